// Copyright (c) 2024, Jay Shah, Ganesh Bikshandi, Ying Zhang, Vijay Thakkar, Pradeep Ramani, Tri Dao.
// Splitting the different template instantiations to different files to speed up compilation.
// This file is auto-generated. See "generate_kernels.py"

#include "flash_fwd_launch_template.h"

#ifndef FLASHATTENTION_DISABLE_HDIM192
template void run_mha_fwd_<90, cutlass::float_e4m3_t, 192, 192, false, false, false, true>(Flash_fwd_params &params, cudaStream_t stream);
#endif


// ===== COMPILED SASS (sm_90a) =====

	.target	sm_90a

	.elftype	@"ET_EXEC"


//--------------------- .note.nv.tkinfo           --------------------------
	.section	.note.nv.tkinfo,"",@"SHT_NOTE"
	.sectionflags	@"SHF_NOTE_NV_TKINFO"
	.tkinfo
        /*0018*/ 	.word	0x00000002
        /*0030*/ 	.string	""
        /*0030*/ 	.string	"ptxas"
        /*0030*/ 	.string	"Cuda compilation tools, release 13.0, V13.0.88"
        /*0030*/ 	.string	"Build cuda_13.0.r13.0/compiler.36424714_0"
        /*0030*/ 	.string	"-arch sm_90a -m 64 "



//--------------------- .note.nv.cuinfo           --------------------------
	.section	.note.nv.cuinfo,"",@"SHT_NOTE"
	.sectionflags	@"SHF_NOTE_NV_CUINFO"
        /*0018*/ 	.short	0x0002
        /*001a*/ 	.short	0x005a
        /*001c*/ 	.short	0x0082
	.zero		2


//--------------------- .nv.info                  --------------------------
	.section	.nv.info,"",@"SHT_CUDA_INFO"
	.align	4


	//----- nvinfo : EIATTR_REGCOUNT
	.align		4
        /*0000*/ 	.byte	0x04, 0x2f
        /*0002*/ 	.short	(.L_21 - .L_20)
	.align		4
.L_20:
        /*0004*/ 	.word	index@(_ZN7cutlass13device_kernelIN5flash11enable_sm90INS1_16FlashAttnFwdSm90INS1_25CollectiveMainloopFwdSm90ILi2EN4cute5tupleIJNS5_1CILi1EEES8_S8_EEENS6_IJNS7_ILi128EEENS7_ILi160EEENS7_ILi192EEEEEELi192ENS_12float_e4m3_tEfNS_4arch4Sm90ELb1ELb0ELb0ELb1ELb0ELb1ELb0ELb1ELb1ELb1ELb0ELb0EEENS1_21CollectiveEpilogueFwdINS6_IJSA_SC_SB_EEES9_NS_10bfloat16_tESG_Li256ELb1ELb1ELb0ELb1EEENS1_36VarlenDynamicPersistentTileSchedulerILi128ELi160ELi256ELi128ELb0ELb1ELb1ELb1ELb1ELb1EEEEEEEEEvNT_6ParamsE)
        /*0008*/ 	.word	0x000000a8


	//----- nvinfo : EIATTR_FRAME_SIZE
	.align		4
.L_21:
        /*000c*/ 	.byte	0x04, 0x11
        /*000e*/ 	.short	(.L_23 - .L_22)
	.align		4
.L_22:
        /*0010*/ 	.word	index@(_ZN7cutlass13device_kernelIN5flash11enable_sm90INS1_16FlashAttnFwdSm90INS1_25CollectiveMainloopFwdSm90ILi2EN4cute5tupleIJNS5_1CILi1EEES8_S8_EEENS6_IJNS7_ILi128EEENS7_ILi160EEENS7_ILi192EEEEEELi192ENS_12float_e4m3_tEfNS_4arch4Sm90ELb1ELb0ELb0ELb1ELb0ELb1ELb0ELb1ELb1ELb1ELb0ELb0EEENS1_21CollectiveEpilogueFwdINS6_IJSA_SC_SB_EEES9_NS_10bfloat16_tESG_Li256ELb1ELb1ELb0ELb1EEENS1_36VarlenDynamicPersistentTileSchedulerILi128ELi160ELi256ELi128ELb0ELb1ELb1ELb1ELb1ELb1EEEEEEEEEvNT_6ParamsE)
        /*0014*/ 	.word	0x00000070


	//----- nvinfo : EIATTR_REGCOUNT
	.align		4
.L_23:
        /*0018*/ 	.byte	0x04, 0x2f
        /*001a*/ 	.short	(.L_25 - .L_24)
	.align		4
.L_24:
        /*001c*/ 	.word	index@(_ZN7cutlass13device_kernelIN5flash11enable_sm90INS1_16FlashAttnFwdSm90INS1_25CollectiveMainloopFwdSm90ILi2EN4cute5tupleIJNS5_1CILi1EEES8_S8_EEENS6_IJNS7_ILi128EEENS7_ILi160EEENS7_ILi192EEEEEELi192ENS_12float_e4m3_tEfNS_4arch4Sm90ELb1ELb0ELb0ELb1ELb0ELb0ELb0ELb1ELb1ELb1ELb0ELb0EEENS1_21CollectiveEpilogueFwdINS6_IJSA_SC_SB_EEES9_NS_10bfloat16_tESG_Li256ELb1ELb1ELb0ELb1EEENS1_36VarlenDynamicPersistentTileSchedulerILi128ELi160ELi256ELi128ELb0ELb1ELb1ELb1ELb1ELb1EEEEEEEEEvNT_6ParamsE)
        /*0020*/ 	.word	0x000000a8


	//----- nvinfo : EIATTR_FRAME_SIZE
	.align		4
.L_25:
        /*0024*/ 	.byte	0x04, 0x11
        /*0026*/ 	.short	(.L_27 - .L_26)
	.align		4
.L_26:
        /*0028*/ 	.word	index@(_ZN7cutlass13device_kernelIN5flash11enable_sm90INS1_16FlashAttnFwdSm90INS1_25CollectiveMainloopFwdSm90ILi2EN4cute5tupleIJNS5_1CILi1EEES8_S8_EEENS6_IJNS7_ILi128EEENS7_ILi160EEENS7_ILi192EEEEEELi192ENS_12float_e4m3_tEfNS_4arch4Sm90ELb1ELb0ELb0ELb1ELb0ELb0ELb0ELb1ELb1ELb1ELb0ELb0EEENS1_21CollectiveEpilogueFwdINS6_IJSA_SC_SB_EEES9_NS_10bfloat16_tESG_Li256ELb1ELb1ELb0ELb1EEENS1_36VarlenDynamicPersistentTileSchedulerILi128ELi160ELi256ELi128ELb0ELb1ELb1ELb1ELb1ELb1EEEEEEEEEvNT_6ParamsE)
        /*002c*/ 	.word	0x00000038


	//----- nvinfo : EIATTR_REGCOUNT
	.align		4
.L_27:
        /*0030*/ 	.byte	0x04, 0x2f
        /*0032*/ 	.short	(.L_29 - .L_28)
	.align		4
.L_28:
        /*0034*/ 	.word	index@(_ZN7cutlass13device_kernelIN5flash11enable_sm90INS1_16FlashAttnFwdSm90INS1_25CollectiveMainloopFwdSm90ILi2EN4cute5tupleIJNS5_1CILi1EEES8_S8_EEENS6_IJNS7_ILi128EEENS7_ILi160EEENS7_ILi192EEEEEELi192ENS_12float_e4m3_tEfNS_4arch4Sm90ELb1ELb0ELb0ELb0ELb0ELb0ELb0ELb1ELb1ELb1ELb0ELb0EEENS1_21CollectiveEpilogueFwdINS6_IJSA_SC_SB_EEES9_NS_10bfloat16_tESG_Li256ELb0ELb1ELb0ELb1EEENS1_30DynamicPersistentTileSchedulerILi256ELi128ELb0ELb1ELb1EEEEEEEEEvNT_6ParamsE)
        /*0038*/ 	.word	0x000000a8


	//----- nvinfo : EIATTR_FRAME_SIZE
	.align		4
.L_29:
        /*003c*/ 	.byte	0x04, 0x11
        /*003e*/ 	.short	(.L_31 - .L_30)
	.align		4
.L_30:
        /*0040*/ 	.word	index@(_ZN7cutlass13device_kernelIN5flash11enable_sm90INS1_16FlashAttnFwdSm90INS1_25CollectiveMainloopFwdSm90ILi2EN4cute5tupleIJNS5_1CILi1EEES8_S8_EEENS6_IJNS7_ILi128EEENS7_ILi160EEENS7_ILi192EEEEEELi192ENS_12float_e4m3_tEfNS_4arch4Sm90ELb1ELb0ELb0ELb0ELb0ELb0ELb0ELb1ELb1ELb1ELb0ELb0EEENS1_21CollectiveEpilogueFwdINS6_IJSA_SC_SB_EEES9_NS_10bfloat16_tESG_Li256ELb0ELb1ELb0ELb1EEENS1_30DynamicPersistentTileSchedulerILi256ELi128ELb0ELb1ELb1EEEEEEEEEvNT_6ParamsE)
        /*0044*/ 	.word	0x00000020


	//----- nvinfo : EIATTR_REGCOUNT
	.align		4
.L_31:
        /*0048*/ 	.byte	0x04, 0x2f
        /*004a*/ 	.short	(.L_33 - .L_32)
	.align		4
.L_32:
        /*004c*/ 	.word	index@(_ZN7cutlass13device_kernelIN5flash11enable_sm90INS1_16FlashAttnFwdSm90INS1_25CollectiveMainloopFwdSm90ILi2EN4cute5tupleIJNS5_1CILi1EEES8_S8_EEENS6_IJNS7_ILi128EEENS7_ILi160EEENS7_ILi192EEEEEELi192ENS_12float_e4m3_tEfNS_4arch4Sm90ELb0ELb1ELb0ELb1ELb0ELb1ELb0ELb1ELb1ELb1ELb0ELb0EEENS1_21CollectiveEpilogueFwdINS6_IJSA_SC_SB_EEES9_NS_10bfloat16_tESG_Li256ELb1ELb1ELb0ELb1EEENS1_36VarlenDynamicPersistentTileSchedulerILi128ELi160ELi256ELi128ELb0ELb1ELb1ELb1ELb0ELb1EEEEEEEEEvNT_6ParamsE)
        /*0050*/ 	.word	0x000000a8


	//----- nvinfo : EIATTR_FRAME_SIZE
	.align		4
.L_33:
        /*0054*/ 	.byte	0x04, 0x11
        /*0056*/ 	.short	(.L_35 - .L_34)
	.align		4
.L_34:
        /*0058*/ 	.word	index@($_ZN7cutlass13device_kernelIN5flash11enable_sm90INS1_16FlashAttnFwdSm90INS1_25CollectiveMainloopFwdSm90ILi2EN4cute5tupleIJNS5_1CILi1EEES8_S8_EEENS6_IJNS7_ILi128EEENS7_ILi160EEENS7_ILi192EEEEEELi192ENS_12float_e4m3_tEfNS_4arch4Sm90ELb0ELb1ELb0ELb1ELb0ELb1ELb0ELb1ELb1ELb1ELb0ELb0EEENS1_21CollectiveEpilogueFwdINS6_IJSA_SC_SB_EEES9_NS_10bfloat16_tESG_Li256ELb1ELb1ELb0ELb1EEENS1_36VarlenDynamicPersistentTileSchedulerILi128ELi160ELi256ELi128ELb0ELb1ELb1ELb1ELb0ELb1EEEEEEEEEvNT_6ParamsE$_ZZN5flash25CollectiveMainloopFwdSm90ILi2EN4cute5tupleIJNS1_1CILi1EEES4_S4_EEENS2_IJNS3_ILi128EEENS3_ILi160EEENS3_ILi192EEEEEELi192EN7cutlass12float_e4m3_tEfNSA_4arch4Sm90ELb0ELb1ELb0ELb1ELb0ELb1ELb0ELb1ELb1ELb1ELb0ELb0EE12store_kv_newINS_16FlashAttnFwdSm90ISE_NS_21CollectiveEpilogueFwdINS2_IJS6_S8_S7_EEES5_NSA_10bfloat16_tESD_Li256ELb1ELb1ELb0ELb1EEENS_36VarlenDynamicPersistentTileSchedulerILi128ELi160ELi256ELi128ELb0ELb1ELb1ELb1ELb0ELb1EEEE13SharedStorageEEEbRKNSE_6ParamsENSA_25PipelineTmaAsyncNoClusterILi2ENSA_16PipelineTmaAsyncILi2EEEEESV_RNSA_13PipelineStateILj2EEEiRT_RKNS_16SeqlenInfoQKNewKILb1ELb1EEENS2_IJiiiiEEEENKUliRKT_E_clISX_EEDaiS18_)
        /*005c*/ 	.word	0x00000330


	//----- nvinfo : EIATTR_FRAME_SIZE
	.align		4
.L_35:
        /*0060*/ 	.byte	0x04, 0x11
        /*0062*/ 	.short	(.L_37 - .L_36)
	.align		4
.L_36:
        /*0064*/ 	.word	index@(_ZN7cutlass13device_kernelIN5flash11enable_sm90INS1_16FlashAttnFwdSm90INS1_25CollectiveMainloopFwdSm90ILi2EN4cute5tupleIJNS5_1CILi1EEES8_S8_EEENS6_IJNS7_ILi128EEENS7_ILi160EEENS7_ILi192EEEEEELi192ENS_12float_e4m3_tEfNS_4arch4Sm90ELb0ELb1ELb0ELb1ELb0ELb1ELb0ELb1ELb1ELb1ELb0ELb0EEENS1_21CollectiveEpilogueFwdINS6_IJSA_SC_SB_EEES9_NS_10bfloat16_tESG_Li256ELb1ELb1ELb0ELb1EEENS1_36VarlenDynamicPersistentTileSchedulerILi128ELi160ELi256ELi128ELb0ELb1ELb1ELb1ELb0ELb1EEEEEEEEEvNT_6ParamsE)
        /*0068*/ 	.word	0x00000330


	//----- nvinfo : EIATTR_REGCOUNT
	.align		4
.L_37:
        /*006c*/ 	.byte	0x04, 0x2f
        /*006e*/ 	.short	(.L_39 - .L_38)
	.align		4
.L_38:
        /*0070*/ 	.word	index@(_ZN7cutlass13device_kernelIN5flash11enable_sm90INS1_16FlashAttnFwdSm90INS1_25CollectiveMainloopFwdSm90ILi2EN4cute5tupleIJNS5_1CILi1EEES8_S8_EEENS6_IJNS7_ILi128EEENS7_ILi160EEENS7_ILi192EEEEEELi192ENS_12float_e4m3_tEfNS_4arch4Sm90ELb0ELb1ELb0ELb1ELb0ELb0ELb0ELb1ELb1ELb1ELb0ELb0EEENS1_21CollectiveEpilogueFwdINS6_IJSA_SC_SB_EEES9_NS_10bfloat16_tESG_Li256ELb1ELb1ELb0ELb1EEENS1_36VarlenDynamicPersistentTileSchedulerILi128ELi160ELi256ELi128ELb0ELb1ELb1ELb1ELb0ELb1EEEEEEEEEvNT_6ParamsE)
        /*0074*/ 	.word	0x000000a8


	//----- nvinfo : EIATTR_FRAME_SIZE
	.align		4
.L_39:
        /*0078*/ 	.byte	0x04, 0x11
        /*007a*/ 	.short	(.L_41 - .L_40)
	.align		4
.L_40:
        /*007c*/ 	.word	index@(_ZN7cutlass13device_kernelIN5flash11enable_sm90INS1_16FlashAttnFwdSm90INS1_25CollectiveMainloopFwdSm90ILi2EN4cute5tupleIJNS5_1CILi1EEES8_S8_EEENS6_IJNS7_ILi128EEENS7_ILi160EEENS7_ILi192EEEEEELi192ENS_12float_e4m3_tEfNS_4arch4Sm90ELb0ELb1ELb0ELb1ELb0ELb0ELb0ELb1ELb1ELb1ELb0ELb0EEENS1_21CollectiveEpilogueFwdINS6_IJSA_SC_SB_EEES9_NS_10bfloat16_tESG_Li256ELb1ELb1ELb0ELb1EEENS1_36VarlenDynamicPersistentTileSchedulerILi128ELi160ELi256ELi128ELb0ELb1ELb1ELb1ELb0ELb1EEEEEEEEEvNT_6ParamsE)
        /*0080*/ 	.word	0x00000030


	//----- nvinfo : EIATTR_REGCOUNT
	.align		4
.L_41:
        /*0084*/ 	.byte	0x04, 0x2f
        /*0086*/ 	.short	(.L_43 - .L_42)
	.align		4
.L_42:
        /*0088*/ 	.word	index@(_ZN7cutlass13device_kernelIN5flash11enable_sm90INS1_16FlashAttnFwdSm90INS1_25CollectiveMainloopFwdSm90ILi2EN4cute5tupleIJNS5_1CILi1EEES8_S8_EEENS6_IJNS7_ILi128EEENS7_ILi160EEENS7_ILi192EEEEEELi192ENS_12float_e4m3_tEfNS_4arch4Sm90ELb0ELb1ELb0ELb0ELb0ELb0ELb0ELb1ELb1ELb1ELb0ELb0EEENS1_21CollectiveEpilogueFwdINS6_IJSA_SC_SB_EEES9_NS_10bfloat16_tESG_Li256ELb0ELb1ELb0ELb1EEENS1_30DynamicPersistentTileSchedulerILi256ELi128ELb0ELb1ELb1EEEEEEEEEvNT_6ParamsE)
        /*008c*/ 	.word	0x000000a8


	//----- nvinfo : EIATTR_FRAME_SIZE
	.align		4
.L_43:
        /*0090*/ 	.byte	0x04, 0x11
        /*0092*/ 	.short	(.L_45 - .L_44)
	.align		4
.L_44:
        /*0094*/ 	.word	index@(_ZN7cutlass13device_kernelIN5flash11enable_sm90INS1_16FlashAttnFwdSm90INS1_25CollectiveMainloopFwdSm90ILi2EN4cute5tupleIJNS5_1CILi1EEES8_S8_EEENS6_IJNS7_ILi128EEENS7_ILi160EEENS7_ILi192EEEEEELi192ENS_12float_e4m3_tEfNS_4arch4Sm90ELb0ELb1ELb0ELb0ELb0ELb0ELb0ELb1ELb1ELb1ELb0ELb0EEENS1_21CollectiveEpilogueFwdINS6_IJSA_SC_SB_EEES9_NS_10bfloat16_tESG_Li256ELb0ELb1ELb0ELb1EEENS1_30DynamicPersistentTileSchedulerILi256ELi128ELb0ELb1ELb1EEEEEEEEEvNT_6ParamsE)
        /*0098*/ 	.word	0x00000020


	//----- nvinfo : EIATTR_REGCOUNT
	.align		4
.L_45:
        /*009c*/ 	.byte	0x04, 0x2f
        /*009e*/ 	.short	(.L_47 - .L_46)
	.align		4
.L_46:
        /*00a0*/ 	.word	index@(_ZN7cutlass13device_kernelIN5flash11enable_sm90INS1_16FlashAttnFwdSm90INS1_25CollectiveMainloopFwdSm90ILi2EN4cute5tupleIJNS5_1CILi1EEES8_S8_EEENS6_IJNS7_ILi128EEENS7_ILi160EEENS7_ILi192EEEEEELi192ENS_12float_e4m3_tEfNS_4arch4Sm90ELb0ELb0ELb0ELb1ELb0ELb1ELb0ELb1ELb1ELb1ELb0ELb0EEENS1_21CollectiveEpilogueFwdINS6_IJSA_SC_SB_EEES9_NS_10bfloat16_tESG_Li256ELb1ELb1ELb0ELb1EEENS1_36VarlenDynamicPersistentTileSchedulerILi128ELi160ELi256ELi128ELb0ELb1ELb1ELb0ELb1ELb1EEEEEEEEEvNT_6ParamsE)
        /*00a4*/ 	.word	0x000000a8


	//----- nvinfo : EIATTR_FRAME_SIZE
	.align		4
.L_47:
        /*00a8*/ 	.byte	0x04, 0x11
        /*00aa*/ 	.short	(.L_49 - .L_48)
	.align		4
.L_48:
        /*00ac*/ 	.word	index@(_ZN7cutlass13device_kernelIN5flash11enable_sm90INS1_16FlashAttnFwdSm90INS1_25CollectiveMainloopFwdSm90ILi2EN4cute5tupleIJNS5_1CILi1EEES8_S8_EEENS6_IJNS7_ILi128EEENS7_ILi160EEENS7_ILi192EEEEEELi192ENS_12float_e4m3_tEfNS_4arch4Sm90ELb0ELb0ELb0ELb1ELb0ELb1ELb0ELb1ELb1ELb1ELb0ELb0EEENS1_21CollectiveEpilogueFwdINS6_IJSA_SC_SB_EEES9_NS_10bfloat16_tESG_Li256ELb1ELb1ELb0ELb1EEENS1_36VarlenDynamicPersistentTileSchedulerILi128ELi160ELi256ELi128ELb0ELb1ELb1ELb0ELb1ELb1EEEEEEEEEvNT_6ParamsE)
        /*00b0*/ 	.word	0x00000080


	//----- nvinfo : EIATTR_REGCOUNT
	.align		4
.L_49:
        /*00b4*/ 	.byte	0x04, 0x2f
        /*00b6*/ 	.short	(.L_51 - .L_50)
	.align		4
.L_50:
        /*00b8*/ 	.word	index@(_ZN7cutlass13device_kernelIN5flash11enable_sm90INS1_16FlashAttnFwdSm90INS1_25CollectiveMainloopFwdSm90ILi2EN4cute5tupleIJNS5_1CILi1EEES8_S8_EEENS6_IJNS7_ILi128EEENS7_ILi160EEENS7_ILi192EEEEEELi192ENS_12float_e4m3_tEfNS_4arch4Sm90ELb0ELb0ELb0ELb1ELb0ELb0ELb0ELb1ELb1ELb1ELb0ELb0EEENS1_21CollectiveEpilogueFwdINS6_IJSA_SC_SB_EEES9_NS_10bfloat16_tESG_Li256ELb1ELb1ELb0ELb1EEENS1_36VarlenDynamicPersistentTileSchedulerILi128ELi160ELi256ELi128ELb0ELb1ELb1ELb0ELb1ELb1EEEEEEEEEvNT_6ParamsE)
        /*00bc*/ 	.word	0x000000a8


	//----- nvinfo : EIATTR_FRAME_SIZE
	.align		4
.L_51:
        /*00c0*/ 	.byte	0x04, 0x11
        /*00c2*/ 	.short	(.L_53 - .L_52)
	.align		4
.L_52:
        /*00c4*/ 	.word	index@(_ZN7cutlass13device_kernelIN5flash11enable_sm90INS1_16FlashAttnFwdSm90INS1_25CollectiveMainloopFwdSm90ILi2EN4cute5tupleIJNS5_1CILi1EEES8_S8_EEENS6_IJNS7_ILi128EEENS7_ILi160EEENS7_ILi192EEEEEELi192ENS_12float_e4m3_tEfNS_4arch4Sm90ELb0ELb0ELb0ELb1ELb0ELb0ELb0ELb1ELb1ELb1ELb0ELb0EEENS1_21CollectiveEpilogueFwdINS6_IJSA_SC_SB_EEES9_NS_10bfloat16_tESG_Li256ELb1ELb1ELb0ELb1EEENS1_36VarlenDynamicPersistentTileSchedulerILi128ELi160ELi256ELi128ELb0ELb1ELb1ELb0ELb1ELb1EEEEEEEEEvNT_6ParamsE)
        /*00c8*/ 	.word	0x00000028


	//----- nvinfo : EIATTR_REGCOUNT
	.align		4
.L_53:
        /*00cc*/ 	.byte	0x04, 0x2f
        /*00ce*/ 	.short	(.L_55 - .L_54)
	.align		4
.L_54:
        /*00d0*/ 	.word	index@(_ZN7cutlass13device_kernelIN5flash11enable_sm90INS1_16FlashAttnFwdSm90INS1_25CollectiveMainloopFwdSm90ILi2EN4cute5tupleIJNS5_1CILi2EEENS7_ILi1EEES9_EEENS6_IJNS7_ILi128EEENS7_ILi160EEENS7_ILi192EEEEEELi192ENS_12float_e4m3_tEfNS_4arch4Sm90ELb0ELb0ELb0ELb0ELb0ELb0ELb0ELb1ELb1ELb1ELb0ELb0EEENS1_21CollectiveEpilogueFwdINS6_IJSB_SD_SC_EEESA_NS_10bfloat16_tESH_Li256ELb0ELb1ELb0ELb1EEENS1_29StaticPersistentTileSchedulerILb0EEEEEEEEEvNT_6ParamsE)
        /*00d4*/ 	.word	0x000000a8


	//----- nvinfo : EIATTR_FRAME_SIZE
	.align		4
.L_55:
        /*00d8*/ 	.byte	0x04, 0x11
        /*00da*/ 	.short	(.L_57 - .L_56)
	.align		4
.L_56:
        /*00dc*/ 	.word	index@(_ZN7cutlass13device_kernelIN5flash11enable_sm90INS1_16FlashAttnFwdSm90INS1_25CollectiveMainloopFwdSm90ILi2EN4cute5tupleIJNS5_1CILi2EEENS7_ILi1EEES9_EEENS6_IJNS7_ILi128EEENS7_ILi160EEENS7_ILi192EEEEEELi192ENS_12float_e4m3_tEfNS_4arch4Sm90ELb0ELb0ELb0ELb0ELb0ELb0ELb0ELb1ELb1ELb1ELb0ELb0EEENS1_21CollectiveEpilogueFwdINS6_IJSB_SD_SC_EEESA_NS_10bfloat16_tESH_Li256ELb0ELb1ELb0ELb1EEENS1_29StaticPersistentTileSchedulerILb0EEEEEEEEEvNT_6ParamsE)
        /*00e0*/ 	.word	0x00000020


	//----- nvinfo : EIATTR_REGCOUNT
	.align		4
.L_57:
        /*00e4*/ 	.byte	0x04, 0x2f
        /*00e6*/ 	.short	(.L_59 - .L_58)
	.align		4
.L_58:
        /*00e8*/ 	.word	index@(_ZN7cutlass13device_kernelIN5flash11enable_sm90INS1_16FlashAttnFwdSm90INS1_25CollectiveMainloopFwdSm90ILi2EN4cute5tupleIJNS5_1CILi1EEES8_S8_EEENS6_IJNS7_ILi128EEENS7_ILi160EEENS7_ILi192EEEEEELi192ENS_12float_e4m3_tEfNS_4arch4Sm90ELb0ELb0ELb0ELb0ELb0ELb0ELb0ELb1ELb1ELb1ELb0ELb0EEENS1_21CollectiveEpilogueFwdINS6_IJSA_SC_SB_EEES9_NS_10bfloat16_tESG_Li256ELb0ELb1ELb0ELb1EEENS1_29StaticPersistentTileSchedulerILb0EEEEEEEEEvNT_6ParamsE)
        /*00ec*/ 	.word	0x000000a8


	//----- nvinfo : EIATTR_FRAME_SIZE
	.align		4
.L_59:
        /*00f0*/ 	.byte	0x04, 0x11
        /*00f2*/ 	.short	(.L_61 - .L_60)
	.align		4
.L_60:
        /*00f4*/ 	.word	index@(_ZN7cutlass13device_kernelIN5flash11enable_sm90INS1_16FlashAttnFwdSm90INS1_25CollectiveMainloopFwdSm90ILi2EN4cute5tupleIJNS5_1CILi1EEES8_S8_EEENS6_IJNS7_ILi128EEENS7_ILi160EEENS7_ILi192EEEEEELi192ENS_12float_e4m3_tEfNS_4arch4Sm90ELb0ELb0ELb0ELb0ELb0ELb0ELb0ELb1ELb1ELb1ELb0ELb0EEENS1_21CollectiveEpilogueFwdINS6_IJSA_SC_SB_EEES9_NS_10bfloat16_tESG_Li256ELb0ELb1ELb0ELb1EEENS1_29StaticPersistentTileSchedulerILb0EEEEEEEEEvNT_6ParamsE)
        /*00f8*/ 	.word	0x00000018


	//----- nvinfo : EIATTR_MIN_STACK_SIZE
	.align		4
.L_61:
        /*00fc*/ 	.byte	0x04, 0x12
        /*00fe*/ 	.short	(.L_63 - .L_62)
	.align		4
.L_62:
        /*0100*/ 	.word	index@(_ZN7cutlass13device_kernelIN5flash11enable_sm90INS1_16FlashAttnFwdSm90INS1_25CollectiveMainloopFwdSm90ILi2EN4cute5tupleIJNS5_1CILi1EEES8_S8_EEENS6_IJNS7_ILi128EEENS7_ILi160EEENS7_ILi192EEEEEELi192ENS_12float_e4m3_tEfNS_4arch4Sm90ELb0ELb0ELb0ELb0ELb0ELb0ELb0ELb1ELb1ELb1ELb0ELb0EEENS1_21CollectiveEpilogueFwdINS6_IJSA_SC_SB_EEES9_NS_10bfloat16_tESG_Li256ELb0ELb1ELb0ELb1EEENS1_29StaticPersistentTileSchedulerILb0EEEEEEEEEvNT_6ParamsE)
        /*0104*/ 	.word	0x00000018


	//----- nvinfo : EIATTR_MIN_STACK_SIZE
	.align		4
.L_63:
        /*0108*/ 	.byte	0x04, 0x12
        /*010a*/ 	.short	(.L_65 - .L_64)
	.align		4
.L_64:
        /*010c*/ 	.word	index@(_ZN7cutlass13device_kernelIN5flash11enable_sm90INS1_16FlashAttnFwdSm90INS1_25CollectiveMainloopFwdSm90ILi2EN4cute5tupleIJNS5_1CILi2EEENS7_ILi1EEES9_EEENS6_IJNS7_ILi128EEENS7_ILi160EEENS7_ILi192EEEEEELi192ENS_12float_e4m3_tEfNS_4arch4Sm90ELb0ELb0ELb0ELb0ELb0ELb0ELb0ELb1ELb1ELb1ELb0ELb0EEENS1_21CollectiveEpilogueFwdINS6_IJSB_SD_SC_EEESA_NS_10bfloat16_tESH_Li256ELb0ELb1ELb0ELb1EEENS1_29StaticPersistentTileSchedulerILb0EEEEEEEEEvNT_6ParamsE)
        /*0110*/ 	.word	0x00000020


	//----- nvinfo : EIATTR_MIN_STACK_SIZE
	.align		4
.L_65:
        /*0114*/ 	.byte	0x04, 0x12
        /*0116*/ 	.short	(.L_67 - .L_66)
	.align		4
.L_66:
        /*0118*/ 	.word	index@(_ZN7cutlass13device_kernelIN5flash11enable_sm90INS1_16FlashAttnFwdSm90INS1_25CollectiveMainloopFwdSm90ILi2EN4cute5tupleIJNS5_1CILi1EEES8_S8_EEENS6_IJNS7_ILi128EEENS7_ILi160EEENS7_ILi192EEEEEELi192ENS_12float_e4m3_tEfNS_4arch4Sm90ELb0ELb0ELb0ELb1ELb0ELb0ELb0ELb1ELb1ELb1ELb0ELb0EEENS1_21CollectiveEpilogueFwdINS6_IJSA_SC_SB_EEES9_NS_10bfloat16_tESG_Li256ELb1ELb1ELb0ELb1EEENS1_36VarlenDynamicPersistentTileSchedulerILi128ELi160ELi256ELi128ELb0ELb1ELb1ELb0ELb1ELb1EEEEEEEEEvNT_6ParamsE)
        /*011c*/ 	.word	0x00000028


	//----- nvinfo : EIATTR_MIN_STACK_SIZE
	.align		4
.L_67:
        /*0120*/ 	.byte	0x04, 0x12
        /*0122*/ 	.short	(.L_69 - .L_68)
	.align		4
.L_68:
        /*0124*/ 	.word	index@(_ZN7cutlass13device_kernelIN5flash11enable_sm90INS1_16FlashAttnFwdSm90INS1_25CollectiveMainloopFwdSm90ILi2EN4cute5tupleIJNS5_1CILi1EEES8_S8_EEENS6_IJNS7_ILi128EEENS7_ILi160EEENS7_ILi192EEEEEELi192ENS_12float_e4m3_tEfNS_4arch4Sm90ELb0ELb0ELb0ELb1ELb0ELb1ELb0ELb1ELb1ELb1ELb0ELb0EEENS1_21CollectiveEpilogueFwdINS6_IJSA_SC_SB_EEES9_NS_10bfloat16_tESG_Li256ELb1ELb1ELb0ELb1EEENS1_36VarlenDynamicPersistentTileSchedulerILi128ELi160ELi256ELi128ELb0ELb1ELb1ELb0ELb1ELb1EEEEEEEEEvNT_6ParamsE)
        /*0128*/ 	.word	0x00000080


	//----- nvinfo : EIATTR_MIN_STACK_SIZE
	.align		4
.L_69:
        /*012c*/ 	.byte	0x04, 0x12
        /*012e*/ 	.short	(.L_71 - .L_70)
	.align		4
.L_70:
        /*0130*/ 	.word	index@(_ZN7cutlass13device_kernelIN5flash11enable_sm90INS1_16FlashAttnFwdSm90INS1_25CollectiveMainloopFwdSm90ILi2EN4cute5tupleIJNS5_1CILi1EEES8_S8_EEENS6_IJNS7_ILi128EEENS7_ILi160EEENS7_ILi192EEEEEELi192ENS_12float_e4m3_tEfNS_4arch4Sm90ELb0ELb1ELb0ELb0ELb0ELb0ELb0ELb1ELb1ELb1ELb0ELb0EEENS1_21CollectiveEpilogueFwdINS6_IJSA_SC_SB_EEES9_NS_10bfloat16_tESG_Li256ELb0ELb1ELb0ELb1EEENS1_30DynamicPersistentTileSchedulerILi256ELi128ELb0ELb1ELb1EEEEEEEEEvNT_6ParamsE)
        /*0134*/ 	.word	0x00000020


	//----- nvinfo : EIATTR_MIN_STACK_SIZE
	.align		4
.L_71:
        /*0138*/ 	.byte	0x04, 0x12
        /*013a*/ 	.short	(.L_73 - .L_72)
	.align		4
.L_72:
        /*013c*/ 	.word	index@(_ZN7cutlass13device_kernelIN5flash11enable_sm90INS1_16FlashAttnFwdSm90INS1_25CollectiveMainloopFwdSm90ILi2EN4cute5tupleIJNS5_1CILi1EEES8_S8_EEENS6_IJNS7_ILi128EEENS7_ILi160EEENS7_ILi192EEEEEELi192ENS_12float_e4m3_tEfNS_4arch4Sm90ELb0ELb1ELb0ELb1ELb0ELb0ELb0ELb1ELb1ELb1ELb0ELb0EEENS1_21CollectiveEpilogueFwdINS6_IJSA_SC_SB_EEES9_NS_10bfloat16_tESG_Li256ELb1ELb1ELb0ELb1EEENS1_36VarlenDynamicPersistentTileSchedulerILi128ELi160ELi256ELi128ELb0ELb1ELb1ELb1ELb0ELb1EEEEEEEEEvNT_6ParamsE)
        /*0140*/ 	.word	0x00000030


	//----- nvinfo : EIATTR_MIN_STACK_SIZE
	.align		4
.L_73:
        /*0144*/ 	.byte	0x04, 0x12
        /*0146*/ 	.short	(.L_75 - .L_74)
	.align		4
.L_74:
        /*0148*/ 	.word	index@(_ZN7cutlass13device_kernelIN5flash11enable_sm90INS1_16FlashAttnFwdSm90INS1_25CollectiveMainloopFwdSm90ILi2EN4cute5tupleIJNS5_1CILi1EEES8_S8_EEENS6_IJNS7_ILi128EEENS7_ILi160EEENS7_ILi192EEEEEELi192ENS_12float_e4m3_tEfNS_4arch4Sm90ELb0ELb1ELb0ELb1ELb0ELb1ELb0ELb1ELb1ELb1ELb0ELb0EEENS1_21CollectiveEpilogueFwdINS6_IJSA_SC_SB_EEES9_NS_10bfloat16_tESG_Li256ELb1ELb1ELb0ELb1EEENS1_36VarlenDynamicPersistentTileSchedulerILi128ELi160ELi256ELi128ELb0ELb1ELb1ELb1ELb0ELb1EEEEEEEEEvNT_6ParamsE)
        /*014c*/ 	.word	0x00000330


	//----- nvinfo : EIATTR_MIN_STACK_SIZE
	.align		4
.L_75:
        /*0150*/ 	.byte	0x04, 0x12
        /*0152*/ 	.short	(.L_77 - .L_76)
	.align		4
.L_76:
        /*0154*/ 	.word	index@(_ZN7cutlass13device_kernelIN5flash11enable_sm90INS1_16FlashAttnFwdSm90INS1_25CollectiveMainloopFwdSm90ILi2EN4cute5tupleIJNS5_1CILi1EEES8_S8_EEENS6_IJNS7_ILi128EEENS7_ILi160EEENS7_ILi192EEEEEELi192ENS_12float_e4m3_tEfNS_4arch4Sm90ELb1ELb0ELb0ELb0ELb0ELb0ELb0ELb1ELb1ELb1ELb0ELb0EEENS1_21CollectiveEpilogueFwdINS6_IJSA_SC_SB_EEES9_NS_10bfloat16_tESG_Li256ELb0ELb1ELb0ELb1EEENS1_30DynamicPersistentTileSchedulerILi256ELi128ELb0ELb1ELb1EEEEEEEEEvNT_6ParamsE)
        /*0158*/ 	.word	0x00000020


	//----- nvinfo : EIATTR_MIN_STACK_SIZE
	.align		4
.L_77:
        /*015c*/ 	.byte	0x04, 0x12
        /*015e*/ 	.short	(.L_79 - .L_78)
	.align		4
.L_78:
        /*0160*/ 	.word	index@(_ZN7cutlass13device_kernelIN5flash11enable_sm90INS1_16FlashAttnFwdSm90INS1_25CollectiveMainloopFwdSm90ILi2EN4cute5tupleIJNS5_1CILi1EEES8_S8_EEENS6_IJNS7_ILi128EEENS7_ILi160EEENS7_ILi192EEEEEELi192ENS_12float_e4m3_tEfNS_4arch4Sm90ELb1ELb0ELb0ELb1ELb0ELb0ELb0ELb1ELb1ELb1ELb0ELb0EEENS1_21CollectiveEpilogueFwdINS6_IJSA_SC_SB_EEES9_NS_10bfloat16_tESG_Li256ELb1ELb1ELb0ELb1EEENS1_36VarlenDynamicPersistentTileSchedulerILi128ELi160ELi256ELi128ELb0ELb1ELb1ELb1ELb1ELb1EEEEEEEEEvNT_6ParamsE)
        /*0164*/ 	.word	0x00000038


	//----- nvinfo : EIATTR_MIN_STACK_SIZE
	.align		4
.L_79:
        /*0168*/ 	.byte	0x04, 0x12
        /*016a*/ 	.short	(.L_81 - .L_80)
	.align		4
.L_80:
        /*016c*/ 	.word	index@(_ZN7cutlass13device_kernelIN5flash11enable_sm90INS1_16FlashAttnFwdSm90INS1_25CollectiveMainloopFwdSm90ILi2EN4cute5tupleIJNS5_1CILi1EEES8_S8_EEENS6_IJNS7_ILi128EEENS7_ILi160EEENS7_ILi192EEEEEELi192ENS_12float_e4m3_tEfNS_4arch4Sm90ELb1ELb0ELb0ELb1ELb0ELb1ELb0ELb1ELb1ELb1ELb0ELb0EEENS1_21CollectiveEpilogueFwdINS6_IJSA_SC_SB_EEES9_NS_10bfloat16_tESG_Li256ELb1ELb1ELb0ELb1EEENS1_36VarlenDynamicPersistentTileSchedulerILi128ELi160ELi256ELi128ELb0ELb1ELb1ELb1ELb1ELb1EEEEEEEEEvNT_6ParamsE)
        /*0170*/ 	.word	0x00000070
.L_81:


//--------------------- .nv.compat                --------------------------
	.section	.nv.compat,"",@"SHT_CUDA_COMPAT_INFO"
	.align	4
        /*0000*/ 	.byte	0x02, 0x09, 0x01, 0x00, 0x02, 0x02, 0x04, 0x00, 0x02, 0x05, 0x05, 0x00, 0x03, 0x07, 0x01, 0x01
        /*0010*/ 	.byte	0x02, 0x03, 0x01, 0x00, 0x02, 0x06, 0x01, 0x00, 0x04, 0x0b, 0x08, 0x00, 0x00, 0x00, 0x00, 0x00
        /*0020*/ 	.byte	0x00, 0x00, 0x00, 0x00


//--------------------- .nv.info._ZN7cutlass13device_kernelIN5flash11enable_sm90INS1_16FlashAttnFwdSm90INS1_25CollectiveMainloopFwdSm90ILi2EN4cute5tupleIJNS5_1CILi1EEES8_S8_EEENS6_IJNS7_ILi128EEENS7_ILi160EEENS7_ILi192EEEEEELi192ENS_12float_e4m3_tEfNS_4arch4Sm90ELb0ELb0ELb0ELb0ELb0ELb0ELb0ELb1ELb1ELb1ELb0ELb0EEENS1_21CollectiveEpilogueFwdINS6_IJSA_SC_SB_EEES9_NS_10bfloat16_tESG_Li256ELb0ELb1ELb0ELb1EEENS1_29StaticPersistentTileSchedulerILb0EEEEEEEEEvNT_6ParamsE --------------------------
	.section	.nv.info._ZN7cutlass13device_kernelIN5flash11enable_sm90INS1_16FlashAttnFwdSm90INS1_25CollectiveMainloopFwdSm90ILi2EN4cute5tupleIJNS5_1CILi1EEES8_S8_EEENS6_IJNS7_ILi128EEENS7_ILi160EEENS7_ILi192EEEEEELi192ENS_12float_e4m3_tEfNS_4arch4Sm90ELb0ELb0ELb0ELb0ELb0ELb0ELb0ELb1ELb1ELb1ELb0ELb0EEENS1_21CollectiveEpilogueFwdINS6_IJSA_SC_SB_EEES9_NS_10bfloat16_tESG_Li256ELb0ELb1ELb0ELb1EEENS1_29StaticPersistentTileSchedulerILb0EEEEEEEEEvNT_6ParamsE,"",@"SHT_CUDA_INFO"
	.sectionflags	@""
	.align	4


	//----- nvinfo : EIATTR_CUDA_API_VERSION
	.align		4
        /*0000*/ 	.byte	0x04, 0x37
        /*0002*/ 	.short	(.L_83 - .L_82)
.L_82:
        /*0004*/ 	.word	0x00000082


	//----- nvinfo : EIATTR_KPARAM_INFO
	.align		4
.L_83:
        /*0008*/ 	.byte	0x04, 0x17
        /*000a*/ 	.short	(.L_85 - .L_84)
.L_84:
        /*000c*/ 	.word	0x00000000
        /*0010*/ 	.short	0x0000
        /*0012*/ 	.short	0x0070
        /*0014*/ 	.byte	0x00, 0xf0, 0x01, 0x28


	//----- nvinfo : EIATTR_SPARSE_MMA_MASK
	.align		4
.L_85:
        /*0018*/ 	.byte	0x03, 0x50
        /*001a*/ 	.short	0x0000


	//----- nvinfo : EIATTR_MAXREG_COUNT
	.align		4
        /*001c*/ 	.byte	0x03, 0x1b
        /*001e*/ 	.short	0x00a8


	//----- nvinfo : EIATTR_NUM_BARRIERS
	.align		4
        /*0020*/ 	.byte	0x02, 0x4c
        /*0022*/ 	.byte	0x10
	.zero		1


	//----- nvinfo : EIATTR_EXTERNS
	.align		4
        /*0024*/ 	.byte	0x04, 0x0f
        /*0026*/ 	.short	(.L_87 - .L_86)


	//   ....[0]....
	.align		4
.L_86:
        /*0028*/ 	.word	index@(__assertfail)


	//----- nvinfo : EIATTR_ANNOTATIONS
	.align		4
.L_87:
        /*002c*/ 	.byte	0x04, 0x55
        /*002e*/ 	.short	(.L_89 - .L_88)


	//   ....[0]....
.L_88:
        /*0030*/ 	.word	0x00000001
        /*0034*/ 	.byte	0x90, 0xab, 0x00, 0x00, 0x01, 0x00, 0x00, 0x00, 0xa0, 0xab, 0x00, 0x00, 0x01, 0x00, 0x00, 0x00
        /*0044*/ 	.byte	0xe0, 0xab, 0x00, 0x00, 0x01, 0x00, 0x00, 0x00, 0xa0, 0xb2, 0x00, 0x00, 0x01, 0x00, 0x00, 0x00
        /*0054*/ 	.byte	0xe0, 0xb3, 0x00, 0x00, 0x01, 0x00, 0x00, 0x00, 0x00, 0xb4, 0x00, 0x00, 0x01, 0x00, 0x00, 0x00
        /*0064*/ 	.byte	0x10, 0xb4, 0x00, 0x00, 0x01, 0x00, 0x00, 0x00, 0x90, 0xb4, 0x00, 0x00, 0x01, 0x00, 0x00, 0x00
        /*0074*/ 	.byte	0xa0, 0xb9, 0x00, 0x00, 0x01, 0x00, 0x00, 0x00, 0x90, 0xbb, 0x00, 0x00, 0x01, 0x00, 0x00, 0x00
        /*0084*/ 	.byte	0x70, 0xc0, 0x00, 0x00, 0x01, 0x00, 0x00, 0x00, 0x70, 0xc5, 0x00, 0x00, 0x01, 0x00, 0x00, 0x00
        /*0094*/ 	.byte	0x30, 0xc6, 0x00, 0x00, 0x01, 0x00, 0x00, 0x00, 0x60, 0xc6, 0x00, 0x00, 0x01, 0x00, 0x00, 0x00
        /*00a4*/ 	.byte	0x40, 0xd1, 0x00, 0x00, 0x01, 0x00, 0x00, 0x00, 0x50, 0xd1, 0x00, 0x00, 0x01, 0x00, 0x00, 0x00
        /*00b4*/ 	.byte	0xb0, 0xd9, 0x00, 0x00, 0x01, 0x00, 0x00, 0x00, 0xc0, 0xd9, 0x00, 0x00


	//----- nvinfo : EIATTR_MERCURY_ISA_VERSION
	.align		4
.L_89:
        /*00c0*/ 	.byte	0x03, 0x5f
        /*00c2*/ 	.short	0x0101


	//----- nvinfo : EIATTR_INT_WARP_WIDE_INSTR_OFFSETS
	.align		4
        /*00c4*/ 	.byte	0x04, 0x31
        /*00c6*/ 	.short	(.L_91 - .L_90)


	//   ....[0]....
.L_90:
        /*00c8*/ 	.word	0x00000130


	//   ....[1]....
        /*00cc*/ 	.word	0x00000170


	//   ....[2]....
        /*00d0*/ 	.word	0x000001e0


	//----- nvinfo : EIATTR_COOP_GROUP_MASK_REGIDS
	.align		4
.L_91:
        /*00d4*/ 	.byte	0x04, 0x29
        /*00d6*/ 	.short	(.L_93 - .L_92)


	//   ....[0]....
.L_92:
        /*00d8*/ 	.word	0xffffffff


	//   ....[1]....
        /*00dc*/ 	.word	0xffffffff


	//   ....[2]....
        /*00e0*/ 	.word	0xffffffff


	//   ....[3]....
        /*00e4*/ 	.word	0xffffffff


	//   ....[4]....
        /*00e8*/ 	.word	0xffffffff


	//   ....[5]....
        /*00ec*/ 	.word	0xffffffff


	//   ....[6]....
        /*00f0*/ 	.word	0xffffffff


	//   ....[7]....
        /*00f4*/ 	.word	0xffffffff


	//   ....[8]....
        /*00f8*/ 	.word	0xffffffff


	//   ....[9]....
        /*00fc*/ 	.word	0xffffffff


	//   ....[10]....
        /*0100*/ 	.word	0xffffffff


	//   ....[11]....
        /*0104*/ 	.word	0xffffffff


	//   ....[12]....
        /*0108*/ 	.word	0xffffffff


	//   ....[13]....
        /*010c*/ 	.word	0xffffffff


	//   ....[14]....
        /*0110*/ 	.word	0xffffffff


	//   ....[15]....
        /*0114*/ 	.word	0xffffffff


	//   ....[16]....
        /*0118*/ 	.word	0xffffffff


	//   ....[17]....
        /*011c*/ 	.word	0xffffffff


	//   ....[18]....
        /*0120*/ 	.word	0xffffffff


	//   ....[19]....
        /*0124*/ 	.word	0xffffffff


	//   ....[20]....
        /*0128*/ 	.word	0xffffffff


	//   ....[21]....
        /*012c*/ 	.word	0xffffffff


	//   ....[22]....
        /*0130*/ 	.word	0xffffffff


	//   ....[23]....
        /*0134*/ 	.word	0xffffffff


	//   ....[24]....
        /*0138*/ 	.word	0xffffffff


	//   ....[25]....
        /*013c*/ 	.word	0xffffffff


	//   ....[26]....
        /*0140*/ 	.word	0xffffffff


	//   ....[27]....
        /*0144*/ 	.word	0xffffffff


	//   ....[28]....
        /*0148*/ 	.word	0xffffffff


	//   ....[29]....
        /*014c*/ 	.word	0xffffffff


	//   ....[30]....
        /*0150*/ 	.word	0xffffffff


	//   ....[31]....
        /*0154*/ 	.word	0xffffffff


	//   ....[32]....
        /*0158*/ 	.word	0xffffffff


	//   ....[33]....
        /*015c*/ 	.word	0xffffffff


	//   ....[34]....
        /*0160*/ 	.word	0xffffffff


	//   ....[35]....
        /*0164*/ 	.word	0xffffffff


	//   ....[36]....
        /*0168*/ 	.word	0xffffffff


	//   ....[37]....
        /*016c*/ 	.word	0xffffffff


	//   ....[38]....
        /*0170*/ 	.word	0xffffffff


	//   ....[39]....
        /*0174*/ 	.word	0xffffffff


	//   ....[40]....
        /*0178*/ 	.word	0xffffffff


	//   ....[41]....
        /*017c*/ 	.word	0xffffffff


	//   ....[42]....
        /*0180*/ 	.word	0xffffffff


	//   ....[43]....
        /*0184*/ 	.word	0xffffffff


	//   ....[44]....
        /*0188*/ 	.word	0xffffffff


	//   ....[45]....
        /*018c*/ 	.word	0xffffffff


	//   ....[46]....
        /*0190*/ 	.word	0xffffffff


	//   ....[47]....
        /*0194*/ 	.word	0xffffffff


	//   ....[48]....
        /*0198*/ 	.word	0xffffffff


	//   ....[49]....
        /*019c*/ 	.word	0xffffffff


	//   ....[50]....
        /*01a0*/ 	.word	0xffffffff


	//   ....[51]....
        /*01a4*/ 	.word	0xffffffff


	//   ....[52]....
        /*01a8*/ 	.word	0xffffffff


	//   ....[53]....
        /*01ac*/ 	.word	0xffffffff


	//   ....[54]....
        /*01b0*/ 	.word	0xffffffff


	//   ....[55]....
        /*01b4*/ 	.word	0xffffffff


	//   ....[56]....
        /*01b8*/ 	.word	0xffffffff


	//   ....[57]....
        /*01bc*/ 	.word	0xffffffff


	//   ....[58]....
        /*01c0*/ 	.word	0xffffffff


	//   ....[59]....
        /*01c4*/ 	.word	0xffffffff


	//   ....[60]....
        /*01c8*/ 	.word	0xffffffff


	//   ....[61]....
        /*01cc*/ 	.word	0xffffffff


	//   ....[62]....
        /*01d0*/ 	.word	0xffffffff


	//   ....[63]....
        /*01d4*/ 	.word	0xffffffff


	//   ....[64]....
        /*01d8*/ 	.word	0xffffffff


	//   ....[65]....
        /*01dc*/ 	.word	0xffffffff


	//   ....[66]....
        /*01e0*/ 	.word	0xffffffff


	//   ....[67]....
        /*01e4*/ 	.word	0xffffffff


	//   ....[68]....
        /*01e8*/ 	.word	0xffffffff


	//   ....[69]....
        /*01ec*/ 	.word	0xffffffff


	//   ....[70]....
        /*01f0*/ 	.word	0xffffffff


	//   ....[71]....
        /*01f4*/ 	.word	0xffffffff


	//   ....[72]....
        /*01f8*/ 	.word	0xffffffff


	//   ....[73]....
        /*01fc*/ 	.word	0xffffffff


	//   ....[74]....
        /*0200*/ 	.word	0xffffffff


	//   ....[75]....
        /*0204*/ 	.word	0xffffffff


	//   ....[76]....
        /*0208*/ 	.word	0xffffffff


	//   ....[77]....
        /*020c*/ 	.word	0xffffffff


	//   ....[78]....
        /*0210*/ 	.word	0xffffffff


	//   ....[79]....
        /*0214*/ 	.word	0xffffffff


	//   ....[80]....
        /*0218*/ 	.word	0xffffffff


	//   ....[81]....
        /*021c*/ 	.word	0xffffffff


	//   ....[82]....
        /*0220*/ 	.word	0xffffffff


	//   ....[83]....
        /*0224*/ 	.word	0xffffffff


	//   ....[84]....
        /*0228*/ 	.word	0xffffffff


	//   ....[85]....
        /*022c*/ 	.word	0xffffffff


	//   ....[86]....
        /*0230*/ 	.word	0xffffffff


	//   ....[87]....
        /*0234*/ 	.word	0xffffffff


	//   ....[88]....
        /*0238*/ 	.word	0xffffffff


	//   ....[89]....
        /*023c*/ 	.word	0xffffffff


	//   ....[90]....
        /*0240*/ 	.word	0x0500000f


	//   ....[91]....
        /*0244*/ 	.word	0x0500000f


	//   ....[92]....
        /*0248*/ 	.word	0x0500000f


	//   ....[93]....
        /*024c*/ 	.word	0x0500000f


	//   ....[94]....
        /*0250*/ 	.word	0x0500000f


	//   ....[95]....
        /*0254*/ 	.word	0x0500000f


	//   ....[96]....
        /*0258*/ 	.word	0x0500000f


	//   ....[97]....
        /*025c*/ 	.word	0x0500000f


	//   ....[98]....
        /*0260*/ 	.word	0x0500000f


	//----- nvinfo : EIATTR_COOP_GROUP_INSTR_OFFSETS
	.align		4
.L_93:
        /*0264*/ 	.byte	0x04, 0x28
        /*0266*/ 	.short	(.L_95 - .L_94)


	//   ....[0]....
.L_94:
        /*0268*/ 	.word	0x00000070


	//   ....[1]....
        /*026c*/ 	.word	0x00000140


	//   ....[2]....
        /*0270*/ 	.word	0x00000190


	//   ....[3]....
        /*0274*/ 	.word	0x000003c0


	//   ....[4]....
        /*0278*/ 	.word	0x00000520


	//   ....[5]....
        /*027c*/ 	.word	0x00000640


	//   ....[6]....
        /*0280*/ 	.word	0x000007a0


	//   ....[7]....
        /*0284*/ 	.word	0x00000f40


	//   ....[8]....
        /*0288*/ 	.word	0x00002c90


	//   ....[9]....
        /*028c*/ 	.word	0x00002d70


	//   ....[10]....
        /*0290*/ 	.word	0x000034d0


	//   ....[11]....
        /*0294*/ 	.word	0x00003580


	//   ....[12]....
        /*0298*/ 	.word	0x00005ea0


	//   ....[13]....
        /*029c*/ 	.word	0x00005eb0


	//   ....[14]....
        /*02a0*/ 	.word	0x00005ef0


	//   ....[15]....
        /*02a4*/ 	.word	0x00005f00


	//   ....[16]....
        /*02a8*/ 	.word	0x00007db0


	//   ....[17]....
        /*02ac*/ 	.word	0x00007dc0


	//   ....[18]....
        /*02b0*/ 	.word	0x00007df0


	//   ....[19]....
        /*02b4*/ 	.word	0x00007e00


	//   ....[20]....
        /*02b8*/ 	.word	0x000090f0


	//   ....[21]....
        /*02bc*/ 	.word	0x00009120


	//   ....[22]....
        /*02c0*/ 	.word	0x00009160


	//   ....[23]....
        /*02c4*/ 	.word	0x000091a0


	//   ....[24]....
        /*02c8*/ 	.word	0x000091d0


	//   ....[25]....
        /*02cc*/ 	.word	0x00009200


	//   ....[26]....
        /*02d0*/ 	.word	0x00009230


	//   ....[27]....
        /*02d4*/ 	.word	0x00009240


	//   ....[28]....
        /*02d8*/ 	.word	0x00009260


	//   ....[29]....
        /*02dc*/ 	.word	0x00009270


	//   ....[30]....
        /*02e0*/ 	.word	0x00009280


	//   ....[31]....
        /*02e4*/ 	.word	0x00009290


	//   ....[32]....
        /*02e8*/ 	.word	0x000092c0


	//   ....[33]....
        /*02ec*/ 	.word	0x000092e0


	//   ....[34]....
        /*02f0*/ 	.word	0x00009300


	//   ....[35]....
        /*02f4*/ 	.word	0x00009320


	//   ....[36]....
        /*02f8*/ 	.word	0x00009330


	//   ....[37]....
        /*02fc*/ 	.word	0x00009340


	//   ....[38]....
        /*0300*/ 	.word	0x00009350


	//   ....[39]....
        /*0304*/ 	.word	0x00009360


	//   ....[40]....
        /*0308*/ 	.word	0x00009370


	//   ....[41]....
        /*030c*/ 	.word	0x00009380


	//   ....[42]....
        /*0310*/ 	.word	0x00009390


	//   ....[43]....
        /*0314*/ 	.word	0x000093a0


	//   ....[44]....
        /*0318*/ 	.word	0x000093b0


	//   ....[45]....
        /*031c*/ 	.word	0x000093c0


	//   ....[46]....
        /*0320*/ 	.word	0x000093d0


	//   ....[47]....
        /*0324*/ 	.word	0x000093e0


	//   ....[48]....
        /*0328*/ 	.word	0x000093f0


	//   ....[49]....
        /*032c*/ 	.word	0x00009400


	//   ....[50]....
        /*0330*/ 	.word	0x00009420


	//   ....[51]....
        /*0334*/ 	.word	0x00009440


	//   ....[52]....
        /*0338*/ 	.word	0x000094c0


	//   ....[53]....
        /*033c*/ 	.word	0x00009500


	//   ....[54]....
        /*0340*/ 	.word	0x00009540


	//   ....[55]....
        /*0344*/ 	.word	0x00009580


	//   ....[56]....
        /*0348*/ 	.word	0x00009600


	//   ....[57]....
        /*034c*/ 	.word	0x00009640


	//   ....[58]....
        /*0350*/ 	.word	0x00009680


	//   ....[59]....
        /*0354*/ 	.word	0x000096c0


	//   ....[60]....
        /*0358*/ 	.word	0x00009730


	//   ....[61]....
        /*035c*/ 	.word	0x00009750


	//   ....[62]....
        /*0360*/ 	.word	0x00009770


	//   ....[63]....
        /*0364*/ 	.word	0x00009790


	//   ....[64]....
        /*0368*/ 	.word	0x000097b0


	//   ....[65]....
        /*036c*/ 	.word	0x000097d0


	//   ....[66]....
        /*0370*/ 	.word	0x000097f0


	//   ....[67]....
        /*0374*/ 	.word	0x00009810


	//   ....[68]....
        /*0378*/ 	.word	0x00009d50


	//   ....[69]....
        /*037c*/ 	.word	0x00009d80


	//   ....[70]....
        /*0380*/ 	.word	0x00009eb0


	//   ....[71]....
        /*0384*/ 	.word	0x00009ed0


	//   ....[72]....
        /*0388*/ 	.word	0x0000a3d0


	//   ....[73]....
        /*038c*/ 	.word	0x0000a410


	//   ....[74]....
        /*0390*/ 	.word	0x0000a520


	//   ....[75]....
        /*0394*/ 	.word	0x0000a540


	//   ....[76]....
        /*0398*/ 	.word	0x0000a630


	//   ....[77]....
        /*039c*/ 	.word	0x0000a650


	//   ....[78]....
        /*03a0*/ 	.word	0x0000a750


	//   ....[79]....
        /*03a4*/ 	.word	0x0000a790


	//   ....[80]....
        /*03a8*/ 	.word	0x0000b430


	//   ....[81]....
        /*03ac*/ 	.word	0x0000c100


	//   ....[82]....
        /*03b0*/ 	.word	0x0000c130


	//   ....[83]....
        /*03b4*/ 	.word	0x0000c200


	//   ....[84]....
        /*03b8*/ 	.word	0x0000c220


	//   ....[85]....
        /*03bc*/ 	.word	0x0000c2c0


	//   ....[86]....
        /*03c0*/ 	.word	0x0000c2e0


	//   ....[87]....
        /*03c4*/ 	.word	0x0000c2f0


	//   ....[88]....
        /*03c8*/ 	.word	0x0000c380


	//   ....[89]....
        /*03cc*/ 	.word	0x0000e210


	//   ....[90]....
        /*03d0*/ 	.word	0x0000e700


	//   ....[91]....
        /*03d4*/ 	.word	0x0000e8b0


	//   ....[92]....
        /*03d8*/ 	.word	0x0000e900


	//   ....[93]....
        /*03dc*/ 	.word	0x0000e9a0


	//   ....[94]....
        /*03e0*/ 	.word	0x0000eab0


	//   ....[95]....
        /*03e4*/ 	.word	0x0000eb10


	//   ....[96]....
        /*03e8*/ 	.word	0x0000ec30


	//   ....[97]....
        /*03ec*/ 	.word	0x0000ec90


	//   ....[98]....
        /*03f0*/ 	.word	0x0000ed30


	//----- nvinfo : EIATTR_REG_RECONFIG
	.align		4
.L_95:
        /*03f4*/ 	.byte	0x01, 0x54
	.zero		2


	//----- nvinfo : EIATTR_SYSCALL_OFFSETS
	.align		4
        /*03f8*/ 	.byte	0x04, 0x46
        /*03fa*/ 	.short	(.L_97 - .L_96)


	//   ....[0]....
.L_96:
        /*03fc*/ 	.word	0x00001460


	//   ....[1]....
        /*0400*/ 	.word	0x0000aee0


	//   ....[2]....
        /*0404*/ 	.word	0x0000b020


	//   ....[3]....
        /*0408*/ 	.word	0x0000b160


	//   ....[4]....
        /*040c*/ 	.word	0x0000b280


	//   ....[5]....
        /*0410*/ 	.word	0x0000bd00


	//----- nvinfo : EIATTR_MBARRIER_INSTR_OFFSETS
	.align		4
.L_97:
        /*0414*/ 	.byte	0x04, 0x39
        /*0416*/ 	.short	(.L_99 - .L_98)


	//   ....[0]....
.L_98:
        /*0418*/ 	.word	0x00000270
        /*041c*/ 	.word	0x000000ff
        /*0420*/ 	.word	0x00033400
        /*0424*/ 	.short	0x0100
        /*0426*/ 	.byte	0x08
	.zero		1


	//   ....[1]....
        /*0428*/ 	.word	0x00000280
        /*042c*/ 	.word	0x000000ff
        /*0430*/ 	.word	0x00033420
        /*0434*/ 	.short	0x0100
        /*0436*/ 	.byte	0x08
	.zero		1


	//   ....[2]....
        /*0438*/ 	.word	0x00000370
        /*043c*/ 	.word	0x000000ff
        /*0440*/ 	.word	0x00033430
        /*0444*/ 	.short	0x0100
        /*0446*/ 	.byte	0x08
	.zero		1


	//   ....[3]....
        /*0448*/ 	.word	0x00000380
        /*044c*/ 	.word	0x000000ff
        /*0450*/ 	.word	0x00033440
        /*0454*/ 	.short	0x0100
        /*0456*/ 	.byte	0x08
	.zero		1


	//   ....[4]....
        /*0458*/ 	.word	0x00000390
        /*045c*/ 	.word	0x000000ff
        /*0460*/ 	.word	0x00033438
        /*0464*/ 	.short	0x0100
        /*0466*/ 	.byte	0x08
	.zero		1


	//   ....[5]....
        /*0468*/ 	.word	0x000003a0
        /*046c*/ 	.word	0x000000ff
        /*0470*/ 	.word	0x00033448
        /*0474*/ 	.short	0x0100
        /*0476*/ 	.byte	0x08
	.zero		1


	//   ....[6]....
        /*0478*/ 	.word	0x000004d0
        /*047c*/ 	.word	0x000000ff
        /*0480*/ 	.word	0x00033450
        /*0484*/ 	.short	0x0100
        /*0486*/ 	.byte	0x08
	.zero		1


	//   ....[7]....
        /*0488*/ 	.word	0x000004e0
        /*048c*/ 	.word	0x000000ff
        /*0490*/ 	.word	0x00033460
        /*0494*/ 	.short	0x0100
        /*0496*/ 	.byte	0x08
	.zero		1


	//   ....[8]....
        /*0498*/ 	.word	0x000004f0
        /*049c*/ 	.word	0x000000ff
        /*04a0*/ 	.word	0x00033458
        /*04a4*/ 	.short	0x0100
        /*04a6*/ 	.byte	0x08
	.zero		1


	//   ....[9]....
        /*04a8*/ 	.word	0x00000500
        /*04ac*/ 	.word	0x000000ff
        /*04b0*/ 	.word	0x00033468
        /*04b4*/ 	.short	0x0100
        /*04b6*/ 	.byte	0x08
	.zero		1


	//   ....[10]....
        /*04b8*/ 	.word	0x000005f0
        /*04bc*/ 	.word	0x000000ff
        /*04c0*/ 	.word	0x00033470
        /*04c4*/ 	.short	0x0100
        /*04c6*/ 	.byte	0x06
	.zero		1


	//   ....[11]....
        /*04c8*/ 	.word	0x00000600
        /*04cc*/ 	.word	0x000000ff
        /*04d0*/ 	.word	0x00033480
        /*04d4*/ 	.short	0x0100
        /*04d6*/ 	.byte	0x06
	.zero		1


	//   ....[12]....
        /*04d8*/ 	.word	0x00000610
        /*04dc*/ 	.word	0x000000ff
        /*04e0*/ 	.word	0x00033478
        /*04e4*/ 	.short	0x0100
        /*04e6*/ 	.byte	0x06
	.zero		1


	//   ....[13]....
        /*04e8*/ 	.word	0x00000620
        /*04ec*/ 	.word	0x000000ff
        /*04f0*/ 	.word	0x00033488
        /*04f4*/ 	.short	0x0100
        /*04f6*/ 	.byte	0x06
	.zero		1


	//   ....[14]....
        /*04f8*/ 	.word	0x00000750
        /*04fc*/ 	.word	0x000000ff
        /*0500*/ 	.word	0x00033490
        /*0504*/ 	.short	0x0100
        /*0506*/ 	.byte	0x08
	.zero		1


	//   ....[15]....
        /*0508*/ 	.word	0x00000760
        /*050c*/ 	.word	0x000000ff
        /*0510*/ 	.word	0x000334a0
        /*0514*/ 	.short	0x0100
        /*0516*/ 	.byte	0x08
	.zero		1


	//   ....[16]....
        /*0518*/ 	.word	0x00000770
        /*051c*/ 	.word	0x000000ff
        /*0520*/ 	.word	0x00033498
        /*0524*/ 	.short	0x0100
        /*0526*/ 	.byte	0x08
	.zero		1


	//   ....[17]....
        /*0528*/ 	.word	0x00000780
        /*052c*/ 	.word	0x000000ff
        /*0530*/ 	.word	0x000334a8
        /*0534*/ 	.short	0x0100
        /*0536*/ 	.byte	0x08
	.zero		1


	//   ....[18]....
        /*0538*/ 	.word	0x000008b0
        /*053c*/ 	.word	0x000000ff
        /*0540*/ 	.word	0x000334b0
        /*0544*/ 	.short	0x0100
        /*0546*/ 	.byte	0x08
	.zero		1


	//   ....[19]....
        /*0548*/ 	.word	0x000008c0
        /*054c*/ 	.word	0x000000ff
        /*0550*/ 	.word	0x000334c0
        /*0554*/ 	.short	0x0100
        /*0556*/ 	.byte	0x08
	.zero		1


	//   ....[20]....
        /*0558*/ 	.word	0x000008d0
        /*055c*/ 	.word	0x000000ff
        /*0560*/ 	.word	0x000334b8
        /*0564*/ 	.short	0x0100
        /*0566*/ 	.byte	0x08
	.zero		1


	//   ....[21]....
        /*0568*/ 	.word	0x000008e0
        /*056c*/ 	.word	0x000000ff
        /*0570*/ 	.word	0x000334c8
        /*0574*/ 	.short	0x0100
        /*0576*/ 	.byte	0x08
	.zero		1


	//   ....[22]....
        /*0578*/ 	.word	0x000014c0
        /*057c*/ 	.word	0x000000ff
        /*0580*/ 	.word	0x00033400
        /*0584*/ 	.short	0x010a
        /*0586*/ 	.byte	0x27
	.zero		1


	//   ....[23]....
        /*0588*/ 	.word	0x00001540
        /*058c*/ 	.word	0x00000003
        /*0590*/ 	.word	0x00033430
        /*0594*/ 	.short	0x010a
        /*0596*/ 	.byte	0x3f
	.zero		1


	//   ....[24]....
        /*0598*/ 	.word	0x000015b0
        /*059c*/ 	.word	0x00000003
        /*05a0*/ 	.word	0x00033430
        /*05a4*/ 	.short	0x010a
        /*05a6*/ 	.byte	0x3f
	.zero		1


	//   ....[25]....
        /*05a8*/ 	.word	0x00003540
        /*05ac*/ 	.word	0x00000003
        /*05b0*/ 	.word	0x00000000
        /*05b4*/ 	.short	0x0101
        /*05b6*/ 	.byte	0x3f
	.zero		1


	//   ....[26]....
        /*05b8*/ 	.word	0x00004c10
        /*05bc*/ 	.word	0x000000ff
        /*05c0*/ 	.word	0x00033430
        /*05c4*/ 	.short	0x010a
        /*05c6*/ 	.byte	0x06
	.zero		1


	//   ....[27]....
        /*05c8*/ 	.word	0x00004c50
        /*05cc*/ 	.word	0x000000ff
        /*05d0*/ 	.word	0x00033430
        /*05d4*/ 	.short	0x010a
        /*05d6*/ 	.byte	0x06
	.zero		1


	//   ....[28]....
        /*05d8*/ 	.word	0x00005870
        /*05dc*/ 	.word	0x000000ff
        /*05e0*/ 	.word	0x00033450
        /*05e4*/ 	.short	0x010a
        /*05e6*/ 	.byte	0x06
	.zero		1


	//   ....[29]....
        /*05e8*/ 	.word	0x000058b0
        /*05ec*/ 	.word	0x000000ff
        /*05f0*/ 	.word	0x00033450
        /*05f4*/ 	.short	0x010a
        /*05f6*/ 	.byte	0x06
	.zero		1


	//   ....[30]....
        /*05f8*/ 	.word	0x00006ff0
        /*05fc*/ 	.word	0x00000003
        /*0600*/ 	.word	0x00000000
        /*0604*/ 	.short	0x0101
        /*0606*/ 	.byte	0x3f
	.zero		1


	//   ....[31]....
        /*0608*/ 	.word	0x000071a0
        /*060c*/ 	.word	0x000000ff
        /*0610*/ 	.word	0x00000000
        /*0614*/ 	.short	0x0101
        /*0616*/ 	.byte	0x06
	.zero		1


	//   ....[32]....
        /*0618*/ 	.word	0x00007a20
        /*061c*/ 	.word	0x000000ff
        /*0620*/ 	.word	0x00033450
        /*0624*/ 	.short	0x010a
        /*0626*/ 	.byte	0x04
	.zero		1


	//   ....[33]....
        /*0628*/ 	.word	0x00007a60
        /*062c*/ 	.word	0x000000ff
        /*0630*/ 	.word	0x00033450
        /*0634*/ 	.short	0x010a
        /*0636*/ 	.byte	0x04
	.zero		1


	//   ....[34]....
        /*0638*/ 	.word	0x00009180
        /*063c*/ 	.word	0x000000ff
        /*0640*/ 	.word	0x00000000
        /*0644*/ 	.short	0x0101
        /*0646*/ 	.byte	0x04
	.zero		1


	//   ....[35]....
        /*0648*/ 	.word	0x0000a3f0
        /*064c*/ 	.word	0x000000ff
        /*0650*/ 	.word	0x00000000
        /*0654*/ 	.short	0x0101
        /*0656*/ 	.byte	0x27
	.zero		1


	//   ....[36]....
        /*0658*/ 	.word	0x0000b670
        /*065c*/ 	.word	0x00000004
        /*0660*/ 	.word	0x00033480
        /*0664*/ 	.short	0x010a
        /*0666*/ 	.byte	0x3f
	.zero		1


	//   ....[37]....
        /*0668*/ 	.word	0x0000b900
        /*066c*/ 	.word	0x00000004
        /*0670*/ 	.word	0x00033440
        /*0674*/ 	.short	0x010a
        /*0676*/ 	.byte	0x3f
	.zero		1


	//   ....[38]....
        /*0678*/ 	.word	0x0000c460
        /*067c*/ 	.word	0x000000ff
        /*0680*/ 	.word	0x00033400
        /*0684*/ 	.short	0x0107
        /*0686*/ 	.byte	0x29
	.zero		1


	//   ....[39]....
        /*0688*/ 	.word	0x0000c4b0
        /*068c*/ 	.word	0x000000ff
        /*0690*/ 	.word	0x00033400
        /*0694*/ 	.short	0x0101
        /*0696*/ 	.byte	0x29
	.zero		1


	//   ....[40]....
        /*0698*/ 	.word	0x0000c4e0
        /*069c*/ 	.word	0x000000ff
        /*06a0*/ 	.word	0x00033420
        /*06a4*/ 	.short	0x010a
        /*06a6*/ 	.byte	0x29
	.zero		1


	//   ....[41]....
        /*06a8*/ 	.word	0x0000c7d0
        /*06ac*/ 	.word	0x00000007
        /*06b0*/ 	.word	0x00033480
        /*06b4*/ 	.short	0x010a
        /*06b6*/ 	.byte	0x3f
	.zero		1


	//   ....[42]....
        /*06b8*/ 	.word	0x0000cc00
        /*06bc*/ 	.word	0x00000007
        /*06c0*/ 	.word	0x00033440
        /*06c4*/ 	.short	0x010a
        /*06c6*/ 	.byte	0x3f
	.zero		1


	//   ....[43]....
        /*06c8*/ 	.word	0x0000d0b0
        /*06cc*/ 	.word	0x0000000c
        /*06d0*/ 	.word	0x00033470
        /*06d4*/ 	.short	0x010a
        /*06d6*/ 	.byte	0x3f
	.zero		1


	//   ....[44]....
        /*06d8*/ 	.word	0x0000d120
        /*06dc*/ 	.word	0x0000000c
        /*06e0*/ 	.word	0x00033460
        /*06e4*/ 	.short	0x010a
        /*06e6*/ 	.byte	0x3f
	.zero		1


	//   ....[45]....
        /*06e8*/ 	.word	0x0000d7d0
        /*06ec*/ 	.word	0x0000000c
        /*06f0*/ 	.word	0x00033450
        /*06f4*/ 	.short	0x0101
        /*06f6*/ 	.byte	0x3f
	.zero		1


	//   ....[46]....
        /*06f8*/ 	.word	0x0000d850
        /*06fc*/ 	.word	0x0000000c
        /*0700*/ 	.word	0x00000000
        /*0704*/ 	.short	0x0101
        /*0706*/ 	.byte	0x3f
	.zero		1


	//   ....[47]....
        /*0708*/ 	.word	0x0000d930
        /*070c*/ 	.word	0x00000003
        /*0710*/ 	.word	0x00033470
        /*0714*/ 	.short	0x010a
        /*0716*/ 	.byte	0x3f
	.zero		1


	//   ....[48]....
        /*0718*/ 	.word	0x0000d990
        /*071c*/ 	.word	0x00000003
        /*0720*/ 	.word	0x00033460
        /*0724*/ 	.short	0x010a
        /*0726*/ 	.byte	0x3f
	.zero		1


	//   ....[49]....
        /*0728*/ 	.word	0x0000e090
        /*072c*/ 	.word	0x00000003
        /*0730*/ 	.word	0x00033450
        /*0734*/ 	.short	0x0101
        /*0736*/ 	.byte	0x3f
	.zero		1


	//   ....[50]....
        /*0738*/ 	.word	0x0000e100
        /*073c*/ 	.word	0x00000000
        /*0740*/ 	.word	0x00000000
        /*0744*/ 	.short	0x0101
        /*0746*/ 	.byte	0x3f
	.zero		1


	//   ....[51]....
        /*0748*/ 	.word	0x0000e1c0
        /*074c*/ 	.word	0x00000007
        /*0750*/ 	.word	0x00033420
        /*0754*/ 	.short	0x010a
        /*0756*/ 	.byte	0x3f
	.zero		1


	//   ....[52]....
        /*0758*/ 	.word	0x0000e310
        /*075c*/ 	.word	0x00000005
        /*0760*/ 	.word	0x00000000
        /*0764*/ 	.short	0x010a
        /*0766*/ 	.byte	0x3f
	.zero		1


	//   ....[53]....
        /*0768*/ 	.word	0x0000e380
        /*076c*/ 	.word	0x00000003
        /*0770*/ 	.word	0x00000000
        /*0774*/ 	.short	0x010a
        /*0776*/ 	.byte	0x3f
	.zero		1


	//   ....[54]....
        /*0778*/ 	.word	0x0000e3d0
        /*077c*/ 	.word	0x00000003
        /*0780*/ 	.word	0x00033460
        /*0784*/ 	.short	0x010a
        /*0786*/ 	.byte	0x3f
	.zero		1


	//   ....[55]....
        /*0788*/ 	.word	0x0000e420
        /*078c*/ 	.word	0x00000005
        /*0790*/ 	.word	0x00033460
        /*0794*/ 	.short	0x010a
        /*0796*/ 	.byte	0x3f
	.zero		1


	//   ....[56]....
        /*0798*/ 	.word	0x0000e460
        /*079c*/ 	.word	0x00000003
        /*07a0*/ 	.word	0x00033480
        /*07a4*/ 	.short	0x010a
        /*07a6*/ 	.byte	0x3f
	.zero		1


	//   ....[57]....
        /*07a8*/ 	.word	0x0000e480
        /*07ac*/ 	.word	0x00000005
        /*07b0*/ 	.word	0x00033480
        /*07b4*/ 	.short	0x010a
        /*07b6*/ 	.byte	0x3f
	.zero		1


	//   ....[58]....
        /*07b8*/ 	.word	0x0000e4f0
        /*07bc*/ 	.word	0x00000003
        /*07c0*/ 	.word	0x00033400
        /*07c4*/ 	.short	0x010a
        /*07c6*/ 	.byte	0x3f
	.zero		1


	//   ....[59]....
        /*07c8*/ 	.word	0x0000e540
        /*07cc*/ 	.word	0x00000003
        /*07d0*/ 	.word	0x00033430
        /*07d4*/ 	.short	0x010a
        /*07d6*/ 	.byte	0x3f
	.zero		1


	//   ....[60]....
        /*07d8*/ 	.word	0x0000e5a0
        /*07dc*/ 	.word	0x00000005
        /*07e0*/ 	.word	0x00033430
        /*07e4*/ 	.short	0x010a
        /*07e6*/ 	.byte	0x3f
	.zero		1


	//   ....[61]....
        /*07e8*/ 	.word	0x0000e600
        /*07ec*/ 	.word	0x00000005
        /*07f0*/ 	.word	0x00033450
        /*07f4*/ 	.short	0x010a
        /*07f6*/ 	.byte	0x3f
	.zero		1


	//   ....[62]....
        /*07f8*/ 	.word	0x0000e660
        /*07fc*/ 	.word	0x00000007
        /*0800*/ 	.word	0x00033450
        /*0804*/ 	.short	0x010a
        /*0806*/ 	.byte	0x3f
	.zero		1


	//   ....[63]....
        /*0808*/ 	.word	0x0000e7b0
        /*080c*/ 	.word	0x00000004
        /*0810*/ 	.word	0x00033480
        /*0814*/ 	.short	0x010a
        /*0816*/ 	.byte	0x3f
	.zero		1


	//   ....[64]....
        /*0818*/ 	.word	0x0000e800
        /*081c*/ 	.word	0x00000004
        /*0820*/ 	.word	0x00033440
        /*0824*/ 	.short	0x010a
        /*0826*/ 	.byte	0x3f
	.zero		1


	//   ....[65]....
        /*0828*/ 	.word	0x0000ede0
        /*082c*/ 	.word	0x00000003
        /*0830*/ 	.word	0x00033420
        /*0834*/ 	.short	0x010a
        /*0836*/ 	.byte	0x3f
	.zero		1


	//   ....[66]....
        /*0838*/ 	.word	0x0000ee30
        /*083c*/ 	.word	0x00000007
        /*0840*/ 	.word	0x00033480
        /*0844*/ 	.short	0x010a
        /*0846*/ 	.byte	0x3f
	.zero		1


	//   ....[67]....
        /*0848*/ 	.word	0x0000ee80
        /*084c*/ 	.word	0x00000007
        /*0850*/ 	.word	0x00033440
        /*0854*/ 	.short	0x010a
        /*0856*/ 	.byte	0x3f
	.zero		1


	//   ....[68]....
        /*0858*/ 	.word	0x0000eed0
        /*085c*/ 	.word	0x0000000c
        /*0860*/ 	.word	0x00033470
        /*0864*/ 	.short	0x010a
        /*0866*/ 	.byte	0x3f
	.zero		1


	//   ....[69]....
        /*0868*/ 	.word	0x0000ef20
        /*086c*/ 	.word	0x0000000c
        /*0870*/ 	.word	0x00033460
        /*0874*/ 	.short	0x010a
        /*0876*/ 	.byte	0x3f
	.zero		1


	//   ....[70]....
        /*0878*/ 	.word	0x0000ef70
        /*087c*/ 	.word	0x00000003
        /*0880*/ 	.word	0x00033470
        /*0884*/ 	.short	0x010a
        /*0886*/ 	.byte	0x3f
	.zero		1


	//   ....[71]....
        /*0888*/ 	.word	0x0000efc0
        /*088c*/ 	.word	0x00000003
        /*0890*/ 	.word	0x00033460
        /*0894*/ 	.short	0x010a
        /*0896*/ 	.byte	0x3f
	.zero		1


	//   ....[72]....
        /*0898*/ 	.word	0x0000f010
        /*089c*/ 	.word	0x00000007
        /*08a0*/ 	.word	0x00033420
        /*08a4*/ 	.short	0x010a
        /*08a6*/ 	.byte	0x3f
	.zero		1


	//   ....[73]....
        /*08a8*/ 	.word	0x0000f060
        /*08ac*/ 	.word	0x00000005
        /*08b0*/ 	.word	0x00000000
        /*08b4*/ 	.short	0x010a
        /*08b6*/ 	.byte	0x3f
	.zero		1


	//   ....[74]....
        /*08b8*/ 	.word	0x0000f0b0
        /*08bc*/ 	.word	0x00000003
        /*08c0*/ 	.word	0x00000000
        /*08c4*/ 	.short	0x010a
        /*08c6*/ 	.byte	0x3f
	.zero		1


	//   ....[75]....
        /*08c8*/ 	.word	0x0000f100
        /*08cc*/ 	.word	0x00000003
        /*08d0*/ 	.word	0x00033460
        /*08d4*/ 	.short	0x010a
        /*08d6*/ 	.byte	0x3f
	.zero		1


	//   ....[76]....
        /*08d8*/ 	.word	0x0000f150
        /*08dc*/ 	.word	0x00000005
        /*08e0*/ 	.word	0x00033460
        /*08e4*/ 	.short	0x010a
        /*08e6*/ 	.byte	0x3f
	.zero		1


	//   ....[77]....
        /*08e8*/ 	.word	0x0000f1a0
        /*08ec*/ 	.word	0x00000003
        /*08f0*/ 	.word	0x00033480
        /*08f4*/ 	.short	0x010a
        /*08f6*/ 	.byte	0x3f
	.zero		1


	//----- nvinfo : EIATTR_NUM_MBARRIERS
	.align		4
.L_99:
        /*08f8*/ 	.byte	0x03, 0x38
        /*08fa*/ 	.short	0x0016


	//----- nvinfo : EIATTR_EXIT_INSTR_OFFSETS
	.align		4
        /*08fc*/ 	.byte	0x04, 0x1c
        /*08fe*/ 	.short	(.L_101 - .L_100)


	//   ....[0]....
.L_100:
        /*0900*/ 	.word	0x00000a30


	//   ....[1]....
        /*0904*/ 	.word	0x0000a8b0


	//   ....[2]....
        /*0908*/ 	.word	0x0000e230


	//   ....[3]....
        /*090c*/ 	.word	0x0000e4d0


	//----- nvinfo : EIATTR_MAX_THREADS
	.align		4
.L_101:
        /*0910*/ 	.byte	0x04, 0x05
        /*0912*/ 	.short	(.L_103 - .L_102)
.L_102:
        /*0914*/ 	.word	0x00000180
        /*0918*/ 	.word	0x00000001
        /*091c*/ 	.word	0x00000001


	//----- nvinfo : EIATTR_CRS_STACK_SIZE
	.align		4
.L_103:
        /*0920*/ 	.byte	0x04, 0x1e
        /*0922*/ 	.short	(.L_105 - .L_104)
.L_104:
        /*0924*/ 	.word	0x00000000


	//----- nvinfo : EIATTR_CBANK_PARAM_SIZE
	.align		4
.L_105:
        /*0928*/ 	.byte	0x03, 0x19
        /*092a*/ 	.short	0x0a70


	//----- nvinfo : EIATTR_PARAM_CBANK
	.align		4
        /*092c*/ 	.byte	0x04, 0x0a
        /*092e*/ 	.short	(.L_107 - .L_106)
	.align		4
.L_106:
        /*0930*/ 	.word	index@(.nv.constant0._ZN7cutlass13device_kernelIN5flash11enable_sm90INS1_16FlashAttnFwdSm90INS1_25CollectiveMainloopFwdSm90ILi2EN4cute5tupleIJNS5_1CILi1EEES8_S8_EEENS6_IJNS7_ILi128EEENS7_ILi160EEENS7_ILi192EEEEEELi192ENS_12float_e4m3_tEfNS_4arch4Sm90ELb0ELb0ELb0ELb0ELb0ELb0ELb0ELb1ELb1ELb1ELb0ELb0EEENS1_21CollectiveEpilogueFwdINS6_IJSA_SC_SB_EEES9_NS_10bfloat16_tESG_Li256ELb0ELb1ELb0ELb1EEENS1_29StaticPersistentTileSchedulerILb0EEEEEEEEEvNT_6ParamsE)
        /*0934*/ 	.short	0x0210
        /*0936*/ 	.short	0x0a70


	//----- nvinfo : EIATTR_SW_WAR
	.align		4
.L_107:
        /*0938*/ 	.byte	0x04, 0x36
        /*093a*/ 	.short	(.L_109 - .L_108)
.L_108:
        /*093c*/ 	.word	0x00000008
.L_109:


//--------------------- .nv.info._ZN7cutlass13device_kernelIN5flash11enable_sm90INS1_16FlashAttnFwdSm90INS1_25CollectiveMainloopFwdSm90ILi2EN4cute5tupleIJNS5_1CILi2EEENS7_ILi1EEES9_EEENS6_IJNS7_ILi128EEENS7_ILi160EEENS7_ILi192EEEEEELi192ENS_12float_e4m3_tEfNS_4arch4Sm90ELb0ELb0ELb0ELb0ELb0ELb0ELb0ELb1ELb1ELb1ELb0ELb0EEENS1_21CollectiveEpilogueFwdINS6_IJSB_SD_SC_EEESA_NS_10bfloat16_tESH_Li256ELb0ELb1ELb0ELb1EEENS1_29StaticPersistentTileSchedulerILb0EEEEEEEEEvNT_6ParamsE --------------------------
	.section	.nv.info._ZN7cutlass13device_kernelIN5flash11enable_sm90INS1_16FlashAttnFwdSm90INS1_25CollectiveMainloopFwdSm90ILi2EN4cute5tupleIJNS5_1CILi2EEENS7_ILi1EEES9_EEENS6_IJNS7_ILi128EEENS7_ILi160EEENS7_ILi192EEEEEELi192ENS_12float_e4m3_tEfNS_4arch4Sm90ELb0ELb0ELb0ELb0ELb0ELb0ELb0ELb1ELb1ELb1ELb0ELb0EEENS1_21CollectiveEpilogueFwdINS6_IJSB_SD_SC_EEESA_NS_10bfloat16_tESH_Li256ELb0ELb1ELb0ELb1EEENS1_29StaticPersistentTileSchedulerILb0EEEEEEEEEvNT_6ParamsE,"",@"SHT_CUDA_INFO"
	.sectionflags	@""
	.align	4


	//----- nvinfo : EIATTR_CUDA_API_VERSION
	.align		4
        /*0000*/ 	.byte	0x04, 0x37
        /*0002*/ 	.short	(.L_111 - .L_110)
.L_110:
        /*0004*/ 	.word	0x00000082


	//----- nvinfo : EIATTR_KPARAM_INFO
	.align		4
.L_111:
        /*0008*/ 	.byte	0x04, 0x17
        /*000a*/ 	.short	(.L_113 - .L_112)
.L_112:
        /*000c*/ 	.word	0x00000000
        /*0010*/ 	.short	0x0000
        /*0012*/ 	.short	0x0070
        /*0014*/ 	.byte	0x00, 0xf0, 0x01, 0x28


	//----- nvinfo : EIATTR_SPARSE_MMA_MASK
	.align		4
.L_113:
        /*0018*/ 	.byte	0x03, 0x50
        /*001a*/ 	.short	0x0000


	//----- nvinfo : EIATTR_MAXREG_COUNT
	.align		4
        /*001c*/ 	.byte	0x03, 0x1b
        /*001e*/ 	.short	0x00a8


	//----- nvinfo : EIATTR_NUM_BARRIERS
	.align		4
        /*0020*/ 	.byte	0x02, 0x4c
        /*0022*/ 	.byte	0x10
	.zero		1


	//----- nvinfo : EIATTR_EXTERNS
	.align		4
        /*0024*/ 	.byte	0x04, 0x0f
        /*0026*/ 	.short	(.L_115 - .L_114)


	//   ....[0]....
	.align		4
.L_114:
        /*0028*/ 	.word	index@(__assertfail)


	//----- nvinfo : EIATTR_ANNOTATIONS
	.align		4
.L_115:
        /*002c*/ 	.byte	0x04, 0x55
        /*002e*/ 	.short	(.L_117 - .L_116)


	//   ....[0]....
.L_116:
        /* <DEDUP_REMOVED lines=10> */


	//----- nvinfo : EIATTR_MERCURY_ISA_VERSION
	.align		4
.L_117:
        /*00c0*/ 	.byte	0x03, 0x5f
        /*00c2*/ 	.short	0x0101


	//----- nvinfo : EIATTR_INT_WARP_WIDE_INSTR_OFFSETS
	.align		4
        /*00c4*/ 	.byte	0x04, 0x31
        /*00c6*/ 	.short	(.L_119 - .L_118)


	//   ....[0]....
.L_118:
        /*00c8*/ 	.word	0x00000130


	//   ....[1]....
        /*00cc*/ 	.word	0x00000170


	//   ....[2]....
        /*00d0*/ 	.word	0x000001e0


	//----- nvinfo : EIATTR_COOP_GROUP_MASK_REGIDS
	.align		4
.L_119:
        /*00d4*/ 	.byte	0x04, 0x29
        /*00d6*/ 	.short	(.L_121 - .L_120)


	//   ....[0]....
.L_120:
        /*00d8*/ 	.word	0xffffffff


	//   ....[1]....
        /*00dc*/ 	.word	0xffffffff


	//   ....[2]....
        /*00e0*/ 	.word	0xffffffff


	//   ....[3]....
        /*00e4*/ 	.word	0xffffffff


	//   ....[4]....
        /*00e8*/ 	.word	0xffffffff


	//   ....[5]....
        /*00ec*/ 	.word	0xffffffff


	//   ....[6]....
        /*00f0*/ 	.word	0xffffffff


	//   ....[7]....
        /*00f4*/ 	.word	0xffffffff


	//   ....[8]....
        /*00f8*/ 	.word	0xffffffff


	//   ....[9]....
        /*00fc*/ 	.word	0xffffffff


	//   ....[10]....
        /*0100*/ 	.word	0xffffffff


	//   ....[11]....
        /*0104*/ 	.word	0xffffffff


	//   ....[12]....
        /*0108*/ 	.word	0xffffffff


	//   ....[13]....
        /*010c*/ 	.word	0xffffffff


	//   ....[14]....
        /*0110*/ 	.word	0xffffffff


	//   ....[15]....
        /*0114*/ 	.word	0xffffffff


	//   ....[16]....
        /*0118*/ 	.word	0xffffffff


	//   ....[17]....
        /*011c*/ 	.word	0xffffffff


	//   ....[18]....
        /*0120*/ 	.word	0xffffffff


	//   ....[19]....
        /*0124*/ 	.word	0xffffffff


	//   ....[20]....
        /*0128*/ 	.word	0xffffffff


	//   ....[21]....
        /*012c*/ 	.word	0xffffffff


	//   ....[22]....
        /*0130*/ 	.word	0xffffffff


	//   ....[23]....
        /*0134*/ 	.word	0xffffffff


	//   ....[24]....
        /*0138*/ 	.word	0xffffffff


	//   ....[25]....
        /*013c*/ 	.word	0xffffffff


	//   ....[26]....
        /*0140*/ 	.word	0xffffffff


	//   ....[27]....
        /*0144*/ 	.word	0xffffffff


	//   ....[28]....
        /*0148*/ 	.word	0xffffffff


	//   ....[29]....
        /*014c*/ 	.word	0xffffffff


	//   ....[30]....
        /*0150*/ 	.word	0xffffffff


	//   ....[31]....
        /*0154*/ 	.word	0xffffffff


	//   ....[32]....
        /*0158*/ 	.word	0xffffffff


	//   ....[33]....
        /*015c*/ 	.word	0xffffffff


	//   ....[34]....
        /*0160*/ 	.word	0xffffffff


	//   ....[35]....
        /*0164*/ 	.word	0xffffffff


	//   ....[36]....
        /*0168*/ 	.word	0xffffffff


	//   ....[37]....
        /*016c*/ 	.word	0xffffffff


	//   ....[38]....
        /*0170*/ 	.word	0xffffffff


	//   ....[39]....
        /*0174*/ 	.word	0xffffffff


	//   ....[40]....
        /*0178*/ 	.word	0xffffffff


	//   ....[41]....
        /*017c*/ 	.word	0xffffffff


	//   ....[42]....
        /*0180*/ 	.word	0xffffffff


	//   ....[43]....
        /*0184*/ 	.word	0xffffffff


	//   ....[44]....
        /*0188*/ 	.word	0xffffffff


	//   ....[45]....
        /*018c*/ 	.word	0xffffffff


	//   ....[46]....
        /*0190*/ 	.word	0xffffffff


	//   ....[47]....
        /*0194*/ 	.word	0xffffffff


	//   ....[48]....
        /*0198*/ 	.word	0xffffffff


	//   ....[49]....
        /*019c*/ 	.word	0xffffffff


	//   ....[50]....
        /*01a0*/ 	.word	0xffffffff


	//   ....[51]....
        /*01a4*/ 	.word	0xffffffff


	//   ....[52]....
        /*01a8*/ 	.word	0xffffffff


	//   ....[53]....
        /*01ac*/ 	.word	0xffffffff


	//   ....[54]....
        /*01b0*/ 	.word	0xffffffff


	//   ....[55]....
        /*01b4*/ 	.word	0xffffffff


	//   ....[56]....
        /*01b8*/ 	.word	0xffffffff


	//   ....[57]....
        /*01bc*/ 	.word	0xffffffff


	//   ....[58]....
        /*01c0*/ 	.word	0xffffffff


	//   ....[59]....
        /*01c4*/ 	.word	0xffffffff


	//   ....[60]....
        /*01c8*/ 	.word	0xffffffff


	//   ....[61]....
        /*01cc*/ 	.word	0xffffffff


	//   ....[62]....
        /*01d0*/ 	.word	0xffffffff


	//   ....[63]....
        /*01d4*/ 	.word	0xffffffff


	//   ....[64]....
        /*01d8*/ 	.word	0xffffffff


	//   ....[65]....
        /*01dc*/ 	.word	0xffffffff


	//   ....[66]....
        /*01e0*/ 	.word	0xffffffff


	//   ....[67]....
        /*01e4*/ 	.word	0xffffffff


	//   ....[68]....
        /*01e8*/ 	.word	0xffffffff


	//   ....[69]....
        /*01ec*/ 	.word	0xffffffff


	//   ....[70]....
        /*01f0*/ 	.word	0xffffffff


	//   ....[71]....
        /*01f4*/ 	.word	0xffffffff


	//   ....[72]....
        /*01f8*/ 	.word	0xffffffff


	//   ....[73]....
        /*01fc*/ 	.word	0xffffffff


	//   ....[74]....
        /*0200*/ 	.word	0xffffffff


	//   ....[75]....
        /*0204*/ 	.word	0xffffffff


	//   ....[76]....
        /*0208*/ 	.word	0xffffffff


	//   ....[77]....
        /*020c*/ 	.word	0xffffffff


	//   ....[78]....
        /*0210*/ 	.word	0xffffffff


	//   ....[79]....
        /*0214*/ 	.word	0xffffffff


	//   ....[80]....
        /*0218*/ 	.word	0xffffffff


	//   ....[81]....
        /*021c*/ 	.word	0xffffffff


	//   ....[82]....
        /*0220*/ 	.word	0xffffffff


	//   ....[83]....
        /*0224*/ 	.word	0xffffffff


	//   ....[84]....
        /*0228*/ 	.word	0xffffffff


	//   ....[85]....
        /*022c*/ 	.word	0xffffffff


	//   ....[86]....
        /*0230*/ 	.word	0xffffffff


	//   ....[87]....
        /*0234*/ 	.word	0xffffffff


	//   ....[88]....
        /*0238*/ 	.word	0xffffffff


	//   ....[89]....
        /*023c*/ 	.word	0xffffffff


	//   ....[90]....
        /*0240*/ 	.word	0xffffffff


	//   ....[91]....
        /*0244*/ 	.word	0x0500000f


	//   ....[92]....
        /*0248*/ 	.word	0x0500000f


	//   ....[93]....
        /*024c*/ 	.word	0x0500000f


	//   ....[94]....
        /*0250*/ 	.word	0x0500000f


	//   ....[95]....
        /*0254*/ 	.word	0x0500000f


	//   ....[96]....
        /*0258*/ 	.word	0x0500000f


	//   ....[97]....
        /*025c*/ 	.word	0x0500000f


	//   ....[98]....
        /*0260*/ 	.word	0x0500000f


	//   ....[99]....
        /*0264*/ 	.word	0x0500000f


	//----- nvinfo : EIATTR_COOP_GROUP_INSTR_OFFSETS
	.align		4
.L_121:
        /*0268*/ 	.byte	0x04, 0x28
        /*026a*/ 	.short	(.L_123 - .L_122)


	//   ....[0]....
.L_122:
        /*026c*/ 	.word	0x00000070


	//   ....[1]....
        /*0270*/ 	.word	0x00000140


	//   ....[2]....
        /*0274*/ 	.word	0x00000190


	//   ....[3]....
        /*0278*/ 	.word	0x000003d0


	//   ....[4]....
        /*027c*/ 	.word	0x000005f0


	//   ....[5]....
        /*0280*/ 	.word	0x00000820


	//   ....[6]....
        /*0284*/ 	.word	0x00000aa0


	//   ....[7]....
        /*0288*/ 	.word	0x00000de0


	//   ....[8]....
        /*028c*/ 	.word	0x00001460


	//   ....[9]....
        /*0290*/ 	.word	0x00003160


	//   ....[10]....
        /*0294*/ 	.word	0x00003260


	//   ....[11]....
        /*0298*/ 	.word	0x000039b0


	//   ....[12]....
        /*029c*/ 	.word	0x00003a30


	//   ....[13]....
        /*02a0*/ 	.word	0x00006020


	//   ....[14]....
        /*02a4*/ 	.word	0x00006030


	//   ....[15]....
        /*02a8*/ 	.word	0x00006060


	//   ....[16]....
        /*02ac*/ 	.word	0x00006070


	//   ....[17]....
        /*02b0*/ 	.word	0x00007dd0


	//   ....[18]....
        /*02b4*/ 	.word	0x00007de0


	//   ....[19]....
        /*02b8*/ 	.word	0x00007e10


	//   ....[20]....
        /*02bc*/ 	.word	0x00007e20


	//   ....[21]....
        /*02c0*/ 	.word	0x00009150


	//   ....[22]....
        /*02c4*/ 	.word	0x00009180


	//   ....[23]....
        /*02c8*/ 	.word	0x000091c0


	//   ....[24]....
        /*02cc*/ 	.word	0x000091e0


	//   ....[25]....
        /*02d0*/ 	.word	0x000091f0


	//   ....[26]....
        /*02d4*/ 	.word	0x00009200


	//   ....[27]....
        /*02d8*/ 	.word	0x00009210


	//   ....[28]....
        /*02dc*/ 	.word	0x00009220


	//   ....[29]....
        /*02e0*/ 	.word	0x00009230


	//   ....[30]....
        /*02e4*/ 	.word	0x00009240


	//   ....[31]....
        /*02e8*/ 	.word	0x00009250


	//   ....[32]....
        /*02ec*/ 	.word	0x00009260


	//   ....[33]....
        /*02f0*/ 	.word	0x000092a0


	//   ....[34]....
        /*02f4*/ 	.word	0x000092d0


	//   ....[35]....
        /*02f8*/ 	.word	0x000093a0


	//   ....[36]....
        /*02fc*/ 	.word	0x00009410


	//   ....[37]....
        /*0300*/ 	.word	0x00009450


	//   ....[38]....
        /*0304*/ 	.word	0x00009480


	//   ....[39]....
        /*0308*/ 	.word	0x000094a0


	//   ....[40]....
        /*030c*/ 	.word	0x000094c0


	//   ....[41]....
        /*0310*/ 	.word	0x000094f0


	//   ....[42]....
        /*0314*/ 	.word	0x00009510


	//   ....[43]....
        /*0318*/ 	.word	0x00009530


	//   ....[44]....
        /*031c*/ 	.word	0x00009540


	//   ....[45]....
        /*0320*/ 	.word	0x00009560


	//   ....[46]....
        /*0324*/ 	.word	0x00009580


	//   ....[47]....
        /*0328*/ 	.word	0x000095a0


	//   ....[48]....
        /*032c*/ 	.word	0x000095b0


	//   ....[49]....
        /*0330*/ 	.word	0x000095c0


	//   ....[50]....
        /*0334*/ 	.word	0x000095d0


	//   ....[51]....
        /*0338*/ 	.word	0x000095e0


	//   ....[52]....
        /*033c*/ 	.word	0x000095f0


	//   ....[53]....
        /*0340*/ 	.word	0x00009600


	//   ....[54]....
        /*0344*/ 	.word	0x00009610


	//   ....[55]....
        /*0348*/ 	.word	0x00009620


	//   ....[56]....
        /*034c*/ 	.word	0x00009630


	//   ....[57]....
        /*0350*/ 	.word	0x00009650


	//   ....[58]....
        /*0354*/ 	.word	0x00009690


	//   ....[59]....
        /*0358*/ 	.word	0x00009730


	//   ....[60]....
        /*035c*/ 	.word	0x00009750


	//   ....[61]....
        /*0360*/ 	.word	0x00009770


	//   ....[62]....
        /*0364*/ 	.word	0x00009790


	//   ....[63]....
        /*0368*/ 	.word	0x000097b0


	//   ....[64]....
        /*036c*/ 	.word	0x000097d0


	//   ....[65]....
        /*0370*/ 	.word	0x000097f0


	//   ....[66]....
        /*0374*/ 	.word	0x00009810


	//   ....[67]....
        /*0378*/ 	.word	0x00009820


	//   ....[68]....
        /*037c*/ 	.word	0x00009830


	//   ....[69]....
        /*0380*/ 	.word	0x00009db0


	//   ....[70]....
        /*0384*/ 	.word	0x00009de0


	//   ....[71]....
        /*0388*/ 	.word	0x00009ed0


	//   ....[72]....
        /*038c*/ 	.word	0x00009ef0


	//   ....[73]....
        /*0390*/ 	.word	0x0000a430


	//   ....[74]....
        /*0394*/ 	.word	0x0000a460


	//   ....[75]....
        /*0398*/ 	.word	0x0000a570


	//   ....[76]....
        /*039c*/ 	.word	0x0000a590


	//   ....[77]....
        /*03a0*/ 	.word	0x0000a680


	//   ....[78]....
        /*03a4*/ 	.word	0x0000a6a0


	//   ....[79]....
        /*03a8*/ 	.word	0x0000a7a0


	//   ....[80]....
        /*03ac*/ 	.word	0x0000a7e0


	//   ....[81]....
        /*03b0*/ 	.word	0x0000b4e0


	//   ....[82]....
        /*03b4*/ 	.word	0x0000c230


	//   ....[83]....
        /*03b8*/ 	.word	0x0000c260


	//   ....[84]....
        /*03bc*/ 	.word	0x0000c320


	//   ....[85]....
        /*03c0*/ 	.word	0x0000c330


	//   ....[86]....
        /*03c4*/ 	.word	0x0000c3c0


	//   ....[87]....
        /*03c8*/ 	.word	0x0000c3d0


	//   ....[88]....
        /*03cc*/ 	.word	0x0000c3e0


	//   ....[89]....
        /*03d0*/ 	.word	0x0000c3f0


	//   ....[90]....
        /*03d4*/ 	.word	0x0000e410


	//   ....[91]....
        /*03d8*/ 	.word	0x0000e900


	//   ....[92]....
        /*03dc*/ 	.word	0x0000eab0


	//   ....[93]....
        /*03e0*/ 	.word	0x0000eb00


	//   ....[94]....
        /*03e4*/ 	.word	0x0000eb90


	//   ....[95]....
        /*03e8*/ 	.word	0x0000ec90


	//   ....[96]....
        /*03ec*/ 	.word	0x0000ecf0


	//   ....[97]....
        /*03f0*/ 	.word	0x0000edf0


	//   ....[98]....
        /*03f4*/ 	.word	0x0000ee50


	//   ....[99]....
        /*03f8*/ 	.word	0x0000ef30


	//----- nvinfo : EIATTR_REG_RECONFIG
	.align		4
.L_123:
        /*03fc*/ 	.byte	0x01, 0x54
	.zero		2


	//----- nvinfo : EIATTR_SYSCALL_OFFSETS
	.align		4
        /*0400*/ 	.byte	0x04, 0x46
        /*0402*/ 	.short	(.L_125 - .L_124)


	//   ....[0]....
.L_124:
        /*0404*/ 	.word	0x00001980


	//   ....[1]....
        /*0408*/ 	.word	0x0000af90


	//   ....[2]....
        /*040c*/ 	.word	0x0000b0f0


	//   ....[3]....
        /*0410*/ 	.word	0x0000b230


	//   ....[4]....
        /*0414*/ 	.word	0x0000b350


	//   ....[5]....
        /*0418*/ 	.word	0x0000be30


	//----- nvinfo : EIATTR_MBARRIER_INSTR_OFFSETS
	.align		4
.L_125:
        /*041c*/ 	.byte	0x04, 0x39
        /*041e*/ 	.short	(.L_127 - .L_126)


	//   ....[0]....
.L_126:
        /*0420*/ 	.word	0x00000270
        /*0424*/ 	.word	0x000000ff
        /*0428*/ 	.word	0x00033400
        /*042c*/ 	.short	0x0100
        /*042e*/ 	.byte	0x08
	.zero		1


	//   ....[1]....
        /*0430*/ 	.word	0x00000280
        /*0434*/ 	.word	0x000000ff
        /*0438*/ 	.word	0x00033420
        /*043c*/ 	.short	0x0100
        /*043e*/ 	.byte	0x08
	.zero		1


	//   ....[2]....
        /*0440*/ 	.word	0x00000370
        /*0444*/ 	.word	0x000000ff
        /*0448*/ 	.word	0x00033430
        /*044c*/ 	.short	0x0100
        /*044e*/ 	.byte	0x08
	.zero		1


	//   ....[3]....
        /*0450*/ 	.word	0x00000380
        /*0454*/ 	.word	0x000000ff
        /*0458*/ 	.word	0x00033440
        /*045c*/ 	.short	0x0100
        /*045e*/ 	.byte	0x08
	.zero		1


	//   ....[4]....
        /*0460*/ 	.word	0x00000390
        /*0464*/ 	.word	0x000000ff
        /*0468*/ 	.word	0x00033438
        /*046c*/ 	.short	0x0100
        /*046e*/ 	.byte	0x08
	.zero		1


	//   ....[5]....
        /*0470*/ 	.word	0x000003a0
        /*0474*/ 	.word	0x000000ff
        /*0478*/ 	.word	0x00033448
        /*047c*/ 	.short	0x0100
        /*047e*/ 	.byte	0x08
	.zero		1


	//   ....[6]....
        /*0480*/ 	.word	0x000005a0
        /*0484*/ 	.word	0x000000ff
        /*0488*/ 	.word	0x00033450
        /*048c*/ 	.short	0x0100
        /*048e*/ 	.byte	0x08
	.zero		1


	//   ....[7]....
        /*0490*/ 	.word	0x000005b0
        /*0494*/ 	.word	0x000000ff
        /*0498*/ 	.word	0x00033460
        /*049c*/ 	.short	0x0100
        /*049e*/ 	.byte	0x08
	.zero		1


	//   ....[8]....
        /*04a0*/ 	.word	0x000005c0
        /*04a4*/ 	.word	0x000000ff
        /*04a8*/ 	.word	0x00033458
        /*04ac*/ 	.short	0x0100
        /*04ae*/ 	.byte	0x08
	.zero		1


	//   ....[9]....
        /*04b0*/ 	.word	0x000005d0
        /*04b4*/ 	.word	0x000000ff
        /*04b8*/ 	.word	0x00033468
        /*04bc*/ 	.short	0x0100
        /*04be*/ 	.byte	0x08
	.zero		1


	//   ....[10]....
        /*04c0*/ 	.word	0x000007d0
        /*04c4*/ 	.word	0x000000ff
        /*04c8*/ 	.word	0x00033470
        /*04cc*/ 	.short	0x0100
        /*04ce*/ 	.byte	0x08
	.zero		1


	//   ....[11]....
        /*04d0*/ 	.word	0x000007e0
        /*04d4*/ 	.word	0x000000ff
        /*04d8*/ 	.word	0x00033480
        /*04dc*/ 	.short	0x0100
        /*04de*/ 	.byte	0x08
	.zero		1


	//   ....[12]....
        /*04e0*/ 	.word	0x000007f0
        /*04e4*/ 	.word	0x000000ff
        /*04e8*/ 	.word	0x00033478
        /*04ec*/ 	.short	0x0100
        /*04ee*/ 	.byte	0x08
	.zero		1


	//   ....[13]....
        /*04f0*/ 	.word	0x00000800
        /*04f4*/ 	.word	0x000000ff
        /*04f8*/ 	.word	0x00033488
        /*04fc*/ 	.short	0x0100
        /*04fe*/ 	.byte	0x08
	.zero		1


	//   ....[14]....
        /*0500*/ 	.word	0x00000a50
        /*0504*/ 	.word	0x000000ff
        /*0508*/ 	.word	0x00033490
        /*050c*/ 	.short	0x0100
        /*050e*/ 	.byte	0x08
	.zero		1


	//   ....[15]....
        /*0510*/ 	.word	0x00000a60
        /*0514*/ 	.word	0x000000ff
        /*0518*/ 	.word	0x000334a0
        /*051c*/ 	.short	0x0100
        /*051e*/ 	.byte	0x08
	.zero		1


	//   ....[16]....
        /*0520*/ 	.word	0x00000a70
        /*0524*/ 	.word	0x000000ff
        /*0528*/ 	.word	0x00033498
        /*052c*/ 	.short	0x0100
        /*052e*/ 	.byte	0x08
	.zero		1


	//   ....[17]....
        /*0530*/ 	.word	0x00000a80
        /*0534*/ 	.word	0x000000ff
        /*0538*/ 	.word	0x000334a8
        /*053c*/ 	.short	0x0100
        /*053e*/ 	.byte	0x08
	.zero		1


	//   ....[18]....
        /*0540*/ 	.word	0x00000d30
        /*0544*/ 	.word	0x000000ff
        /*0548*/ 	.word	0x000334b0
        /*054c*/ 	.short	0x0100
        /*054e*/ 	.byte	0x08
	.zero		1


	//   ....[19]....
        /*0550*/ 	.word	0x00000d40
        /*0554*/ 	.word	0x000000ff
        /*0558*/ 	.word	0x000334c0
        /*055c*/ 	.short	0x0100
        /*055e*/ 	.byte	0x08
	.zero		1


	//   ....[20]....
        /*0560*/ 	.word	0x00000d50
        /*0564*/ 	.word	0x000000ff
        /*0568*/ 	.word	0x000334b8
        /*056c*/ 	.short	0x0100
        /*056e*/ 	.byte	0x08
	.zero		1


	//   ....[21]....
        /*0570*/ 	.word	0x00000d60
        /*0574*/ 	.word	0x000000ff
        /*0578*/ 	.word	0x000334c8
        /*057c*/ 	.short	0x0100
        /*057e*/ 	.byte	0x08
	.zero		1


	//   ....[22]....
        /*0580*/ 	.word	0x000019e0
        /*0584*/ 	.word	0x000000ff
        /*0588*/ 	.word	0x00033400
        /*058c*/ 	.short	0x010a
        /*058e*/ 	.byte	0x27
	.zero		1


	//   ....[23]....
        /*0590*/ 	.word	0x00001a60
        /*0594*/ 	.word	0x00000003
        /*0598*/ 	.word	0x00033430
        /*059c*/ 	.short	0x010a
        /*059e*/ 	.byte	0x3f
	.zero		1


	//   ....[24]....
        /*05a0*/ 	.word	0x00001aa0
        /*05a4*/ 	.word	0x00000003
        /*05a8*/ 	.word	0x00033430
        /*05ac*/ 	.short	0x010a
        /*05ae*/ 	.byte	0x3f
	.zero		1


	//   ....[25]....
        /*05b0*/ 	.word	0x00003d30
        /*05b4*/ 	.word	0x00000003
        /*05b8*/ 	.word	0x00000000
        /*05bc*/ 	.short	0x0101
        /*05be*/ 	.byte	0x3f
	.zero		1


	//   ....[26]....
        /*05c0*/ 	.word	0x00004be0
        /*05c4*/ 	.word	0x000000ff
        /*05c8*/ 	.word	0x00033430
        /*05cc*/ 	.short	0x010a
        /*05ce*/ 	.byte	0x06
	.zero		1


	//   ....[27]....
        /*05d0*/ 	.word	0x00004c20
        /*05d4*/ 	.word	0x000000ff
        /*05d8*/ 	.word	0x00033430
        /*05dc*/ 	.short	0x010a
        /*05de*/ 	.byte	0x06
	.zero		1


	//   ....[28]....
        /*05e0*/ 	.word	0x00005860
        /*05e4*/ 	.word	0x000000ff
        /*05e8*/ 	.word	0x00033450
        /*05ec*/ 	.short	0x010a
        /*05ee*/ 	.byte	0x06
	.zero		1


	//   ....[29]....
        /*05f0*/ 	.word	0x000058a0
        /*05f4*/ 	.word	0x000000ff
        /*05f8*/ 	.word	0x00033450
        /*05fc*/ 	.short	0x010a
        /*05fe*/ 	.byte	0x06
	.zero		1


	//   ....[30]....
        /*0600*/ 	.word	0x00006ed0
        /*0604*/ 	.word	0x00000003
        /*0608*/ 	.word	0x00000000
        /*060c*/ 	.short	0x0101
        /*060e*/ 	.byte	0x3f
	.zero		1


	//   ....[31]....
        /*0610*/ 	.word	0x000071c0
        /*0614*/ 	.word	0x000000ff
        /*0618*/ 	.word	0x00000000
        /*061c*/ 	.short	0x0101
        /*061e*/ 	.byte	0x06
	.zero		1


	//   ....[32]....
        /*0620*/ 	.word	0x00007a40
        /*0624*/ 	.word	0x000000ff
        /*0628*/ 	.word	0x00033450
        /*062c*/ 	.short	0x010a
        /*062e*/ 	.byte	0x04
	.zero		1


	//   ....[33]....
        /*0630*/ 	.word	0x00007a80
        /*0634*/ 	.word	0x000000ff
        /*0638*/ 	.word	0x00033450
        /*063c*/ 	.short	0x010a
        /*063e*/ 	.byte	0x04
	.zero		1


	//   ....[34]....
        /*0640*/ 	.word	0x000091d0
        /*0644*/ 	.word	0x000000ff
        /*0648*/ 	.word	0x00000000
        /*064c*/ 	.short	0x0101
        /*064e*/ 	.byte	0x04
	.zero		1


	//   ....[35]....
        /*0650*/ 	.word	0x0000a410
        /*0654*/ 	.word	0x000000ff
        /*0658*/ 	.word	0x00000000
        /*065c*/ 	.short	0x0101
        /*065e*/ 	.byte	0x04
	.zero		1


	//   ....[36]....
        /*0660*/ 	.word	0x0000a470
        /*0664*/ 	.word	0x000000ff
        /*0668*/ 	.word	0x00000000
        /*066c*/ 	.short	0x0101
        /*066e*/ 	.byte	0x27
	.zero		1


	//   ....[37]....
        /*0670*/ 	.word	0x0000b6e0
        /*0674*/ 	.word	0x00000004
        /*0678*/ 	.word	0x00033480
        /*067c*/ 	.short	0x010a
        /*067e*/ 	.byte	0x3f
	.zero		1


	//   ....[38]....
        /*0680*/ 	.word	0x0000ba10
        /*0684*/ 	.word	0x00000004
        /*0688*/ 	.word	0x00033440
        /*068c*/ 	.short	0x010a
        /*068e*/ 	.byte	0x3f
	.zero		1


	//   ....[39]....
        /*0690*/ 	.word	0x0000c530
        /*0694*/ 	.word	0x000000ff
        /*0698*/ 	.word	0x00033400
        /*069c*/ 	.short	0x0107
        /*069e*/ 	.byte	0x29
	.zero		1


	//   ....[40]....
        /*06a0*/ 	.word	0x0000c580
        /*06a4*/ 	.word	0x000000ff
        /*06a8*/ 	.word	0x00033400
        /*06ac*/ 	.short	0x0101
        /*06ae*/ 	.byte	0x29
	.zero		1


	//   ....[41]....
        /*06b0*/ 	.word	0x0000c5b0
        /*06b4*/ 	.word	0x000000ff
        /*06b8*/ 	.word	0x00033420
        /*06bc*/ 	.short	0x010a
        /*06be*/ 	.byte	0x29
	.zero		1


	//   ....[42]....
        /*06c0*/ 	.word	0x0000c860
        /*06c4*/ 	.word	0x00000006
        /*06c8*/ 	.word	0x00033480
        /*06cc*/ 	.short	0x010a
        /*06ce*/ 	.byte	0x3f
	.zero		1


	//   ....[43]....
        /*06d0*/ 	.word	0x0000cd70
        /*06d4*/ 	.word	0x00000006
        /*06d8*/ 	.word	0x00033440
        /*06dc*/ 	.short	0x010a
        /*06de*/ 	.byte	0x3f
	.zero		1


	//   ....[44]....
        /*06e0*/ 	.word	0x0000d250
        /*06e4*/ 	.word	0x0000000c
        /*06e8*/ 	.word	0x00033470
        /*06ec*/ 	.short	0x010a
        /*06ee*/ 	.byte	0x3f
	.zero		1


	//   ....[45]....
        /*06f0*/ 	.word	0x0000d2c0
        /*06f4*/ 	.word	0x0000000c
        /*06f8*/ 	.word	0x00033460
        /*06fc*/ 	.short	0x010a
        /*06fe*/ 	.byte	0x3f
	.zero		1


	//   ....[46]....
        /*0700*/ 	.word	0x0000d960
        /*0704*/ 	.word	0x0000000c
        /*0708*/ 	.word	0x00033450
        /*070c*/ 	.short	0x0101
        /*070e*/ 	.byte	0x3f
	.zero		1


	//   ....[47]....
        /*0710*/ 	.word	0x0000d9f0
        /*0714*/ 	.word	0x0000000c
        /*0718*/ 	.word	0x00000000
        /*071c*/ 	.short	0x0101
        /*071e*/ 	.byte	0x3f
	.zero		1


	//   ....[48]....
        /*0720*/ 	.word	0x0000db00
        /*0724*/ 	.word	0x00000003
        /*0728*/ 	.word	0x00033470
        /*072c*/ 	.short	0x010a
        /*072e*/ 	.byte	0x3f
	.zero		1


	//   ....[49]....
        /*0730*/ 	.word	0x0000db60
        /*0734*/ 	.word	0x00000003
        /*0738*/ 	.word	0x00033460
        /*073c*/ 	.short	0x010a
        /*073e*/ 	.byte	0x3f
	.zero		1


	//   ....[50]....
        /*0740*/ 	.word	0x0000e210
        /*0744*/ 	.word	0x00000003
        /*0748*/ 	.word	0x00033450
        /*074c*/ 	.short	0x0101
        /*074e*/ 	.byte	0x3f
	.zero		1


	//   ....[51]....
        /*0750*/ 	.word	0x0000e2a0
        /*0754*/ 	.word	0x00000003
        /*0758*/ 	.word	0x00000000
        /*075c*/ 	.short	0x0101
        /*075e*/ 	.byte	0x3f
	.zero		1


	//   ....[52]....
        /*0760*/ 	.word	0x0000e3c0
        /*0764*/ 	.word	0x00000007
        /*0768*/ 	.word	0x00033420
        /*076c*/ 	.short	0x010a
        /*076e*/ 	.byte	0x3f
	.zero		1


	//   ....[53]....
        /*0770*/ 	.word	0x0000e510
        /*0774*/ 	.word	0x00000005
        /*0778*/ 	.word	0x00000000
        /*077c*/ 	.short	0x010a
        /*077e*/ 	.byte	0x3f
	.zero		1


	//   ....[54]....
        /*0780*/ 	.word	0x0000e580
        /*0784*/ 	.word	0x00000003
        /*0788*/ 	.word	0x00000000
        /*078c*/ 	.short	0x010a
        /*078e*/ 	.byte	0x3f
	.zero		1


	//   ....[55]....
        /*0790*/ 	.word	0x0000e5d0
        /*0794*/ 	.word	0x00000003
        /*0798*/ 	.word	0x00033460
        /*079c*/ 	.short	0x010a
        /*079e*/ 	.byte	0x3f
	.zero		1


	//   ....[56]....
        /*07a0*/ 	.word	0x0000e620
        /*07a4*/ 	.word	0x00000005
        /*07a8*/ 	.word	0x00033460
        /*07ac*/ 	.short	0x010a
        /*07ae*/ 	.byte	0x3f
	.zero		1


	//   ....[57]....
        /*07b0*/ 	.word	0x0000e660
        /*07b4*/ 	.word	0x00000003
        /*07b8*/ 	.word	0x00033480
        /*07bc*/ 	.short	0x010a
        /*07be*/ 	.byte	0x3f
	.zero		1


	//   ....[58]....
        /*07c0*/ 	.word	0x0000e680
        /*07c4*/ 	.word	0x00000005
        /*07c8*/ 	.word	0x00033480
        /*07cc*/ 	.short	0x010a
        /*07ce*/ 	.byte	0x3f
	.zero		1


	//   ....[59]....
        /*07d0*/ 	.word	0x0000e6f0
        /*07d4*/ 	.word	0x00000003
        /*07d8*/ 	.word	0x00033400
        /*07dc*/ 	.short	0x010a
        /*07de*/ 	.byte	0x3f
	.zero		1


	//   ....[60]....
        /*07e0*/ 	.word	0x0000e740
        /*07e4*/ 	.word	0x00000003
        /*07e8*/ 	.word	0x00033430
        /*07ec*/ 	.short	0x010a
        /*07ee*/ 	.byte	0x3f
	.zero		1


	//   ....[61]....
        /*07f0*/ 	.word	0x0000e7a0
        /*07f4*/ 	.word	0x00000005
        /*07f8*/ 	.word	0x00033430
        /*07fc*/ 	.short	0x010a
        /*07fe*/ 	.byte	0x3f
	.zero		1


	//   ....[62]....
        /*0800*/ 	.word	0x0000e800
        /*0804*/ 	.word	0x00000005
        /*0808*/ 	.word	0x00033450
        /*080c*/ 	.short	0x010a
        /*080e*/ 	.byte	0x3f
	.zero		1


	//   ....[63]....
        /*0810*/ 	.word	0x0000e860
        /*0814*/ 	.word	0x00000007
        /*0818*/ 	.word	0x00033450
        /*081c*/ 	.short	0x010a
        /*081e*/ 	.byte	0x3f
	.zero		1


	//   ....[64]....
        /*0820*/ 	.word	0x0000e9b0
        /*0824*/ 	.word	0x00000004
        /*0828*/ 	.word	0x00033480
        /*082c*/ 	.short	0x010a
        /*082e*/ 	.byte	0x3f
	.zero		1


	//   ....[65]....
        /*0830*/ 	.word	0x0000ea00
        /*0834*/ 	.word	0x00000004
        /*0838*/ 	.word	0x00033440
        /*083c*/ 	.short	0x010a
        /*083e*/ 	.byte	0x3f
	.zero		1


	//   ....[66]....
        /*0840*/ 	.word	0x0000ef80
        /*0844*/ 	.word	0x00000002
        /*0848*/ 	.word	0x00033420
        /*084c*/ 	.short	0x010a
        /*084e*/ 	.byte	0x3f
	.zero		1


	//   ....[67]....
        /*0850*/ 	.word	0x0000efd0
        /*0854*/ 	.word	0x00000006
        /*0858*/ 	.word	0x00033480
        /*085c*/ 	.short	0x010a
        /*085e*/ 	.byte	0x3f
	.zero		1


	//   ....[68]....
        /*0860*/ 	.word	0x0000f020
        /*0864*/ 	.word	0x00000006
        /*0868*/ 	.word	0x00033440
        /*086c*/ 	.short	0x010a
        /*086e*/ 	.byte	0x3f
	.zero		1


	//   ....[69]....
        /*0870*/ 	.word	0x0000f070
        /*0874*/ 	.word	0x0000000c
        /*0878*/ 	.word	0x00033470
        /*087c*/ 	.short	0x010a
        /*087e*/ 	.byte	0x3f
	.zero		1


	//   ....[70]....
        /*0880*/ 	.word	0x0000f0c0
        /*0884*/ 	.word	0x0000000c
        /*0888*/ 	.word	0x00033460
        /*088c*/ 	.short	0x010a
        /*088e*/ 	.byte	0x3f
	.zero		1


	//   ....[71]....
        /*0890*/ 	.word	0x0000f110
        /*0894*/ 	.word	0x00000003
        /*0898*/ 	.word	0x00033470
        /*089c*/ 	.short	0x010a
        /*089e*/ 	.byte	0x3f
	.zero		1


	//   ....[72]....
        /*08a0*/ 	.word	0x0000f160
        /*08a4*/ 	.word	0x00000003
        /*08a8*/ 	.word	0x00033460
        /*08ac*/ 	.short	0x010a
        /*08ae*/ 	.byte	0x3f
	.zero		1


	//   ....[73]....
        /*08b0*/ 	.word	0x0000f1b0
        /*08b4*/ 	.word	0x00000007
        /*08b8*/ 	.word	0x00033420
        /*08bc*/ 	.short	0x010a
        /*08be*/ 	.byte	0x3f
	.zero		1


	//   ....[74]....
        /*08c0*/ 	.word	0x0000f200
        /*08c4*/ 	.word	0x00000005
        /*08c8*/ 	.word	0x00000000
        /*08cc*/ 	.short	0x010a
        /*08ce*/ 	.byte	0x3f
	.zero		1


	//   ....[75]....
        /*08d0*/ 	.word	0x0000f250
        /*08d4*/ 	.word	0x00000003
        /*08d8*/ 	.word	0x00000000
        /*08dc*/ 	.short	0x010a
        /*08de*/ 	.byte	0x3f
	.zero		1


	//   ....[76]....
        /*08e0*/ 	.word	0x0000f2a0
        /*08e4*/ 	.word	0x00000003
        /*08e8*/ 	.word	0x00033460
        /*08ec*/ 	.short	0x010a
        /*08ee*/ 	.byte	0x3f
	.zero		1


	//   ....[77]....
        /*08f0*/ 	.word	0x0000f2f0
        /*08f4*/ 	.word	0x00000005
        /*08f8*/ 	.word	0x00033460
        /*08fc*/ 	.short	0x010a
        /*08fe*/ 	.byte	0x3f
	.zero		1


	//   ....[78]....
        /*0900*/ 	.word	0x0000f340
        /*0904*/ 	.word	0x00000003
        /*0908*/ 	.word	0x00033480
        /*090c*/ 	.short	0x010a
        /*090e*/ 	.byte	0x3f
	.zero		1


	//----- nvinfo : EIATTR_NUM_MBARRIERS
	.align		4
.L_127:
        /*0910*/ 	.byte	0x03, 0x38
        /*0912*/ 	.short	0x0016


	//----- nvinfo : EIATTR_EXIT_INSTR_OFFSETS
	.align		4
        /*0914*/ 	.byte	0x04, 0x1c
        /*0916*/ 	.short	(.L_129 - .L_128)


	//   ....[0]....
.L_128:
        /*0918*/ 	.word	0x00000f50


	//   ....[1]....
        /*091c*/ 	.word	0x0000a900


	//   ....[2]....
        /*0920*/ 	.word	0x0000e430


	//   ....[3]....
        /*0924*/ 	.word	0x0000e6d0


	//----- nvinfo : EIATTR_MAX_THREADS
	.align		4
.L_129:
        /*0928*/ 	.byte	0x04, 0x05
        /*092a*/ 	.short	(.L_131 - .L_130)
.L_130:
        /*092c*/ 	.word	0x00000180
        /*0930*/ 	.word	0x00000001
        /*0934*/ 	.word	0x00000001


	//----- nvinfo : EIATTR_CRS_STACK_SIZE
	.align		4
.L_131:
        /*0938*/ 	.byte	0x04, 0x1e
        /*093a*/ 	.short	(.L_133 - .L_132)
.L_132:
        /*093c*/ 	.word	0x00000000


	//----- nvinfo : EIATTR_CBANK_PARAM_SIZE
	.align		4
.L_133:
        /*0940*/ 	.byte	0x03, 0x19
        /*0942*/ 	.short	0x0a70


	//----- nvinfo : EIATTR_PARAM_CBANK
	.align		4
        /*0944*/ 	.byte	0x04, 0x0a
        /*0946*/ 	.short	(.L_135 - .L_134)
	.align		4
.L_134:
        /*0948*/ 	.word	index@(.nv.constant0._ZN7cutlass13device_kernelIN5flash11enable_sm90INS1_16FlashAttnFwdSm90INS1_25CollectiveMainloopFwdSm90ILi2EN4cute5tupleIJNS5_1CILi2EEENS7_ILi1EEES9_EEENS6_IJNS7_ILi128EEENS7_ILi160EEENS7_ILi192EEEEEELi192ENS_12float_e4m3_tEfNS_4arch4Sm90ELb0ELb0ELb0ELb0ELb0ELb0ELb0ELb1ELb1ELb1ELb0ELb0EEENS1_21CollectiveEpilogueFwdINS6_IJSB_SD_SC_EEESA_NS_10bfloat16_tESH_Li256ELb0ELb1ELb0ELb1EEENS1_29StaticPersistentTileSchedulerILb0EEEEEEEEEvNT_6ParamsE)
        /*094c*/ 	.short	0x0210
        /*094e*/ 	.short	0x0a70


	//----- nvinfo : EIATTR_SW_WAR
	.align		4
.L_135:
        /*0950*/ 	.byte	0x04, 0x36
        /*0952*/ 	.short	(.L_137 - .L_136)
.L_136:
        /*0954*/ 	.word	0x00000008
.L_137:


//--------------------- .nv.info._ZN7cutlass13device_kernelIN5flash11enable_sm90INS1_16FlashAttnFwdSm90INS1_25CollectiveMainloopFwdSm90ILi2EN4cute5tupleIJNS5_1CILi1EEES8_S8_EEENS6_IJNS7_ILi128EEENS7_ILi160EEENS7_ILi192EEEEEELi192ENS_12float_e4m3_tEfNS_4arch4Sm90ELb0ELb0ELb0ELb1ELb0ELb0ELb0ELb1ELb1ELb1ELb0ELb0EEENS1_21CollectiveEpilogueFwdINS6_IJSA_SC_SB_EEES9_NS_10bfloat16_tESG_Li256ELb1ELb1ELb0ELb1EEENS1_36VarlenDynamicPersistentTileSchedulerILi128ELi160ELi256ELi128ELb0ELb1ELb1ELb0ELb1ELb1EEEEEEEEEvNT_6ParamsE --------------------------
	.section	.nv.info._ZN7cutlass13device_kernelIN5flash11enable_sm90INS1_16FlashAttnFwdSm90INS1_25CollectiveMainloopFwdSm90ILi2EN4cute5tupleIJNS5_1CILi1EEES8_S8_EEENS6_IJNS7_ILi128EEENS7_ILi160EEENS7_ILi192EEEEEELi192ENS_12float_e4m3_tEfNS_4arch4Sm90ELb0ELb0ELb0ELb1ELb0ELb0ELb0ELb1ELb1ELb1ELb0ELb0EEENS1_21CollectiveEpilogueFwdINS6_IJSA_SC_SB_EEES9_NS_10bfloat16_tESG_Li256ELb1ELb1ELb0ELb1EEENS1_36VarlenDynamicPersistentTileSchedulerILi128ELi160ELi256ELi128ELb0ELb1ELb1ELb0ELb1ELb1EEEEEEEEEvNT_6ParamsE,"",@"SHT_CUDA_INFO"
	.sectionflags	@""
	.align	4


	//----- nvinfo : EIATTR_CUDA_API_VERSION
	.align		4
        /*0000*/ 	.byte	0x04, 0x37
        /*0002*/ 	.short	(.L_139 - .L_138)
.L_138:
        /*0004*/ 	.word	0x00000082


	//----- nvinfo : EIATTR_KPARAM_INFO
	.align		4
.L_139:
        /*0008*/ 	.byte	0x04, 0x17
        /*000a*/ 	.short	(.L_141 - .L_140)
.L_140:
        /*000c*/ 	.word	0x00000000
        /*0010*/ 	.short	0x0000
        /*0012*/ 	.short	0x0070
        /*0014*/ 	.byte	0x00, 0xf0, 0x01, 0x2a


	//----- nvinfo : EIATTR_SPARSE_MMA_MASK
	.align		4
.L_141:
        /*0018*/ 	.byte	0x03, 0x50
        /*001a*/ 	.short	0x0000


	//----- nvinfo : EIATTR_MAXREG_COUNT
	.align		4
        /*001c*/ 	.byte	0x03, 0x1b
        /*001e*/ 	.short	0x00a8


	//----- nvinfo : EIATTR_NUM_BARRIERS
	.align		4
        /*0020*/ 	.byte	0x02, 0x4c
        /*0022*/ 	.byte	0x10
	.zero		1


	//----- nvinfo : EIATTR_EXTERNS
	.align		4
        /*0024*/ 	.byte	0x04, 0x0f
        /*0026*/ 	.short	(.L_143 - .L_142)


	//   ....[0]....
	.align		4
.L_142:
        /*0028*/ 	.word	index@(__assertfail)


	//----- nvinfo : EIATTR_ANNOTATIONS
	.align		4
.L_143:
        /*002c*/ 	.byte	0x04, 0x55
        /*002e*/ 	.short	(.L_145 - .L_144)


	//   ....[0]....
.L_144:
        /* <DEDUP_REMOVED lines=27> */


	//----- nvinfo : EIATTR_MERCURY_ISA_VERSION
	.align		4
.L_145:
        /*01d0*/ 	.byte	0x03, 0x5f
        /*01d2*/ 	.short	0x0101


	//----- nvinfo : EIATTR_UNUSED_LOAD_BYTE_OFFSET
	.align		4
        /*01d4*/ 	.byte	0x04, 0x44
        /*01d6*/ 	.short	(.L_147 - .L_146)


	//   ....[0]....
.L_146:
        /*01d8*/ 	.word	0x00000a40
        /*01dc*/ 	.word	0x0000fff0


	//   ....[1]....
        /*01e0*/ 	.word	0x00008e70
        /*01e4*/ 	.word	0x0000fff0


	//----- nvinfo : EIATTR_INT_WARP_WIDE_INSTR_OFFSETS
	.align		4
.L_147:
        /*01e8*/ 	.byte	0x04, 0x31
        /*01ea*/ 	.short	(.L_149 - .L_148)


	//   ....[0]....
.L_148:
        /*01ec*/ 	.word	0x00000130


	//   ....[1]....
        /*01f0*/ 	.word	0x00000170


	//   ....[2]....
        /*01f4*/ 	.word	0x000001e0


	//   ....[3]....
        /*01f8*/ 	.word	0x0000d2f0


	//   ....[4]....
        /*01fc*/ 	.word	0x0000d380


	//   ....[5]....
        /*0200*/ 	.word	0x000100b0


	//   ....[6]....
        /*0204*/ 	.word	0x00010140


	//----- nvinfo : EIATTR_COOP_GROUP_MASK_REGIDS
	.align		4
.L_149:
        /*0208*/ 	.byte	0x04, 0x29
        /*020a*/ 	.short	(.L_151 - .L_150)


	//   ....[0]....
.L_150:
        /*020c*/ 	.word	0xffffffff


	//   ....[1]....
        /*0210*/ 	.word	0xffffffff


	//   ....[2]....
        /*0214*/ 	.word	0xffffffff


	//   ....[3]....
        /*0218*/ 	.word	0xffffffff


	//   ....[4]....
        /*021c*/ 	.word	0xffffffff


	//   ....[5]....
        /*0220*/ 	.word	0xffffffff


	//   ....[6]....
        /*0224*/ 	.word	0xffffffff


	//   ....[7]....
        /*0228*/ 	.word	0xffffffff


	//   ....[8]....
        /*022c*/ 	.word	0xffffffff


	//   ....[9]....
        /*0230*/ 	.word	0xffffffff


	//   ....[10]....
        /*0234*/ 	.word	0xffffffff


	//   ....[11]....
        /*0238*/ 	.word	0xffffffff


	//   ....[12]....
        /*023c*/ 	.word	0xffffffff


	//   ....[13]....
        /*0240*/ 	.word	0xffffffff


	//   ....[14]....
        /*0244*/ 	.word	0xffffffff


	//   ....[15]....
        /*0248*/ 	.word	0xffffffff


	//   ....[16]....
        /*024c*/ 	.word	0xffffffff


	//   ....[17]....
        /*0250*/ 	.word	0xffffffff


	//   ....[18]....
        /*0254*/ 	.word	0xffffffff


	//   ....[19]....
        /*0258*/ 	.word	0xffffffff


	//   ....[20]....
        /*025c*/ 	.word	0xffffffff


	//   ....[21]....
        /*0260*/ 	.word	0xffffffff


	//   ....[22]....
        /*0264*/ 	.word	0xffffffff


	//   ....[23]....
        /*0268*/ 	.word	0xffffffff


	//   ....[24]....
        /*026c*/ 	.word	0xffffffff


	//   ....[25]....
        /*0270*/ 	.word	0xffffffff


	//   ....[26]....
        /*0274*/ 	.word	0xffffffff


	//   ....[27]....
        /*0278*/ 	.word	0xffffffff


	//   ....[28]....
        /*027c*/ 	.word	0xffffffff


	//   ....[29]....
        /*0280*/ 	.word	0xffffffff


	//   ....[30]....
        /*0284*/ 	.word	0xffffffff


	//   ....[31]....
        /*0288*/ 	.word	0xffffffff


	//   ....[32]....
        /*028c*/ 	.word	0xffffffff


	//   ....[33]....
        /*0290*/ 	.word	0xffffffff


	//   ....[34]....
        /*0294*/ 	.word	0xffffffff


	//   ....[35]....
        /*0298*/ 	.word	0xffffffff


	//   ....[36]....
        /*029c*/ 	.word	0xffffffff


	//   ....[37]....
        /*02a0*/ 	.word	0xffffffff


	//   ....[38]....
        /*02a4*/ 	.word	0xffffffff


	//   ....[39]....
        /*02a8*/ 	.word	0xffffffff


	//   ....[40]....
        /*02ac*/ 	.word	0xffffffff


	//   ....[41]....
        /*02b0*/ 	.word	0xffffffff


	//   ....[42]....
        /*02b4*/ 	.word	0xffffffff


	//   ....[43]....
        /*02b8*/ 	.word	0xffffffff


	//   ....[44]....
        /*02bc*/ 	.word	0xffffffff


	//   ....[45]....
        /*02c0*/ 	.word	0xffffffff


	//   ....[46]....
        /*02c4*/ 	.word	0xffffffff


	//   ....[47]....
        /*02c8*/ 	.word	0xffffffff


	//   ....[48]....
        /*02cc*/ 	.word	0xffffffff


	//   ....[49]....
        /*02d0*/ 	.word	0xffffffff


	//   ....[50]....
        /*02d4*/ 	.word	0xffffffff


	//   ....[51]....
        /*02d8*/ 	.word	0xffffffff


	//   ....[52]....
        /*02dc*/ 	.word	0xffffffff


	//   ....[53]....
        /*02e0*/ 	.word	0xffffffff


	//   ....[54]....
        /*02e4*/ 	.word	0xffffffff


	//   ....[55]....
        /*02e8*/ 	.word	0xffffffff


	//   ....[56]....
        /*02ec*/ 	.word	0xffffffff


	//   ....[57]....
        /*02f0*/ 	.word	0xffffffff


	//   ....[58]....
        /*02f4*/ 	.word	0xffffffff


	//   ....[59]....
        /*02f8*/ 	.word	0xffffffff


	//   ....[60]....
        /*02fc*/ 	.word	0xffffffff


	//   ....[61]....
        /*0300*/ 	.word	0xffffffff


	//   ....[62]....
        /*0304*/ 	.word	0xffffffff


	//   ....[63]....
        /*0308*/ 	.word	0xffffffff


	//   ....[64]....
        /*030c*/ 	.word	0xffffffff


	//   ....[65]....
        /*0310*/ 	.word	0xffffffff


	//   ....[66]....
        /*0314*/ 	.word	0xffffffff


	//   ....[67]....
        /*0318*/ 	.word	0xffffffff


	//   ....[68]....
        /*031c*/ 	.word	0xffffffff


	//   ....[69]....
        /*0320*/ 	.word	0xffffffff


	//   ....[70]....
        /*0324*/ 	.word	0xffffffff


	//   ....[71]....
        /*0328*/ 	.word	0xffffffff


	//   ....[72]....
        /*032c*/ 	.word	0xffffffff


	//   ....[73]....
        /*0330*/ 	.word	0xffffffff


	//   ....[74]....
        /*0334*/ 	.word	0xffffffff


	//   ....[75]....
        /*0338*/ 	.word	0xffffffff


	//   ....[76]....
        /*033c*/ 	.word	0xffffffff


	//   ....[77]....
        /*0340*/ 	.word	0xffffffff


	//   ....[78]....
        /*0344*/ 	.word	0xffffffff


	//   ....[79]....
        /*0348*/ 	.word	0xffffffff


	//   ....[80]....
        /*034c*/ 	.word	0xffffffff


	//   ....[81]....
        /*0350*/ 	.word	0xffffffff


	//   ....[82]....
        /*0354*/ 	.word	0xffffffff


	//   ....[83]....
        /*0358*/ 	.word	0xffffffff


	//   ....[84]....
        /*035c*/ 	.word	0xffffffff


	//   ....[85]....
        /*0360*/ 	.word	0xffffffff


	//   ....[86]....
        /*0364*/ 	.word	0xffffffff


	//   ....[87]....
        /*0368*/ 	.word	0xffffffff


	//   ....[88]....
        /*036c*/ 	.word	0xffffffff


	//   ....[89]....
        /*0370*/ 	.word	0xffffffff


	//   ....[90]....
        /*0374*/ 	.word	0xffffffff


	//   ....[91]....
        /*0378*/ 	.word	0xffffffff


	//   ....[92]....
        /*037c*/ 	.word	0xffffffff


	//   ....[93]....
        /*0380*/ 	.word	0xffffffff


	//   ....[94]....
        /*0384*/ 	.word	0xffffffff


	//   ....[95]....
        /*0388*/ 	.word	0xffffffff


	//   ....[96]....
        /*038c*/ 	.word	0xffffffff


	//   ....[97]....
        /*0390*/ 	.word	0xffffffff


	//   ....[98]....
        /*0394*/ 	.word	0xffffffff


	//   ....[99]....
        /*0398*/ 	.word	0xffffffff


	//   ....[100]....
        /*039c*/ 	.word	0xffffffff


	//   ....[101]....
        /*03a0*/ 	.word	0xffffffff


	//   ....[102]....
        /*03a4*/ 	.word	0xffffffff


	//   ....[103]....
        /*03a8*/ 	.word	0xffffffff


	//   ....[104]....
        /*03ac*/ 	.word	0xffffffff


	//   ....[105]....
        /*03b0*/ 	.word	0xffffffff


	//   ....[106]....
        /*03b4*/ 	.word	0xffffffff


	//   ....[107]....
        /*03b8*/ 	.word	0xffffffff


	//   ....[108]....
        /*03bc*/ 	.word	0xffffffff


	//   ....[109]....
        /*03c0*/ 	.word	0xffffffff


	//   ....[110]....
        /*03c4*/ 	.word	0xffffffff


	//   ....[111]....
        /*03c8*/ 	.word	0xffffffff


	//   ....[112]....
        /*03cc*/ 	.word	0xffffffff


	//   ....[113]....
        /*03d0*/ 	.word	0xffffffff


	//   ....[114]....
        /*03d4*/ 	.word	0xffffffff


	//   ....[115]....
        /*03d8*/ 	.word	0xffffffff


	//   ....[116]....
        /*03dc*/ 	.word	0xffffffff


	//   ....[117]....
        /*03e0*/ 	.word	0xffffffff


	//   ....[118]....
        /*03e4*/ 	.word	0xffffffff


	//   ....[119]....
        /*03e8*/ 	.word	0xffffffff


	//   ....[120]....
        /*03ec*/ 	.word	0xffffffff


	//   ....[121]....
        /*03f0*/ 	.word	0xffffffff


	//   ....[122]....
        /*03f4*/ 	.word	0xffffffff


	//   ....[123]....
        /*03f8*/ 	.word	0xffffffff


	//   ....[124]....
        /*03fc*/ 	.word	0xffffffff


	//   ....[125]....
        /*0400*/ 	.word	0xffffffff


	//   ....[126]....
        /*0404*/ 	.word	0xffffffff


	//   ....[127]....
        /*0408*/ 	.word	0xffffffff


	//   ....[128]....
        /*040c*/ 	.word	0xffffffff


	//   ....[129]....
        /*0410*/ 	.word	0xffffffff


	//   ....[130]....
        /*0414*/ 	.word	0xffffffff


	//   ....[131]....
        /*0418*/ 	.word	0x0500000f


	//   ....[132]....
        /*041c*/ 	.word	0x0500000f


	//   ....[133]....
        /*0420*/ 	.word	0x0500000f


	//   ....[134]....
        /*0424*/ 	.word	0x0500000f


	//   ....[135]....
        /*0428*/ 	.word	0x0500000f


	//   ....[136]....
        /*042c*/ 	.word	0x0500000f


	//   ....[137]....
        /*0430*/ 	.word	0x0500000f


	//   ....[138]....
        /*0434*/ 	.word	0x0500000f


	//   ....[139]....
        /*0438*/ 	.word	0x0500000f


	//   ....[140]....
        /*043c*/ 	.word	0x0500000f


	//----- nvinfo : EIATTR_COOP_GROUP_INSTR_OFFSETS
	.align		4
.L_151:
        /*0440*/ 	.byte	0x04, 0x28
        /*0442*/ 	.short	(.L_153 - .L_152)


	//   ....[0]....
.L_152:
        /*0444*/ 	.word	0x00000070


	//   ....[1]....
        /*0448*/ 	.word	0x00000140


	//   ....[2]....
        /*044c*/ 	.word	0x00000190


	//   ....[3]....
        /*0450*/ 	.word	0x000003c0


	//   ....[4]....
        /*0454*/ 	.word	0x00000520


	//   ....[5]....
        /*0458*/ 	.word	0x00000640


	//   ....[6]....
        /*045c*/ 	.word	0x000007a0


	//   ....[7]....
        /*0460*/ 	.word	0x00001800


	//   ....[8]....
        /*0464*/ 	.word	0x00003280


	//   ....[9]....
        /*0468*/ 	.word	0x00003320


	//   ....[10]....
        /*046c*/ 	.word	0x00003b30


	//   ....[11]....
        /*0470*/ 	.word	0x00003bc0


	//   ....[12]....
        /*0474*/ 	.word	0x00006530


	//   ....[13]....
        /*0478*/ 	.word	0x00006580


	//   ....[14]....
        /*047c*/ 	.word	0x000065a0


	//   ....[15]....
        /*0480*/ 	.word	0x000065d0


	//   ....[16]....
        /*0484*/ 	.word	0x00008520


	//   ....[17]....
        /*0488*/ 	.word	0x00008530


	//   ....[18]....
        /*048c*/ 	.word	0x00008560


	//   ....[19]....
        /*0490*/ 	.word	0x00008570


	//   ....[20]....
        /*0494*/ 	.word	0x000099f0


	//   ....[21]....
        /*0498*/ 	.word	0x00009a20


	//   ....[22]....
        /*049c*/ 	.word	0x00009a50


	//   ....[23]....
        /*04a0*/ 	.word	0x00009a80


	//   ....[24]....
        /*04a4*/ 	.word	0x00009ab0


	//   ....[25]....
        /*04a8*/ 	.word	0x00009ad0


	//   ....[26]....
        /*04ac*/ 	.word	0x00009ae0


	//   ....[27]....
        /*04b0*/ 	.word	0x00009af0


	//   ....[28]....
        /*04b4*/ 	.word	0x00009b00


	//   ....[29]....
        /*04b8*/ 	.word	0x00009b30


	//   ....[30]....
        /*04bc*/ 	.word	0x00009b40


	//   ....[31]....
        /*04c0*/ 	.word	0x00009b70


	//   ....[32]....
        /*04c4*/ 	.word	0x00009ba0


	//   ....[33]....
        /*04c8*/ 	.word	0x00009bb0


	//   ....[34]....
        /*04cc*/ 	.word	0x00009be0


	//   ....[35]....
        /*04d0*/ 	.word	0x00009bf0


	//   ....[36]....
        /*04d4*/ 	.word	0x00009c00


	//   ....[37]....
        /*04d8*/ 	.word	0x00009c30


	//   ....[38]....
        /*04dc*/ 	.word	0x00009c60


	//   ....[39]....
        /*04e0*/ 	.word	0x00009c70


	//   ....[40]....
        /*04e4*/ 	.word	0x00009c80


	//   ....[41]....
        /*04e8*/ 	.word	0x00009c90


	//   ....[42]....
        /*04ec*/ 	.word	0x00009cc0


	//   ....[43]....
        /*04f0*/ 	.word	0x00009cf0


	//   ....[44]....
        /*04f4*/ 	.word	0x00009d20


	//   ....[45]....
        /*04f8*/ 	.word	0x00009d30


	//   ....[46]....
        /*04fc*/ 	.word	0x00009d40


	//   ....[47]....
        /*0500*/ 	.word	0x00009d60


	//   ....[48]....
        /*0504*/ 	.word	0x00009da0


	//   ....[49]....
        /*0508*/ 	.word	0x00009dc0


	//   ....[50]....
        /*050c*/ 	.word	0x00009dd0


	//   ....[51]....
        /*0510*/ 	.word	0x00009de0


	//   ....[52]....
        /*0514*/ 	.word	0x00009df0


	//   ....[53]....
        /*0518*/ 	.word	0x00009e00


	//   ....[54]....
        /*051c*/ 	.word	0x00009e10


	//   ....[55]....
        /*0520*/ 	.word	0x00009e20


	//   ....[56]....
        /*0524*/ 	.word	0x00009e30


	//   ....[57]....
        /*0528*/ 	.word	0x00009e40


	//   ....[58]....
        /*052c*/ 	.word	0x00009e50


	//   ....[59]....
        /*0530*/ 	.word	0x00009e60


	//   ....[60]....
        /*0534*/ 	.word	0x00009e70


	//   ....[61]....
        /*0538*/ 	.word	0x00009e80


	//   ....[62]....
        /*053c*/ 	.word	0x00009ea0


	//   ....[63]....
        /*0540*/ 	.word	0x00009ee0


	//   ....[64]....
        /*0544*/ 	.word	0x00009ef0


	//   ....[65]....
        /*0548*/ 	.word	0x00009f10


	//   ....[66]....
        /*054c*/ 	.word	0x00009f40


	//   ....[67]....
        /*0550*/ 	.word	0x00009f50


	//   ....[68]....
        /*0554*/ 	.word	0x0000a630


	//   ....[69]....
        /*0558*/ 	.word	0x0000a670


	//   ....[70]....
        /*055c*/ 	.word	0x0000a6a0


	//   ....[71]....
        /*0560*/ 	.word	0x0000a6e0


	//   ....[72]....
        /*0564*/ 	.word	0x0000adf0


	//   ....[73]....
        /*0568*/ 	.word	0x0000ae30


	//   ....[74]....
        /*056c*/ 	.word	0x0000af30


	//   ....[75]....
        /*0570*/ 	.word	0x0000af50


	//   ....[76]....
        /*0574*/ 	.word	0x0000b050


	//   ....[77]....
        /*0578*/ 	.word	0x0000b070


	//   ....[78]....
        /*057c*/ 	.word	0x0000b180


	//   ....[79]....
        /*0580*/ 	.word	0x0000b1a0


	//   ....[80]....
        /*0584*/ 	.word	0x0000bad0


	//   ....[81]....
        /*0588*/ 	.word	0x0000baf0


	//   ....[82]....
        /*058c*/ 	.word	0x0000bbf0


	//   ....[83]....
        /*0590*/ 	.word	0x0000bc10


	//   ....[84]....
        /*0594*/ 	.word	0x0000bd10


	//   ....[85]....
        /*0598*/ 	.word	0x0000bd30


	//   ....[86]....
        /*059c*/ 	.word	0x0000be40


	//   ....[87]....
        /*05a0*/ 	.word	0x0000be60


	//   ....[88]....
        /*05a4*/ 	.word	0x0000bfe0


	//   ....[89]....
        /*05a8*/ 	.word	0x0000c1f0


	//   ....[90]....
        /*05ac*/ 	.word	0x0000c220


	//   ....[91]....
        /*05b0*/ 	.word	0x0000c250


	//   ....[92]....
        /*05b4*/ 	.word	0x0000c290


	//   ....[93]....
        /*05b8*/ 	.word	0x0000c2c0


	//   ....[94]....
        /*05bc*/ 	.word	0x0000c2f0


	//   ....[95]....
        /*05c0*/ 	.word	0x0000c480


	//   ....[96]....
        /*05c4*/ 	.word	0x0000c4b0


	//   ....[97]....
        /*05c8*/ 	.word	0x0000c4e0


	//   ....[98]....
        /*05cc*/ 	.word	0x0000c510


	//   ....[99]....
        /*05d0*/ 	.word	0x0000c540


	//   ....[100]....
        /*05d4*/ 	.word	0x0000c580


	//   ....[101]....
        /*05d8*/ 	.word	0x0000c610


	//   ....[102]....
        /*05dc*/ 	.word	0x0000c650


	//   ....[103]....
        /*05e0*/ 	.word	0x0000c6e0


	//   ....[104]....
        /*05e4*/ 	.word	0x0000daa0


	//   ....[105]....
        /*05e8*/ 	.word	0x0000e850


	//   ....[106]....
        /*05ec*/ 	.word	0x0000e880


	//   ....[107]....
        /*05f0*/ 	.word	0x0000e930


	//   ....[108]....
        /*05f4*/ 	.word	0x0000e940


	//   ....[109]....
        /*05f8*/ 	.word	0x0000e9d0


	//   ....[110]....
        /*05fc*/ 	.word	0x0000e9e0


	//   ....[111]....
        /*0600*/ 	.word	0x0000e9f0


	//   ....[112]....
        /*0604*/ 	.word	0x0000ea30


	//   ....[113]....
        /*0608*/ 	.word	0x00010c10


	//   ....[114]....
        /*060c*/ 	.word	0x00010c40


	//   ....[115]....
        /*0610*/ 	.word	0x00010c70


	//   ....[116]....
        /*0614*/ 	.word	0x00010ca0


	//   ....[117]....
        /*0618*/ 	.word	0x00010ce0


	//   ....[118]....
        /*061c*/ 	.word	0x00010cf0


	//   ....[119]....
        /*0620*/ 	.word	0x00010d20


	//   ....[120]....
        /*0624*/ 	.word	0x00010d30


	//   ....[121]....
        /*0628*/ 	.word	0x00010e70


	//   ....[122]....
        /*062c*/ 	.word	0x00010ea0


	//   ....[123]....
        /*0630*/ 	.word	0x00010ed0


	//   ....[124]....
        /*0634*/ 	.word	0x00010f00


	//   ....[125]....
        /*0638*/ 	.word	0x00010f30


	//   ....[126]....
        /*063c*/ 	.word	0x00010f70


	//   ....[127]....
        /*0640*/ 	.word	0x00010ff0


	//   ....[128]....
        /*0644*/ 	.word	0x00011030


	//   ....[129]....
        /*0648*/ 	.word	0x00011080


	//   ....[130]....
        /*064c*/ 	.word	0x00011530


	//   ....[131]....
        /*0650*/ 	.word	0x00011a20


	//   ....[132]....
        /*0654*/ 	.word	0x00011c20


	//   ....[133]....
        /*0658*/ 	.word	0x00011c70


	//   ....[134]....
        /*065c*/ 	.word	0x00011cd0


	//   ....[135]....
        /*0660*/ 	.word	0x00011dd0


	//   ....[136]....
        /*0664*/ 	.word	0x00011e30


	//   ....[137]....
        /*0668*/ 	.word	0x00011f30


	//   ....[138]....
        /*066c*/ 	.word	0x00011f90


	//   ....[139]....
        /*0670*/ 	.word	0x00012070


	//   ....[140]....
        /*0674*/ 	.word	0x000123c0


	//----- nvinfo : EIATTR_REG_RECONFIG
	.align		4
.L_153:
        /*0678*/ 	.byte	0x01, 0x54
	.zero		2


	//----- nvinfo : EIATTR_SYSCALL_OFFSETS
	.align		4
        /*067c*/ 	.byte	0x04, 0x46
        /*067e*/ 	.short	(.L_155 - .L_154)


	//   ....[0]....
.L_154:
        /*0680*/ 	.word	0x000019e0


	//   ....[1]....
        /*0684*/ 	.word	0x0000d4f0


	//   ....[2]....
        /*0688*/ 	.word	0x0000d680


	//   ....[3]....
        /*068c*/ 	.word	0x0000d7d0


	//   ....[4]....
        /*0690*/ 	.word	0x0000d910


	//   ....[5]....
        /*0694*/ 	.word	0x0000e440


	//----- nvinfo : EIATTR_MBARRIER_INSTR_OFFSETS
	.align		4
.L_155:
        /*0698*/ 	.byte	0x04, 0x39
        /*069a*/ 	.short	(.L_157 - .L_156)


	//   ....[0]....
.L_156:
        /*069c*/ 	.word	0x00000270
        /*06a0*/ 	.word	0x000000ff
        /*06a4*/ 	.word	0x00033400
        /*06a8*/ 	.short	0x0100
        /*06aa*/ 	.byte	0x08
	.zero		1


	//   ....[1]....
        /*06ac*/ 	.word	0x00000280
        /*06b0*/ 	.word	0x000000ff
        /*06b4*/ 	.word	0x00033420
        /*06b8*/ 	.short	0x0100
        /*06ba*/ 	.byte	0x08
	.zero		1


	//   ....[2]....
        /*06bc*/ 	.word	0x00000370
        /*06c0*/ 	.word	0x000000ff
        /*06c4*/ 	.word	0x00033430
        /*06c8*/ 	.short	0x0100
        /*06ca*/ 	.byte	0x08
	.zero		1


	//   ....[3]....
        /*06cc*/ 	.word	0x00000380
        /*06d0*/ 	.word	0x000000ff
        /*06d4*/ 	.word	0x00033440
        /*06d8*/ 	.short	0x0100
        /*06da*/ 	.byte	0x08
	.zero		1


	//   ....[4]....
        /*06dc*/ 	.word	0x00000390
        /*06e0*/ 	.word	0x000000ff
        /*06e4*/ 	.word	0x00033438
        /*06e8*/ 	.short	0x0100
        /*06ea*/ 	.byte	0x08
	.zero		1


	//   ....[5]....
        /*06ec*/ 	.word	0x000003a0
        /*06f0*/ 	.word	0x000000ff
        /*06f4*/ 	.word	0x00033448
        /*06f8*/ 	.short	0x0100
        /*06fa*/ 	.byte	0x08
	.zero		1


	//   ....[6]....
        /*06fc*/ 	.word	0x000004d0
        /*0700*/ 	.word	0x000000ff
        /*0704*/ 	.word	0x00033450
        /*0708*/ 	.short	0x0100
        /*070a*/ 	.byte	0x08
	.zero		1


	//   ....[7]....
        /*070c*/ 	.word	0x000004e0
        /*0710*/ 	.word	0x000000ff
        /*0714*/ 	.word	0x00033460
        /*0718*/ 	.short	0x0100
        /*071a*/ 	.byte	0x08
	.zero		1


	//   ....[8]....
        /*071c*/ 	.word	0x000004f0
        /*0720*/ 	.word	0x000000ff
        /*0724*/ 	.word	0x00033458
        /*0728*/ 	.short	0x0100
        /*072a*/ 	.byte	0x08
	.zero		1


	//   ....[9]....
        /*072c*/ 	.word	0x00000500
        /*0730*/ 	.word	0x000000ff
        /*0734*/ 	.word	0x00033468
        /*0738*/ 	.short	0x0100
        /*073a*/ 	.byte	0x08
	.zero		1


	//   ....[10]....
        /*073c*/ 	.word	0x000005f0
        /*0740*/ 	.word	0x000000ff
        /*0744*/ 	.word	0x00033470
        /*0748*/ 	.short	0x0100
        /*074a*/ 	.byte	0x06
	.zero		1


	//   ....[11]....
        /*074c*/ 	.word	0x00000600
        /*0750*/ 	.word	0x000000ff
        /*0754*/ 	.word	0x00033480
        /*0758*/ 	.short	0x0100
        /*075a*/ 	.byte	0x06
	.zero		1


	//   ....[12]....
        /*075c*/ 	.word	0x00000610
        /*0760*/ 	.word	0x000000ff
        /*0764*/ 	.word	0x00033478
        /*0768*/ 	.short	0x0100
        /*076a*/ 	.byte	0x06
	.zero		1


	//   ....[13]....
        /*076c*/ 	.word	0x00000620
        /*0770*/ 	.word	0x000000ff
        /*0774*/ 	.word	0x00033488
        /*0778*/ 	.short	0x0100
        /*077a*/ 	.byte	0x06
	.zero		1


	//   ....[14]....
        /*077c*/ 	.word	0x00000750
        /*0780*/ 	.word	0x000000ff
        /*0784*/ 	.word	0x00033490
        /*0788*/ 	.short	0x0100
        /*078a*/ 	.byte	0x08
	.zero		1


	//   ....[15]....
        /*078c*/ 	.word	0x00000760
        /*0790*/ 	.word	0x000000ff
        /*0794*/ 	.word	0x000334a0
        /*0798*/ 	.short	0x0100
        /*079a*/ 	.byte	0x08
	.zero		1


	//   ....[16]....
        /*079c*/ 	.word	0x00000770
        /*07a0*/ 	.word	0x000000ff
        /*07a4*/ 	.word	0x00033498
        /*07a8*/ 	.short	0x0100
        /*07aa*/ 	.byte	0x08
	.zero		1


	//   ....[17]....
        /*07ac*/ 	.word	0x00000780
        /*07b0*/ 	.word	0x000000ff
        /*07b4*/ 	.word	0x000334a8
        /*07b8*/ 	.short	0x0100
        /*07ba*/ 	.byte	0x08
	.zero		1


	//   ....[18]....
        /*07bc*/ 	.word	0x000008b0
        /*07c0*/ 	.word	0x000000ff
        /*07c4*/ 	.word	0x000334b0
        /*07c8*/ 	.short	0x0100
        /*07ca*/ 	.byte	0x08
	.zero		1


	//   ....[19]....
        /*07cc*/ 	.word	0x000008c0
        /*07d0*/ 	.word	0x000000ff
        /*07d4*/ 	.word	0x000334c0
        /*07d8*/ 	.short	0x0100
        /*07da*/ 	.byte	0x08
	.zero		1


	//   ....[20]....
        /*07dc*/ 	.word	0x000008d0
        /*07e0*/ 	.word	0x000000ff
        /*07e4*/ 	.word	0x000334b8
        /*07e8*/ 	.short	0x0100
        /*07ea*/ 	.byte	0x08
	.zero		1


	//   ....[21]....
        /*07ec*/ 	.word	0x000008e0
        /*07f0*/ 	.word	0x000000ff
        /*07f4*/ 	.word	0x000334c8
        /*07f8*/ 	.short	0x0100
        /*07fa*/ 	.byte	0x08
	.zero		1


	//   ....[22]....
        /*07fc*/ 	.word	0x00001a90
        /*0800*/ 	.word	0x00000000
        /*0804*/ 	.word	0x00033400
        /*0808*/ 	.short	0x010a
        /*080a*/ 	.byte	0x3f
	.zero		1


	//   ....[23]....
        /*080c*/ 	.word	0x00001b20
        /*0810*/ 	.word	0x00000004
        /*0814*/ 	.word	0x00033430
        /*0818*/ 	.short	0x010a
        /*081a*/ 	.byte	0x3f
	.zero		1


	//   ....[24]....
        /*081c*/ 	.word	0x00001b90
        /*0820*/ 	.word	0x00000004
        /*0824*/ 	.word	0x00033430
        /*0828*/ 	.short	0x010a
        /*082a*/ 	.byte	0x3f
	.zero		1


	//   ....[25]....
        /*082c*/ 	.word	0x00003b00
        /*0830*/ 	.word	0x00000004
        /*0834*/ 	.word	0x00000000
        /*0838*/ 	.short	0x0101
        /*083a*/ 	.byte	0x3f
	.zero		1


	//   ....[26]....
        /*083c*/ 	.word	0x00005230
        /*0840*/ 	.word	0x000000ff
        /*0844*/ 	.word	0x00033430
        /*0848*/ 	.short	0x010a
        /*084a*/ 	.byte	0x06
	.zero		1


	//   ....[27]....
        /*084c*/ 	.word	0x00005270
        /*0850*/ 	.word	0x000000ff
        /*0854*/ 	.word	0x00033430
        /*0858*/ 	.short	0x010a
        /*085a*/ 	.byte	0x06
	.zero		1


	//   ....[28]....
        /*085c*/ 	.word	0x00005ee0
        /*0860*/ 	.word	0x000000ff
        /*0864*/ 	.word	0x00033450
        /*0868*/ 	.short	0x010a
        /*086a*/ 	.byte	0x06
	.zero		1


	//   ....[29]....
        /*086c*/ 	.word	0x00005f20
        /*0870*/ 	.word	0x000000ff
        /*0874*/ 	.word	0x00033450
        /*0878*/ 	.short	0x010a
        /*087a*/ 	.byte	0x06
	.zero		1


	//   ....[30]....
        /*087c*/ 	.word	0x000076d0
        /*0880*/ 	.word	0x00000004
        /*0884*/ 	.word	0x00000000
        /*0888*/ 	.short	0x0101
        /*088a*/ 	.byte	0x3f
	.zero		1


	//   ....[31]....
        /*088c*/ 	.word	0x00007880
        /*0890*/ 	.word	0x00000009
        /*0894*/ 	.word	0x00000000
        /*0898*/ 	.short	0x0101
        /*089a*/ 	.byte	0x3f
	.zero		1


	//   ....[32]....
        /*089c*/ 	.word	0x00008110
        /*08a0*/ 	.word	0x0000000e
        /*08a4*/ 	.word	0x00033450
        /*08a8*/ 	.short	0x010a
        /*08aa*/ 	.byte	0x3f
	.zero		1


	//   ....[33]....
        /*08ac*/ 	.word	0x000081a0
        /*08b0*/ 	.word	0x0000000e
        /*08b4*/ 	.word	0x00033450
        /*08b8*/ 	.short	0x010a
        /*08ba*/ 	.byte	0x3f
	.zero		1


	//   ....[34]....
        /*08bc*/ 	.word	0x00008810
        /*08c0*/ 	.word	0x00000003
        /*08c4*/ 	.word	0x00000000
        /*08c8*/ 	.short	0x0101
        /*08ca*/ 	.byte	0x3f
	.zero		1


	//   ....[35]....
        /*08cc*/ 	.word	0x0000ae20
        /*08d0*/ 	.word	0x00000002
        /*08d4*/ 	.word	0x00000000
        /*08d8*/ 	.short	0x0101
        /*08da*/ 	.byte	0x3f
	.zero		1


	//   ....[36]....
        /*08dc*/ 	.word	0x0000dcf0
        /*08e0*/ 	.word	0x00000003
        /*08e4*/ 	.word	0x00033480
        /*08e8*/ 	.short	0x010a
        /*08ea*/ 	.byte	0x3f
	.zero		1


	//   ....[37]....
        /*08ec*/ 	.word	0x0000df80
        /*08f0*/ 	.word	0x00000003
        /*08f4*/ 	.word	0x00033440
        /*08f8*/ 	.short	0x010a
        /*08fa*/ 	.byte	0x3f
	.zero		1


	//   ....[38]....
        /*08fc*/ 	.word	0x0000eb40
        /*0900*/ 	.word	0x00000011
        /*0904*/ 	.word	0x00033400
        /*0908*/ 	.short	0x0107
        /*090a*/ 	.byte	0x3f
	.zero		1


	//   ....[39]....
        /*090c*/ 	.word	0x0000ec40
        /*0910*/ 	.word	0x00000011
        /*0914*/ 	.word	0x00033400
        /*0918*/ 	.short	0x0101
        /*091a*/ 	.byte	0x3f
	.zero		1


	//   ....[40]....
        /*091c*/ 	.word	0x0000ec60
        /*0920*/ 	.word	0x00000011
        /*0924*/ 	.word	0x00033420
        /*0928*/ 	.short	0x010a
        /*092a*/ 	.byte	0x3f
	.zero		1


	//   ....[41]....
        /*092c*/ 	.word	0x0000ef80
        /*0930*/ 	.word	0x00000006
        /*0934*/ 	.word	0x00033480
        /*0938*/ 	.short	0x010a
        /*093a*/ 	.byte	0x3f
	.zero		1


	//   ....[42]....
        /*093c*/ 	.word	0x0000f3b0
        /*0940*/ 	.word	0x00000006
        /*0944*/ 	.word	0x00033440
        /*0948*/ 	.short	0x010a
        /*094a*/ 	.byte	0x3f
	.zero		1


	//   ....[43]....
        /*094c*/ 	.word	0x0000f860
        /*0950*/ 	.word	0x00000003
        /*0954*/ 	.word	0x00033470
        /*0958*/ 	.short	0x010a
        /*095a*/ 	.byte	0x3f
	.zero		1


	//   ....[44]....
        /*095c*/ 	.word	0x0000f8d0
        /*0960*/ 	.word	0x00000003
        /*0964*/ 	.word	0x00033460
        /*0968*/ 	.short	0x010a
        /*096a*/ 	.byte	0x3f
	.zero		1


	//   ....[45]....
        /*096c*/ 	.word	0x0000ff90
        /*0970*/ 	.word	0x00000003
        /*0974*/ 	.word	0x00033450
        /*0978*/ 	.short	0x0101
        /*097a*/ 	.byte	0x3f
	.zero		1


	//   ....[46]....
        /*097c*/ 	.word	0x00010010
        /*0980*/ 	.word	0x00000003
        /*0984*/ 	.word	0x00000000
        /*0988*/ 	.short	0x0101
        /*098a*/ 	.byte	0x3f
	.zero		1


	//   ....[47]....
        /*098c*/ 	.word	0x00010220
        /*0990*/ 	.word	0x00000003
        /*0994*/ 	.word	0x00033470
        /*0998*/ 	.short	0x010a
        /*099a*/ 	.byte	0x3f
	.zero		1


	//   ....[48]....
        /*099c*/ 	.word	0x00010280
        /*09a0*/ 	.word	0x00000003
        /*09a4*/ 	.word	0x00033460
        /*09a8*/ 	.short	0x010a
        /*09aa*/ 	.byte	0x3f
	.zero		1


	//   ....[49]....
        /*09ac*/ 	.word	0x00010940
        /*09b0*/ 	.word	0x00000003
        /*09b4*/ 	.word	0x00033450
        /*09b8*/ 	.short	0x0101
        /*09ba*/ 	.byte	0x3f
	.zero		1


	//   ....[50]....
        /*09bc*/ 	.word	0x00010990
        /*09c0*/ 	.word	0x00000000
        /*09c4*/ 	.word	0x00000000
        /*09c8*/ 	.short	0x0101
        /*09ca*/ 	.byte	0x3f
	.zero		1


	//   ....[51]....
        /*09cc*/ 	.word	0x000114b0
        /*09d0*/ 	.word	0x00000003
        /*09d4*/ 	.word	0x00033420
        /*09d8*/ 	.short	0x010a
        /*09da*/ 	.byte	0x3f
	.zero		1


	//   ....[52]....
        /*09dc*/ 	.word	0x00011650
        /*09e0*/ 	.word	0x00000007
        /*09e4*/ 	.word	0x00000000
        /*09e8*/ 	.short	0x010a
        /*09ea*/ 	.byte	0x3f
	.zero		1


	//   ....[53]....
        /*09ec*/ 	.word	0x000116c0
        /*09f0*/ 	.word	0x00000005
        /*09f4*/ 	.word	0x00000000
        /*09f8*/ 	.short	0x010a
        /*09fa*/ 	.byte	0x3f
	.zero		1


	//   ....[54]....
        /*09fc*/ 	.word	0x00011710
        /*0a00*/ 	.word	0x00000005
        /*0a04*/ 	.word	0x00033460
        /*0a08*/ 	.short	0x010a
        /*0a0a*/ 	.byte	0x3f
	.zero		1


	//   ....[55]....
        /*0a0c*/ 	.word	0x00011760
        /*0a10*/ 	.word	0x00000003
        /*0a14*/ 	.word	0x00033460
        /*0a18*/ 	.short	0x010a
        /*0a1a*/ 	.byte	0x3f
	.zero		1


	//   ....[56]....
        /*0a1c*/ 	.word	0x000117a0
        /*0a20*/ 	.word	0x00000005
        /*0a24*/ 	.word	0x00033480
        /*0a28*/ 	.short	0x010a
        /*0a2a*/ 	.byte	0x3f
	.zero		1


	//   ....[57]....
        /*0a2c*/ 	.word	0x000117c0
        /*0a30*/ 	.word	0x00000003
        /*0a34*/ 	.word	0x00033480
        /*0a38*/ 	.short	0x010a
        /*0a3a*/ 	.byte	0x3f
	.zero		1


	//   ....[58]....
        /*0a3c*/ 	.word	0x00011820
        /*0a40*/ 	.word	0x00000000
        /*0a44*/ 	.word	0x00033400
        /*0a48*/ 	.short	0x010a
        /*0a4a*/ 	.byte	0x3f
	.zero		1


	//   ....[59]....
        /*0a4c*/ 	.word	0x00011870
        /*0a50*/ 	.word	0x00000004
        /*0a54*/ 	.word	0x00033430
        /*0a58*/ 	.short	0x010a
        /*0a5a*/ 	.byte	0x3f
	.zero		1


	//   ....[60]....
        /*0a5c*/ 	.word	0x000118d0
        /*0a60*/ 	.word	0x00000003
        /*0a64*/ 	.word	0x00033430
        /*0a68*/ 	.short	0x010a
        /*0a6a*/ 	.byte	0x3f
	.zero		1


	//   ....[61]....
        /*0a6c*/ 	.word	0x00011930
        /*0a70*/ 	.word	0x00000003
        /*0a74*/ 	.word	0x00033450
        /*0a78*/ 	.short	0x010a
        /*0a7a*/ 	.byte	0x3f
	.zero		1


	//   ....[62]....
        /*0a7c*/ 	.word	0x00011980
        /*0a80*/ 	.word	0x0000000e
        /*0a84*/ 	.word	0x00033450
        /*0a88*/ 	.short	0x010a
        /*0a8a*/ 	.byte	0x3f
	.zero		1


	//   ....[63]....
        /*0a8c*/ 	.word	0x00011ad0
        /*0a90*/ 	.word	0x00000003
        /*0a94*/ 	.word	0x00033480
        /*0a98*/ 	.short	0x010a
        /*0a9a*/ 	.byte	0x3f
	.zero		1


	//   ....[64]....
        /*0a9c*/ 	.word	0x00011b20
        /*0aa0*/ 	.word	0x00000003
        /*0aa4*/ 	.word	0x00033440
        /*0aa8*/ 	.short	0x010a
        /*0aaa*/ 	.byte	0x3f
	.zero		1


	//   ....[65]....
        /*0aac*/ 	.word	0x000120b0
        /*0ab0*/ 	.word	0x00000011
        /*0ab4*/ 	.word	0x00033420
        /*0ab8*/ 	.short	0x010a
        /*0aba*/ 	.byte	0x3f
	.zero		1


	//   ....[66]....
        /*0abc*/ 	.word	0x00012100
        /*0ac0*/ 	.word	0x00000006
        /*0ac4*/ 	.word	0x00033480
        /*0ac8*/ 	.short	0x010a
        /*0aca*/ 	.byte	0x3f
	.zero		1


	//   ....[67]....
        /*0acc*/ 	.word	0x00012150
        /*0ad0*/ 	.word	0x00000006
        /*0ad4*/ 	.word	0x00033440
        /*0ad8*/ 	.short	0x010a
        /*0ada*/ 	.byte	0x3f
	.zero		1


	//   ....[68]....
        /*0adc*/ 	.word	0x000121a0
        /*0ae0*/ 	.word	0x00000003
        /*0ae4*/ 	.word	0x00033470
        /*0ae8*/ 	.short	0x010a
        /*0aea*/ 	.byte	0x3f
	.zero		1


	//   ....[69]....
        /*0aec*/ 	.word	0x000121f0
        /*0af0*/ 	.word	0x00000003
        /*0af4*/ 	.word	0x00033460
        /*0af8*/ 	.short	0x010a
        /*0afa*/ 	.byte	0x3f
	.zero		1


	//   ....[70]....
        /*0afc*/ 	.word	0x00012240
        /*0b00*/ 	.word	0x00000003
        /*0b04*/ 	.word	0x00033470
        /*0b08*/ 	.short	0x010a
        /*0b0a*/ 	.byte	0x3f
	.zero		1


	//   ....[71]....
        /*0b0c*/ 	.word	0x00012290
        /*0b10*/ 	.word	0x00000003
        /*0b14*/ 	.word	0x00033460
        /*0b18*/ 	.short	0x010a
        /*0b1a*/ 	.byte	0x3f
	.zero		1


	//   ....[72]....
        /*0b1c*/ 	.word	0x000122e0
        /*0b20*/ 	.word	0x00000003
        /*0b24*/ 	.word	0x00033420
        /*0b28*/ 	.short	0x010a
        /*0b2a*/ 	.byte	0x3f
	.zero		1


	//   ....[73]....
        /*0b2c*/ 	.word	0x00012480
        /*0b30*/ 	.word	0x00000007
        /*0b34*/ 	.word	0x00000000
        /*0b38*/ 	.short	0x010a
        /*0b3a*/ 	.byte	0x3f
	.zero		1


	//   ....[74]....
        /*0b3c*/ 	.word	0x000124d0
        /*0b40*/ 	.word	0x00000005
        /*0b44*/ 	.word	0x00000000
        /*0b48*/ 	.short	0x010a
        /*0b4a*/ 	.byte	0x3f
	.zero		1


	//   ....[75]....
        /*0b4c*/ 	.word	0x00012520
        /*0b50*/ 	.word	0x00000005
        /*0b54*/ 	.word	0x00033460
        /*0b58*/ 	.short	0x010a
        /*0b5a*/ 	.byte	0x3f
	.zero		1


	//   ....[76]....
        /*0b5c*/ 	.word	0x00012570
        /*0b60*/ 	.word	0x00000003
        /*0b64*/ 	.word	0x00033460
        /*0b68*/ 	.short	0x010a
        /*0b6a*/ 	.byte	0x3f
	.zero		1


	//   ....[77]....
        /*0b6c*/ 	.word	0x000125c0
        /*0b70*/ 	.word	0x00000005
        /*0b74*/ 	.word	0x00033480
        /*0b78*/ 	.short	0x010a
        /*0b7a*/ 	.byte	0x3f
	.zero		1


	//----- nvinfo : EIATTR_NUM_MBARRIERS
	.align		4
.L_157:
        /*0b7c*/ 	.byte	0x03, 0x38
        /*0b7e*/ 	.short	0x0016


	//----- nvinfo : EIATTR_EXIT_INSTR_OFFSETS
	.align		4
        /*0b80*/ 	.byte	0x04, 0x1c
        /*0b82*/ 	.short	(.L_159 - .L_158)


	//   ....[0]....
.L_158:
        /*0b84*/ 	.word	0x00000a80


	//   ....[1]....
        /*0b88*/ 	.word	0x0000bf90


	//   ....[2]....
        /*0b8c*/ 	.word	0x00011810


	//----- nvinfo : EIATTR_MAX_THREADS
	.align		4
.L_159:
        /*0b90*/ 	.byte	0x04, 0x05
        /*0b92*/ 	.short	(.L_161 - .L_160)
.L_160:
        /*0b94*/ 	.word	0x00000180
        /*0b98*/ 	.word	0x00000001
        /*0b9c*/ 	.word	0x00000001


	//----- nvinfo : EIATTR_CRS_STACK_SIZE
	.align		4
.L_161:
        /*0ba0*/ 	.byte	0x04, 0x1e
        /*0ba2*/ 	.short	(.L_163 - .L_162)
.L_162:
        /*0ba4*/ 	.word	0x00000000


	//----- nvinfo : EIATTR_CBANK_PARAM_SIZE
	.align		4
.L_163:
        /*0ba8*/ 	.byte	0x03, 0x19
        /*0baa*/ 	.short	0x0af0


	//----- nvinfo : EIATTR_PARAM_CBANK
	.align		4
        /*0bac*/ 	.byte	0x04, 0x0a
        /*0bae*/ 	.short	(.L_165 - .L_164)
	.align		4
.L_164:
        /*0bb0*/ 	.word	index@(.nv.constant0._ZN7cutlass13device_kernelIN5flash11enable_sm90INS1_16FlashAttnFwdSm90INS1_25CollectiveMainloopFwdSm90ILi2EN4cute5tupleIJNS5_1CILi1EEES8_S8_EEENS6_IJNS7_ILi128EEENS7_ILi160EEENS7_ILi192EEEEEELi192ENS_12float_e4m3_tEfNS_4arch4Sm90ELb0ELb0ELb0ELb1ELb0ELb0ELb0ELb1ELb1ELb1ELb0ELb0EEENS1_21CollectiveEpilogueFwdINS6_IJSA_SC_SB_EEES9_NS_10bfloat16_tESG_Li256ELb1ELb1ELb0ELb1EEENS1_36VarlenDynamicPersistentTileSchedulerILi128ELi160ELi256ELi128ELb0ELb1ELb1ELb0ELb1ELb1EEEEEEEEEvNT_6ParamsE)
        /*0bb4*/ 	.short	0x0210
        /*0bb6*/ 	.short	0x0af0


	//----- nvinfo : EIATTR_SW_WAR
	.align		4
.L_165:
        /*0bb8*/ 	.byte	0x04, 0x36
        /*0bba*/ 	.short	(.L_167 - .L_166)
.L_166:
        /*0bbc*/ 	.word	0x00000008
.L_167:


//--------------------- .nv.info._ZN7cutlass13device_kernelIN5flash11enable_sm90INS1_16FlashAttnFwdSm90INS1_25CollectiveMainloopFwdSm90ILi2EN4cute5tupleIJNS5_1CILi1EEES8_S8_EEENS6_IJNS7_ILi128EEENS7_ILi160EEENS7_ILi192EEEEEELi192ENS_12float_e4m3_tEfNS_4arch4Sm90ELb0ELb0ELb0ELb1ELb0ELb1ELb0ELb1ELb1ELb1ELb0ELb0EEENS1_21CollectiveEpilogueFwdINS6_IJSA_SC_SB_EEES9_NS_10bfloat16_tESG_Li256ELb1ELb1ELb0ELb1EEENS1_36VarlenDynamicPersistentTileSchedulerILi128ELi160ELi256ELi128ELb0ELb1ELb1ELb0ELb1ELb1EEEEEEEEEvNT_6ParamsE --------------------------
	.section	.nv.info._ZN7cutlass13device_kernelIN5flash11enable_sm90INS1_16FlashAttnFwdSm90INS1_25CollectiveMainloopFwdSm90ILi2EN4cute5tupleIJNS5_1CILi1EEES8_S8_EEENS6_IJNS7_ILi128EEENS7_ILi160EEENS7_ILi192EEEEEELi192ENS_12float_e4m3_tEfNS_4arch4Sm90ELb0ELb0ELb0ELb1ELb0ELb1ELb0ELb1ELb1ELb1ELb0ELb0EEENS1_21CollectiveEpilogueFwdINS6_IJSA_SC_SB_EEES9_NS_10bfloat16_tESG_Li256ELb1ELb1ELb0ELb1EEENS1_36VarlenDynamicPersistentTileSchedulerILi128ELi160ELi256ELi128ELb0ELb1ELb1ELb0ELb1ELb1EEEEEEEEEvNT_6ParamsE,"",@"SHT_CUDA_INFO"
	.sectionflags	@""
	.align	4


	//----- nvinfo : EIATTR_CUDA_API_VERSION
	.align		4
        /*0000*/ 	.byte	0x04, 0x37
        /*0002*/ 	.short	(.L_169 - .L_168)
.L_168:
        /*0004*/ 	.word	0x00000082


	//----- nvinfo : EIATTR_KPARAM_INFO
	.align		4
.L_169:
        /*0008*/ 	.byte	0x04, 0x17
        /*000a*/ 	.short	(.L_171 - .L_170)
.L_170:
        /*000c*/ 	.word	0x00000000
        /*0010*/ 	.short	0x0000
        /*0012*/ 	.short	0x0070
        /*0014*/ 	.byte	0x00, 0xf0, 0x01, 0x2a


	//----- nvinfo : EIATTR_SPARSE_MMA_MASK
	.align		4
.L_171:
        /*0018*/ 	.byte	0x03, 0x50
        /*001a*/ 	.short	0x0000


	//----- nvinfo : EIATTR_MAXREG_COUNT
	.align		4
        /*001c*/ 	.byte	0x03, 0x1b
        /*001e*/ 	.short	0x00a8


	//----- nvinfo : EIATTR_NUM_BARRIERS
	.align		4
        /*0020*/ 	.byte	0x02, 0x4c
        /*0022*/ 	.byte	0x10
	.zero		1


	//----- nvinfo : EIATTR_EXTERNS
	.align		4
        /*0024*/ 	.byte	0x04, 0x0f
        /*0026*/ 	.short	(.L_173 - .L_172)


	//   ....[0]....
	.align		4
.L_172:
        /*0028*/ 	.word	index@(__assertfail)


	//----- nvinfo : EIATTR_ANNOTATIONS
	.align		4
.L_173:
        /*002c*/ 	.byte	0x04, 0x55
        /*002e*/ 	.short	(.L_175 - .L_174)


	//   ....[0]....
.L_174:
        /* <DEDUP_REMOVED lines=107> */


	//----- nvinfo : EIATTR_MERCURY_ISA_VERSION
	.align		4
.L_175:
        /*06d0*/ 	.byte	0x03, 0x5f
        /*06d2*/ 	.short	0x0101


	//----- nvinfo : EIATTR_UNUSED_LOAD_BYTE_OFFSET
	.align		4
        /*06d4*/ 	.byte	0x04, 0x44
        /*06d6*/ 	.short	(.L_177 - .L_176)


	//   ....[0]....
.L_176:
        /*06d8*/ 	.word	0x00000ae0
        /*06dc*/ 	.word	0x0000fff0


	//   ....[1]....
        /*06e0*/ 	.word	0x0001eed0
        /*06e4*/ 	.word	0x0000fff0


	//----- nvinfo : EIATTR_INT_WARP_WIDE_INSTR_OFFSETS
	.align		4
.L_177:
        /*06e8*/ 	.byte	0x04, 0x31
        /*06ea*/ 	.short	(.L_179 - .L_178)


	//   ....[0]....
.L_178:
        /*06ec*/ 	.word	0x00000190


	//   ....[1]....
        /*06f0*/ 	.word	0x000001d0


	//   ....[2]....
        /*06f4*/ 	.word	0x00000240


	//   ....[3]....
        /*06f8*/ 	.word	0x00024bf0


	//   ....[4]....
        /*06fc*/ 	.word	0x00024c80


	//   ....[5]....
        /*0700*/ 	.word	0x00027bc0


	//   ....[6]....
        /*0704*/ 	.word	0x00027c50


	//----- nvinfo : EIATTR_COOP_GROUP_MASK_REGIDS
	.align		4
.L_179:
        /*0708*/ 	.byte	0x04, 0x29
        /*070a*/ 	.short	(.L_181 - .L_180)


	//   ....[0]....
.L_180:
        /*070c*/ 	.word	0xffffffff


	//   ....[1]....
        /*0710*/ 	.word	0xffffffff


	//   ....[2]....
        /*0714*/ 	.word	0xffffffff


	//   ....[3]....
        /*0718*/ 	.word	0xffffffff


	//   ....[4]....
        /*071c*/ 	.word	0xffffffff


	//   ....[5]....
        /*0720*/ 	.word	0xffffffff


	//   ....[6]....
        /*0724*/ 	.word	0xffffffff


	//   ....[7]....
        /*0728*/ 	.word	0xffffffff


	//   ....[8]....
        /*072c*/ 	.word	0xffffffff


	//   ....[9]....
        /*0730*/ 	.word	0xffffffff


	//   ....[10]....
        /*0734*/ 	.word	0xffffffff


	//   ....[11]....
        /*0738*/ 	.word	0xffffffff


	//   ....[12]....
        /*073c*/ 	.word	0xffffffff


	//   ....[13]....
        /*0740*/ 	.word	0xffffffff


	//   ....[14]....
        /*0744*/ 	.word	0xffffffff


	//   ....[15]....
        /*0748*/ 	.word	0xffffffff


	//   ....[16]....
        /*074c*/ 	.word	0xffffffff


	//   ....[17]....
        /*0750*/ 	.word	0xffffffff


	//   ....[18]....
        /*0754*/ 	.word	0xffffffff


	//   ....[19]....
        /*0758*/ 	.word	0xffffffff


	//   ....[20]....
        /*075c*/ 	.word	0xffffffff


	//   ....[21]....
        /*0760*/ 	.word	0xffffffff


	//   ....[22]....
        /*0764*/ 	.word	0xffffffff


	//   ....[23]....
        /*0768*/ 	.word	0xffffffff


	//   ....[24]....
        /*076c*/ 	.word	0xffffffff


	//   ....[25]....
        /*0770*/ 	.word	0xffffffff


	//   ....[26]....
        /*0774*/ 	.word	0xffffffff


	//   ....[27]....
        /*0778*/ 	.word	0xffffffff


	//   ....[28]....
        /*077c*/ 	.word	0xffffffff


	//   ....[29]....
        /*0780*/ 	.word	0xffffffff


	//   ....[30]....
        /*0784*/ 	.word	0xffffffff


	//   ....[31]....
        /*0788*/ 	.word	0xffffffff


	//   ....[32]....
        /*078c*/ 	.word	0xffffffff


	//   ....[33]....
        /*0790*/ 	.word	0xffffffff


	//   ....[34]....
        /*0794*/ 	.word	0xffffffff


	//   ....[35]....
        /*0798*/ 	.word	0xffffffff


	//   ....[36]....
        /*079c*/ 	.word	0xffffffff


	//   ....[37]....
        /*07a0*/ 	.word	0xffffffff


	//   ....[38]....
        /*07a4*/ 	.word	0xffffffff


	//   ....[39]....
        /*07a8*/ 	.word	0xffffffff


	//   ....[40]....
        /*07ac*/ 	.word	0xffffffff


	//   ....[41]....
        /*07b0*/ 	.word	0xffffffff


	//   ....[42]....
        /*07b4*/ 	.word	0xffffffff


	//   ....[43]....
        /*07b8*/ 	.word	0xffffffff


	//   ....[44]....
        /*07bc*/ 	.word	0xffffffff


	//   ....[45]....
        /*07c0*/ 	.word	0xffffffff


	//   ....[46]....
        /*07c4*/ 	.word	0xffffffff


	//   ....[47]....
        /*07c8*/ 	.word	0xffffffff


	//   ....[48]....
        /*07cc*/ 	.word	0xffffffff


	//   ....[49]....
        /*07d0*/ 	.word	0xffffffff


	//   ....[50]....
        /*07d4*/ 	.word	0xffffffff


	//   ....[51]....
        /*07d8*/ 	.word	0xffffffff


	//   ....[52]....
        /*07dc*/ 	.word	0xffffffff


	//   ....[53]....
        /*07e0*/ 	.word	0xffffffff


	//   ....[54]....
        /*07e4*/ 	.word	0xffffffff


	//   ....[55]....
        /*07e8*/ 	.word	0xffffffff


	//   ....[56]....
        /*07ec*/ 	.word	0xffffffff


	//   ....[57]....
        /*07f0*/ 	.word	0xffffffff


	//   ....[58]....
        /*07f4*/ 	.word	0xffffffff


	//   ....[59]....
        /*07f8*/ 	.word	0xffffffff


	//   ....[60]....
        /*07fc*/ 	.word	0xffffffff


	//   ....[61]....
        /*0800*/ 	.word	0xffffffff


	//   ....[62]....
        /*0804*/ 	.word	0xffffffff


	//   ....[63]....
        /*0808*/ 	.word	0xffffffff


	//   ....[64]....
        /*080c*/ 	.word	0xffffffff


	//   ....[65]....
        /*0810*/ 	.word	0xffffffff


	//   ....[66]....
        /*0814*/ 	.word	0xffffffff


	//   ....[67]....
        /*0818*/ 	.word	0xffffffff


	//   ....[68]....
        /*081c*/ 	.word	0xffffffff


	//   ....[69]....
        /*0820*/ 	.word	0xffffffff


	//   ....[70]....
        /*0824*/ 	.word	0xffffffff


	//   ....[71]....
        /*0828*/ 	.word	0xffffffff


	//   ....[72]....
        /*082c*/ 	.word	0xffffffff


	//   ....[73]....
        /*0830*/ 	.word	0xffffffff


	//   ....[74]....
        /*0834*/ 	.word	0xffffffff


	//   ....[75]....
        /*0838*/ 	.word	0xffffffff


	//   ....[76]....
        /*083c*/ 	.word	0xffffffff


	//   ....[77]....
        /*0840*/ 	.word	0xffffffff


	//   ....[78]....
        /*0844*/ 	.word	0xffffffff


	//   ....[79]....
        /*0848*/ 	.word	0xffffffff


	//   ....[80]....
        /*084c*/ 	.word	0xffffffff


	//   ....[81]....
        /*0850*/ 	.word	0xffffffff


	//   ....[82]....
        /*0854*/ 	.word	0xffffffff


	//   ....[83]....
        /*0858*/ 	.word	0xffffffff


	//   ....[84]....
        /*085c*/ 	.word	0xffffffff


	//   ....[85]....
        /*0860*/ 	.word	0xffffffff


	//   ....[86]....
        /*0864*/ 	.word	0xffffffff


	//   ....[87]....
        /*0868*/ 	.word	0xffffffff


	//   ....[88]....
        /*086c*/ 	.word	0xffffffff


	//   ....[89]....
        /*0870*/ 	.word	0xffffffff


	//   ....[90]....
        /*0874*/ 	.word	0xffffffff


	//   ....[91]....
        /*0878*/ 	.word	0xffffffff


	//   ....[92]....
        /*087c*/ 	.word	0xffffffff


	//   ....[93]....
        /*0880*/ 	.word	0xffffffff


	//   ....[94]....
        /*0884*/ 	.word	0xffffffff


	//   ....[95]....
        /*0888*/ 	.word	0xffffffff


	//   ....[96]....
        /*088c*/ 	.word	0xffffffff


	//   ....[97]....
        /*0890*/ 	.word	0xffffffff


	//   ....[98]....
        /*0894*/ 	.word	0xffffffff


	//   ....[99]....
        /*0898*/ 	.word	0xffffffff


	//   ....[100]....
        /*089c*/ 	.word	0xffffffff


	//   ....[101]....
        /*08a0*/ 	.word	0xffffffff


	//   ....[102]....
        /*08a4*/ 	.word	0xffffffff


	//   ....[103]....
        /*08a8*/ 	.word	0xffffffff


	//   ....[104]....
        /*08ac*/ 	.word	0xffffffff


	//   ....[105]....
        /*08b0*/ 	.word	0xffffffff


	//   ....[106]....
        /*08b4*/ 	.word	0xffffffff


	//   ....[107]....
        /*08b8*/ 	.word	0xffffffff


	//   ....[108]....
        /*08bc*/ 	.word	0xffffffff


	//   ....[109]....
        /*08c0*/ 	.word	0xffffffff


	//   ....[110]....
        /*08c4*/ 	.word	0xffffffff


	//   ....[111]....
        /*08c8*/ 	.word	0xffffffff


	//   ....[112]....
        /*08cc*/ 	.word	0xffffffff


	//   ....[113]....
        /*08d0*/ 	.word	0xffffffff


	//   ....[114]....
        /*08d4*/ 	.word	0xffffffff


	//   ....[115]....
        /*08d8*/ 	.word	0xffffffff


	//   ....[116]....
        /*08dc*/ 	.word	0xffffffff


	//   ....[117]....
        /*08e0*/ 	.word	0xffffffff


	//   ....[118]....
        /*08e4*/ 	.word	0xffffffff


	//   ....[119]....
        /*08e8*/ 	.word	0xffffffff


	//   ....[120]....
        /*08ec*/ 	.word	0xffffffff


	//   ....[121]....
        /*08f0*/ 	.word	0xffffffff


	//   ....[122]....
        /*08f4*/ 	.word	0xffffffff


	//   ....[123]....
        /*08f8*/ 	.word	0xffffffff


	//   ....[124]....
        /*08fc*/ 	.word	0xffffffff


	//   ....[125]....
        /*0900*/ 	.word	0xffffffff


	//   ....[126]....
        /*0904*/ 	.word	0xffffffff


	//   ....[127]....
        /*0908*/ 	.word	0xffffffff


	//   ....[128]....
        /*090c*/ 	.word	0xffffffff


	//   ....[129]....
        /*0910*/ 	.word	0xffffffff


	//   ....[130]....
        /*0914*/ 	.word	0xffffffff


	//   ....[131]....
        /*0918*/ 	.word	0xffffffff


	//   ....[132]....
        /*091c*/ 	.word	0xffffffff


	//   ....[133]....
        /*0920*/ 	.word	0xffffffff


	//   ....[134]....
        /*0924*/ 	.word	0xffffffff


	//   ....[135]....
        /*0928*/ 	.word	0xffffffff


	//   ....[136]....
        /*092c*/ 	.word	0xffffffff


	//   ....[137]....
        /*0930*/ 	.word	0xffffffff


	//   ....[138]....
        /*0934*/ 	.word	0xffffffff


	//   ....[139]....
        /*0938*/ 	.word	0xffffffff


	//   ....[140]....
        /*093c*/ 	.word	0x0500000f


	//   ....[141]....
        /*0940*/ 	.word	0x0500000f


	//   ....[142]....
        /*0944*/ 	.word	0x0500000f


	//   ....[143]....
        /*0948*/ 	.word	0x0500000f


	//   ....[144]....
        /*094c*/ 	.word	0x0500000f


	//   ....[145]....
        /*0950*/ 	.word	0x0500000f


	//   ....[146]....
        /*0954*/ 	.word	0x0500000f


	//   ....[147]....
        /*0958*/ 	.word	0x0500000f


	//   ....[148]....
        /*095c*/ 	.word	0x0500000f


	//   ....[149]....
        /*0960*/ 	.word	0x0500000f


	//   ....[150]....
        /*0964*/ 	.word	0x0500000f


	//   ....[151]....
        /*0968*/ 	.word	0x0500000f


	//   ....[152]....
        /*096c*/ 	.word	0x0500000f


	//   ....[153]....
        /*0970*/ 	.word	0x0500000f


	//   ....[154]....
        /*0974*/ 	.word	0x0500000f


	//   ....[155]....
        /*0978*/ 	.word	0x0500000f


	//   ....[156]....
        /*097c*/ 	.word	0x0500000f


	//   ....[157]....
        /*0980*/ 	.word	0x0500000f


	//   ....[158]....
        /*0984*/ 	.word	0x0500000f


	//   ....[159]....
        /*0988*/ 	.word	0x0500000f


	//   ....[160]....
        /*098c*/ 	.word	0x0500000f


	//   ....[161]....
        /*0990*/ 	.word	0x0500000f


	//   ....[162]....
        /*0994*/ 	.word	0x0500000f


	//   ....[163]....
        /*0998*/ 	.word	0x0500000f


	//   ....[164]....
        /*099c*/ 	.word	0x0500000f


	//   ....[165]....
        /*09a0*/ 	.word	0x0500000f


	//   ....[166]....
        /*09a4*/ 	.word	0x0500000f


	//   ....[167]....
        /*09a8*/ 	.word	0x0500000f


	//   ....[168]....
        /*09ac*/ 	.word	0x0500000f


	//   ....[169]....
        /*09b0*/ 	.word	0x0500000f


	//   ....[170]....
        /*09b4*/ 	.word	0x0500000f


	//   ....[171]....
        /*09b8*/ 	.word	0x0500000f


	//   ....[172]....
        /*09bc*/ 	.word	0x0500000f


	//   ....[173]....
        /*09c0*/ 	.word	0x0500000f


	//   ....[174]....
        /*09c4*/ 	.word	0x0500000f


	//   ....[175]....
        /*09c8*/ 	.word	0x0500000f


	//   ....[176]....
        /*09cc*/ 	.word	0x0500000f


	//   ....[177]....
        /*09d0*/ 	.word	0x0500000f


	//   ....[178]....
        /*09d4*/ 	.word	0x0500000f


	//   ....[179]....
        /*09d8*/ 	.word	0x0500000f


	//   ....[180]....
        /*09dc*/ 	.word	0x0500000f


	//   ....[181]....
        /*09e0*/ 	.word	0x0500000f


	//   ....[182]....
        /*09e4*/ 	.word	0x0500000f


	//   ....[183]....
        /*09e8*/ 	.word	0x0500000f


	//   ....[184]....
        /*09ec*/ 	.word	0x0500000f


	//   ....[185]....
        /*09f0*/ 	.word	0x0500000f


	//   ....[186]....
        /*09f4*/ 	.word	0x0500000f


	//   ....[187]....
        /*09f8*/ 	.word	0x0500000f


	//   ....[188]....
        /*09fc*/ 	.word	0x0500000f


	//   ....[189]....
        /*0a00*/ 	.word	0x0500000f


	//   ....[190]....
        /*0a04*/ 	.word	0x0500000f


	//   ....[191]....
        /*0a08*/ 	.word	0x0500000f


	//   ....[192]....
        /*0a0c*/ 	.word	0x0500000f


	//   ....[193]....
        /*0a10*/ 	.word	0x0500000f


	//   ....[194]....
        /*0a14*/ 	.word	0x0500000f


	//   ....[195]....
        /*0a18*/ 	.word	0x0500000f


	//   ....[196]....
        /*0a1c*/ 	.word	0x0500000f


	//   ....[197]....
        /*0a20*/ 	.word	0x0500000f


	//   ....[198]....
        /*0a24*/ 	.word	0x0500000f


	//   ....[199]....
        /*0a28*/ 	.word	0x0500000f


	//   ....[200]....
        /*0a2c*/ 	.word	0x0500000f


	//   ....[201]....
        /*0a30*/ 	.word	0x0500000f


	//   ....[202]....
        /*0a34*/ 	.word	0x0500000f


	//   ....[203]....
        /*0a38*/ 	.word	0x0500000f


	//   ....[204]....
        /*0a3c*/ 	.word	0x0500000f


	//   ....[205]....
        /*0a40*/ 	.word	0x0500000f


	//   ....[206]....
        /*0a44*/ 	.word	0x0500000f


	//   ....[207]....
        /*0a48*/ 	.word	0x0500000f


	//   ....[208]....
        /*0a4c*/ 	.word	0x0500000f


	//   ....[209]....
        /*0a50*/ 	.word	0x0500000f


	//   ....[210]....
        /*0a54*/ 	.word	0x0500000f


	//   ....[211]....
        /*0a58*/ 	.word	0x0500000f


	//   ....[212]....
        /*0a5c*/ 	.word	0x0500000f


	//   ....[213]....
        /*0a60*/ 	.word	0x0500000f


	//   ....[214]....
        /*0a64*/ 	.word	0x0500000f


	//   ....[215]....
        /*0a68*/ 	.word	0x0500000f


	//   ....[216]....
        /*0a6c*/ 	.word	0x0500000f


	//   ....[217]....
        /*0a70*/ 	.word	0x0500000f


	//   ....[218]....
        /*0a74*/ 	.word	0x0500000f


	//   ....[219]....
        /*0a78*/ 	.word	0x0500000f


	//   ....[220]....
        /*0a7c*/ 	.word	0x0500000f


	//   ....[221]....
        /*0a80*/ 	.word	0x0500000f


	//   ....[222]....
        /*0a84*/ 	.word	0x0500000f


	//   ....[223]....
        /*0a88*/ 	.word	0x0500000f


	//   ....[224]....
        /*0a8c*/ 	.word	0x0500000f


	//   ....[225]....
        /*0a90*/ 	.word	0x0500000f


	//   ....[226]....
        /*0a94*/ 	.word	0x0500000f


	//   ....[227]....
        /*0a98*/ 	.word	0x0500000f


	//   ....[228]....
        /*0a9c*/ 	.word	0x0500000f


	//   ....[229]....
        /*0aa0*/ 	.word	0x0500000f


	//   ....[230]....
        /*0aa4*/ 	.word	0x0500000f


	//   ....[231]....
        /*0aa8*/ 	.word	0x0500000f


	//   ....[232]....
        /*0aac*/ 	.word	0x0500000f


	//----- nvinfo : EIATTR_COOP_GROUP_INSTR_OFFSETS
	.align		4
.L_181:
        /*0ab0*/ 	.byte	0x04, 0x28
        /*0ab2*/ 	.short	(.L_183 - .L_182)


	//   ....[0]....
.L_182:
        /*0ab4*/ 	.word	0x00000070


	//   ....[1]....
        /*0ab8*/ 	.word	0x000001a0


	//   ....[2]....
        /*0abc*/ 	.word	0x000001f0


	//   ....[3]....
        /*0ac0*/ 	.word	0x00000420


	//   ....[4]....
        /*0ac4*/ 	.word	0x00000580


	//   ....[5]....
        /*0ac8*/ 	.word	0x000006a0


	//   ....[6]....
        /*0acc*/ 	.word	0x00000800


	//   ....[7]....
        /*0ad0*/ 	.word	0x000102f0


	//   ....[8]....
        /*0ad4*/ 	.word	0x00010840


	//   ....[9]....
        /*0ad8*/ 	.word	0x00010850


	//   ....[10]....
        /*0adc*/ 	.word	0x00010860


	//   ....[11]....
        /*0ae0*/ 	.word	0x00010870


	//   ....[12]....
        /*0ae4*/ 	.word	0x00013d20


	//   ....[13]....
        /*0ae8*/ 	.word	0x00013d30


	//   ....[14]....
        /*0aec*/ 	.word	0x00013d40


	//   ....[15]....
        /*0af0*/ 	.word	0x00013d50


	//   ....[16]....
        /*0af4*/ 	.word	0x00018ee0


	//   ....[17]....
        /*0af8*/ 	.word	0x00018f30


	//   ....[18]....
        /*0afc*/ 	.word	0x00019620


	//   ....[19]....
        /*0b00*/ 	.word	0x000196a0


	//   ....[20]....
        /*0b04*/ 	.word	0x0001c310


	//   ....[21]....
        /*0b08*/ 	.word	0x0001c6e0


	//   ....[22]....
        /*0b0c*/ 	.word	0x0001c740


	//   ....[23]....
        /*0b10*/ 	.word	0x0001c760


	//   ....[24]....
        /*0b14*/ 	.word	0x0001e520


	//   ....[25]....
        /*0b18*/ 	.word	0x0001e580


	//   ....[26]....
        /*0b1c*/ 	.word	0x0001e5a0


	//   ....[27]....
        /*0b20*/ 	.word	0x0001e5c0


	//   ....[28]....
        /*0b24*/ 	.word	0x0001f7c0


	//   ....[29]....
        /*0b28*/ 	.word	0x0001f7f0


	//   ....[30]....
        /*0b2c*/ 	.word	0x0001f840


	//   ....[31]....
        /*0b30*/ 	.word	0x0001f880


	//   ....[32]....
        /*0b34*/ 	.word	0x0001f8b0


	//   ....[33]....
        /*0b38*/ 	.word	0x0001f8e0


	//   ....[34]....
        /*0b3c*/ 	.word	0x0001f910


	//   ....[35]....
        /*0b40*/ 	.word	0x0001f940


	//   ....[36]....
        /*0b44*/ 	.word	0x0001f970


	//   ....[37]....
        /*0b48*/ 	.word	0x0001f9a0


	//   ....[38]....
        /*0b4c*/ 	.word	0x0001f9d0


	//   ....[39]....
        /*0b50*/ 	.word	0x0001fa00


	//   ....[40]....
        /*0b54*/ 	.word	0x0001fa30


	//   ....[41]....
        /*0b58*/ 	.word	0x0001fa60


	//   ....[42]....
        /*0b5c*/ 	.word	0x0001fa90


	//   ....[43]....
        /*0b60*/ 	.word	0x0001fac0


	//   ....[44]....
        /*0b64*/ 	.word	0x0001faf0


	//   ....[45]....
        /*0b68*/ 	.word	0x0001fb20


	//   ....[46]....
        /*0b6c*/ 	.word	0x0001fb50


	//   ....[47]....
        /*0b70*/ 	.word	0x0001fb80


	//   ....[48]....
        /*0b74*/ 	.word	0x0001fbb0


	//   ....[49]....
        /*0b78*/ 	.word	0x0001fbe0


	//   ....[50]....
        /*0b7c*/ 	.word	0x0001fc10


	//   ....[51]....
        /*0b80*/ 	.word	0x0001fc40


	//   ....[52]....
        /*0b84*/ 	.word	0x0001fc70


	//   ....[53]....
        /*0b88*/ 	.word	0x0001fca0


	//   ....[54]....
        /*0b8c*/ 	.word	0x0001fcd0


	//   ....[55]....
        /*0b90*/ 	.word	0x0001fd00


	//   ....[56]....
        /*0b94*/ 	.word	0x0001fd30


	//   ....[57]....
        /*0b98*/ 	.word	0x0001fd60


	//   ....[58]....
        /*0b9c*/ 	.word	0x0001fd90


	//   ....[59]....
        /*0ba0*/ 	.word	0x0001fdc0


	//   ....[60]....
        /*0ba4*/ 	.word	0x0001fdf0


	//   ....[61]....
        /*0ba8*/ 	.word	0x0001fe20


	//   ....[62]....
        /*0bac*/ 	.word	0x0001fe50


	//   ....[63]....
        /*0bb0*/ 	.word	0x0001fe70


	//   ....[64]....
        /*0bb4*/ 	.word	0x0001fe80


	//   ....[65]....
        /*0bb8*/ 	.word	0x0001fe90


	//   ....[66]....
        /*0bbc*/ 	.word	0x0001fea0


	//   ....[67]....
        /*0bc0*/ 	.word	0x0001feb0


	//   ....[68]....
        /*0bc4*/ 	.word	0x0001fee0


	//   ....[69]....
        /*0bc8*/ 	.word	0x0001ff10


	//   ....[70]....
        /*0bcc*/ 	.word	0x0001ff40


	//   ....[71]....
        /*0bd0*/ 	.word	0x0001ff70


	//   ....[72]....
        /*0bd4*/ 	.word	0x0001ffa0


	//   ....[73]....
        /*0bd8*/ 	.word	0x0001ffd0


	//   ....[74]....
        /*0bdc*/ 	.word	0x00020000


	//   ....[75]....
        /*0be0*/ 	.word	0x00020010


	//   ....[76]....
        /*0be4*/ 	.word	0x00020840


	//   ....[77]....
        /*0be8*/ 	.word	0x00020940


	//   ....[78]....
        /*0bec*/ 	.word	0x00020970


	//   ....[79]....
        /*0bf0*/ 	.word	0x00020990


	//   ....[80]....
        /*0bf4*/ 	.word	0x00020f00


	//   ....[81]....
        /*0bf8*/ 	.word	0x00020f30


	//   ....[82]....
        /*0bfc*/ 	.word	0x00021060


	//   ....[83]....
        /*0c00*/ 	.word	0x00021080


	//   ....[84]....
        /*0c04*/ 	.word	0x00021180


	//   ....[85]....
        /*0c08*/ 	.word	0x000211a0


	//   ....[86]....
        /*0c0c*/ 	.word	0x000212b0


	//   ....[87]....
        /*0c10*/ 	.word	0x000212d0


	//   ....[88]....
        /*0c14*/ 	.word	0x00021bb0


	//   ....[89]....
        /*0c18*/ 	.word	0x00021bc0


	//   ....[90]....
        /*0c1c*/ 	.word	0x00021d70


	//   ....[91]....
        /*0c20*/ 	.word	0x00021d80


	//   ....[92]....
        /*0c24*/ 	.word	0x00021f20


	//   ....[93]....
        /*0c28*/ 	.word	0x00021f30


	//   ....[94]....
        /*0c2c*/ 	.word	0x000220d0


	//   ....[95]....
        /*0c30*/ 	.word	0x000220e0


	//   ....[96]....
        /*0c34*/ 	.word	0x000222e0


	//   ....[97]....
        /*0c38*/ 	.word	0x000224d0


	//   ....[98]....
        /*0c3c*/ 	.word	0x00022500


	//   ....[99]....
        /*0c40*/ 	.word	0x00022530


	//   ....[100]....
        /*0c44*/ 	.word	0x00022560


	//   ....[101]....
        /*0c48*/ 	.word	0x00022590


	//   ....[102]....
        /*0c4c*/ 	.word	0x000225c0


	//   ....[103]....
        /*0c50*/ 	.word	0x00022730


	//   ....[104]....
        /*0c54*/ 	.word	0x00022760


	//   ....[105]....
        /*0c58*/ 	.word	0x00022790


	//   ....[106]....
        /*0c5c*/ 	.word	0x000227c0


	//   ....[107]....
        /*0c60*/ 	.word	0x000227f0


	//   ....[108]....
        /*0c64*/ 	.word	0x00022820


	//   ....[109]....
        /*0c68*/ 	.word	0x000228c0


	//   ....[110]....
        /*0c6c*/ 	.word	0x000228f0


	//   ....[111]....
        /*0c70*/ 	.word	0x00022980


	//   ....[112]....
        /*0c74*/ 	.word	0x00023660


	//   ....[113]....
        /*0c78*/ 	.word	0x000253c0


	//   ....[114]....
        /*0c7c*/ 	.word	0x00026260


	//   ....[115]....
        /*0c80*/ 	.word	0x00026280


	//   ....[116]....
        /*0c84*/ 	.word	0x000262c0


	//   ....[117]....
        /*0c88*/ 	.word	0x00026340


	//   ....[118]....
        /*0c8c*/ 	.word	0x000263d0


	//   ....[119]....
        /*0c90*/ 	.word	0x000263e0


	//   ....[120]....
        /*0c94*/ 	.word	0x00026430


	//   ....[121]....
        /*0c98*/ 	.word	0x00026470


	//   ....[122]....
        /*0c9c*/ 	.word	0x00028710


	//   ....[123]....
        /*0ca0*/ 	.word	0x00028740


	//   ....[124]....
        /*0ca4*/ 	.word	0x00028780


	//   ....[125]....
        /*0ca8*/ 	.word	0x000287b0


	//   ....[126]....
        /*0cac*/ 	.word	0x000287e0


	//   ....[127]....
        /*0cb0*/ 	.word	0x00028810


	//   ....[128]....
        /*0cb4*/ 	.word	0x00028840


	//   ....[129]....
        /*0cb8*/ 	.word	0x00028870


	//   ....[130]....
        /*0cbc*/ 	.word	0x000289f0


	//   ....[131]....
        /*0cc0*/ 	.word	0x00028a20


	//   ....[132]....
        /*0cc4*/ 	.word	0x00028a50


	//   ....[133]....
        /*0cc8*/ 	.word	0x00028a80


	//   ....[134]....
        /*0ccc*/ 	.word	0x00028ab0


	//   ....[135]....
        /*0cd0*/ 	.word	0x00028ae0


	//   ....[136]....
        /*0cd4*/ 	.word	0x00028ba0


	//   ....[137]....
        /*0cd8*/ 	.word	0x00028bc0


	//   ....[138]....
        /*0cdc*/ 	.word	0x00028c30


	//   ....[139]....
        /*0ce0*/ 	.word	0x000290c0


	//   ....[140]....
        /*0ce4*/ 	.word	0x000295c0


	//   ....[141]....
        /*0ce8*/ 	.word	0x00029670


	//   ....[142]....
        /*0cec*/ 	.word	0x00029700


	//   ....[143]....
        /*0cf0*/ 	.word	0x00029750


	//   ....[144]....
        /*0cf4*/ 	.word	0x000297a0


	//   ....[145]....
        /*0cf8*/ 	.word	0x00029880


	//   ....[146]....
        /*0cfc*/ 	.word	0x00029910


	//   ....[147]....
        /*0d00*/ 	.word	0x00029960


	//   ....[148]....
        /*0d04*/ 	.word	0x000299b0


	//   ....[149]....
        /*0d08*/ 	.word	0x00029c00


	//   ....[150]....
        /*0d0c*/ 	.word	0x00029d40


	//   ....[151]....
        /*0d10*/ 	.word	0x00029e60


	//   ....[152]....
        /*0d14*/ 	.word	0x00029f90


	//   ....[153]....
        /*0d18*/ 	.word	0x0002a050


	//   ....[154]....
        /*0d1c*/ 	.word	0x0002a0d0


	//   ....[155]....
        /*0d20*/ 	.word	0x0002a130


	//   ....[156]....
        /*0d24*/ 	.word	0x0002a190


	//   ....[157]....
        /*0d28*/ 	.word	0x0002a1f0


	//   ....[158]....
        /*0d2c*/ 	.word	0x0002a270


	//   ....[159]....
        /*0d30*/ 	.word	0x0002a2d0


	//   ....[160]....
        /*0d34*/ 	.word	0x0002a350


	//   ....[161]....
        /*0d38*/ 	.word	0x0002a3b0


	//   ....[162]....
        /*0d3c*/ 	.word	0x0002a430


	//   ....[163]....
        /*0d40*/ 	.word	0x0002a490


	//   ....[164]....
        /*0d44*/ 	.word	0x0002a510


	//   ....[165]....
        /*0d48*/ 	.word	0x0002a570


	//   ....[166]....
        /*0d4c*/ 	.word	0x0002a5f0


	//   ....[167]....
        /*0d50*/ 	.word	0x0002a650


	//   ....[168]....
        /*0d54*/ 	.word	0x0002a6d0


	//   ....[169]....
        /*0d58*/ 	.word	0x0002a730


	//   ....[170]....
        /*0d5c*/ 	.word	0x0002a7b0


	//   ....[171]....
        /*0d60*/ 	.word	0x0002a810


	//   ....[172]....
        /*0d64*/ 	.word	0x0002a890


	//   ....[173]....
        /*0d68*/ 	.word	0x0002a8f0


	//   ....[174]....
        /*0d6c*/ 	.word	0x0002a970


	//   ....[175]....
        /*0d70*/ 	.word	0x0002a9d0


	//   ....[176]....
        /*0d74*/ 	.word	0x0002aa50


	//   ....[177]....
        /*0d78*/ 	.word	0x0002aab0


	//   ....[178]....
        /*0d7c*/ 	.word	0x0002ab10


	//   ....[179]....
        /*0d80*/ 	.word	0x0002ab70


	//   ....[180]....
        /*0d84*/ 	.word	0x0002abd0


	//   ....[181]....
        /*0d88*/ 	.word	0x0002ac30


	//   ....[182]....
        /*0d8c*/ 	.word	0x0002acb0


	//   ....[183]....
        /*0d90*/ 	.word	0x0002ad10


	//   ....[184]....
        /*0d94*/ 	.word	0x0002ad90


	//   ....[185]....
        /*0d98*/ 	.word	0x0002adf0


	//   ....[186]....
        /*0d9c*/ 	.word	0x0002ae70


	//   ....[187]....
        /*0da0*/ 	.word	0x0002aed0


	//   ....[188]....
        /*0da4*/ 	.word	0x0002af50


	//   ....[189]....
        /*0da8*/ 	.word	0x0002afb0


	//   ....[190]....
        /*0dac*/ 	.word	0x0002b020


	//   ....[191]....
        /*0db0*/ 	.word	0x0002b080


	//   ....[192]....
        /*0db4*/ 	.word	0x0002b0f0


	//   ....[193]....
        /*0db8*/ 	.word	0x0002b150


	//   ....[194]....
        /*0dbc*/ 	.word	0x0002b1d0


	//   ....[195]....
        /*0dc0*/ 	.word	0x0002b230


	//   ....[196]....
        /*0dc4*/ 	.word	0x0002b2a0


	//   ....[197]....
        /*0dc8*/ 	.word	0x0002b3c0


	//   ....[198]....
        /*0dcc*/ 	.word	0x0002b410


	//   ....[199]....
        /*0dd0*/ 	.word	0x0002b4a0


	//   ....[200]....
        /*0dd4*/ 	.word	0x0002b530


	//   ....[201]....
        /*0dd8*/ 	.word	0x0002b5c0


	//   ....[202]....
        /*0ddc*/ 	.word	0x0002b650


	//   ....[203]....
        /*0de0*/ 	.word	0x0002b6e0


	//   ....[204]....
        /*0de4*/ 	.word	0x0002b770


	//   ....[205]....
        /*0de8*/ 	.word	0x0002b830


	//   ....[206]....
        /*0dec*/ 	.word	0x0002bb20


	//   ....[207]....
        /*0df0*/ 	.word	0x0002bd20


	//   ....[208]....
        /*0df4*/ 	.word	0x0002bd70


	//   ....[209]....
        /*0df8*/ 	.word	0x0002bdd0


	//   ....[210]....
        /*0dfc*/ 	.word	0x0002bee0


	//   ....[211]....
        /*0e00*/ 	.word	0x0002bf40


	//   ....[212]....
        /*0e04*/ 	.word	0x0002c050


	//   ....[213]....
        /*0e08*/ 	.word	0x0002c0b0


	//   ....[214]....
        /*0e0c*/ 	.word	0x0002c190


	//   ....[215]....
        /*0e10*/ 	.word	0x0002c4b0


	//   ....[216]....
        /*0e14*/ 	.word	0x0002c550


	//   ....[217]....
        /*0e18*/ 	.word	0x0002c670


	//   ....[218]....
        /*0e1c*/ 	.word	0x0002c6f0


	//   ....[219]....
        /*0e20*/ 	.word	0x0002c770


	//   ....[220]....
        /*0e24*/ 	.word	0x0002c7f0


	//   ....[221]....
        /*0e28*/ 	.word	0x0002c870


	//   ....[222]....
        /*0e2c*/ 	.word	0x0002c900


	//   ....[223]....
        /*0e30*/ 	.word	0x0002c9a0


	//   ....[224]....
        /*0e34*/ 	.word	0x0002ca50


	//   ....[225]....
        /*0e38*/ 	.word	0x0002cad0


	//   ....[226]....
        /*0e3c*/ 	.word	0x0002cb50


	//   ....[227]....
        /*0e40*/ 	.word	0x0002cbd0


	//   ....[228]....
        /*0e44*/ 	.word	0x0002cc60


	//   ....[229]....
        /*0e48*/ 	.word	0x0002cce0


	//   ....[230]....
        /*0e4c*/ 	.word	0x0002cd80


	//   ....[231]....
        /*0e50*/ 	.word	0x0002ce10


	//   ....[232]....
        /*0e54*/ 	.word	0x0002cf40


	//----- nvinfo : EIATTR_REG_RECONFIG
	.align		4
.L_183:
        /*0e58*/ 	.byte	0x01, 0x54
	.zero		2


	//----- nvinfo : EIATTR_SYSCALL_OFFSETS
	.align		4
        /*0e5c*/ 	.byte	0x04, 0x46
        /*0e5e*/ 	.short	(.L_185 - .L_184)


	//   ....[0]....
.L_184:
        /*0e60*/ 	.word	0x00001c60


	//   ....[1]....
        /*0e64*/ 	.word	0x00001db0


	//   ....[2]....
        /*0e68*/ 	.word	0x00010480


	//   ....[3]....
        /*0e6c*/ 	.word	0x000107b0


	//   ....[4]....
        /*0e70*/ 	.word	0x00024df0


	//   ....[5]....
        /*0e74*/ 	.word	0x00024f90


	//   ....[6]....
        /*0e78*/ 	.word	0x000250f0


	//   ....[7]....
        /*0e7c*/ 	.word	0x00025240


	//   ....[8]....
        /*0e80*/ 	.word	0x00025e10


	//----- nvinfo : EIATTR_MBARRIER_INSTR_OFFSETS
	.align		4
.L_185:
        /*0e84*/ 	.byte	0x04, 0x39
        /*0e86*/ 	.short	(.L_187 - .L_186)


	//   ....[0]....
.L_186:
        /*0e88*/ 	.word	0x000002d0
        /*0e8c*/ 	.word	0x000000ff
        /*0e90*/ 	.word	0x00033400
        /*0e94*/ 	.short	0x0100
        /*0e96*/ 	.byte	0x08
	.zero		1


	//   ....[1]....
        /*0e98*/ 	.word	0x000002e0
        /*0e9c*/ 	.word	0x000000ff
        /*0ea0*/ 	.word	0x00033420
        /*0ea4*/ 	.short	0x0100
        /*0ea6*/ 	.byte	0x08
	.zero		1


	//   ....[2]....
        /*0ea8*/ 	.word	0x000003d0
        /*0eac*/ 	.word	0x000000ff
        /*0eb0*/ 	.word	0x00033430
        /*0eb4*/ 	.short	0x0100
        /*0eb6*/ 	.byte	0x08
	.zero		1


	//   ....[3]....
        /*0eb8*/ 	.word	0x000003e0
        /*0ebc*/ 	.word	0x000000ff
        /*0ec0*/ 	.word	0x00033440
        /*0ec4*/ 	.short	0x0100
        /*0ec6*/ 	.byte	0x08
	.zero		1


	//   ....[4]....
        /*0ec8*/ 	.word	0x000003f0
        /*0ecc*/ 	.word	0x000000ff
        /*0ed0*/ 	.word	0x00033438
        /*0ed4*/ 	.short	0x0100
        /*0ed6*/ 	.byte	0x08
	.zero		1


	//   ....[5]....
        /*0ed8*/ 	.word	0x00000400
        /*0edc*/ 	.word	0x000000ff
        /*0ee0*/ 	.word	0x00033448
        /*0ee4*/ 	.short	0x0100
        /*0ee6*/ 	.byte	0x08
	.zero		1


	//   ....[6]....
        /*0ee8*/ 	.word	0x00000530
        /*0eec*/ 	.word	0x000000ff
        /*0ef0*/ 	.word	0x00033450
        /*0ef4*/ 	.short	0x0100
        /*0ef6*/ 	.byte	0x08
	.zero		1


	//   ....[7]....
        /*0ef8*/ 	.word	0x00000540
        /*0efc*/ 	.word	0x000000ff
        /*0f00*/ 	.word	0x00033460
        /*0f04*/ 	.short	0x0100
        /*0f06*/ 	.byte	0x08
	.zero		1


	//   ....[8]....
        /*0f08*/ 	.word	0x00000550
        /*0f0c*/ 	.word	0x000000ff
        /*0f10*/ 	.word	0x00033458
        /*0f14*/ 	.short	0x0100
        /*0f16*/ 	.byte	0x08
	.zero		1


	//   ....[9]....
        /*0f18*/ 	.word	0x00000560
        /*0f1c*/ 	.word	0x000000ff
        /*0f20*/ 	.word	0x00033468
        /*0f24*/ 	.short	0x0100
        /*0f26*/ 	.byte	0x08
	.zero		1


	//   ....[10]....
        /*0f28*/ 	.word	0x00000650
        /*0f2c*/ 	.word	0x000000ff
        /*0f30*/ 	.word	0x00033470
        /*0f34*/ 	.short	0x0100
        /*0f36*/ 	.byte	0x06
	.zero		1


	//   ....[11]....
        /*0f38*/ 	.word	0x00000660
        /*0f3c*/ 	.word	0x000000ff
        /*0f40*/ 	.word	0x00033480
        /*0f44*/ 	.short	0x0100
        /*0f46*/ 	.byte	0x06
	.zero		1


	//   ....[12]....
        /*0f48*/ 	.word	0x00000670
        /*0f4c*/ 	.word	0x000000ff
        /*0f50*/ 	.word	0x00033478
        /*0f54*/ 	.short	0x0100
        /*0f56*/ 	.byte	0x06
	.zero		1


	//   ....[13]....
        /*0f58*/ 	.word	0x00000680
        /*0f5c*/ 	.word	0x000000ff
        /*0f60*/ 	.word	0x00033488
        /*0f64*/ 	.short	0x0100
        /*0f66*/ 	.byte	0x06
	.zero		1


	//   ....[14]....
        /*0f68*/ 	.word	0x000007b0
        /*0f6c*/ 	.word	0x000000ff
        /*0f70*/ 	.word	0x00033490
        /*0f74*/ 	.short	0x0100
        /*0f76*/ 	.byte	0x08
	.zero		1


	//   ....[15]....
        /*0f78*/ 	.word	0x000007c0
        /*0f7c*/ 	.word	0x000000ff
        /*0f80*/ 	.word	0x000334a0
        /*0f84*/ 	.short	0x0100
        /*0f86*/ 	.byte	0x08
	.zero		1


	//   ....[16]....
        /*0f88*/ 	.word	0x000007d0
        /*0f8c*/ 	.word	0x000000ff
        /*0f90*/ 	.word	0x00033498
        /*0f94*/ 	.short	0x0100
        /*0f96*/ 	.byte	0x08
	.zero		1


	//   ....[17]....
        /*0f98*/ 	.word	0x000007e0
        /*0f9c*/ 	.word	0x000000ff
        /*0fa0*/ 	.word	0x000334a8
        /*0fa4*/ 	.short	0x0100
        /*0fa6*/ 	.byte	0x08
	.zero		1


	//   ....[18]....
        /*0fa8*/ 	.word	0x00000910
        /*0fac*/ 	.word	0x000000ff
        /*0fb0*/ 	.word	0x000334b0
        /*0fb4*/ 	.short	0x0100
        /*0fb6*/ 	.byte	0x08
	.zero		1


	//   ....[19]....
        /*0fb8*/ 	.word	0x00000920
        /*0fbc*/ 	.word	0x000000ff
        /*0fc0*/ 	.word	0x000334c0
        /*0fc4*/ 	.short	0x0100
        /*0fc6*/ 	.byte	0x08
	.zero		1


	//   ....[20]....
        /*0fc8*/ 	.word	0x00000930
        /*0fcc*/ 	.word	0x000000ff
        /*0fd0*/ 	.word	0x000334b8
        /*0fd4*/ 	.short	0x0100
        /*0fd6*/ 	.byte	0x08
	.zero		1


	//   ....[21]....
        /*0fd8*/ 	.word	0x00000940
        /*0fdc*/ 	.word	0x000000ff
        /*0fe0*/ 	.word	0x000334c8
        /*0fe4*/ 	.short	0x0100
        /*0fe6*/ 	.byte	0x08
	.zero		1


	//   ....[22]....
        /*0fe8*/ 	.word	0x00003560
        /*0fec*/ 	.word	0x0000002b
        /*0ff0*/ 	.word	0x00033490
        /*0ff4*/ 	.short	0x010a
        /*0ff6*/ 	.byte	0x3f
	.zero		1


	//   ....[23]....
        /*0ff8*/ 	.word	0x000092f0
        /*0ffc*/ 	.word	0x0000002b
        /*1000*/ 	.word	0x00033490
        /*1004*/ 	.short	0x010a
        /*1006*/ 	.byte	0x3f
	.zero		1


	//   ....[24]....
        /*1008*/ 	.word	0x0000f230
        /*100c*/ 	.word	0x0000002b
        /*1010*/ 	.word	0x00033490
        /*1014*/ 	.short	0x010a
        /*1016*/ 	.byte	0x3f
	.zero		1


	//   ....[25]....
        /*1018*/ 	.word	0x0000f610
        /*101c*/ 	.word	0x0000002c
        /*1020*/ 	.word	0x00000000
        /*1024*/ 	.short	0x0101
        /*1026*/ 	.byte	0x3f
	.zero		1


	//   ....[26]....
        /*1028*/ 	.word	0x0000f650
        /*102c*/ 	.word	0x0000002b
        /*1030*/ 	.word	0x000334b0
        /*1034*/ 	.short	0x010a
        /*1036*/ 	.byte	0x3f
	.zero		1


	//   ....[27]....
        /*1038*/ 	.word	0x0000fb70
        /*103c*/ 	.word	0x0000002b
        /*1040*/ 	.word	0x00000000
        /*1044*/ 	.short	0x0101
        /*1046*/ 	.byte	0x3f
	.zero		1


	//   ....[28]....
        /*1048*/ 	.word	0x00010510
        /*104c*/ 	.word	0x00000010
        /*1050*/ 	.word	0x00033400
        /*1054*/ 	.short	0x010a
        /*1056*/ 	.byte	0x3f
	.zero		1


	//   ....[29]....
        /*1058*/ 	.word	0x00010560
        /*105c*/ 	.word	0x00000010
        /*1060*/ 	.word	0x00033400
        /*1064*/ 	.short	0x010a
        /*1066*/ 	.byte	0x3f
	.zero		1


	//   ....[30]....
        /*1068*/ 	.word	0x00010e00
        /*106c*/ 	.word	0x00000010
        /*1070*/ 	.word	0x00033400
        /*1074*/ 	.short	0x010a
        /*1076*/ 	.byte	0x3f
	.zero		1


	//   ....[31]....
        /*1078*/ 	.word	0x000141a0
        /*107c*/ 	.word	0x00000010
        /*1080*/ 	.word	0x00033400
        /*1084*/ 	.short	0x010a
        /*1086*/ 	.byte	0x3f
	.zero		1


	//   ....[32]....
        /*1088*/ 	.word	0x00017310
        /*108c*/ 	.word	0x00000000
        /*1090*/ 	.word	0x00033430
        /*1094*/ 	.short	0x010a
        /*1096*/ 	.byte	0x3f
	.zero		1


	//   ....[33]....
        /*1098*/ 	.word	0x00017390
        /*109c*/ 	.word	0x00000000
        /*10a0*/ 	.word	0x00033430
        /*10a4*/ 	.short	0x010a
        /*10a6*/ 	.byte	0x3f
	.zero		1


	//   ....[34]....
        /*10a8*/ 	.word	0x00019970
        /*10ac*/ 	.word	0x00000029
        /*10b0*/ 	.word	0x00000000
        /*10b4*/ 	.short	0x0101
        /*10b6*/ 	.byte	0x3f
	.zero		1


	//   ....[35]....
        /*10b8*/ 	.word	0x0001add0
        /*10bc*/ 	.word	0x0000000b
        /*10c0*/ 	.word	0x00033430
        /*10c4*/ 	.short	0x010a
        /*10c6*/ 	.byte	0x3f
	.zero		1


	//   ....[36]....
        /*10c8*/ 	.word	0x0001ae20
        /*10cc*/ 	.word	0x0000000b
        /*10d0*/ 	.word	0x00033430
        /*10d4*/ 	.short	0x010a
        /*10d6*/ 	.byte	0x3f
	.zero		1


	//   ....[37]....
        /*10d8*/ 	.word	0x0001bf20
        /*10dc*/ 	.word	0x0000000a
        /*10e0*/ 	.word	0x00033450
        /*10e4*/ 	.short	0x010a
        /*10e6*/ 	.byte	0x3f
	.zero		1


	//   ....[38]....
        /*10e8*/ 	.word	0x0001bf60
        /*10ec*/ 	.word	0x0000000a
        /*10f0*/ 	.word	0x00033450
        /*10f4*/ 	.short	0x010a
        /*10f6*/ 	.byte	0x3f
	.zero		1


	//   ....[39]....
        /*10f8*/ 	.word	0x0001d5c0
        /*10fc*/ 	.word	0x00000000
        /*1100*/ 	.word	0x00000000
        /*1104*/ 	.short	0x0101
        /*1106*/ 	.byte	0x3f
	.zero		1


	//   ....[40]....
        /*1108*/ 	.word	0x0001d8b0
        /*110c*/ 	.word	0x00000007
        /*1110*/ 	.word	0x00000000
        /*1114*/ 	.short	0x0101
        /*1116*/ 	.byte	0x3f
	.zero		1


	//   ....[41]....
        /*1118*/ 	.word	0x0001e180
        /*111c*/ 	.word	0x00000003
        /*1120*/ 	.word	0x00033450
        /*1124*/ 	.short	0x010a
        /*1126*/ 	.byte	0x3f
	.zero		1


	//   ....[42]....
        /*1128*/ 	.word	0x0001e200
        /*112c*/ 	.word	0x00000003
        /*1130*/ 	.word	0x00033450
        /*1134*/ 	.short	0x010a
        /*1136*/ 	.byte	0x3f
	.zero		1


	//   ....[43]....
        /*1138*/ 	.word	0x0001e840
        /*113c*/ 	.word	0x00000003
        /*1140*/ 	.word	0x00000000
        /*1144*/ 	.short	0x0101
        /*1146*/ 	.byte	0x3f
	.zero		1


	//   ....[44]....
        /*1148*/ 	.word	0x00020ee0
        /*114c*/ 	.word	0x00000000
        /*1150*/ 	.word	0x00000000
        /*1154*/ 	.short	0x0101
        /*1156*/ 	.byte	0x3f
	.zero		1


	//   ....[45]....
        /*1158*/ 	.word	0x00023750
        /*115c*/ 	.word	0x00000006
        /*1160*/ 	.word	0x00033420
        /*1164*/ 	.short	0x010a
        /*1166*/ 	.byte	0x3f
	.zero		1


	//   ....[46]....
        /*1168*/ 	.word	0x00023840
        /*116c*/ 	.word	0x00000006
        /*1170*/ 	.word	0x000334a0
        /*1174*/ 	.short	0x010a
        /*1176*/ 	.byte	0x3f
	.zero		1


	//   ....[47]....
        /*1178*/ 	.word	0x00023c90
        /*117c*/ 	.word	0x00000006
        /*1180*/ 	.word	0x000334c0
        /*1184*/ 	.short	0x010a
        /*1186*/ 	.byte	0x3f
	.zero		1


	//   ....[48]....
        /*1188*/ 	.word	0x00024230
        /*118c*/ 	.word	0x00000008
        /*1190*/ 	.word	0x000334a0
        /*1194*/ 	.short	0x010a
        /*1196*/ 	.byte	0x3f
	.zero		1


	//   ....[49]....
        /*1198*/ 	.word	0x00024670
        /*119c*/ 	.word	0x00000008
        /*11a0*/ 	.word	0x000334c0
        /*11a4*/ 	.short	0x010a
        /*11a6*/ 	.byte	0x3f
	.zero		1


	//   ....[50]....
        /*11a8*/ 	.word	0x00025680
        /*11ac*/ 	.word	0x00000002
        /*11b0*/ 	.word	0x00033480
        /*11b4*/ 	.short	0x010a
        /*11b6*/ 	.byte	0x3f
	.zero		1


	//   ....[51]....
        /*11b8*/ 	.word	0x000258f0
        /*11bc*/ 	.word	0x00000002
        /*11c0*/ 	.word	0x00033440
        /*11c4*/ 	.short	0x010a
        /*11c6*/ 	.byte	0x3f
	.zero		1


	//   ....[52]....
        /*11c8*/ 	.word	0x00026570
        /*11cc*/ 	.word	0x00000008
        /*11d0*/ 	.word	0x00033400
        /*11d4*/ 	.short	0x0107
        /*11d6*/ 	.byte	0x3f
	.zero		1


	//   ....[53]....
        /*11d8*/ 	.word	0x00026670
        /*11dc*/ 	.word	0x00000002
        /*11e0*/ 	.word	0x00033400
        /*11e4*/ 	.short	0x0101
        /*11e6*/ 	.byte	0x3f
	.zero		1


	//   ....[54]....
        /*11e8*/ 	.word	0x00026690
        /*11ec*/ 	.word	0x00000002
        /*11f0*/ 	.word	0x00033420
        /*11f4*/ 	.short	0x010a
        /*11f6*/ 	.byte	0x3f
	.zero		1


	//   ....[55]....
        /*11f8*/ 	.word	0x000269f0
        /*11fc*/ 	.word	0x00000006
        /*1200*/ 	.word	0x00033480
        /*1204*/ 	.short	0x010a
        /*1206*/ 	.byte	0x3f
	.zero		1


	//   ....[56]....
        /*1208*/ 	.word	0x00026e70
        /*120c*/ 	.word	0x00000006
        /*1210*/ 	.word	0x00033440
        /*1214*/ 	.short	0x010a
        /*1216*/ 	.byte	0x3f
	.zero		1


	//   ....[57]....
        /*1218*/ 	.word	0x00027360
        /*121c*/ 	.word	0x00000003
        /*1220*/ 	.word	0x00033470
        /*1224*/ 	.short	0x010a
        /*1226*/ 	.byte	0x3f
	.zero		1


	//   ....[58]....
        /*1228*/ 	.word	0x000273d0
        /*122c*/ 	.word	0x00000003
        /*1230*/ 	.word	0x00033460
        /*1234*/ 	.short	0x010a
        /*1236*/ 	.byte	0x3f
	.zero		1


	//   ....[59]....
        /*1238*/ 	.word	0x00027aa0
        /*123c*/ 	.word	0x00000003
        /*1240*/ 	.word	0x00033450
        /*1244*/ 	.short	0x0101
        /*1246*/ 	.byte	0x3f
	.zero		1


	//   ....[60]....
        /*1248*/ 	.word	0x00027b20
        /*124c*/ 	.word	0x00000003
        /*1250*/ 	.word	0x00000000
        /*1254*/ 	.short	0x0101
        /*1256*/ 	.byte	0x3f
	.zero		1


	//   ....[61]....
        /*1258*/ 	.word	0x00027d50
        /*125c*/ 	.word	0x00000003
        /*1260*/ 	.word	0x00033470
        /*1264*/ 	.short	0x010a
        /*1266*/ 	.byte	0x3f
	.zero		1


	//   ....[62]....
        /*1268*/ 	.word	0x00027dc0
        /*126c*/ 	.word	0x00000003
        /*1270*/ 	.word	0x00033460
        /*1274*/ 	.short	0x010a
        /*1276*/ 	.byte	0x3f
	.zero		1


	//   ....[63]....
        /*1278*/ 	.word	0x000284b0
        /*127c*/ 	.word	0x00000003
        /*1280*/ 	.word	0x00033450
        /*1284*/ 	.short	0x0101
        /*1286*/ 	.byte	0x3f
	.zero		1


	//   ....[64]....
        /*1288*/ 	.word	0x00028500
        /*128c*/ 	.word	0x00000003
        /*1290*/ 	.word	0x00000000
        /*1294*/ 	.short	0x0101
        /*1296*/ 	.byte	0x3f
	.zero		1


	//   ....[65]....
        /*1298*/ 	.word	0x00029040
        /*129c*/ 	.word	0x00000000
        /*12a0*/ 	.word	0x00033420
        /*12a4*/ 	.short	0x010a
        /*12a6*/ 	.byte	0x3f
	.zero		1


	//   ....[66]....
        /*12a8*/ 	.word	0x000291f0
        /*12ac*/ 	.word	0x00000006
        /*12b0*/ 	.word	0x00000000
        /*12b4*/ 	.short	0x010a
        /*12b6*/ 	.byte	0x3f
	.zero		1


	//   ....[67]....
        /*12b8*/ 	.word	0x00029260
        /*12bc*/ 	.word	0x00000007
        /*12c0*/ 	.word	0x00000000
        /*12c4*/ 	.short	0x010a
        /*12c6*/ 	.byte	0x3f
	.zero		1


	//   ....[68]....
        /*12c8*/ 	.word	0x000292c0
        /*12cc*/ 	.word	0x00000004
        /*12d0*/ 	.word	0x00033460
        /*12d4*/ 	.short	0x010a
        /*12d6*/ 	.byte	0x3f
	.zero		1


	//   ....[69]....
        /*12d8*/ 	.word	0x00029310
        /*12dc*/ 	.word	0x00000003
        /*12e0*/ 	.word	0x00033460
        /*12e4*/ 	.short	0x010a
        /*12e6*/ 	.byte	0x3f
	.zero		1


	//   ....[70]....
        /*12e8*/ 	.word	0x00029350
        /*12ec*/ 	.word	0x00000004
        /*12f0*/ 	.word	0x00033480
        /*12f4*/ 	.short	0x010a
        /*12f6*/ 	.byte	0x3f
	.zero		1


	//   ....[71]....
        /*12f8*/ 	.word	0x00029370
        /*12fc*/ 	.word	0x00000003
        /*1300*/ 	.word	0x00033480
        /*1304*/ 	.short	0x010a
        /*1306*/ 	.byte	0x3f
	.zero		1


	//   ....[72]....
        /*1308*/ 	.word	0x000293d0
        /*130c*/ 	.word	0x0000002b
        /*1310*/ 	.word	0x00033490
        /*1314*/ 	.short	0x010a
        /*1316*/ 	.byte	0x3f
	.zero		1


	//   ....[73]....
        /*1318*/ 	.word	0x00029420
        /*131c*/ 	.word	0x0000002b
        /*1320*/ 	.word	0x00033490
        /*1324*/ 	.short	0x010a
        /*1326*/ 	.byte	0x3f
	.zero		1


	//   ....[74]....
        /*1328*/ 	.word	0x00029470
        /*132c*/ 	.word	0x0000002b
        /*1330*/ 	.word	0x00033490
        /*1334*/ 	.short	0x010a
        /*1336*/ 	.byte	0x3f
	.zero		1


	//   ....[75]....
        /*1338*/ 	.word	0x000294c0
        /*133c*/ 	.word	0x0000002b
        /*1340*/ 	.word	0x000334b0
        /*1344*/ 	.short	0x010a
        /*1346*/ 	.byte	0x3f
	.zero		1


	//   ....[76]....
        /*1348*/ 	.word	0x000297d0
        /*134c*/ 	.word	0x00000010
        /*1350*/ 	.word	0x00033400
        /*1354*/ 	.short	0x010a
        /*1356*/ 	.byte	0x3f
	.zero		1


	//   ....[77]....
        /*1358*/ 	.word	0x000299f0
        /*135c*/ 	.word	0x00000010
        /*1360*/ 	.word	0x00033400
        /*1364*/ 	.short	0x010a
        /*1366*/ 	.byte	0x3f
	.zero		1


	//   ....[78]....
        /*1368*/ 	.word	0x00029a40
        /*136c*/ 	.word	0x00000000
        /*1370*/ 	.word	0x00033430
        /*1374*/ 	.short	0x010a
        /*1376*/ 	.byte	0x3f
	.zero		1


	//   ....[79]....
        /*1378*/ 	.word	0x00029a90
        /*137c*/ 	.word	0x0000000b
        /*1380*/ 	.word	0x00033430
        /*1384*/ 	.short	0x010a
        /*1386*/ 	.byte	0x3f
	.zero		1


	//   ....[80]....
        /*1388*/ 	.word	0x00029ae0
        /*138c*/ 	.word	0x0000000a
        /*1390*/ 	.word	0x00033450
        /*1394*/ 	.short	0x010a
        /*1396*/ 	.byte	0x3f
	.zero		1


	//   ....[81]....
        /*1398*/ 	.word	0x00029b30
        /*139c*/ 	.word	0x00000003
        /*13a0*/ 	.word	0x00033450
        /*13a4*/ 	.short	0x010a
        /*13a6*/ 	.byte	0x3f
	.zero		1


	//   ....[82]....
        /*13a8*/ 	.word	0x0002b900
        /*13ac*/ 	.word	0x00000005
        /*13b0*/ 	.word	0x00033420
        /*13b4*/ 	.short	0x010a
        /*13b6*/ 	.byte	0x3f
	.zero		1


	//   ....[83]....
        /*13b8*/ 	.word	0x0002b950
        /*13bc*/ 	.word	0x00000006
        /*13c0*/ 	.word	0x000334a0
        /*13c4*/ 	.short	0x010a
        /*13c6*/ 	.byte	0x3f
	.zero		1


	//   ....[84]....
        /*13c8*/ 	.word	0x0002b9a0
        /*13cc*/ 	.word	0x00000006
        /*13d0*/ 	.word	0x000334c0
        /*13d4*/ 	.short	0x010a
        /*13d6*/ 	.byte	0x3f
	.zero		1


	//   ....[85]....
        /*13d8*/ 	.word	0x0002b9f0
        /*13dc*/ 	.word	0x00000008
        /*13e0*/ 	.word	0x000334a0
        /*13e4*/ 	.short	0x010a
        /*13e6*/ 	.byte	0x3f
	.zero		1


	//   ....[86]....
        /*13e8*/ 	.word	0x0002ba40
        /*13ec*/ 	.word	0x00000008
        /*13f0*/ 	.word	0x000334c0
        /*13f4*/ 	.short	0x010a
        /*13f6*/ 	.byte	0x3f
	.zero		1


	//   ....[87]....
        /*13f8*/ 	.word	0x0002bbe0
        /*13fc*/ 	.word	0x00000002
        /*1400*/ 	.word	0x00033480
        /*1404*/ 	.short	0x010a
        /*1406*/ 	.byte	0x3f
	.zero		1


	//   ....[88]....
        /*1408*/ 	.word	0x0002bc30
        /*140c*/ 	.word	0x00000002
        /*1410*/ 	.word	0x00033440
        /*1414*/ 	.short	0x010a
        /*1416*/ 	.byte	0x3f
	.zero		1


	//   ....[89]....
        /*1418*/ 	.word	0x0002c220
        /*141c*/ 	.word	0x00000002
        /*1420*/ 	.word	0x00033420
        /*1424*/ 	.short	0x010a
        /*1426*/ 	.byte	0x3f
	.zero		1


	//   ....[90]....
        /*1428*/ 	.word	0x0002c270
        /*142c*/ 	.word	0x00000006
        /*1430*/ 	.word	0x00033480
        /*1434*/ 	.short	0x010a
        /*1436*/ 	.byte	0x3f
	.zero		1


	//   ....[91]....
        /*1438*/ 	.word	0x0002c2c0
        /*143c*/ 	.word	0x00000006
        /*1440*/ 	.word	0x00033440
        /*1444*/ 	.short	0x010a
        /*1446*/ 	.byte	0x3f
	.zero		1


	//   ....[92]....
        /*1448*/ 	.word	0x0002c310
        /*144c*/ 	.word	0x00000003
        /*1450*/ 	.word	0x00033470
        /*1454*/ 	.short	0x010a
        /*1456*/ 	.byte	0x3f
	.zero		1


	//   ....[93]....
        /*1458*/ 	.word	0x0002c360
        /*145c*/ 	.word	0x00000003
        /*1460*/ 	.word	0x00033460
        /*1464*/ 	.short	0x010a
        /*1466*/ 	.byte	0x3f
	.zero		1


	//   ....[94]....
        /*1468*/ 	.word	0x0002c3b0
        /*146c*/ 	.word	0x00000003
        /*1470*/ 	.word	0x00033470
        /*1474*/ 	.short	0x010a
        /*1476*/ 	.byte	0x3f
	.zero		1


	//   ....[95]....
        /*1478*/ 	.word	0x0002c400
        /*147c*/ 	.word	0x00000003
        /*1480*/ 	.word	0x00033460
        /*1484*/ 	.short	0x010a
        /*1486*/ 	.byte	0x3f
	.zero		1


	//   ....[96]....
        /*1488*/ 	.word	0x0002ce60
        /*148c*/ 	.word	0x00000000
        /*1490*/ 	.word	0x00033420
        /*1494*/ 	.short	0x010a
        /*1496*/ 	.byte	0x3f
	.zero		1


	//   ....[97]....
        /*1498*/ 	.word	0x0002d000
        /*149c*/ 	.word	0x00000006
        /*14a0*/ 	.word	0x00000000
        /*14a4*/ 	.short	0x010a
        /*14a6*/ 	.byte	0x3f
	.zero		1


	//   ....[98]....
        /*14a8*/ 	.word	0x0002d050
        /*14ac*/ 	.word	0x00000007
        /*14b0*/ 	.word	0x00000000
        /*14b4*/ 	.short	0x010a
        /*14b6*/ 	.byte	0x3f
	.zero		1


	//   ....[99]....
        /*14b8*/ 	.word	0x0002d0a0
        /*14bc*/ 	.word	0x00000004
        /*14c0*/ 	.word	0x00033460
        /*14c4*/ 	.short	0x010a
        /*14c6*/ 	.byte	0x3f
	.zero		1


	//   ....[100]....
        /*14c8*/ 	.word	0x0002d0f0
        /*14cc*/ 	.word	0x00000003
        /*14d0*/ 	.word	0x00033460
        /*14d4*/ 	.short	0x010a
        /*14d6*/ 	.byte	0x3f
	.zero		1


	//   ....[101]....
        /*14d8*/ 	.word	0x0002d140
        /*14dc*/ 	.word	0x00000004
        /*14e0*/ 	.word	0x00033480
        /*14e4*/ 	.short	0x010a
        /*14e6*/ 	.byte	0x3f
	.zero		1


	//----- nvinfo : EIATTR_NUM_MBARRIERS
	.align		4
.L_187:
        /*14e8*/ 	.byte	0x03, 0x38
        /*14ea*/ 	.short	0x0016


	//----- nvinfo : EIATTR_EXIT_INSTR_OFFSETS
	.align		4
        /*14ec*/ 	.byte	0x04, 0x1c
        /*14ee*/ 	.short	(.L_189 - .L_188)


	//   ....[0]....
.L_188:
        /*14f0*/ 	.word	0x000293c0


	//----- nvinfo : EIATTR_MAX_THREADS
	.align		4
.L_189:
        /*14f4*/ 	.byte	0x04, 0x05
        /*14f6*/ 	.short	(.L_191 - .L_190)
.L_190:
        /*14f8*/ 	.word	0x00000180
        /*14fc*/ 	.word	0x00000001
        /*1500*/ 	.word	0x00000001


	//----- nvinfo : EIATTR_CRS_STACK_SIZE
	.align		4
.L_191:
        /*1504*/ 	.byte	0x04, 0x1e
        /*1506*/ 	.short	(.L_193 - .L_192)
.L_192:
        /*1508*/ 	.word	0x00000000


	//----- nvinfo : EIATTR_CBANK_PARAM_SIZE
	.align		4
.L_193:
        /*150c*/ 	.byte	0x03, 0x19
        /*150e*/ 	.short	0x0af0


	//----- nvinfo : EIATTR_PARAM_CBANK
	.align		4
        /*1510*/ 	.byte	0x04, 0x0a
        /*1512*/ 	.short	(.L_195 - .L_194)
	.align		4
.L_194:
        /*1514*/ 	.word	index@(.nv.constant0._ZN7cutlass13device_kernelIN5flash11enable_sm90INS1_16FlashAttnFwdSm90INS1_25CollectiveMainloopFwdSm90ILi2EN4cute5tupleIJNS5_1CILi1EEES8_S8_EEENS6_IJNS7_ILi128EEENS7_ILi160EEENS7_ILi192EEEEEELi192ENS_12float_e4m3_tEfNS_4arch4Sm90ELb0ELb0ELb0ELb1ELb0ELb1ELb0ELb1ELb1ELb1ELb0ELb0EEENS1_21CollectiveEpilogueFwdINS6_IJSA_SC_SB_EEES9_NS_10bfloat16_tESG_Li256ELb1ELb1ELb0ELb1EEENS1_36VarlenDynamicPersistentTileSchedulerILi128ELi160ELi256ELi128ELb0ELb1ELb1ELb0ELb1ELb1EEEEEEEEEvNT_6ParamsE)
        /*1518*/ 	.short	0x0210
        /*151a*/ 	.short	0x0af0


	//----- nvinfo : EIATTR_SW_WAR
	.align		4
.L_195:
        /*151c*/ 	.byte	0x04, 0x36
        /*151e*/ 	.short	(.L_197 - .L_196)
.L_196:
        /*1520*/ 	.word	0x00000008
.L_197:


//--------------------- .nv.info._ZN7cutlass13device_kernelIN5flash11enable_sm90INS1_16FlashAttnFwdSm90INS1_25CollectiveMainloopFwdSm90ILi2EN4cute5tupleIJNS5_1CILi1EEES8_S8_EEENS6_IJNS7_ILi128EEENS7_ILi160EEENS7_ILi192EEEEEELi192ENS_12float_e4m3_tEfNS_4arch4Sm90ELb0ELb1ELb0ELb0ELb0ELb0ELb0ELb1ELb1ELb1ELb0ELb0EEENS1_21CollectiveEpilogueFwdINS6_IJSA_SC_SB_EEES9_NS_10bfloat16_tESG_Li256ELb0ELb1ELb0ELb1EEENS1_30DynamicPersistentTileSchedulerILi256ELi128ELb0ELb1ELb1EEEEEEEEEvNT_6ParamsE --------------------------
	.section	.nv.info._ZN7cutlass13device_kernelIN5flash11enable_sm90INS1_16FlashAttnFwdSm90INS1_25CollectiveMainloopFwdSm90ILi2EN4cute5tupleIJNS5_1CILi1EEES8_S8_EEENS6_IJNS7_ILi128EEENS7_ILi160EEENS7_ILi192EEEEEELi192ENS_12float_e4m3_tEfNS_4arch4Sm90ELb0ELb1ELb0ELb0ELb0ELb0ELb0ELb1ELb1ELb1ELb0ELb0EEENS1_21CollectiveEpilogueFwdINS6_IJSA_SC_SB_EEES9_NS_10bfloat16_tESG_Li256ELb0ELb1ELb0ELb1EEENS1_30DynamicPersistentTileSchedulerILi256ELi128ELb0ELb1ELb1EEEEEEEEEvNT_6ParamsE,"",@"SHT_CUDA_INFO"
	.sectionflags	@""
	.align	4


	//----- nvinfo : EIATTR_CUDA_API_VERSION
	.align		4
        /*0000*/ 	.byte	0x04, 0x37
        /*0002*/ 	.short	(.L_199 - .L_198)
.L_198:
        /*0004*/ 	.word	0x00000082


	//----- nvinfo : EIATTR_KPARAM_INFO
	.align		4
.L_199:
        /*0008*/ 	.byte	0x04, 0x17
        /*000a*/ 	.short	(.L_201 - .L_200)
.L_200:
        /*000c*/ 	.word	0x00000000
        /*0010*/ 	.short	0x0000
        /*0012*/ 	.short	0x0070
        /*0014*/ 	.byte	0x00, 0xf0, 0x01, 0x2a


	//----- nvinfo : EIATTR_SPARSE_MMA_MASK
	.align		4
.L_201:
        /*0018*/ 	.byte	0x03, 0x50
        /*001a*/ 	.short	0x0000


	//----- nvinfo : EIATTR_MAXREG_COUNT
	.align		4
        /*001c*/ 	.byte	0x03, 0x1b
        /*001e*/ 	.short	0x00a8


	//----- nvinfo : EIATTR_NUM_BARRIERS
	.align		4
        /*0020*/ 	.byte	0x02, 0x4c
        /*0022*/ 	.byte	0x10
	.zero		1


	//----- nvinfo : EIATTR_EXTERNS
	.align		4
        /*0024*/ 	.byte	0x04, 0x0f
        /*0026*/ 	.short	(.L_203 - .L_202)


	//   ....[0]....
	.align		4
.L_202:
        /*0028*/ 	.word	index@(__assertfail)


	//----- nvinfo : EIATTR_ANNOTATIONS
	.align		4
.L_203:
        /*002c*/ 	.byte	0x04, 0x55
        /*002e*/ 	.short	(.L_205 - .L_204)


	//   ....[0]....
.L_204:
        /* <DEDUP_REMOVED lines=19> */


	//----- nvinfo : EIATTR_MERCURY_ISA_VERSION
	.align		4
.L_205:
        /*0150*/ 	.byte	0x03, 0x5f
        /*0152*/ 	.short	0x0101


	//----- nvinfo : EIATTR_INT_WARP_WIDE_INSTR_OFFSETS
	.align		4
        /*0154*/ 	.byte	0x04, 0x31
        /*0156*/ 	.short	(.L_207 - .L_206)


	//   ....[0]....
.L_206:
        /*0158*/ 	.word	0x00000130


	//   ....[1]....
        /*015c*/ 	.word	0x00000170


	//   ....[2]....
        /*0160*/ 	.word	0x000001e0


	//   ....[3]....
        /*0164*/ 	.word	0x000171c0


	//   ....[4]....
        /*0168*/ 	.word	0x00017250


	//   ....[5]....
        /*016c*/ 	.word	0x00019ea0


	//   ....[6]....
        /*0170*/ 	.word	0x00019f30


	//----- nvinfo : EIATTR_COOP_GROUP_MASK_REGIDS
	.align		4
.L_207:
        /*0174*/ 	.byte	0x04, 0x29
        /*0176*/ 	.short	(.L_209 - .L_208)


	//   ....[0]....
.L_208:
        /*0178*/ 	.word	0xffffffff


	//   ....[1]....
        /*017c*/ 	.word	0xffffffff


	//   ....[2]....
        /*0180*/ 	.word	0xffffffff


	//   ....[3]....
        /*0184*/ 	.word	0xffffffff


	//   ....[4]....
        /*0188*/ 	.word	0xffffffff


	//   ....[5]....
        /*018c*/ 	.word	0xffffffff


	//   ....[6]....
        /*0190*/ 	.word	0xffffffff


	//   ....[7]....
        /*0194*/ 	.word	0xffffffff


	//   ....[8]....
        /*0198*/ 	.word	0xffffffff


	//   ....[9]....
        /*019c*/ 	.word	0xffffffff


	//   ....[10]....
        /*01a0*/ 	.word	0xffffffff


	//   ....[11]....
        /*01a4*/ 	.word	0xffffffff


	//   ....[12]....
        /*01a8*/ 	.word	0xffffffff


	//   ....[13]....
        /*01ac*/ 	.word	0xffffffff


	//   ....[14]....
        /*01b0*/ 	.word	0xffffffff


	//   ....[15]....
        /*01b4*/ 	.word	0xffffffff


	//   ....[16]....
        /*01b8*/ 	.word	0xffffffff


	//   ....[17]....
        /*01bc*/ 	.word	0xffffffff


	//   ....[18]....
        /*01c0*/ 	.word	0xffffffff


	//   ....[19]....
        /*01c4*/ 	.word	0xffffffff


	//   ....[20]....
        /*01c8*/ 	.word	0xffffffff


	//   ....[21]....
        /*01cc*/ 	.word	0xffffffff


	//   ....[22]....
        /*01d0*/ 	.word	0xffffffff


	//   ....[23]....
        /*01d4*/ 	.word	0xffffffff


	//   ....[24]....
        /*01d8*/ 	.word	0xffffffff


	//   ....[25]....
        /*01dc*/ 	.word	0xffffffff


	//   ....[26]....
        /*01e0*/ 	.word	0xffffffff


	//   ....[27]....
        /*01e4*/ 	.word	0xffffffff


	//   ....[28]....
        /*01e8*/ 	.word	0xffffffff


	//   ....[29]....
        /*01ec*/ 	.word	0xffffffff


	//   ....[30]....
        /*01f0*/ 	.word	0xffffffff


	//   ....[31]....
        /*01f4*/ 	.word	0xffffffff


	//   ....[32]....
        /*01f8*/ 	.word	0xffffffff


	//   ....[33]....
        /*01fc*/ 	.word	0xffffffff


	//   ....[34]....
        /*0200*/ 	.word	0xffffffff


	//   ....[35]....
        /*0204*/ 	.word	0xffffffff


	//   ....[36]....
        /*0208*/ 	.word	0xffffffff


	//   ....[37]....
        /*020c*/ 	.word	0xffffffff


	//   ....[38]....
        /*0210*/ 	.word	0xffffffff


	//   ....[39]....
        /*0214*/ 	.word	0xffffffff


	//   ....[40]....
        /*0218*/ 	.word	0xffffffff


	//   ....[41]....
        /*021c*/ 	.word	0xffffffff


	//   ....[42]....
        /*0220*/ 	.word	0xffffffff


	//   ....[43]....
        /*0224*/ 	.word	0xffffffff


	//   ....[44]....
        /*0228*/ 	.word	0xffffffff


	//   ....[45]....
        /*022c*/ 	.word	0xffffffff


	//   ....[46]....
        /*0230*/ 	.word	0xffffffff


	//   ....[47]....
        /*0234*/ 	.word	0xffffffff


	//   ....[48]....
        /*0238*/ 	.word	0xffffffff


	//   ....[49]....
        /*023c*/ 	.word	0xffffffff


	//   ....[50]....
        /*0240*/ 	.word	0xffffffff


	//   ....[51]....
        /*0244*/ 	.word	0xffffffff


	//   ....[52]....
        /*0248*/ 	.word	0xffffffff


	//   ....[53]....
        /*024c*/ 	.word	0xffffffff


	//   ....[54]....
        /*0250*/ 	.word	0xffffffff


	//   ....[55]....
        /*0254*/ 	.word	0xffffffff


	//   ....[56]....
        /*0258*/ 	.word	0xffffffff


	//   ....[57]....
        /*025c*/ 	.word	0xffffffff


	//   ....[58]....
        /*0260*/ 	.word	0xffffffff


	//   ....[59]....
        /*0264*/ 	.word	0xffffffff


	//   ....[60]....
        /*0268*/ 	.word	0xffffffff


	//   ....[61]....
        /*026c*/ 	.word	0xffffffff


	//   ....[62]....
        /*0270*/ 	.word	0xffffffff


	//   ....[63]....
        /*0274*/ 	.word	0xffffffff


	//   ....[64]....
        /*0278*/ 	.word	0xffffffff


	//   ....[65]....
        /*027c*/ 	.word	0xffffffff


	//   ....[66]....
        /*0280*/ 	.word	0xffffffff


	//   ....[67]....
        /*0284*/ 	.word	0xffffffff


	//   ....[68]....
        /*0288*/ 	.word	0xffffffff


	//   ....[69]....
        /*028c*/ 	.word	0xffffffff


	//   ....[70]....
        /*0290*/ 	.word	0xffffffff


	//   ....[71]....
        /*0294*/ 	.word	0xffffffff


	//   ....[72]....
        /*0298*/ 	.word	0xffffffff


	//   ....[73]....
        /*029c*/ 	.word	0xffffffff


	//   ....[74]....
        /*02a0*/ 	.word	0xffffffff


	//   ....[75]....
        /*02a4*/ 	.word	0xffffffff


	//   ....[76]....
        /*02a8*/ 	.word	0xffffffff


	//   ....[77]....
        /*02ac*/ 	.word	0xffffffff


	//   ....[78]....
        /*02b0*/ 	.word	0xffffffff


	//   ....[79]....
        /*02b4*/ 	.word	0xffffffff


	//   ....[80]....
        /*02b8*/ 	.word	0xffffffff


	//   ....[81]....
        /*02bc*/ 	.word	0xffffffff


	//   ....[82]....
        /*02c0*/ 	.word	0xffffffff


	//   ....[83]....
        /*02c4*/ 	.word	0xffffffff


	//   ....[84]....
        /*02c8*/ 	.word	0xffffffff


	//   ....[85]....
        /*02cc*/ 	.word	0xffffffff


	//   ....[86]....
        /*02d0*/ 	.word	0xffffffff


	//   ....[87]....
        /*02d4*/ 	.word	0xffffffff


	//   ....[88]....
        /*02d8*/ 	.word	0xffffffff


	//   ....[89]....
        /*02dc*/ 	.word	0xffffffff


	//   ....[90]....
        /*02e0*/ 	.word	0xffffffff


	//   ....[91]....
        /*02e4*/ 	.word	0xffffffff


	//   ....[92]....
        /*02e8*/ 	.word	0xffffffff


	//   ....[93]....
        /*02ec*/ 	.word	0xffffffff


	//   ....[94]....
        /*02f0*/ 	.word	0xffffffff


	//   ....[95]....
        /*02f4*/ 	.word	0xffffffff


	//   ....[96]....
        /*02f8*/ 	.word	0xffffffff


	//   ....[97]....
        /*02fc*/ 	.word	0xffffffff


	//   ....[98]....
        /*0300*/ 	.word	0xffffffff


	//   ....[99]....
        /*0304*/ 	.word	0xffffffff


	//   ....[100]....
        /*0308*/ 	.word	0xffffffff


	//   ....[101]....
        /*030c*/ 	.word	0xffffffff


	//   ....[102]....
        /*0310*/ 	.word	0xffffffff


	//   ....[103]....
        /*0314*/ 	.word	0xffffffff


	//   ....[104]....
        /*0318*/ 	.word	0xffffffff


	//   ....[105]....
        /*031c*/ 	.word	0xffffffff


	//   ....[106]....
        /*0320*/ 	.word	0xffffffff


	//   ....[107]....
        /*0324*/ 	.word	0xffffffff


	//   ....[108]....
        /*0328*/ 	.word	0xffffffff


	//   ....[109]....
        /*032c*/ 	.word	0xffffffff


	//   ....[110]....
        /*0330*/ 	.word	0xffffffff


	//   ....[111]....
        /*0334*/ 	.word	0xffffffff


	//   ....[112]....
        /*0338*/ 	.word	0xffffffff


	//   ....[113]....
        /*033c*/ 	.word	0xffffffff


	//   ....[114]....
        /*0340*/ 	.word	0x0500000f


	//   ....[115]....
        /*0344*/ 	.word	0x0500000f


	//   ....[116]....
        /*0348*/ 	.word	0x0500000f


	//   ....[117]....
        /*034c*/ 	.word	0x0500000f


	//   ....[118]....
        /*0350*/ 	.word	0x0500000f


	//   ....[119]....
        /*0354*/ 	.word	0x0500000f


	//   ....[120]....
        /*0358*/ 	.word	0x0500000f


	//   ....[121]....
        /*035c*/ 	.word	0x0500000f


	//   ....[122]....
        /*0360*/ 	.word	0x0500000f


	//   ....[123]....
        /*0364*/ 	.word	0x0500000f


	//----- nvinfo : EIATTR_COOP_GROUP_INSTR_OFFSETS
	.align		4
.L_209:
        /*0368*/ 	.byte	0x04, 0x28
        /*036a*/ 	.short	(.L_211 - .L_210)


	//   ....[0]....
.L_210:
        /*036c*/ 	.word	0x00000070


	//   ....[1]....
        /*0370*/ 	.word	0x00000140


	//   ....[2]....
        /*0374*/ 	.word	0x00000190


	//   ....[3]....
        /*0378*/ 	.word	0x000003c0


	//   ....[4]....
        /*037c*/ 	.word	0x00000520


	//   ....[5]....
        /*0380*/ 	.word	0x00000640


	//   ....[6]....
        /*0384*/ 	.word	0x000007a0


	//   ....[7]....
        /*0388*/ 	.word	0x00001bc0


	//   ....[8]....
        /*038c*/ 	.word	0x00002c00


	//   ....[9]....
        /*0390*/ 	.word	0x00002ed0


	//   ....[10]....
        /*0394*/ 	.word	0x000043f0


	//   ....[11]....
        /*0398*/ 	.word	0x00004500


	//   ....[12]....
        /*039c*/ 	.word	0x00004fc0


	//   ....[13]....
        /*03a0*/ 	.word	0x00005020


	//   ....[14]....
        /*03a4*/ 	.word	0x000073b0


	//   ....[15]....
        /*03a8*/ 	.word	0x000083b0


	//   ....[16]....
        /*03ac*/ 	.word	0x00008bc0


	//   ....[17]....
        /*03b0*/ 	.word	0x00008cd0


	//   ....[18]....
        /*03b4*/ 	.word	0x00009820


	//   ....[19]....
        /*03b8*/ 	.word	0x00009890


	//   ....[20]....
        /*03bc*/ 	.word	0x0000c450


	//   ....[21]....
        /*03c0*/ 	.word	0x0000c460


	//   ....[22]....
        /*03c4*/ 	.word	0x0000c4a0


	//   ....[23]....
        /*03c8*/ 	.word	0x0000c4b0


	//   ....[24]....
        /*03cc*/ 	.word	0x0000f080


	//   ....[25]....
        /*03d0*/ 	.word	0x0000f2a0


	//   ....[26]....
        /*03d4*/ 	.word	0x000108e0


	//   ....[27]....
        /*03d8*/ 	.word	0x000109f0


	//   ....[28]....
        /*03dc*/ 	.word	0x00011530


	//   ....[29]....
        /*03e0*/ 	.word	0x000115c0


	//   ....[30]....
        /*03e4*/ 	.word	0x00012f20


	//   ....[31]....
        /*03e8*/ 	.word	0x00012f30


	//   ....[32]....
        /*03ec*/ 	.word	0x00012f60


	//   ....[33]....
        /*03f0*/ 	.word	0x00012f70


	//   ....[34]....
        /*03f4*/ 	.word	0x000147f0


	//   ....[35]....
        /*03f8*/ 	.word	0x00014820


	//   ....[36]....
        /*03fc*/ 	.word	0x00014860


	//   ....[37]....
        /*0400*/ 	.word	0x00014890


	//   ....[38]....
        /*0404*/ 	.word	0x000148d0


	//   ....[39]....
        /*0408*/ 	.word	0x00014900


	//   ....[40]....
        /*040c*/ 	.word	0x00014930


	//   ....[41]....
        /*0410*/ 	.word	0x00014960


	//   ....[42]....
        /*0414*/ 	.word	0x00014990


	//   ....[43]....
        /*0418*/ 	.word	0x000149c0


	//   ....[44]....
        /*041c*/ 	.word	0x000149f0


	//   ....[45]....
        /*0420*/ 	.word	0x00014a30


	//   ....[46]....
        /*0424*/ 	.word	0x00014a60


	//   ....[47]....
        /*0428*/ 	.word	0x00014a90


	//   ....[48]....
        /*042c*/ 	.word	0x00014aa0


	//   ....[49]....
        /*0430*/ 	.word	0x00014ab0


	//   ....[50]....
        /*0434*/ 	.word	0x00014ad0


	//   ....[51]....
        /*0438*/ 	.word	0x00014ae0


	//   ....[52]....
        /*043c*/ 	.word	0x00014af0


	//   ....[53]....
        /*0440*/ 	.word	0x00014b20


	//   ....[54]....
        /*0444*/ 	.word	0x00014b50


	//   ....[55]....
        /*0448*/ 	.word	0x00014b60


	//   ....[56]....
        /*044c*/ 	.word	0x00014b70


	//   ....[57]....
        /*0450*/ 	.word	0x00014b80


	//   ....[58]....
        /*0454*/ 	.word	0x00014b90


	//   ....[59]....
        /*0458*/ 	.word	0x00014bb0


	//   ....[60]....
        /*045c*/ 	.word	0x00014bc0


	//   ....[61]....
        /*0460*/ 	.word	0x00014bd0


	//   ....[62]....
        /*0464*/ 	.word	0x00014be0


	//   ....[63]....
        /*0468*/ 	.word	0x00014bf0


	//   ....[64]....
        /*046c*/ 	.word	0x00014c00


	//   ....[65]....
        /*0470*/ 	.word	0x00014c10


	//   ....[66]....
        /*0474*/ 	.word	0x00014c20


	//   ....[67]....
        /*0478*/ 	.word	0x00014c30


	//   ....[68]....
        /*047c*/ 	.word	0x00014c40


	//   ....[69]....
        /*0480*/ 	.word	0x00014c50


	//   ....[70]....
        /*0484*/ 	.word	0x00014c60


	//   ....[71]....
        /*0488*/ 	.word	0x00014c70


	//   ....[72]....
        /*048c*/ 	.word	0x00014c80


	//   ....[73]....
        /*0490*/ 	.word	0x00014c90


	//   ....[74]....
        /*0494*/ 	.word	0x00014ca0


	//   ....[75]....
        /*0498*/ 	.word	0x00014cb0


	//   ....[76]....
        /*049c*/ 	.word	0x00014cc0


	//   ....[77]....
        /*04a0*/ 	.word	0x00014cd0


	//   ....[78]....
        /*04a4*/ 	.word	0x00014ce0


	//   ....[79]....
        /*04a8*/ 	.word	0x00014d00


	//   ....[80]....
        /*04ac*/ 	.word	0x00014d10


	//   ....[81]....
        /*04b0*/ 	.word	0x00014d20


	//   ....[82]....
        /*04b4*/ 	.word	0x00015030


	//   ....[83]....
        /*04b8*/ 	.word	0x00015060


	//   ....[84]....
        /*04bc*/ 	.word	0x00015090


	//   ....[85]....
        /*04c0*/ 	.word	0x000150c0


	//   ....[86]....
        /*04c4*/ 	.word	0x000155d0


	//   ....[87]....
        /*04c8*/ 	.word	0x000155f0


	//   ....[88]....
        /*04cc*/ 	.word	0x00015700


	//   ....[89]....
        /*04d0*/ 	.word	0x00015720


	//   ....[90]....
        /*04d4*/ 	.word	0x00015820


	//   ....[91]....
        /*04d8*/ 	.word	0x00015840


	//   ....[92]....
        /*04dc*/ 	.word	0x00015950


	//   ....[93]....
        /*04e0*/ 	.word	0x00015970


	//   ....[94]....
        /*04e4*/ 	.word	0x00016050


	//   ....[95]....
        /*04e8*/ 	.word	0x00016060


	//   ....[96]....
        /*04ec*/ 	.word	0x00016170


	//   ....[97]....
        /*04f0*/ 	.word	0x00016190


	//   ....[98]....
        /*04f4*/ 	.word	0x00016290


	//   ....[99]....
        /*04f8*/ 	.word	0x000162b0


	//   ....[100]....
        /*04fc*/ 	.word	0x000163c0


	//   ....[101]....
        /*0500*/ 	.word	0x000163e0


	//   ....[102]....
        /*0504*/ 	.word	0x000165a0


	//   ....[103]....
        /*0508*/ 	.word	0x00017960


	//   ....[104]....
        /*050c*/ 	.word	0x000185f0


	//   ....[105]....
        /*0510*/ 	.word	0x00018620


	//   ....[106]....
        /*0514*/ 	.word	0x000186f0


	//   ....[107]....
        /*0518*/ 	.word	0x00018710


	//   ....[108]....
        /*051c*/ 	.word	0x000187b0


	//   ....[109]....
        /*0520*/ 	.word	0x000187d0


	//   ....[110]....
        /*0524*/ 	.word	0x000187e0


	//   ....[111]....
        /*0528*/ 	.word	0x00018870


	//   ....[112]....
        /*052c*/ 	.word	0x0001a920


	//   ....[113]....
        /*0530*/ 	.word	0x0001aac0


	//   ....[114]....
        /*0534*/ 	.word	0x0001b160


	//   ....[115]....
        /*0538*/ 	.word	0x0001b310


	//   ....[116]....
        /*053c*/ 	.word	0x0001b360


	//   ....[117]....
        /*0540*/ 	.word	0x0001b400


	//   ....[118]....
        /*0544*/ 	.word	0x0001b510


	//   ....[119]....
        /*0548*/ 	.word	0x0001b570


	//   ....[120]....
        /*054c*/ 	.word	0x0001b690


	//   ....[121]....
        /*0550*/ 	.word	0x0001b6f0


	//   ....[122]....
        /*0554*/ 	.word	0x0001b790


	//   ....[123]....
        /*0558*/ 	.word	0x0001bb40


	//----- nvinfo : EIATTR_REG_RECONFIG
	.align		4
.L_211:
        /*055c*/ 	.byte	0x01, 0x54
	.zero		2


	//----- nvinfo : EIATTR_SYSCALL_OFFSETS
	.align		4
        /*0560*/ 	.byte	0x04, 0x46
        /*0562*/ 	.short	(.L_213 - .L_212)


	//   ....[0]....
.L_212:
        /*0564*/ 	.word	0x00001d80


	//   ....[1]....
        /*0568*/ 	.word	0x000173c0


	//   ....[2]....
        /*056c*/ 	.word	0x00017530


	//   ....[3]....
        /*0570*/ 	.word	0x00017680


	//   ....[4]....
        /*0574*/ 	.word	0x000177c0


	//   ....[5]....
        /*0578*/ 	.word	0x000181f0


	//----- nvinfo : EIATTR_MBARRIER_INSTR_OFFSETS
	.align		4
.L_213:
        /*057c*/ 	.byte	0x04, 0x39
        /*057e*/ 	.short	(.L_215 - .L_214)


	//   ....[0]....
.L_214:
        /*0580*/ 	.word	0x00000270
        /*0584*/ 	.word	0x000000ff
        /*0588*/ 	.word	0x00033400
        /*058c*/ 	.short	0x0100
        /*058e*/ 	.byte	0x08
	.zero		1


	//   ....[1]....
        /*0590*/ 	.word	0x00000280
        /*0594*/ 	.word	0x000000ff
        /*0598*/ 	.word	0x00033420
        /*059c*/ 	.short	0x0100
        /*059e*/ 	.byte	0x08
	.zero		1


	//   ....[2]....
        /*05a0*/ 	.word	0x00000370
        /*05a4*/ 	.word	0x000000ff
        /*05a8*/ 	.word	0x00033430
        /*05ac*/ 	.short	0x0100
        /*05ae*/ 	.byte	0x08
	.zero		1


	//   ....[3]....
        /*05b0*/ 	.word	0x00000380
        /*05b4*/ 	.word	0x000000ff
        /*05b8*/ 	.word	0x00033440
        /*05bc*/ 	.short	0x0100
        /*05be*/ 	.byte	0x08
	.zero		1


	//   ....[4]....
        /*05c0*/ 	.word	0x00000390
        /*05c4*/ 	.word	0x000000ff
        /*05c8*/ 	.word	0x00033438
        /*05cc*/ 	.short	0x0100
        /*05ce*/ 	.byte	0x08
	.zero		1


	//   ....[5]....
        /*05d0*/ 	.word	0x000003a0
        /*05d4*/ 	.word	0x000000ff
        /*05d8*/ 	.word	0x00033448
        /*05dc*/ 	.short	0x0100
        /*05de*/ 	.byte	0x08
	.zero		1


	//   ....[6]....
        /*05e0*/ 	.word	0x000004d0
        /*05e4*/ 	.word	0x000000ff
        /*05e8*/ 	.word	0x00033450
        /*05ec*/ 	.short	0x0100
        /*05ee*/ 	.byte	0x08
	.zero		1


	//   ....[7]....
        /*05f0*/ 	.word	0x000004e0
        /*05f4*/ 	.word	0x000000ff
        /*05f8*/ 	.word	0x00033460
        /*05fc*/ 	.short	0x0100
        /*05fe*/ 	.byte	0x08
	.zero		1


	//   ....[8]....
        /*0600*/ 	.word	0x000004f0
        /*0604*/ 	.word	0x000000ff
        /*0608*/ 	.word	0x00033458
        /*060c*/ 	.short	0x0100
        /*060e*/ 	.byte	0x08
	.zero		1


	//   ....[9]....
        /*0610*/ 	.word	0x00000500
        /*0614*/ 	.word	0x000000ff
        /*0618*/ 	.word	0x00033468
        /*061c*/ 	.short	0x0100
        /*061e*/ 	.byte	0x08
	.zero		1


	//   ....[10]....
        /*0620*/ 	.word	0x000005f0
        /*0624*/ 	.word	0x000000ff
        /*0628*/ 	.word	0x00033470
        /*062c*/ 	.short	0x0100
        /*062e*/ 	.byte	0x06
	.zero		1


	//   ....[11]....
        /*0630*/ 	.word	0x00000600
        /*0634*/ 	.word	0x000000ff
        /*0638*/ 	.word	0x00033480
        /*063c*/ 	.short	0x0100
        /*063e*/ 	.byte	0x06
	.zero		1


	//   ....[12]....
        /*0640*/ 	.word	0x00000610
        /*0644*/ 	.word	0x000000ff
        /*0648*/ 	.word	0x00033478
        /*064c*/ 	.short	0x0100
        /*064e*/ 	.byte	0x06
	.zero		1


	//   ....[13]....
        /*0650*/ 	.word	0x00000620
        /*0654*/ 	.word	0x000000ff
        /*0658*/ 	.word	0x00033488
        /*065c*/ 	.short	0x0100
        /*065e*/ 	.byte	0x06
	.zero		1


	//   ....[14]....
        /*0660*/ 	.word	0x00000750
        /*0664*/ 	.word	0x000000ff
        /*0668*/ 	.word	0x00033490
        /*066c*/ 	.short	0x0100
        /*066e*/ 	.byte	0x08
	.zero		1


	//   ....[15]....
        /*0670*/ 	.word	0x00000760
        /*0674*/ 	.word	0x000000ff
        /*0678*/ 	.word	0x000334a0
        /*067c*/ 	.short	0x0100
        /*067e*/ 	.byte	0x08
	.zero		1


	//   ....[16]....
        /*0680*/ 	.word	0x00000770
        /*0684*/ 	.word	0x000000ff
        /*0688*/ 	.word	0x00033498
        /*068c*/ 	.short	0x0100
        /*068e*/ 	.byte	0x08
	.zero		1


	//   ....[17]....
        /*0690*/ 	.word	0x00000780
        /*0694*/ 	.word	0x000000ff
        /*0698*/ 	.word	0x000334a8
        /*069c*/ 	.short	0x0100
        /*069e*/ 	.byte	0x08
	.zero		1


	//   ....[18]....
        /*06a0*/ 	.word	0x000008b0
        /*06a4*/ 	.word	0x000000ff
        /*06a8*/ 	.word	0x000334b0
        /*06ac*/ 	.short	0x0100
        /*06ae*/ 	.byte	0x08
	.zero		1


	//   ....[19]....
        /*06b0*/ 	.word	0x000008c0
        /*06b4*/ 	.word	0x000000ff
        /*06b8*/ 	.word	0x000334c0
        /*06bc*/ 	.short	0x0100
        /*06be*/ 	.byte	0x08
	.zero		1


	//   ....[20]....
        /*06c0*/ 	.word	0x000008d0
        /*06c4*/ 	.word	0x000000ff
        /*06c8*/ 	.word	0x000334b8
        /*06cc*/ 	.short	0x0100
        /*06ce*/ 	.byte	0x08
	.zero		1


	//   ....[21]....
        /*06d0*/ 	.word	0x000008e0
        /*06d4*/ 	.word	0x000000ff
        /*06d8*/ 	.word	0x000334c8
        /*06dc*/ 	.short	0x0100
        /*06de*/ 	.byte	0x08
	.zero		1


	//   ....[22]....
        /*06e0*/ 	.word	0x00001e00
        /*06e4*/ 	.word	0x000000ff
        /*06e8*/ 	.word	0x00033400
        /*06ec*/ 	.short	0x010a
        /*06ee*/ 	.byte	0x29
	.zero		1


	//   ....[23]....
        /*06f0*/ 	.word	0x00001e80
        /*06f4*/ 	.word	0x00000003
        /*06f8*/ 	.word	0x00033430
        /*06fc*/ 	.short	0x010a
        /*06fe*/ 	.byte	0x3f
	.zero		1


	//   ....[24]....
        /*0700*/ 	.word	0x00001f00
        /*0704*/ 	.word	0x00000003
        /*0708*/ 	.word	0x00033430
        /*070c*/ 	.short	0x010a
        /*070e*/ 	.byte	0x3f
	.zero		1


	//   ....[25]....
        /*0710*/ 	.word	0x00002cd0
        /*0714*/ 	.word	0x00000000
        /*0718*/ 	.word	0x00000000
        /*071c*/ 	.short	0x0101
        /*071e*/ 	.byte	0x3f
	.zero		1


	//   ....[26]....
        /*0720*/ 	.word	0x000063d0
        /*0724*/ 	.word	0x000000ff
        /*0728*/ 	.word	0x00033430
        /*072c*/ 	.short	0x010a
        /*072e*/ 	.byte	0x06
	.zero		1


	//   ....[27]....
        /*0730*/ 	.word	0x00006410
        /*0734*/ 	.word	0x000000ff
        /*0738*/ 	.word	0x00033430
        /*073c*/ 	.short	0x010a
        /*073e*/ 	.byte	0x06
	.zero		1


	//   ....[28]....
        /*0740*/ 	.word	0x00007000
        /*0744*/ 	.word	0x000000ff
        /*0748*/ 	.word	0x00033450
        /*074c*/ 	.short	0x010a
        /*074e*/ 	.byte	0x06
	.zero		1


	//   ....[29]....
        /*0750*/ 	.word	0x00007040
        /*0754*/ 	.word	0x000000ff
        /*0758*/ 	.word	0x00033450
        /*075c*/ 	.short	0x010a
        /*075e*/ 	.byte	0x06
	.zero		1


	//   ....[30]....
        /*0760*/ 	.word	0x000073e0
        /*0764*/ 	.word	0x00000009
        /*0768*/ 	.word	0x00000000
        /*076c*/ 	.short	0x0101
        /*076e*/ 	.byte	0x3f
	.zero		1


	//   ....[31]....
        /*0770*/ 	.word	0x0000a5e0
        /*0774*/ 	.word	0x000000ff
        /*0778*/ 	.word	0x00000000
        /*077c*/ 	.short	0x0101
        /*077e*/ 	.byte	0x06
	.zero		1


	//   ....[32]....
        /*0780*/ 	.word	0x0000b1c0
        /*0784*/ 	.word	0x000000ff
        /*0788*/ 	.word	0x00033430
        /*078c*/ 	.short	0x010a
        /*078e*/ 	.byte	0x06
	.zero		1


	//   ....[33]....
        /*0790*/ 	.word	0x0000b200
        /*0794*/ 	.word	0x000000ff
        /*0798*/ 	.word	0x00033430
        /*079c*/ 	.short	0x010a
        /*079e*/ 	.byte	0x06
	.zero		1


	//   ....[34]....
        /*07a0*/ 	.word	0x0000be20
        /*07a4*/ 	.word	0x000000ff
        /*07a8*/ 	.word	0x00033450
        /*07ac*/ 	.short	0x010a
        /*07ae*/ 	.byte	0x06
	.zero		1


	//   ....[35]....
        /*07b0*/ 	.word	0x0000be60
        /*07b4*/ 	.word	0x000000ff
        /*07b8*/ 	.word	0x00033450
        /*07bc*/ 	.short	0x010a
        /*07be*/ 	.byte	0x06
	.zero		1


	//   ....[36]....
        /*07c0*/ 	.word	0x0000d570
        /*07c4*/ 	.word	0x00000005
        /*07c8*/ 	.word	0x00000000
        /*07cc*/ 	.short	0x0101
        /*07ce*/ 	.byte	0x3f
	.zero		1


	//   ....[37]....
        /*07d0*/ 	.word	0x0000d750
        /*07d4*/ 	.word	0x000000ff
        /*07d8*/ 	.word	0x00000000
        /*07dc*/ 	.short	0x0101
        /*07de*/ 	.byte	0x06
	.zero		1


	//   ....[38]....
        /*07e0*/ 	.word	0x0000e0d0
        /*07e4*/ 	.word	0x000000ff
        /*07e8*/ 	.word	0x00033430
        /*07ec*/ 	.short	0x010a
        /*07ee*/ 	.byte	0x06
	.zero		1


	//   ....[39]....
        /*07f0*/ 	.word	0x0000e110
        /*07f4*/ 	.word	0x000000ff
        /*07f8*/ 	.word	0x00033430
        /*07fc*/ 	.short	0x010a
        /*07fe*/ 	.byte	0x06
	.zero		1


	//   ....[40]....
        /*0800*/ 	.word	0x0000ed30
        /*0804*/ 	.word	0x000000ff
        /*0808*/ 	.word	0x00033450
        /*080c*/ 	.short	0x010a
        /*080e*/ 	.byte	0x06
	.zero		1


	//   ....[41]....
        /*0810*/ 	.word	0x0000ed70
        /*0814*/ 	.word	0x000000ff
        /*0818*/ 	.word	0x00033450
        /*081c*/ 	.short	0x010a
        /*081e*/ 	.byte	0x06
	.zero		1


	//   ....[42]....
        /*0820*/ 	.word	0x0000f0b0
        /*0824*/ 	.word	0x00000000
        /*0828*/ 	.word	0x00000000
        /*082c*/ 	.short	0x0101
        /*082e*/ 	.byte	0x3f
	.zero		1


	//   ....[43]....
        /*0830*/ 	.word	0x00012300
        /*0834*/ 	.word	0x000000ff
        /*0838*/ 	.word	0x00000000
        /*083c*/ 	.short	0x0101
        /*083e*/ 	.byte	0x06
	.zero		1


	//   ....[44]....
        /*0840*/ 	.word	0x00012b80
        /*0844*/ 	.word	0x000000ff
        /*0848*/ 	.word	0x00033450
        /*084c*/ 	.short	0x010a
        /*084e*/ 	.byte	0x09
	.zero		1


	//   ....[45]....
        /*0850*/ 	.word	0x00012bc0
        /*0854*/ 	.word	0x000000ff
        /*0858*/ 	.word	0x00033450
        /*085c*/ 	.short	0x010a
        /*085e*/ 	.byte	0x09
	.zero		1


	//   ....[46]....
        /*0860*/ 	.word	0x00013300
        /*0864*/ 	.word	0x000000ff
        /*0868*/ 	.word	0x00000000
        /*086c*/ 	.short	0x0101
        /*086e*/ 	.byte	0x04
	.zero		1


	//   ....[47]....
        /*0870*/ 	.word	0x000155c0
        /*0874*/ 	.word	0x00000025
        /*0878*/ 	.word	0x00000000
        /*087c*/ 	.short	0x0101
        /*087e*/ 	.byte	0x3f
	.zero		1


	//   ....[48]....
        /*0880*/ 	.word	0x00017bb0
        /*0884*/ 	.word	0x00000004
        /*0888*/ 	.word	0x00033480
        /*088c*/ 	.short	0x010a
        /*088e*/ 	.byte	0x3f
	.zero		1


	//   ....[49]....
        /*0890*/ 	.word	0x00017e10
        /*0894*/ 	.word	0x00000004
        /*0898*/ 	.word	0x00033440
        /*089c*/ 	.short	0x010a
        /*089e*/ 	.byte	0x3f
	.zero		1


	//   ....[50]....
        /*08a0*/ 	.word	0x00018950
        /*08a4*/ 	.word	0x00000012
        /*08a8*/ 	.word	0x00033400
        /*08ac*/ 	.short	0x0107
        /*08ae*/ 	.byte	0x3f
	.zero		1


	//   ....[51]....
        /*08b0*/ 	.word	0x00018a50
        /*08b4*/ 	.word	0x00000012
        /*08b8*/ 	.word	0x00033400
        /*08bc*/ 	.short	0x0101
        /*08be*/ 	.byte	0x3f
	.zero		1


	//   ....[52]....
        /*08c0*/ 	.word	0x00018a70
        /*08c4*/ 	.word	0x00000012
        /*08c8*/ 	.word	0x00033420
        /*08cc*/ 	.short	0x010a
        /*08ce*/ 	.byte	0x3f
	.zero		1


	//   ....[53]....
        /*08d0*/ 	.word	0x00018d80
        /*08d4*/ 	.word	0x00000006
        /*08d8*/ 	.word	0x00033480
        /*08dc*/ 	.short	0x010a
        /*08de*/ 	.byte	0x3f
	.zero		1


	//   ....[54]....
        /*08e0*/ 	.word	0x000191a0
        /*08e4*/ 	.word	0x00000006
        /*08e8*/ 	.word	0x00033440
        /*08ec*/ 	.short	0x010a
        /*08ee*/ 	.byte	0x3f
	.zero		1


	//   ....[55]....
        /*08f0*/ 	.word	0x00019650
        /*08f4*/ 	.word	0x00000003
        /*08f8*/ 	.word	0x00033470
        /*08fc*/ 	.short	0x010a
        /*08fe*/ 	.byte	0x3f
	.zero		1


	//   ....[56]....
        /*0900*/ 	.word	0x000196c0
        /*0904*/ 	.word	0x00000003
        /*0908*/ 	.word	0x00033460
        /*090c*/ 	.short	0x010a
        /*090e*/ 	.byte	0x3f
	.zero		1


	//   ....[57]....
        /*0910*/ 	.word	0x00019d80
        /*0914*/ 	.word	0x00000003
        /*0918*/ 	.word	0x00033450
        /*091c*/ 	.short	0x0101
        /*091e*/ 	.byte	0x3f
	.zero		1


	//   ....[58]....
        /*0920*/ 	.word	0x00019e00
        /*0924*/ 	.word	0x00000003
        /*0928*/ 	.word	0x00000000
        /*092c*/ 	.short	0x0101
        /*092e*/ 	.byte	0x3f
	.zero		1


	//   ....[59]....
        /*0930*/ 	.word	0x0001a020
        /*0934*/ 	.word	0x00000003
        /*0938*/ 	.word	0x00033470
        /*093c*/ 	.short	0x010a
        /*093e*/ 	.byte	0x3f
	.zero		1


	//   ....[60]....
        /*0940*/ 	.word	0x0001a090
        /*0944*/ 	.word	0x00000003
        /*0948*/ 	.word	0x00033460
        /*094c*/ 	.short	0x010a
        /*094e*/ 	.byte	0x3f
	.zero		1


	//   ....[61]....
        /*0950*/ 	.word	0x0001a760
        /*0954*/ 	.word	0x00000003
        /*0958*/ 	.word	0x00033450
        /*095c*/ 	.short	0x0101
        /*095e*/ 	.byte	0x3f
	.zero		1


	//   ....[62]....
        /*0960*/ 	.word	0x0001a7d0
        /*0964*/ 	.word	0x00000000
        /*0968*/ 	.word	0x00000000
        /*096c*/ 	.short	0x0101
        /*096e*/ 	.byte	0x3f
	.zero		1


	//   ....[63]....
        /*0970*/ 	.word	0x0001aa40
        /*0974*/ 	.word	0x00000000
        /*0978*/ 	.word	0x00033420
        /*097c*/ 	.short	0x010a
        /*097e*/ 	.byte	0x3f
	.zero		1


	//   ....[64]....
        /*0980*/ 	.word	0x0001ac30
        /*0984*/ 	.word	0x00000006
        /*0988*/ 	.word	0x00000000
        /*098c*/ 	.short	0x010a
        /*098e*/ 	.byte	0x3f
	.zero		1


	//   ....[65]....
        /*0990*/ 	.word	0x0001ac60
        /*0994*/ 	.word	0x00000007
        /*0998*/ 	.word	0x00000000
        /*099c*/ 	.short	0x010a
        /*099e*/ 	.byte	0x3f
	.zero		1


	//   ....[66]....
        /*09a0*/ 	.word	0x0001acb0
        /*09a4*/ 	.word	0x00000004
        /*09a8*/ 	.word	0x00033460
        /*09ac*/ 	.short	0x010a
        /*09ae*/ 	.byte	0x3f
	.zero		1


	//   ....[67]....
        /*09b0*/ 	.word	0x0001ad00
        /*09b4*/ 	.word	0x00000003
        /*09b8*/ 	.word	0x00033460
        /*09bc*/ 	.short	0x010a
        /*09be*/ 	.byte	0x3f
	.zero		1


	//   ....[68]....
        /*09c0*/ 	.word	0x0001ad40
        /*09c4*/ 	.word	0x00000004
        /*09c8*/ 	.word	0x00033480
        /*09cc*/ 	.short	0x010a
        /*09ce*/ 	.byte	0x3f
	.zero		1


	//   ....[69]....
        /*09d0*/ 	.word	0x0001ad60
        /*09d4*/ 	.word	0x00000003
        /*09d8*/ 	.word	0x00033480
        /*09dc*/ 	.short	0x010a
        /*09de*/ 	.byte	0x3f
	.zero		1


	//   ....[70]....
        /*09e0*/ 	.word	0x0001add0
        /*09e4*/ 	.word	0x00000003
        /*09e8*/ 	.word	0x00033400
        /*09ec*/ 	.short	0x010a
        /*09ee*/ 	.byte	0x3f
	.zero		1


	//   ....[71]....
        /*09f0*/ 	.word	0x0001ae20
        /*09f4*/ 	.word	0x00000003
        /*09f8*/ 	.word	0x00033430
        /*09fc*/ 	.short	0x010a
        /*09fe*/ 	.byte	0x3f
	.zero		1


	//   ....[72]....
        /*0a00*/ 	.word	0x0001ae80
        /*0a04*/ 	.word	0x00000008
        /*0a08*/ 	.word	0x00033430
        /*0a0c*/ 	.short	0x010a
        /*0a0e*/ 	.byte	0x3f
	.zero		1


	//   ....[73]....
        /*0a10*/ 	.word	0x0001aee0
        /*0a14*/ 	.word	0x00000008
        /*0a18*/ 	.word	0x00033450
        /*0a1c*/ 	.short	0x010a
        /*0a1e*/ 	.byte	0x3f
	.zero		1


	//   ....[74]....
        /*0a20*/ 	.word	0x0001af40
        /*0a24*/ 	.word	0x00000003
        /*0a28*/ 	.word	0x00033430
        /*0a2c*/ 	.short	0x010a
        /*0a2e*/ 	.byte	0x3f
	.zero		1


	//   ....[75]....
        /*0a30*/ 	.word	0x0001afa0
        /*0a34*/ 	.word	0x00000003
        /*0a38*/ 	.word	0x00033450
        /*0a3c*/ 	.short	0x010a
        /*0a3e*/ 	.byte	0x3f
	.zero		1


	//   ....[76]....
        /*0a40*/ 	.word	0x0001b000
        /*0a44*/ 	.word	0x00000003
        /*0a48*/ 	.word	0x00033430
        /*0a4c*/ 	.short	0x010a
        /*0a4e*/ 	.byte	0x3f
	.zero		1


	//   ....[77]....
        /*0a50*/ 	.word	0x0001b060
        /*0a54*/ 	.word	0x00000003
        /*0a58*/ 	.word	0x00033450
        /*0a5c*/ 	.short	0x010a
        /*0a5e*/ 	.byte	0x3f
	.zero		1


	//   ....[78]....
        /*0a60*/ 	.word	0x0001b0c0
        /*0a64*/ 	.word	0x00000007
        /*0a68*/ 	.word	0x00033450
        /*0a6c*/ 	.short	0x010a
        /*0a6e*/ 	.byte	0x3f
	.zero		1


	//   ....[79]....
        /*0a70*/ 	.word	0x0001b210
        /*0a74*/ 	.word	0x00000004
        /*0a78*/ 	.word	0x00033480
        /*0a7c*/ 	.short	0x010a
        /*0a7e*/ 	.byte	0x3f
	.zero		1


	//   ....[80]....
        /*0a80*/ 	.word	0x0001b260
        /*0a84*/ 	.word	0x00000004
        /*0a88*/ 	.word	0x00033440
        /*0a8c*/ 	.short	0x010a
        /*0a8e*/ 	.byte	0x3f
	.zero		1


	//   ....[81]....
        /*0a90*/ 	.word	0x0001b830
        /*0a94*/ 	.word	0x00000012
        /*0a98*/ 	.word	0x00033420
        /*0a9c*/ 	.short	0x010a
        /*0a9e*/ 	.byte	0x3f
	.zero		1


	//   ....[82]....
        /*0aa0*/ 	.word	0x0001b880
        /*0aa4*/ 	.word	0x00000006
        /*0aa8*/ 	.word	0x00033480
        /*0aac*/ 	.short	0x010a
        /*0aae*/ 	.byte	0x3f
	.zero		1


	//   ....[83]....
        /*0ab0*/ 	.word	0x0001b8d0
        /*0ab4*/ 	.word	0x00000006
        /*0ab8*/ 	.word	0x00033440
        /*0abc*/ 	.short	0x010a
        /*0abe*/ 	.byte	0x3f
	.zero		1


	//   ....[84]....
        /*0ac0*/ 	.word	0x0001b920
        /*0ac4*/ 	.word	0x00000003
        /*0ac8*/ 	.word	0x00033470
        /*0acc*/ 	.short	0x010a
        /*0ace*/ 	.byte	0x3f
	.zero		1


	//   ....[85]....
        /*0ad0*/ 	.word	0x0001b970
        /*0ad4*/ 	.word	0x00000003
        /*0ad8*/ 	.word	0x00033460
        /*0adc*/ 	.short	0x010a
        /*0ade*/ 	.byte	0x3f
	.zero		1


	//   ....[86]....
        /*0ae0*/ 	.word	0x0001b9c0
        /*0ae4*/ 	.word	0x00000003
        /*0ae8*/ 	.word	0x00033470
        /*0aec*/ 	.short	0x010a
        /*0aee*/ 	.byte	0x3f
	.zero		1


	//   ....[87]....
        /*0af0*/ 	.word	0x0001ba10
        /*0af4*/ 	.word	0x00000003
        /*0af8*/ 	.word	0x00033460
        /*0afc*/ 	.short	0x010a
        /*0afe*/ 	.byte	0x3f
	.zero		1


	//   ....[88]....
        /*0b00*/ 	.word	0x0001ba60
        /*0b04*/ 	.word	0x00000000
        /*0b08*/ 	.word	0x00033420
        /*0b0c*/ 	.short	0x010a
        /*0b0e*/ 	.byte	0x3f
	.zero		1


	//   ....[89]....
        /*0b10*/ 	.word	0x0001bc00
        /*0b14*/ 	.word	0x00000006
        /*0b18*/ 	.word	0x00000000
        /*0b1c*/ 	.short	0x010a
        /*0b1e*/ 	.byte	0x3f
	.zero		1


	//   ....[90]....
        /*0b20*/ 	.word	0x0001bc50
        /*0b24*/ 	.word	0x00000007
        /*0b28*/ 	.word	0x00000000
        /*0b2c*/ 	.short	0x010a
        /*0b2e*/ 	.byte	0x3f
	.zero		1


	//   ....[91]....
        /*0b30*/ 	.word	0x0001bca0
        /*0b34*/ 	.word	0x00000004
        /*0b38*/ 	.word	0x00033460
        /*0b3c*/ 	.short	0x010a
        /*0b3e*/ 	.byte	0x3f
	.zero		1


	//   ....[92]....
        /*0b40*/ 	.word	0x0001bcf0
        /*0b44*/ 	.word	0x00000003
        /*0b48*/ 	.word	0x00033460
        /*0b4c*/ 	.short	0x010a
        /*0b4e*/ 	.byte	0x3f
	.zero		1


	//   ....[93]....
        /*0b50*/ 	.word	0x0001bd40
        /*0b54*/ 	.word	0x00000004
        /*0b58*/ 	.word	0x00033480
        /*0b5c*/ 	.short	0x010a
        /*0b5e*/ 	.byte	0x3f
	.zero		1


	//----- nvinfo : EIATTR_NUM_MBARRIERS
	.align		4
.L_215:
        /*0b60*/ 	.byte	0x03, 0x38
        /*0b62*/ 	.short	0x0016


	//----- nvinfo : EIATTR_EXIT_INSTR_OFFSETS
	.align		4
        /*0b64*/ 	.byte	0x04, 0x1c
        /*0b66*/ 	.short	(.L_217 - .L_216)


	//   ....[0]....
.L_216:
        /*0b68*/ 	.word	0x00000a40


	//   ....[1]....
        /*0b6c*/ 	.word	0x00016520


	//   ....[2]....
        /*0b70*/ 	.word	0x0001adb0


	//----- nvinfo : EIATTR_MAX_THREADS
	.align		4
.L_217:
        /*0b74*/ 	.byte	0x04, 0x05
        /*0b76*/ 	.short	(.L_219 - .L_218)
.L_218:
        /*0b78*/ 	.word	0x00000180
        /*0b7c*/ 	.word	0x00000001
        /*0b80*/ 	.word	0x00000001


	//----- nvinfo : EIATTR_CRS_STACK_SIZE
	.align		4
.L_219:
        /*0b84*/ 	.byte	0x04, 0x1e
        /*0b86*/ 	.short	(.L_221 - .L_220)
.L_220:
        /*0b88*/ 	.word	0x00000000


	//----- nvinfo : EIATTR_CBANK_PARAM_SIZE
	.align		4
.L_221:
        /*0b8c*/ 	.byte	0x03, 0x19
        /*0b8e*/ 	.short	0x0af0


	//----- nvinfo : EIATTR_PARAM_CBANK
	.align		4
        /*0b90*/ 	.byte	0x04, 0x0a
        /*0b92*/ 	.short	(.L_223 - .L_222)
	.align		4
.L_222:
        /*0b94*/ 	.word	index@(.nv.constant0._ZN7cutlass13device_kernelIN5flash11enable_sm90INS1_16FlashAttnFwdSm90INS1_25CollectiveMainloopFwdSm90ILi2EN4cute5tupleIJNS5_1CILi1EEES8_S8_EEENS6_IJNS7_ILi128EEENS7_ILi160EEENS7_ILi192EEEEEELi192ENS_12float_e4m3_tEfNS_4arch4Sm90ELb0ELb1ELb0ELb0ELb0ELb0ELb0ELb1ELb1ELb1ELb0ELb0EEENS1_21CollectiveEpilogueFwdINS6_IJSA_SC_SB_EEES9_NS_10bfloat16_tESG_Li256ELb0ELb1ELb0ELb1EEENS1_30DynamicPersistentTileSchedulerILi256ELi128ELb0ELb1ELb1EEEEEEEEEvNT_6ParamsE)
        /*0b98*/ 	.short	0x0210
        /*0b9a*/ 	.short	0x0af0


	//----- nvinfo : EIATTR_SW_WAR
	.align		4
.L_223:
        /*0b9c*/ 	.byte	0x04, 0x36
        /*0b9e*/ 	.short	(.L_225 - .L_224)
.L_224:
        /*0ba0*/ 	.word	0x00000008
.L_225:


//--------------------- .nv.info._ZN7cutlass13device_kernelIN5flash11enable_sm90INS1_16FlashAttnFwdSm90INS1_25CollectiveMainloopFwdSm90ILi2EN4cute5tupleIJNS5_1CILi1EEES8_S8_EEENS6_IJNS7_ILi128EEENS7_ILi160EEENS7_ILi192EEEEEELi192ENS_12float_e4m3_tEfNS_4arch4Sm90ELb0ELb1ELb0ELb1ELb0ELb0ELb0ELb1ELb1ELb1ELb0ELb0EEENS1_21CollectiveEpilogueFwdINS6_IJSA_SC_SB_EEES9_NS_10bfloat16_tESG_Li256ELb1ELb1ELb0ELb1EEENS1_36VarlenDynamicPersistentTileSchedulerILi128ELi160ELi256ELi128ELb0ELb1ELb1ELb1ELb0ELb1EEEEEEEEEvNT_6ParamsE --------------------------
	.section	.nv.info._ZN7cutlass13device_kernelIN5flash11enable_sm90INS1_16FlashAttnFwdSm90INS1_25CollectiveMainloopFwdSm90ILi2EN4cute5tupleIJNS5_1CILi1EEES8_S8_EEENS6_IJNS7_ILi128EEENS7_ILi160EEENS7_ILi192EEEEEELi192ENS_12float_e4m3_tEfNS_4arch4Sm90ELb0ELb1ELb0ELb1ELb0ELb0ELb0ELb1ELb1ELb1ELb0ELb0EEENS1_21CollectiveEpilogueFwdINS6_IJSA_SC_SB_EEES9_NS_10bfloat16_tESG_Li256ELb1ELb1ELb0ELb1EEENS1_36VarlenDynamicPersistentTileSchedulerILi128ELi160ELi256ELi128ELb0ELb1ELb1ELb1ELb0ELb1EEEEEEEEEvNT_6ParamsE,"",@"SHT_CUDA_INFO"
	.sectionflags	@""
	.align	4


	//----- nvinfo : EIATTR_CUDA_API_VERSION
	.align		4
        /*0000*/ 	.byte	0x04, 0x37
        /*0002*/ 	.short	(.L_227 - .L_226)
.L_226:
        /*0004*/ 	.word	0x00000082


	//----- nvinfo : EIATTR_KPARAM_INFO
	.align		4
.L_227:
        /*0008*/ 	.byte	0x04, 0x17
        /*000a*/ 	.short	(.L_229 - .L_228)
.L_228:
        /*000c*/ 	.word	0x00000000
        /*0010*/ 	.short	0x0000
        /*0012*/ 	.short	0x0070
        /*0014*/ 	.byte	0x00, 0xf0, 0x01, 0x2a


	//----- nvinfo : EIATTR_SPARSE_MMA_MASK
	.align		4
.L_229:
        /*0018*/ 	.byte	0x03, 0x50
        /*001a*/ 	.short	0x0000


	//----- nvinfo : EIATTR_MAXREG_COUNT
	.align		4
        /*001c*/ 	.byte	0x03, 0x1b
        /*001e*/ 	.short	0x00a8


	//----- nvinfo : EIATTR_NUM_BARRIERS
	.align		4
        /*0020*/ 	.byte	0x02, 0x4c
        /*0022*/ 	.byte	0x10
	.zero		1


	//----- nvinfo : EIATTR_EXTERNS
	.align		4
        /*0024*/ 	.byte	0x04, 0x0f
        /*0026*/ 	.short	(.L_231 - .L_230)


	//   ....[0]....
	.align		4
.L_230:
        /*0028*/ 	.word	index@(__assertfail)


	//----- nvinfo : EIATTR_ANNOTATIONS
	.align		4
.L_231:
        /*002c*/ 	.byte	0x04, 0x55
        /*002e*/ 	.short	(.L_233 - .L_232)


	//   ....[0]....
.L_232:
        /* <DEDUP_REMOVED lines=29> */


	//----- nvinfo : EIATTR_MERCURY_ISA_VERSION
	.align		4
.L_233:
        /*01f0*/ 	.byte	0x03, 0x5f
        /*01f2*/ 	.short	0x0101


	//----- nvinfo : EIATTR_UNUSED_LOAD_BYTE_OFFSET
	.align		4
        /*01f4*/ 	.byte	0x04, 0x44
        /*01f6*/ 	.short	(.L_235 - .L_234)


	//   ....[0]....
.L_234:
        /*01f8*/ 	.word	0x00000a40
        /*01fc*/ 	.word	0x0000fff0


	//   ....[1]....
        /*0200*/ 	.word	0x00013a40
        /*0204*/ 	.word	0x0000fff0


	//----- nvinfo : EIATTR_INT_WARP_WIDE_INSTR_OFFSETS
	.align		4
.L_235:
        /*0208*/ 	.byte	0x04, 0x31
        /*020a*/ 	.short	(.L_237 - .L_236)


	//   ....[0]....
.L_236:
        /*020c*/ 	.word	0x00000130


	//   ....[1]....
        /*0210*/ 	.word	0x00000170


	//   ....[2]....
        /*0214*/ 	.word	0x000001e0


	//   ....[3]....
        /*0218*/ 	.word	0x00018530


	//   ....[4]....
        /*021c*/ 	.word	0x000185c0


	//   ....[5]....
        /*0220*/ 	.word	0x0001b2e0


	//   ....[6]....
        /*0224*/ 	.word	0x0001b370


	//----- nvinfo : EIATTR_COOP_GROUP_MASK_REGIDS
	.align		4
.L_237:
        /*0228*/ 	.byte	0x04, 0x29
        /*022a*/ 	.short	(.L_239 - .L_238)


	//   ....[0]....
.L_238:
        /*022c*/ 	.word	0xffffffff


	//   ....[1]....
        /*0230*/ 	.word	0xffffffff


	//   ....[2]....
        /*0234*/ 	.word	0xffffffff


	//   ....[3]....
        /*0238*/ 	.word	0xffffffff


	//   ....[4]....
        /*023c*/ 	.word	0xffffffff


	//   ....[5]....
        /*0240*/ 	.word	0xffffffff


	//   ....[6]....
        /*0244*/ 	.word	0xffffffff


	//   ....[7]....
        /*0248*/ 	.word	0xffffffff


	//   ....[8]....
        /*024c*/ 	.word	0xffffffff


	//   ....[9]....
        /*0250*/ 	.word	0xffffffff


	//   ....[10]....
        /*0254*/ 	.word	0xffffffff


	//   ....[11]....
        /*0258*/ 	.word	0xffffffff


	//   ....[12]....
        /*025c*/ 	.word	0xffffffff


	//   ....[13]....
        /*0260*/ 	.word	0xffffffff


	//   ....[14]....
        /*0264*/ 	.word	0xffffffff


	//   ....[15]....
        /*0268*/ 	.word	0xffffffff


	//   ....[16]....
        /*026c*/ 	.word	0xffffffff


	//   ....[17]....
        /*0270*/ 	.word	0xffffffff


	//   ....[18]....
        /*0274*/ 	.word	0xffffffff


	//   ....[19]....
        /*0278*/ 	.word	0xffffffff


	//   ....[20]....
        /*027c*/ 	.word	0xffffffff


	//   ....[21]....
        /*0280*/ 	.word	0xffffffff


	//   ....[22]....
        /*0284*/ 	.word	0xffffffff


	//   ....[23]....
        /*0288*/ 	.word	0xffffffff


	//   ....[24]....
        /*028c*/ 	.word	0xffffffff


	//   ....[25]....
        /*0290*/ 	.word	0xffffffff


	//   ....[26]....
        /*0294*/ 	.word	0xffffffff


	//   ....[27]....
        /*0298*/ 	.word	0xffffffff


	//   ....[28]....
        /*029c*/ 	.word	0xffffffff


	//   ....[29]....
        /*02a0*/ 	.word	0xffffffff


	//   ....[30]....
        /*02a4*/ 	.word	0xffffffff


	//   ....[31]....
        /*02a8*/ 	.word	0xffffffff


	//   ....[32]....
        /*02ac*/ 	.word	0xffffffff


	//   ....[33]....
        /*02b0*/ 	.word	0xffffffff


	//   ....[34]....
        /*02b4*/ 	.word	0xffffffff


	//   ....[35]....
        /*02b8*/ 	.word	0xffffffff


	//   ....[36]....
        /*02bc*/ 	.word	0xffffffff


	//   ....[37]....
        /*02c0*/ 	.word	0xffffffff


	//   ....[38]....
        /*02c4*/ 	.word	0xffffffff


	//   ....[39]....
        /*02c8*/ 	.word	0xffffffff


	//   ....[40]....
        /*02cc*/ 	.word	0xffffffff


	//   ....[41]....
        /*02d0*/ 	.word	0xffffffff


	//   ....[42]....
        /*02d4*/ 	.word	0xffffffff


	//   ....[43]....
        /*02d8*/ 	.word	0xffffffff


	//   ....[44]....
        /*02dc*/ 	.word	0xffffffff


	//   ....[45]....
        /*02e0*/ 	.word	0xffffffff


	//   ....[46]....
        /*02e4*/ 	.word	0xffffffff


	//   ....[47]....
        /*02e8*/ 	.word	0xffffffff


	//   ....[48]....
        /*02ec*/ 	.word	0xffffffff


	//   ....[49]....
        /*02f0*/ 	.word	0xffffffff


	//   ....[50]....
        /*02f4*/ 	.word	0xffffffff


	//   ....[51]....
        /*02f8*/ 	.word	0xffffffff


	//   ....[52]....
        /*02fc*/ 	.word	0xffffffff


	//   ....[53]....
        /*0300*/ 	.word	0xffffffff


	//   ....[54]....
        /*0304*/ 	.word	0xffffffff


	//   ....[55]....
        /*0308*/ 	.word	0xffffffff


	//   ....[56]....
        /*030c*/ 	.word	0xffffffff


	//   ....[57]....
        /*0310*/ 	.word	0xffffffff


	//   ....[58]....
        /*0314*/ 	.word	0xffffffff


	//   ....[59]....
        /*0318*/ 	.word	0xffffffff


	//   ....[60]....
        /*031c*/ 	.word	0xffffffff


	//   ....[61]....
        /*0320*/ 	.word	0xffffffff


	//   ....[62]....
        /*0324*/ 	.word	0xffffffff


	//   ....[63]....
        /*0328*/ 	.word	0xffffffff


	//   ....[64]....
        /*032c*/ 	.word	0xffffffff


	//   ....[65]....
        /*0330*/ 	.word	0xffffffff


	//   ....[66]....
        /*0334*/ 	.word	0xffffffff


	//   ....[67]....
        /*0338*/ 	.word	0xffffffff


	//   ....[68]....
        /*033c*/ 	.word	0xffffffff


	//   ....[69]....
        /*0340*/ 	.word	0xffffffff


	//   ....[70]....
        /*0344*/ 	.word	0xffffffff


	//   ....[71]....
        /*0348*/ 	.word	0xffffffff


	//   ....[72]....
        /*034c*/ 	.word	0xffffffff


	//   ....[73]....
        /*0350*/ 	.word	0xffffffff


	//   ....[74]....
        /*0354*/ 	.word	0xffffffff


	//   ....[75]....
        /*0358*/ 	.word	0xffffffff


	//   ....[76]....
        /*035c*/ 	.word	0xffffffff


	//   ....[77]....
        /*0360*/ 	.word	0xffffffff


	//   ....[78]....
        /*0364*/ 	.word	0xffffffff


	//   ....[79]....
        /*0368*/ 	.word	0xffffffff


	//   ....[80]....
        /*036c*/ 	.word	0xffffffff


	//   ....[81]....
        /*0370*/ 	.word	0xffffffff


	//   ....[82]....
        /*0374*/ 	.word	0xffffffff


	//   ....[83]....
        /*0378*/ 	.word	0xffffffff


	//   ....[84]....
        /*037c*/ 	.word	0xffffffff


	//   ....[85]....
        /*0380*/ 	.word	0xffffffff


	//   ....[86]....
        /*0384*/ 	.word	0xffffffff


	//   ....[87]....
        /*0388*/ 	.word	0xffffffff


	//   ....[88]....
        /*038c*/ 	.word	0xffffffff


	//   ....[89]....
        /*0390*/ 	.word	0xffffffff


	//   ....[90]....
        /*0394*/ 	.word	0xffffffff


	//   ....[91]....
        /*0398*/ 	.word	0xffffffff


	//   ....[92]....
        /*039c*/ 	.word	0xffffffff


	//   ....[93]....
        /*03a0*/ 	.word	0xffffffff


	//   ....[94]....
        /*03a4*/ 	.word	0xffffffff


	//   ....[95]....
        /*03a8*/ 	.word	0xffffffff


	//   ....[96]....
        /*03ac*/ 	.word	0xffffffff


	//   ....[97]....
        /*03b0*/ 	.word	0xffffffff


	//   ....[98]....
        /*03b4*/ 	.word	0xffffffff


	//   ....[99]....
        /*03b8*/ 	.word	0xffffffff


	//   ....[100]....
        /*03bc*/ 	.word	0xffffffff


	//   ....[101]....
        /*03c0*/ 	.word	0xffffffff


	//   ....[102]....
        /*03c4*/ 	.word	0xffffffff


	//   ....[103]....
        /*03c8*/ 	.word	0xffffffff


	//   ....[104]....
        /*03cc*/ 	.word	0xffffffff


	//   ....[105]....
        /*03d0*/ 	.word	0xffffffff


	//   ....[106]....
        /*03d4*/ 	.word	0xffffffff


	//   ....[107]....
        /*03d8*/ 	.word	0xffffffff


	//   ....[108]....
        /*03dc*/ 	.word	0xffffffff


	//   ....[109]....
        /*03e0*/ 	.word	0xffffffff


	//   ....[110]....
        /*03e4*/ 	.word	0xffffffff


	//   ....[111]....
        /*03e8*/ 	.word	0xffffffff


	//   ....[112]....
        /*03ec*/ 	.word	0xffffffff


	//   ....[113]....
        /*03f0*/ 	.word	0xffffffff


	//   ....[114]....
        /*03f4*/ 	.word	0xffffffff


	//   ....[115]....
        /*03f8*/ 	.word	0xffffffff


	//   ....[116]....
        /*03fc*/ 	.word	0xffffffff


	//   ....[117]....
        /*0400*/ 	.word	0xffffffff


	//   ....[118]....
        /*0404*/ 	.word	0xffffffff


	//   ....[119]....
        /*0408*/ 	.word	0xffffffff


	//   ....[120]....
        /*040c*/ 	.word	0xffffffff


	//   ....[121]....
        /*0410*/ 	.word	0xffffffff


	//   ....[122]....
        /*0414*/ 	.word	0xffffffff


	//   ....[123]....
        /*0418*/ 	.word	0xffffffff


	//   ....[124]....
        /*041c*/ 	.word	0xffffffff


	//   ....[125]....
        /*0420*/ 	.word	0xffffffff


	//   ....[126]....
        /*0424*/ 	.word	0xffffffff


	//   ....[127]....
        /*0428*/ 	.word	0xffffffff


	//   ....[128]....
        /*042c*/ 	.word	0xffffffff


	//   ....[129]....
        /*0430*/ 	.word	0xffffffff


	//   ....[130]....
        /*0434*/ 	.word	0xffffffff


	//   ....[131]....
        /*0438*/ 	.word	0xffffffff


	//   ....[132]....
        /*043c*/ 	.word	0xffffffff


	//   ....[133]....
        /*0440*/ 	.word	0xffffffff


	//   ....[134]....
        /*0444*/ 	.word	0xffffffff


	//   ....[135]....
        /*0448*/ 	.word	0xffffffff


	//   ....[136]....
        /*044c*/ 	.word	0xffffffff


	//   ....[137]....
        /*0450*/ 	.word	0xffffffff


	//   ....[138]....
        /*0454*/ 	.word	0xffffffff


	//   ....[139]....
        /*0458*/ 	.word	0xffffffff


	//   ....[140]....
        /*045c*/ 	.word	0xffffffff


	//   ....[141]....
        /*0460*/ 	.word	0xffffffff


	//   ....[142]....
        /*0464*/ 	.word	0xffffffff


	//   ....[143]....
        /*0468*/ 	.word	0xffffffff


	//   ....[144]....
        /*046c*/ 	.word	0xffffffff


	//   ....[145]....
        /*0470*/ 	.word	0x0500000f


	//   ....[146]....
        /*0474*/ 	.word	0x0500000f


	//   ....[147]....
        /*0478*/ 	.word	0x0500000f


	//   ....[148]....
        /*047c*/ 	.word	0x0500000f


	//   ....[149]....
        /*0480*/ 	.word	0x0500000f


	//   ....[150]....
        /*0484*/ 	.word	0x0500000f


	//   ....[151]....
        /*0488*/ 	.word	0x0500000f


	//   ....[152]....
        /*048c*/ 	.word	0x0500000f


	//   ....[153]....
        /*0490*/ 	.word	0x0500000f


	//   ....[154]....
        /*0494*/ 	.word	0x0500000f


	//----- nvinfo : EIATTR_COOP_GROUP_INSTR_OFFSETS
	.align		4
.L_239:
        /*0498*/ 	.byte	0x04, 0x28
        /*049a*/ 	.short	(.L_241 - .L_240)


	//   ....[0]....
.L_240:
        /*049c*/ 	.word	0x00000070


	//   ....[1]....
        /*04a0*/ 	.word	0x00000140


	//   ....[2]....
        /*04a4*/ 	.word	0x00000190


	//   ....[3]....
        /*04a8*/ 	.word	0x000003c0


	//   ....[4]....
        /*04ac*/ 	.word	0x00000520


	//   ....[5]....
        /*04b0*/ 	.word	0x00000640


	//   ....[6]....
        /*04b4*/ 	.word	0x000007a0


	//   ....[7]....
        /*04b8*/ 	.word	0x00001d20


	//   ....[8]....
        /*04bc*/ 	.word	0x00002d40


	//   ....[9]....
        /*04c0*/ 	.word	0x00003040


	//   ....[10]....
        /*04c4*/ 	.word	0x00004560


	//   ....[11]....
        /*04c8*/ 	.word	0x00004670


	//   ....[12]....
        /*04cc*/ 	.word	0x00005140


	//   ....[13]....
        /*04d0*/ 	.word	0x000051a0


	//   ....[14]....
        /*04d4*/ 	.word	0x00007520


	//   ....[15]....
        /*04d8*/ 	.word	0x00008540


	//   ....[16]....
        /*04dc*/ 	.word	0x00008d50


	//   ....[17]....
        /*04e0*/ 	.word	0x00008e60


	//   ....[18]....
        /*04e4*/ 	.word	0x000099a0


	//   ....[19]....
        /*04e8*/ 	.word	0x00009a00


	//   ....[20]....
        /*04ec*/ 	.word	0x0000c600


	//   ....[21]....
        /*04f0*/ 	.word	0x0000c610


	//   ....[22]....
        /*04f4*/ 	.word	0x0000c650


	//   ....[23]....
        /*04f8*/ 	.word	0x0000c660


	//   ....[24]....
        /*04fc*/ 	.word	0x0000f2a0


	//   ....[25]....
        /*0500*/ 	.word	0x000102c0


	//   ....[26]....
        /*0504*/ 	.word	0x00010ad0


	//   ....[27]....
        /*0508*/ 	.word	0x00010be0


	//   ....[28]....
        /*050c*/ 	.word	0x00011720


	//   ....[29]....
        /*0510*/ 	.word	0x00011780


	//   ....[30]....
        /*0514*/ 	.word	0x000130f0


	//   ....[31]....
        /*0518*/ 	.word	0x00013100


	//   ....[32]....
        /*051c*/ 	.word	0x00013130


	//   ....[33]....
        /*0520*/ 	.word	0x00013140


	//   ....[34]....
        /*0524*/ 	.word	0x000145b0


	//   ....[35]....
        /*0528*/ 	.word	0x000145e0


	//   ....[36]....
        /*052c*/ 	.word	0x00014610


	//   ....[37]....
        /*0530*/ 	.word	0x00014640


	//   ....[38]....
        /*0534*/ 	.word	0x00014670


	//   ....[39]....
        /*0538*/ 	.word	0x00014690


	//   ....[40]....
        /*053c*/ 	.word	0x000146a0


	//   ....[41]....
        /*0540*/ 	.word	0x000146b0


	//   ....[42]....
        /*0544*/ 	.word	0x000146e0


	//   ....[43]....
        /*0548*/ 	.word	0x000146f0


	//   ....[44]....
        /*054c*/ 	.word	0x00014700


	//   ....[45]....
        /*0550*/ 	.word	0x00014730


	//   ....[46]....
        /*0554*/ 	.word	0x00014760


	//   ....[47]....
        /*0558*/ 	.word	0x00014770


	//   ....[48]....
        /*055c*/ 	.word	0x000147a0


	//   ....[49]....
        /*0560*/ 	.word	0x000147b0


	//   ....[50]....
        /*0564*/ 	.word	0x000147c0


	//   ....[51]....
        /*0568*/ 	.word	0x000147f0


	//   ....[52]....
        /*056c*/ 	.word	0x00014820


	//   ....[53]....
        /*0570*/ 	.word	0x00014830


	//   ....[54]....
        /*0574*/ 	.word	0x00014840


	//   ....[55]....
        /*0578*/ 	.word	0x00014850


	//   ....[56]....
        /*057c*/ 	.word	0x00014880


	//   ....[57]....
        /*0580*/ 	.word	0x000148b0


	//   ....[58]....
        /*0584*/ 	.word	0x000148f0


	//   ....[59]....
        /*0588*/ 	.word	0x00014910


	//   ....[60]....
        /*058c*/ 	.word	0x00014940


	//   ....[61]....
        /*0590*/ 	.word	0x00014950


	//   ....[62]....
        /*0594*/ 	.word	0x00014960


	//   ....[63]....
        /*0598*/ 	.word	0x00014970


	//   ....[64]....
        /*059c*/ 	.word	0x00014990


	//   ....[65]....
        /*05a0*/ 	.word	0x000149d0


	//   ....[66]....
        /*05a4*/ 	.word	0x00014a00


	//   ....[67]....
        /*05a8*/ 	.word	0x00014a10


	//   ....[68]....
        /*05ac*/ 	.word	0x00014a20


	//   ....[69]....
        /*05b0*/ 	.word	0x00014a30


	//   ....[70]....
        /*05b4*/ 	.word	0x00014a40


	//   ....[71]....
        /*05b8*/ 	.word	0x00014a50


	//   ....[72]....
        /*05bc*/ 	.word	0x00014a60


	//   ....[73]....
        /*05c0*/ 	.word	0x00014a70


	//   ....[74]....
        /*05c4*/ 	.word	0x00014a80


	//   ....[75]....
        /*05c8*/ 	.word	0x00014a90


	//   ....[76]....
        /*05cc*/ 	.word	0x00014aa0


	//   ....[77]....
        /*05d0*/ 	.word	0x00014ab0


	//   ....[78]....
        /*05d4*/ 	.word	0x00014ac0


	//   ....[79]....
        /*05d8*/ 	.word	0x00014ad0


	//   ....[80]....
        /*05dc*/ 	.word	0x00014ae0


	//   ....[81]....
        /*05e0*/ 	.word	0x00014af0


	//   ....[82]....
        /*05e4*/ 	.word	0x000151d0


	//   ....[83]....
        /*05e8*/ 	.word	0x00015200


	//   ....[84]....
        /*05ec*/ 	.word	0x00015230


	//   ....[85]....
        /*05f0*/ 	.word	0x00015260


	//   ....[86]....
        /*05f4*/ 	.word	0x00015990


	//   ....[87]....
        /*05f8*/ 	.word	0x000159c0


	//   ....[88]....
        /*05fc*/ 	.word	0x00015ac0


	//   ....[89]....
        /*0600*/ 	.word	0x00015ae0


	//   ....[90]....
        /*0604*/ 	.word	0x00015be0


	//   ....[91]....
        /*0608*/ 	.word	0x00015c00


	//   ....[92]....
        /*060c*/ 	.word	0x00015d10


	//   ....[93]....
        /*0610*/ 	.word	0x00015d30


	//   ....[94]....
        /*0614*/ 	.word	0x00016640


	//   ....[95]....
        /*0618*/ 	.word	0x00016660


	//   ....[96]....
        /*061c*/ 	.word	0x00016760


	//   ....[97]....
        /*0620*/ 	.word	0x00016780


	//   ....[98]....
        /*0624*/ 	.word	0x00016880


	//   ....[99]....
        /*0628*/ 	.word	0x000168a0


	//   ....[100]....
        /*062c*/ 	.word	0x000169b0


	//   ....[101]....
        /*0630*/ 	.word	0x000169d0


	//   ....[102]....
        /*0634*/ 	.word	0x00016b70


	//   ....[103]....
        /*0638*/ 	.word	0x00016d40


	//   ....[104]....
        /*063c*/ 	.word	0x00016d70


	//   ....[105]....
        /*0640*/ 	.word	0x00016da0


	//   ....[106]....
        /*0644*/ 	.word	0x00016de0


	//   ....[107]....
        /*0648*/ 	.word	0x00016e10


	//   ....[108]....
        /*064c*/ 	.word	0x00016e50


	//   ....[109]....
        /*0650*/ 	.word	0x00016fe0


	//   ....[110]....
        /*0654*/ 	.word	0x00017010


	//   ....[111]....
        /*0658*/ 	.word	0x00017040


	//   ....[112]....
        /*065c*/ 	.word	0x00017070


	//   ....[113]....
        /*0660*/ 	.word	0x000170a0


	//   ....[114]....
        /*0664*/ 	.word	0x000170e0


	//   ....[115]....
        /*0668*/ 	.word	0x00017180


	//   ....[116]....
        /*066c*/ 	.word	0x00017210


	//   ....[117]....
        /*0670*/ 	.word	0x000172c0


	//   ....[118]....
        /*0674*/ 	.word	0x00018cc0


	//   ....[119]....
        /*0678*/ 	.word	0x00019a50


	//   ....[120]....
        /*067c*/ 	.word	0x00019a90


	//   ....[121]....
        /*0680*/ 	.word	0x00019b50


	//   ....[122]....
        /*0684*/ 	.word	0x00019b60


	//   ....[123]....
        /*0688*/ 	.word	0x00019bf0


	//   ....[124]....
        /*068c*/ 	.word	0x00019c00


	//   ....[125]....
        /*0690*/ 	.word	0x00019c10


	//   ....[126]....
        /*0694*/ 	.word	0x00019c20


	//   ....[127]....
        /*0698*/ 	.word	0x0001be70


	//   ....[128]....
        /*069c*/ 	.word	0x0001bea0


	//   ....[129]....
        /*06a0*/ 	.word	0x0001bed0


	//   ....[130]....
        /*06a4*/ 	.word	0x0001bf10


	//   ....[131]....
        /*06a8*/ 	.word	0x0001bf40


	//   ....[132]....
        /*06ac*/ 	.word	0x0001bf50


	//   ....[133]....
        /*06b0*/ 	.word	0x0001bf80


	//   ....[134]....
        /*06b4*/ 	.word	0x0001bf90


	//   ....[135]....
        /*06b8*/ 	.word	0x0001c0d0


	//   ....[136]....
        /*06bc*/ 	.word	0x0001c100


	//   ....[137]....
        /*06c0*/ 	.word	0x0001c130


	//   ....[138]....
        /*06c4*/ 	.word	0x0001c160


	//   ....[139]....
        /*06c8*/ 	.word	0x0001c190


	//   ....[140]....
        /*06cc*/ 	.word	0x0001c1d0


	//   ....[141]....
        /*06d0*/ 	.word	0x0001c260


	//   ....[142]....
        /*06d4*/ 	.word	0x0001c2f0


	//   ....[143]....
        /*06d8*/ 	.word	0x0001c360


	//   ....[144]....
        /*06dc*/ 	.word	0x0001c9f0


	//   ....[145]....
        /*06e0*/ 	.word	0x0001d090


	//   ....[146]....
        /*06e4*/ 	.word	0x0001d280


	//   ....[147]....
        /*06e8*/ 	.word	0x0001d2e0


	//   ....[148]....
        /*06ec*/ 	.word	0x0001d340


	//   ....[149]....
        /*06f0*/ 	.word	0x0001d440


	//   ....[150]....
        /*06f4*/ 	.word	0x0001d4a0


	//   ....[151]....
        /*06f8*/ 	.word	0x0001d5a0


	//   ....[152]....
        /*06fc*/ 	.word	0x0001d600


	//   ....[153]....
        /*0700*/ 	.word	0x0001d6e0


	//   ....[154]....
        /*0704*/ 	.word	0x0001da30


	//----- nvinfo : EIATTR_REG_RECONFIG
	.align		4
.L_241:
        /*0708*/ 	.byte	0x01, 0x54
	.zero		2


	//----- nvinfo : EIATTR_SYSCALL_OFFSETS
	.align		4
        /*070c*/ 	.byte	0x04, 0x46
        /*070e*/ 	.short	(.L_243 - .L_242)


	//   ....[0]....
.L_242:
        /*0710*/ 	.word	0x00001f00


	//   ....[1]....
        /*0714*/ 	.word	0x00018730


	//   ....[2]....
        /*0718*/ 	.word	0x000188a0


	//   ....[3]....
        /*071c*/ 	.word	0x000189f0


	//   ....[4]....
        /*0720*/ 	.word	0x00018b30


	//   ....[5]....
        /*0724*/ 	.word	0x000195d0


	//----- nvinfo : EIATTR_MBARRIER_INSTR_OFFSETS
	.align		4
.L_243:
        /*0728*/ 	.byte	0x04, 0x39
        /*072a*/ 	.short	(.L_245 - .L_244)


	//   ....[0]....
.L_244:
        /*072c*/ 	.word	0x00000270
        /*0730*/ 	.word	0x000000ff
        /*0734*/ 	.word	0x00033400
        /*0738*/ 	.short	0x0100
        /*073a*/ 	.byte	0x08
	.zero		1


	//   ....[1]....
        /*073c*/ 	.word	0x00000280
        /*0740*/ 	.word	0x000000ff
        /*0744*/ 	.word	0x00033420
        /*0748*/ 	.short	0x0100
        /*074a*/ 	.byte	0x08
	.zero		1


	//   ....[2]....
        /*074c*/ 	.word	0x00000370
        /*0750*/ 	.word	0x000000ff
        /*0754*/ 	.word	0x00033430
        /*0758*/ 	.short	0x0100
        /*075a*/ 	.byte	0x08
	.zero		1


	//   ....[3]....
        /*075c*/ 	.word	0x00000380
        /*0760*/ 	.word	0x000000ff
        /*0764*/ 	.word	0x00033440
        /*0768*/ 	.short	0x0100
        /*076a*/ 	.byte	0x08
	.zero		1


	//   ....[4]....
        /*076c*/ 	.word	0x00000390
        /*0770*/ 	.word	0x000000ff
        /*0774*/ 	.word	0x00033438
        /*0778*/ 	.short	0x0100
        /*077a*/ 	.byte	0x08
	.zero		1


	//   ....[5]....
        /*077c*/ 	.word	0x000003a0
        /*0780*/ 	.word	0x000000ff
        /*0784*/ 	.word	0x00033448
        /*0788*/ 	.short	0x0100
        /*078a*/ 	.byte	0x08
	.zero		1


	//   ....[6]....
        /*078c*/ 	.word	0x000004d0
        /*0790*/ 	.word	0x000000ff
        /*0794*/ 	.word	0x00033450
        /*0798*/ 	.short	0x0100
        /*079a*/ 	.byte	0x08
	.zero		1


	//   ....[7]....
        /*079c*/ 	.word	0x000004e0
        /*07a0*/ 	.word	0x000000ff
        /*07a4*/ 	.word	0x00033460
        /*07a8*/ 	.short	0x0100
        /*07aa*/ 	.byte	0x08
	.zero		1


	//   ....[8]....
        /*07ac*/ 	.word	0x000004f0
        /*07b0*/ 	.word	0x000000ff
        /*07b4*/ 	.word	0x00033458
        /*07b8*/ 	.short	0x0100
        /*07ba*/ 	.byte	0x08
	.zero		1


	//   ....[9]....
        /*07bc*/ 	.word	0x00000500
        /*07c0*/ 	.word	0x000000ff
        /*07c4*/ 	.word	0x00033468
        /*07c8*/ 	.short	0x0100
        /*07ca*/ 	.byte	0x08
	.zero		1


	//   ....[10]....
        /*07cc*/ 	.word	0x000005f0
        /*07d0*/ 	.word	0x000000ff
        /*07d4*/ 	.word	0x00033470
        /*07d8*/ 	.short	0x0100
        /*07da*/ 	.byte	0x06
	.zero		1


	//   ....[11]....
        /*07dc*/ 	.word	0x00000600
        /*07e0*/ 	.word	0x000000ff
        /*07e4*/ 	.word	0x00033480
        /*07e8*/ 	.short	0x0100
        /*07ea*/ 	.byte	0x06
	.zero		1


	//   ....[12]....
        /*07ec*/ 	.word	0x00000610
        /*07f0*/ 	.word	0x000000ff
        /*07f4*/ 	.word	0x00033478
        /*07f8*/ 	.short	0x0100
        /*07fa*/ 	.byte	0x06
	.zero		1


	//   ....[13]....
        /*07fc*/ 	.word	0x00000620
        /*0800*/ 	.word	0x000000ff
        /*0804*/ 	.word	0x00033488
        /*0808*/ 	.short	0x0100
        /*080a*/ 	.byte	0x06
	.zero		1


	//   ....[14]....
        /*080c*/ 	.word	0x00000750
        /*0810*/ 	.word	0x000000ff
        /*0814*/ 	.word	0x00033490
        /*0818*/ 	.short	0x0100
        /*081a*/ 	.byte	0x08
	.zero		1


	//   ....[15]....
        /*081c*/ 	.word	0x00000760
        /*0820*/ 	.word	0x000000ff
        /*0824*/ 	.word	0x000334a0
        /*0828*/ 	.short	0x0100
        /*082a*/ 	.byte	0x08
	.zero		1


	//   ....[16]....
        /*082c*/ 	.word	0x00000770
        /*0830*/ 	.word	0x000000ff
        /*0834*/ 	.word	0x00033498
        /*0838*/ 	.short	0x0100
        /*083a*/ 	.byte	0x08
	.zero		1


	//   ....[17]....
        /*083c*/ 	.word	0x00000780
        /*0840*/ 	.word	0x000000ff
        /*0844*/ 	.word	0x000334a8
        /*0848*/ 	.short	0x0100
        /*084a*/ 	.byte	0x08
	.zero		1


	//   ....[18]....
        /*084c*/ 	.word	0x000008b0
        /*0850*/ 	.word	0x000000ff
        /*0854*/ 	.word	0x000334b0
        /*0858*/ 	.short	0x0100
        /*085a*/ 	.byte	0x08
	.zero		1


	//   ....[19]....
        /*085c*/ 	.word	0x000008c0
        /*0860*/ 	.word	0x000000ff
        /*0864*/ 	.word	0x000334c0
        /*0868*/ 	.short	0x0100
        /*086a*/ 	.byte	0x08
	.zero		1


	//   ....[20]....
        /*086c*/ 	.word	0x000008d0
        /*0870*/ 	.word	0x000000ff
        /*0874*/ 	.word	0x000334b8
        /*0878*/ 	.short	0x0100
        /*087a*/ 	.byte	0x08
	.zero		1


	//   ....[21]....
        /*087c*/ 	.word	0x000008e0
        /*0880*/ 	.word	0x000000ff
        /*0884*/ 	.word	0x000334c8
        /*0888*/ 	.short	0x0100
        /*088a*/ 	.byte	0x08
	.zero		1


	//   ....[22]....
        /*088c*/ 	.word	0x00001f80
        /*0890*/ 	.word	0x000000ff
        /*0894*/ 	.word	0x00033400
        /*0898*/ 	.short	0x010a
        /*089a*/ 	.byte	0x29
	.zero		1


	//   ....[23]....
        /*089c*/ 	.word	0x00002000
        /*08a0*/ 	.word	0x00000005
        /*08a4*/ 	.word	0x00033430
        /*08a8*/ 	.short	0x010a
        /*08aa*/ 	.byte	0x3f
	.zero		1


	//   ....[24]....
        /*08ac*/ 	.word	0x00002080
        /*08b0*/ 	.word	0x00000005
        /*08b4*/ 	.word	0x00033430
        /*08b8*/ 	.short	0x010a
        /*08ba*/ 	.byte	0x3f
	.zero		1


	//   ....[25]....
        /*08bc*/ 	.word	0x00002e80
        /*08c0*/ 	.word	0x00000000
        /*08c4*/ 	.word	0x00000000
        /*08c8*/ 	.short	0x0101
        /*08ca*/ 	.byte	0x3f
	.zero		1


	//   ....[26]....
        /*08cc*/ 	.word	0x00006540
        /*08d0*/ 	.word	0x000000ff
        /*08d4*/ 	.word	0x00033430
        /*08d8*/ 	.short	0x010a
        /*08da*/ 	.byte	0x06
	.zero		1


	//   ....[27]....
        /*08dc*/ 	.word	0x00006580
        /*08e0*/ 	.word	0x000000ff
        /*08e4*/ 	.word	0x00033430
        /*08e8*/ 	.short	0x010a
        /*08ea*/ 	.byte	0x06
	.zero		1


	//   ....[28]....
        /*08ec*/ 	.word	0x00007190
        /*08f0*/ 	.word	0x000000ff
        /*08f4*/ 	.word	0x00033450
        /*08f8*/ 	.short	0x010a
        /*08fa*/ 	.byte	0x06
	.zero		1


	//   ....[29]....
        /*08fc*/ 	.word	0x000071d0
        /*0900*/ 	.word	0x000000ff
        /*0904*/ 	.word	0x00033450
        /*0908*/ 	.short	0x010a
        /*090a*/ 	.byte	0x06
	.zero		1


	//   ....[30]....
        /*090c*/ 	.word	0x00007570
        /*0910*/ 	.word	0x00000007
        /*0914*/ 	.word	0x00000000
        /*0918*/ 	.short	0x0101
        /*091a*/ 	.byte	0x3f
	.zero		1


	//   ....[31]....
        /*091c*/ 	.word	0x0000a770
        /*0920*/ 	.word	0x000000ff
        /*0924*/ 	.word	0x00000000
        /*0928*/ 	.short	0x0101
        /*092a*/ 	.byte	0x06
	.zero		1


	//   ....[32]....
        /*092c*/ 	.word	0x0000b350
        /*0930*/ 	.word	0x000000ff
        /*0934*/ 	.word	0x00033430
        /*0938*/ 	.short	0x010a
        /*093a*/ 	.byte	0x06
	.zero		1


	//   ....[33]....
        /*093c*/ 	.word	0x0000b390
        /*0940*/ 	.word	0x000000ff
        /*0944*/ 	.word	0x00033430
        /*0948*/ 	.short	0x010a
        /*094a*/ 	.byte	0x06
	.zero		1


	//   ....[34]....
        /*094c*/ 	.word	0x0000bfd0
        /*0950*/ 	.word	0x000000ff
        /*0954*/ 	.word	0x00033450
        /*0958*/ 	.short	0x010a
        /*095a*/ 	.byte	0x06
	.zero		1


	//   ....[35]....
        /*095c*/ 	.word	0x0000c010
        /*0960*/ 	.word	0x000000ff
        /*0964*/ 	.word	0x00033450
        /*0968*/ 	.short	0x010a
        /*096a*/ 	.byte	0x06
	.zero		1


	//   ....[36]....
        /*096c*/ 	.word	0x0000d770
        /*0970*/ 	.word	0x00000005
        /*0974*/ 	.word	0x00000000
        /*0978*/ 	.short	0x0101
        /*097a*/ 	.byte	0x3f
	.zero		1


	//   ....[37]....
        /*097c*/ 	.word	0x0000d920
        /*0980*/ 	.word	0x000000ff
        /*0984*/ 	.word	0x00000000
        /*0988*/ 	.short	0x0101
        /*098a*/ 	.byte	0x06
	.zero		1


	//   ....[38]....
        /*098c*/ 	.word	0x0000e290
        /*0990*/ 	.word	0x000000ff
        /*0994*/ 	.word	0x00033430
        /*0998*/ 	.short	0x010a
        /*099a*/ 	.byte	0x06
	.zero		1


	//   ....[39]....
        /*099c*/ 	.word	0x0000e2d0
        /*09a0*/ 	.word	0x000000ff
        /*09a4*/ 	.word	0x00033430
        /*09a8*/ 	.short	0x010a
        /*09aa*/ 	.byte	0x06
	.zero		1


	//   ....[40]....
        /*09ac*/ 	.word	0x0000ef10
        /*09b0*/ 	.word	0x000000ff
        /*09b4*/ 	.word	0x00033450
        /*09b8*/ 	.short	0x010a
        /*09ba*/ 	.byte	0x06
	.zero		1


	//   ....[41]....
        /*09bc*/ 	.word	0x0000ef50
        /*09c0*/ 	.word	0x000000ff
        /*09c4*/ 	.word	0x00033450
        /*09c8*/ 	.short	0x010a
        /*09ca*/ 	.byte	0x06
	.zero		1


	//   ....[42]....
        /*09cc*/ 	.word	0x0000f300
        /*09d0*/ 	.word	0x00000000
        /*09d4*/ 	.word	0x00000000
        /*09d8*/ 	.short	0x0101
        /*09da*/ 	.byte	0x3f
	.zero		1


	//   ....[43]....
        /*09dc*/ 	.word	0x000124f0
        /*09e0*/ 	.word	0x000000ff
        /*09e4*/ 	.word	0x00000000
        /*09e8*/ 	.short	0x0101
        /*09ea*/ 	.byte	0x06
	.zero		1


	//   ....[44]....
        /*09ec*/ 	.word	0x00012d70
        /*09f0*/ 	.word	0x000000ff
        /*09f4*/ 	.word	0x00033450
        /*09f8*/ 	.short	0x010a
        /*09fa*/ 	.byte	0x09
	.zero		1


	//   ....[45]....
        /*09fc*/ 	.word	0x00012db0
        /*0a00*/ 	.word	0x000000ff
        /*0a04*/ 	.word	0x00033450
        /*0a08*/ 	.short	0x010a
        /*0a0a*/ 	.byte	0x09
	.zero		1


	//   ....[46]....
        /*0a0c*/ 	.word	0x00013500
        /*0a10*/ 	.word	0x000000ff
        /*0a14*/ 	.word	0x00000000
        /*0a18*/ 	.short	0x0101
        /*0a1a*/ 	.byte	0x04
	.zero		1


	//   ....[47]....
        /*0a1c*/ 	.word	0x00015980
        /*0a20*/ 	.word	0x00000000
        /*0a24*/ 	.word	0x00000000
        /*0a28*/ 	.short	0x0101
        /*0a2a*/ 	.byte	0x3f
	.zero		1


	//   ....[48]....
        /*0a2c*/ 	.word	0x00018f20
        /*0a30*/ 	.word	0x00000004
        /*0a34*/ 	.word	0x00033480
        /*0a38*/ 	.short	0x010a
        /*0a3a*/ 	.byte	0x3f
	.zero		1


	//   ....[49]....
        /*0a3c*/ 	.word	0x00019190
        /*0a40*/ 	.word	0x00000004
        /*0a44*/ 	.word	0x00033440
        /*0a48*/ 	.short	0x010a
        /*0a4a*/ 	.byte	0x3f
	.zero		1


	//   ....[50]....
        /*0a4c*/ 	.word	0x00019d60
        /*0a50*/ 	.word	0x00000012
        /*0a54*/ 	.word	0x00033400
        /*0a58*/ 	.short	0x0107
        /*0a5a*/ 	.byte	0x3f
	.zero		1


	//   ....[51]....
        /*0a5c*/ 	.word	0x00019e60
        /*0a60*/ 	.word	0x00000012
        /*0a64*/ 	.word	0x00033400
        /*0a68*/ 	.short	0x0101
        /*0a6a*/ 	.byte	0x3f
	.zero		1


	//   ....[52]....
        /*0a6c*/ 	.word	0x00019e80
        /*0a70*/ 	.word	0x00000012
        /*0a74*/ 	.word	0x00033420
        /*0a78*/ 	.short	0x010a
        /*0a7a*/ 	.byte	0x3f
	.zero		1


	//   ....[53]....
        /*0a7c*/ 	.word	0x0001a180
        /*0a80*/ 	.word	0x00000006
        /*0a84*/ 	.word	0x00033480
        /*0a88*/ 	.short	0x010a
        /*0a8a*/ 	.byte	0x3f
	.zero		1


	//   ....[54]....
        /*0a8c*/ 	.word	0x0001a5d0
        /*0a90*/ 	.word	0x00000006
        /*0a94*/ 	.word	0x00033440
        /*0a98*/ 	.short	0x010a
        /*0a9a*/ 	.byte	0x3f
	.zero		1


	//   ....[55]....
        /*0a9c*/ 	.word	0x0001aa80
        /*0aa0*/ 	.word	0x00000003
        /*0aa4*/ 	.word	0x00033470
        /*0aa8*/ 	.short	0x010a
        /*0aaa*/ 	.byte	0x3f
	.zero		1


	//   ....[56]....
        /*0aac*/ 	.word	0x0001aaf0
        /*0ab0*/ 	.word	0x00000003
        /*0ab4*/ 	.word	0x00033460
        /*0ab8*/ 	.short	0x010a
        /*0aba*/ 	.byte	0x3f
	.zero		1


	//   ....[57]....
        /*0abc*/ 	.word	0x0001b1b0
        /*0ac0*/ 	.word	0x00000003
        /*0ac4*/ 	.word	0x00033450
        /*0ac8*/ 	.short	0x0101
        /*0aca*/ 	.byte	0x3f
	.zero		1


	//   ....[58]....
        /*0acc*/ 	.word	0x0001b230
        /*0ad0*/ 	.word	0x00000003
        /*0ad4*/ 	.word	0x00000000
        /*0ad8*/ 	.short	0x0101
        /*0ada*/ 	.byte	0x3f
	.zero		1


	//   ....[59]....
        /*0adc*/ 	.word	0x0001b460
        /*0ae0*/ 	.word	0x00000003
        /*0ae4*/ 	.word	0x00033470
        /*0ae8*/ 	.short	0x010a
        /*0aea*/ 	.byte	0x3f
	.zero		1


	//   ....[60]....
        /*0aec*/ 	.word	0x0001b4d0
        /*0af0*/ 	.word	0x00000003
        /*0af4*/ 	.word	0x00033460
        /*0af8*/ 	.short	0x010a
        /*0afa*/ 	.byte	0x3f
	.zero		1


	//   ....[61]....
        /*0afc*/ 	.word	0x0001bba0
        /*0b00*/ 	.word	0x00000003
        /*0b04*/ 	.word	0x00033450
        /*0b08*/ 	.short	0x0101
        /*0b0a*/ 	.byte	0x3f
	.zero		1


	//   ....[62]....
        /*0b0c*/ 	.word	0x0001bbf0
        /*0b10*/ 	.word	0x00000000
        /*0b14*/ 	.word	0x00000000
        /*0b18*/ 	.short	0x0101
        /*0b1a*/ 	.byte	0x3f
	.zero		1


	//   ....[63]....
        /*0b1c*/ 	.word	0x0001c970
        /*0b20*/ 	.word	0x00000000
        /*0b24*/ 	.word	0x00033420
        /*0b28*/ 	.short	0x010a
        /*0b2a*/ 	.byte	0x3f
	.zero		1


	//   ....[64]....
        /*0b2c*/ 	.word	0x0001cb60
        /*0b30*/ 	.word	0x00000006
        /*0b34*/ 	.word	0x00000000
        /*0b38*/ 	.short	0x010a
        /*0b3a*/ 	.byte	0x3f
	.zero		1


	//   ....[65]....
        /*0b3c*/ 	.word	0x0001cb90
        /*0b40*/ 	.word	0x00000007
        /*0b44*/ 	.word	0x00000000
        /*0b48*/ 	.short	0x010a
        /*0b4a*/ 	.byte	0x3f
	.zero		1


	//   ....[66]....
        /*0b4c*/ 	.word	0x0001cbe0
        /*0b50*/ 	.word	0x00000004
        /*0b54*/ 	.word	0x00033460
        /*0b58*/ 	.short	0x010a
        /*0b5a*/ 	.byte	0x3f
	.zero		1


	//   ....[67]....
        /*0b5c*/ 	.word	0x0001cc30
        /*0b60*/ 	.word	0x00000003
        /*0b64*/ 	.word	0x00033460
        /*0b68*/ 	.short	0x010a
        /*0b6a*/ 	.byte	0x3f
	.zero		1


	//   ....[68]....
        /*0b6c*/ 	.word	0x0001cc70
        /*0b70*/ 	.word	0x00000004
        /*0b74*/ 	.word	0x00033480
        /*0b78*/ 	.short	0x010a
        /*0b7a*/ 	.byte	0x3f
	.zero		1


	//   ....[69]....
        /*0b7c*/ 	.word	0x0001cc90
        /*0b80*/ 	.word	0x00000003
        /*0b84*/ 	.word	0x00033480
        /*0b88*/ 	.short	0x010a
        /*0b8a*/ 	.byte	0x3f
	.zero		1


	//   ....[70]....
        /*0b8c*/ 	.word	0x0001cd00
        /*0b90*/ 	.word	0x00000003
        /*0b94*/ 	.word	0x00033400
        /*0b98*/ 	.short	0x010a
        /*0b9a*/ 	.byte	0x3f
	.zero		1


	//   ....[71]....
        /*0b9c*/ 	.word	0x0001cd50
        /*0ba0*/ 	.word	0x00000005
        /*0ba4*/ 	.word	0x00033430
        /*0ba8*/ 	.short	0x010a
        /*0baa*/ 	.byte	0x3f
	.zero		1


	//   ....[72]....
        /*0bac*/ 	.word	0x0001cdb0
        /*0bb0*/ 	.word	0x00000008
        /*0bb4*/ 	.word	0x00033430
        /*0bb8*/ 	.short	0x010a
        /*0bba*/ 	.byte	0x3f
	.zero		1


	//   ....[73]....
        /*0bbc*/ 	.word	0x0001ce10
        /*0bc0*/ 	.word	0x00000008
        /*0bc4*/ 	.word	0x00033450
        /*0bc8*/ 	.short	0x010a
        /*0bca*/ 	.byte	0x3f
	.zero		1


	//   ....[74]....
        /*0bcc*/ 	.word	0x0001ce70
        /*0bd0*/ 	.word	0x00000003
        /*0bd4*/ 	.word	0x00033430
        /*0bd8*/ 	.short	0x010a
        /*0bda*/ 	.byte	0x3f
	.zero		1


	//   ....[75]....
        /*0bdc*/ 	.word	0x0001ced0
        /*0be0*/ 	.word	0x00000003
        /*0be4*/ 	.word	0x00033450
        /*0be8*/ 	.short	0x010a
        /*0bea*/ 	.byte	0x3f
	.zero		1


	//   ....[76]....
        /*0bec*/ 	.word	0x0001cf30
        /*0bf0*/ 	.word	0x00000003
        /*0bf4*/ 	.word	0x00033430
        /*0bf8*/ 	.short	0x010a
        /*0bfa*/ 	.byte	0x3f
	.zero		1


	//   ....[77]....
        /*0bfc*/ 	.word	0x0001cf90
        /*0c00*/ 	.word	0x00000003
        /*0c04*/ 	.word	0x00033450
        /*0c08*/ 	.short	0x010a
        /*0c0a*/ 	.byte	0x3f
	.zero		1


	//   ....[78]....
        /*0c0c*/ 	.word	0x0001cff0
        /*0c10*/ 	.word	0x00000007
        /*0c14*/ 	.word	0x00033450
        /*0c18*/ 	.short	0x010a
        /*0c1a*/ 	.byte	0x3f
	.zero		1


	//   ....[79]....
        /*0c1c*/ 	.word	0x0001d140
        /*0c20*/ 	.word	0x00000004
        /*0c24*/ 	.word	0x00033480
        /*0c28*/ 	.short	0x010a
        /*0c2a*/ 	.byte	0x3f
	.zero		1


	//   ....[80]....
        /*0c2c*/ 	.word	0x0001d190
        /*0c30*/ 	.word	0x00000004
        /*0c34*/ 	.word	0x00033440
        /*0c38*/ 	.short	0x010a
        /*0c3a*/ 	.byte	0x3f
	.zero		1


	//   ....[81]....
        /*0c3c*/ 	.word	0x0001d720
        /*0c40*/ 	.word	0x00000012
        /*0c44*/ 	.word	0x00033420
        /*0c48*/ 	.short	0x010a
        /*0c4a*/ 	.byte	0x3f
	.zero		1


	//   ....[82]....
        /*0c4c*/ 	.word	0x0001d770
        /*0c50*/ 	.word	0x00000006
        /*0c54*/ 	.word	0x00033480
        /*0c58*/ 	.short	0x010a
        /*0c5a*/ 	.byte	0x3f
	.zero		1


	//   ....[83]....
        /*0c5c*/ 	.word	0x0001d7c0
        /*0c60*/ 	.word	0x00000006
        /*0c64*/ 	.word	0x00033440
        /*0c68*/ 	.short	0x010a
        /*0c6a*/ 	.byte	0x3f
	.zero		1


	//   ....[84]....
        /*0c6c*/ 	.word	0x0001d810
        /*0c70*/ 	.word	0x00000003
        /*0c74*/ 	.word	0x00033470
        /*0c78*/ 	.short	0x010a
        /*0c7a*/ 	.byte	0x3f
	.zero		1


	//   ....[85]....
        /*0c7c*/ 	.word	0x0001d860
        /*0c80*/ 	.word	0x00000003
        /*0c84*/ 	.word	0x00033460
        /*0c88*/ 	.short	0x010a
        /*0c8a*/ 	.byte	0x3f
	.zero		1


	//   ....[86]....
        /*0c8c*/ 	.word	0x0001d8b0
        /*0c90*/ 	.word	0x00000003
        /*0c94*/ 	.word	0x00033470
        /*0c98*/ 	.short	0x010a
        /*0c9a*/ 	.byte	0x3f
	.zero		1


	//   ....[87]....
        /*0c9c*/ 	.word	0x0001d900
        /*0ca0*/ 	.word	0x00000003
        /*0ca4*/ 	.word	0x00033460
        /*0ca8*/ 	.short	0x010a
        /*0caa*/ 	.byte	0x3f
	.zero		1


	//   ....[88]....
        /*0cac*/ 	.word	0x0001d950
        /*0cb0*/ 	.word	0x00000000
        /*0cb4*/ 	.word	0x00033420
        /*0cb8*/ 	.short	0x010a
        /*0cba*/ 	.byte	0x3f
	.zero		1


	//   ....[89]....
        /*0cbc*/ 	.word	0x0001daf0
        /*0cc0*/ 	.word	0x00000006
        /*0cc4*/ 	.word	0x00000000
        /*0cc8*/ 	.short	0x010a
        /*0cca*/ 	.byte	0x3f
	.zero		1


	//   ....[90]....
        /*0ccc*/ 	.word	0x0001db40
        /*0cd0*/ 	.word	0x00000007
        /*0cd4*/ 	.word	0x00000000
        /*0cd8*/ 	.short	0x010a
        /*0cda*/ 	.byte	0x3f
	.zero		1


	//   ....[91]....
        /*0cdc*/ 	.word	0x0001db90
        /*0ce0*/ 	.word	0x00000004
        /*0ce4*/ 	.word	0x00033460
        /*0ce8*/ 	.short	0x010a
        /*0cea*/ 	.byte	0x3f
	.zero		1


	//   ....[92]....
        /*0cec*/ 	.word	0x0001dbe0
        /*0cf0*/ 	.word	0x00000003
        /*0cf4*/ 	.word	0x00033460
        /*0cf8*/ 	.short	0x010a
        /*0cfa*/ 	.byte	0x3f
	.zero		1


	//   ....[93]....
        /*0cfc*/ 	.word	0x0001dc30
        /*0d00*/ 	.word	0x00000004
        /*0d04*/ 	.word	0x00033480
        /*0d08*/ 	.short	0x010a
        /*0d0a*/ 	.byte	0x3f
	.zero		1


	//----- nvinfo : EIATTR_NUM_MBARRIERS
	.align		4
.L_245:
        /*0d0c*/ 	.byte	0x03, 0x38
        /*0d0e*/ 	.short	0x0016


	//----- nvinfo : EIATTR_EXIT_INSTR_OFFSETS
	.align		4
        /*0d10*/ 	.byte	0x04, 0x1c
        /*0d12*/ 	.short	(.L_247 - .L_246)


	//   ....[0]....
.L_246:
        /*0d14*/ 	.word	0x00000a80


	//   ....[1]....
        /*0d18*/ 	.word	0x00016b10


	//   ....[2]....
        /*0d1c*/ 	.word	0x0001cce0


	//----- nvinfo : EIATTR_MAX_THREADS
	.align		4
.L_247:
        /*0d20*/ 	.byte	0x04, 0x05
        /*0d22*/ 	.short	(.L_249 - .L_248)
.L_248:
        /*0d24*/ 	.word	0x00000180
        /*0d28*/ 	.word	0x00000001
        /*0d2c*/ 	.word	0x00000001


	//----- nvinfo : EIATTR_CRS_STACK_SIZE
	.align		4
.L_249:
        /*0d30*/ 	.byte	0x04, 0x1e
        /*0d32*/ 	.short	(.L_251 - .L_250)
.L_250:
        /*0d34*/ 	.word	0x00000000


	//----- nvinfo : EIATTR_CBANK_PARAM_SIZE
	.align		4
.L_251:
        /*0d38*/ 	.byte	0x03, 0x19
        /*0d3a*/ 	.short	0x0af0


	//----- nvinfo : EIATTR_PARAM_CBANK
	.align		4
        /*0d3c*/ 	.byte	0x04, 0x0a
        /*0d3e*/ 	.short	(.L_253 - .L_252)
	.align		4
.L_252:
        /*0d40*/ 	.word	index@(.nv.constant0._ZN7cutlass13device_kernelIN5flash11enable_sm90INS1_16FlashAttnFwdSm90INS1_25CollectiveMainloopFwdSm90ILi2EN4cute5tupleIJNS5_1CILi1EEES8_S8_EEENS6_IJNS7_ILi128EEENS7_ILi160EEENS7_ILi192EEEEEELi192ENS_12float_e4m3_tEfNS_4arch4Sm90ELb0ELb1ELb0ELb1ELb0ELb0ELb0ELb1ELb1ELb1ELb0ELb0EEENS1_21CollectiveEpilogueFwdINS6_IJSA_SC_SB_EEES9_NS_10bfloat16_tESG_Li256ELb1ELb1ELb0ELb1EEENS1_36VarlenDynamicPersistentTileSchedulerILi128ELi160ELi256ELi128ELb0ELb1ELb1ELb1ELb0ELb1EEEEEEEEEvNT_6ParamsE)
        /*0d44*/ 	.short	0x0210
        /*0d46*/ 	.short	0x0af0


	//----- nvinfo : EIATTR_SW_WAR
	.align		4
.L_253:
        /*0d48*/ 	.byte	0x04, 0x36
        /*0d4a*/ 	.short	(.L_255 - .L_254)
.L_254:
        /*0d4c*/ 	.word	0x00000008
.L_255:


//--------------------- .nv.info._ZN7cutlass13device_kernelIN5flash11enable_sm90INS1_16FlashAttnFwdSm90INS1_25CollectiveMainloopFwdSm90ILi2EN4cute5tupleIJNS5_1CILi1EEES8_S8_EEENS6_IJNS7_ILi128EEENS7_ILi160EEENS7_ILi192EEEEEELi192ENS_12float_e4m3_tEfNS_4arch4Sm90ELb0ELb1ELb0ELb1ELb0ELb1ELb0ELb1ELb1ELb1ELb0ELb0EEENS1_21CollectiveEpilogueFwdINS6_IJSA_SC_SB_EEES9_NS_10bfloat16_tESG_Li256ELb1ELb1ELb0ELb1EEENS1_36VarlenDynamicPersistentTileSchedulerILi128ELi160ELi256ELi128ELb0ELb1ELb1ELb1ELb0ELb1EEEEEEEEEvNT_6ParamsE --------------------------
	.section	.nv.info._ZN7cutlass13device_kernelIN5flash11enable_sm90INS1_16FlashAttnFwdSm90INS1_25CollectiveMainloopFwdSm90ILi2EN4cute5tupleIJNS5_1CILi1EEES8_S8_EEENS6_IJNS7_ILi128EEENS7_ILi160EEENS7_ILi192EEEEEELi192ENS_12float_e4m3_tEfNS_4arch4Sm90ELb0ELb1ELb0ELb1ELb0ELb1ELb0ELb1ELb1ELb1ELb0ELb0EEENS1_21CollectiveEpilogueFwdINS6_IJSA_SC_SB_EEES9_NS_10bfloat16_tESG_Li256ELb1ELb1ELb0ELb1EEENS1_36VarlenDynamicPersistentTileSchedulerILi128ELi160ELi256ELi128ELb0ELb1ELb1ELb1ELb0ELb1EEEEEEEEEvNT_6ParamsE,"",@"SHT_CUDA_INFO"
	.sectionflags	@""
	.align	4


	//----- nvinfo : EIATTR_CUDA_API_VERSION
	.align		4
        /*0000*/ 	.byte	0x04, 0x37
        /*0002*/ 	.short	(.L_257 - .L_256)
.L_256:
        /*0004*/ 	.word	0x00000082


	//----- nvinfo : EIATTR_KPARAM_INFO
	.align		4
.L_257:
        /*0008*/ 	.byte	0x04, 0x17
        /*000a*/ 	.short	(.L_259 - .L_258)
.L_258:
        /*000c*/ 	.word	0x00000000
        /*0010*/ 	.short	0x0000
        /*0012*/ 	.short	0x0070
        /*0014*/ 	.byte	0x00, 0xf0, 0x01, 0x2a


	//----- nvinfo : EIATTR_SPARSE_MMA_MASK
	.align		4
.L_259:
        /*0018*/ 	.byte	0x03, 0x50
        /*001a*/ 	.short	0x0000


	//----- nvinfo : EIATTR_MAXREG_COUNT
	.align		4
        /*001c*/ 	.byte	0x03, 0x1b
        /*001e*/ 	.short	0x00a8


	//----- nvinfo : EIATTR_NUM_BARRIERS
	.align		4
        /*0020*/ 	.byte	0x02, 0x4c
        /*0022*/ 	.byte	0x10
	.zero		1


	//----- nvinfo : EIATTR_EXTERNS
	.align		4
        /*0024*/ 	.byte	0x04, 0x0f
        /*0026*/ 	.short	(.L_261 - .L_260)


	//   ....[0]....
	.align		4
.L_260:
        /*0028*/ 	.word	index@(__assertfail)


	//----- nvinfo : EIATTR_ANNOTATIONS
	.align		4
.L_261:
        /*002c*/ 	.byte	0x04, 0x55
        /*002e*/ 	.short	(.L_263 - .L_262)


	//   ....[0]....
.L_262:
        /* <DEDUP_REMOVED lines=60> */
        /*03e4*/ 	.byte	0x20, 0x9a, 0x02, 0x00


	//----- nvinfo : EIATTR_MERCURY_ISA_VERSION
	.align		4
.L_263:
        /*03e8*/ 	.byte	0x03, 0x5f
        /*03ea*/ 	.short	0x0101


	//----- nvinfo : EIATTR_UNUSED_LOAD_BYTE_OFFSET
	.align		4
        /*03ec*/ 	.byte	0x04, 0x44
        /*03ee*/ 	.short	(.L_265 - .L_264)


	//   ....[0]....
.L_264:
        /*03f0*/ 	.word	0x00000b40
        /*03f4*/ 	.word	0x0000fff0


	//   ....[1]....
        /*03f8*/ 	.word	0x0001dae0
        /*03fc*/ 	.word	0x0000fff0


	//----- nvinfo : EIATTR_INT_WARP_WIDE_INSTR_OFFSETS
	.align		4
.L_265:
        /*0400*/ 	.byte	0x04, 0x31
        /*0402*/ 	.short	(.L_267 - .L_266)


	//   ....[0]....
.L_266:
        /*0404*/ 	.word	0x000001e0


	//   ....[1]....
        /*0408*/ 	.word	0x00000220


	//   ....[2]....
        /*040c*/ 	.word	0x00000290


	//   ....[3]....
        /*0410*/ 	.word	0x00023fc0


	//   ....[4]....
        /*0414*/ 	.word	0x00024050


	//   ....[5]....
        /*0418*/ 	.word	0x00026e70


	//   ....[6]....
        /*041c*/ 	.word	0x00026f00


	//----- nvinfo : EIATTR_COOP_GROUP_MASK_REGIDS
	.align		4
.L_267:
        /*0420*/ 	.byte	0x04, 0x29
        /*0422*/ 	.short	(.L_269 - .L_268)


	//   ....[0]....
.L_268:
        /*0424*/ 	.word	0xffffffff


	//   ....[1]....
        /*0428*/ 	.word	0xffffffff


	//   ....[2]....
        /*042c*/ 	.word	0xffffffff


	//   ....[3]....
        /*0430*/ 	.word	0xffffffff


	//   ....[4]....
        /*0434*/ 	.word	0xffffffff


	//   ....[5]....
        /*0438*/ 	.word	0xffffffff


	//   ....[6]....
        /*043c*/ 	.word	0xffffffff


	//   ....[7]....
        /*0440*/ 	.word	0xffffffff


	//   ....[8]....
        /*0444*/ 	.word	0xffffffff


	//   ....[9]....
        /*0448*/ 	.word	0xffffffff


	//   ....[10]....
        /*044c*/ 	.word	0xffffffff


	//   ....[11]....
        /*0450*/ 	.word	0xffffffff


	//   ....[12]....
        /*0454*/ 	.word	0xffffffff


	//   ....[13]....
        /*0458*/ 	.word	0xffffffff


	//   ....[14]....
        /*045c*/ 	.word	0xffffffff


	//   ....[15]....
        /*0460*/ 	.word	0xffffffff


	//   ....[16]....
        /*0464*/ 	.word	0xffffffff


	//   ....[17]....
        /*0468*/ 	.word	0xffffffff


	//   ....[18]....
        /*046c*/ 	.word	0xffffffff


	//   ....[19]....
        /*0470*/ 	.word	0xffffffff


	//   ....[20]....
        /*0474*/ 	.word	0xffffffff


	//   ....[21]....
        /*0478*/ 	.word	0xffffffff


	//   ....[22]....
        /*047c*/ 	.word	0xffffffff


	//   ....[23]....
        /*0480*/ 	.word	0xffffffff


	//   ....[24]....
        /*0484*/ 	.word	0xffffffff


	//   ....[25]....
        /*0488*/ 	.word	0xffffffff


	//   ....[26]....
        /*048c*/ 	.word	0xffffffff


	//   ....[27]....
        /*0490*/ 	.word	0xffffffff


	//   ....[28]....
        /*0494*/ 	.word	0xffffffff


	//   ....[29]....
        /*0498*/ 	.word	0xffffffff


	//   ....[30]....
        /*049c*/ 	.word	0xffffffff


	//   ....[31]....
        /*04a0*/ 	.word	0xffffffff


	//   ....[32]....
        /*04a4*/ 	.word	0xffffffff


	//   ....[33]....
        /*04a8*/ 	.word	0xffffffff


	//   ....[34]....
        /*04ac*/ 	.word	0xffffffff


	//   ....[35]....
        /*04b0*/ 	.word	0xffffffff


	//   ....[36]....
        /*04b4*/ 	.word	0xffffffff


	//   ....[37]....
        /*04b8*/ 	.word	0xffffffff


	//   ....[38]....
        /*04bc*/ 	.word	0xffffffff


	//   ....[39]....
        /*04c0*/ 	.word	0xffffffff


	//   ....[40]....
        /*04c4*/ 	.word	0xffffffff


	//   ....[41]....
        /*04c8*/ 	.word	0xffffffff


	//   ....[42]....
        /*04cc*/ 	.word	0xffffffff


	//   ....[43]....
        /*04d0*/ 	.word	0xffffffff


	//   ....[44]....
        /*04d4*/ 	.word	0xffffffff


	//   ....[45]....
        /*04d8*/ 	.word	0xffffffff


	//   ....[46]....
        /*04dc*/ 	.word	0xffffffff


	//   ....[47]....
        /*04e0*/ 	.word	0xffffffff


	//   ....[48]....
        /*04e4*/ 	.word	0xffffffff


	//   ....[49]....
        /*04e8*/ 	.word	0xffffffff


	//   ....[50]....
        /*04ec*/ 	.word	0xffffffff


	//   ....[51]....
        /*04f0*/ 	.word	0xffffffff


	//   ....[52]....
        /*04f4*/ 	.word	0xffffffff


	//   ....[53]....
        /*04f8*/ 	.word	0xffffffff


	//   ....[54]....
        /*04fc*/ 	.word	0xffffffff


	//   ....[55]....
        /*0500*/ 	.word	0xffffffff


	//   ....[56]....
        /*0504*/ 	.word	0xffffffff


	//   ....[57]....
        /*0508*/ 	.word	0xffffffff


	//   ....[58]....
        /*050c*/ 	.word	0xffffffff


	//   ....[59]....
        /*0510*/ 	.word	0xffffffff


	//   ....[60]....
        /*0514*/ 	.word	0xffffffff


	//   ....[61]....
        /*0518*/ 	.word	0xffffffff


	//   ....[62]....
        /*051c*/ 	.word	0xffffffff


	//   ....[63]....
        /*0520*/ 	.word	0xffffffff


	//   ....[64]....
        /*0524*/ 	.word	0xffffffff


	//   ....[65]....
        /*0528*/ 	.word	0xffffffff


	//   ....[66]....
        /*052c*/ 	.word	0xffffffff


	//   ....[67]....
        /*0530*/ 	.word	0xffffffff


	//   ....[68]....
        /*0534*/ 	.word	0xffffffff


	//   ....[69]....
        /*0538*/ 	.word	0xffffffff


	//   ....[70]....
        /*053c*/ 	.word	0xffffffff


	//   ....[71]....
        /*0540*/ 	.word	0xffffffff


	//   ....[72]....
        /*0544*/ 	.word	0xffffffff


	//   ....[73]....
        /*0548*/ 	.word	0xffffffff


	//   ....[74]....
        /*054c*/ 	.word	0xffffffff


	//   ....[75]....
        /*0550*/ 	.word	0xffffffff


	//   ....[76]....
        /*0554*/ 	.word	0xffffffff


	//   ....[77]....
        /*0558*/ 	.word	0xffffffff


	//   ....[78]....
        /*055c*/ 	.word	0xffffffff


	//   ....[79]....
        /*0560*/ 	.word	0xffffffff


	//   ....[80]....
        /*0564*/ 	.word	0xffffffff


	//   ....[81]....
        /*0568*/ 	.word	0xffffffff


	//   ....[82]....
        /*056c*/ 	.word	0xffffffff


	//   ....[83]....
        /*0570*/ 	.word	0xffffffff


	//   ....[84]....
        /*0574*/ 	.word	0xffffffff


	//   ....[85]....
        /*0578*/ 	.word	0xffffffff


	//   ....[86]....
        /*057c*/ 	.word	0xffffffff


	//   ....[87]....
        /*0580*/ 	.word	0xffffffff


	//   ....[88]....
        /*0584*/ 	.word	0xffffffff


	//   ....[89]....
        /*0588*/ 	.word	0xffffffff


	//   ....[90]....
        /*058c*/ 	.word	0xffffffff


	//   ....[91]....
        /*0590*/ 	.word	0xffffffff


	//   ....[92]....
        /*0594*/ 	.word	0xffffffff


	//   ....[93]....
        /*0598*/ 	.word	0xffffffff


	//   ....[94]....
        /*059c*/ 	.word	0xffffffff


	//   ....[95]....
        /*05a0*/ 	.word	0xffffffff


	//   ....[96]....
        /*05a4*/ 	.word	0xffffffff


	//   ....[97]....
        /*05a8*/ 	.word	0xffffffff


	//   ....[98]....
        /*05ac*/ 	.word	0xffffffff


	//   ....[99]....
        /*05b0*/ 	.word	0xffffffff


	//   ....[100]....
        /*05b4*/ 	.word	0xffffffff


	//   ....[101]....
        /*05b8*/ 	.word	0xffffffff


	//   ....[102]....
        /*05bc*/ 	.word	0xffffffff


	//   ....[103]....
        /*05c0*/ 	.word	0xffffffff


	//   ....[104]....
        /*05c4*/ 	.word	0xffffffff


	//   ....[105]....
        /*05c8*/ 	.word	0xffffffff


	//   ....[106]....
        /*05cc*/ 	.word	0xffffffff


	//   ....[107]....
        /*05d0*/ 	.word	0xffffffff


	//   ....[108]....
        /*05d4*/ 	.word	0xffffffff


	//   ....[109]....
        /*05d8*/ 	.word	0xffffffff


	//   ....[110]....
        /*05dc*/ 	.word	0xffffffff


	//   ....[111]....
        /*05e0*/ 	.word	0xffffffff


	//   ....[112]....
        /*05e4*/ 	.word	0xffffffff


	//   ....[113]....
        /*05e8*/ 	.word	0xffffffff


	//   ....[114]....
        /*05ec*/ 	.word	0xffffffff


	//   ....[115]....
        /*05f0*/ 	.word	0xffffffff


	//   ....[116]....
        /*05f4*/ 	.word	0xffffffff


	//   ....[117]....
        /*05f8*/ 	.word	0xffffffff


	//   ....[118]....
        /*05fc*/ 	.word	0xffffffff


	//   ....[119]....
        /*0600*/ 	.word	0xffffffff


	//   ....[120]....
        /*0604*/ 	.word	0xffffffff


	//   ....[121]....
        /*0608*/ 	.word	0xffffffff


	//   ....[122]....
        /*060c*/ 	.word	0xffffffff


	//   ....[123]....
        /*0610*/ 	.word	0xffffffff


	//   ....[124]....
        /*0614*/ 	.word	0xffffffff


	//   ....[125]....
        /*0618*/ 	.word	0xffffffff


	//   ....[126]....
        /*061c*/ 	.word	0xffffffff


	//   ....[127]....
        /*0620*/ 	.word	0xffffffff


	//   ....[128]....
        /*0624*/ 	.word	0xffffffff


	//   ....[129]....
        /*0628*/ 	.word	0xffffffff


	//   ....[130]....
        /*062c*/ 	.word	0xffffffff


	//   ....[131]....
        /*0630*/ 	.word	0xffffffff


	//   ....[132]....
        /*0634*/ 	.word	0xffffffff


	//   ....[133]....
        /*0638*/ 	.word	0xffffffff


	//   ....[134]....
        /*063c*/ 	.word	0xffffffff


	//   ....[135]....
        /*0640*/ 	.word	0xffffffff


	//   ....[136]....
        /*0644*/ 	.word	0xffffffff


	//   ....[137]....
        /*0648*/ 	.word	0xffffffff


	//   ....[138]....
        /*064c*/ 	.word	0xffffffff


	//   ....[139]....
        /*0650*/ 	.word	0xffffffff


	//   ....[140]....
        /*0654*/ 	.word	0xffffffff


	//   ....[141]....
        /*0658*/ 	.word	0xffffffff


	//   ....[142]....
        /*065c*/ 	.word	0xffffffff


	//   ....[143]....
        /*0660*/ 	.word	0xffffffff


	//   ....[144]....
        /*0664*/ 	.word	0xffffffff


	//   ....[145]....
        /*0668*/ 	.word	0xffffffff


	//   ....[146]....
        /*066c*/ 	.word	0xffffffff


	//   ....[147]....
        /*0670*/ 	.word	0xffffffff


	//   ....[148]....
        /*0674*/ 	.word	0xffffffff


	//   ....[149]....
        /*0678*/ 	.word	0xffffffff


	//   ....[150]....
        /*067c*/ 	.word	0xffffffff


	//   ....[151]....
        /*0680*/ 	.word	0xffffffff


	//   ....[152]....
        /*0684*/ 	.word	0xffffffff


	//   ....[153]....
        /*0688*/ 	.word	0xffffffff


	//   ....[154]....
        /*068c*/ 	.word	0x0500000f


	//   ....[155]....
        /*0690*/ 	.word	0x0500000f


	//   ....[156]....
        /*0694*/ 	.word	0x0500000f


	//   ....[157]....
        /*0698*/ 	.word	0x0500000f


	//   ....[158]....
        /*069c*/ 	.word	0x0500000f


	//   ....[159]....
        /*06a0*/ 	.word	0x0500000f


	//   ....[160]....
        /*06a4*/ 	.word	0x0500000f


	//   ....[161]....
        /*06a8*/ 	.word	0x0500000f


	//   ....[162]....
        /*06ac*/ 	.word	0x0500000f


	//   ....[163]....
        /*06b0*/ 	.word	0x0500000f


	//   ....[164]....
        /*06b4*/ 	.word	0x0500000f


	//   ....[165]....
        /*06b8*/ 	.word	0x0500000f


	//   ....[166]....
        /*06bc*/ 	.word	0x0500000f


	//   ....[167]....
        /*06c0*/ 	.word	0x0500000f


	//   ....[168]....
        /*06c4*/ 	.word	0x0500000f


	//   ....[169]....
        /*06c8*/ 	.word	0x0500000f


	//   ....[170]....
        /*06cc*/ 	.word	0x0500000f


	//   ....[171]....
        /*06d0*/ 	.word	0x0500000f


	//   ....[172]....
        /*06d4*/ 	.word	0x0500000f


	//   ....[173]....
        /*06d8*/ 	.word	0x0500000f


	//   ....[174]....
        /*06dc*/ 	.word	0x0500000f


	//   ....[175]....
        /*06e0*/ 	.word	0x0500000f


	//   ....[176]....
        /*06e4*/ 	.word	0x0500000f


	//   ....[177]....
        /*06e8*/ 	.word	0x0500000f


	//   ....[178]....
        /*06ec*/ 	.word	0x0500000f


	//   ....[179]....
        /*06f0*/ 	.word	0x0500000f


	//   ....[180]....
        /*06f4*/ 	.word	0x0500000f


	//   ....[181]....
        /*06f8*/ 	.word	0x0500000f


	//   ....[182]....
        /*06fc*/ 	.word	0x0500000f


	//   ....[183]....
        /*0700*/ 	.word	0x0500000f


	//   ....[184]....
        /*0704*/ 	.word	0x0500000f


	//   ....[185]....
        /*0708*/ 	.word	0x0500000f


	//   ....[186]....
        /*070c*/ 	.word	0x0500000f


	//   ....[187]....
        /*0710*/ 	.word	0x0500000f


	//   ....[188]....
        /*0714*/ 	.word	0x0500000f


	//   ....[189]....
        /*0718*/ 	.word	0x0500000f


	//----- nvinfo : EIATTR_COOP_GROUP_INSTR_OFFSETS
	.align		4
.L_269:
        /*071c*/ 	.byte	0x04, 0x28
        /*071e*/ 	.short	(.L_271 - .L_270)


	//   ....[0]....
.L_270:
        /*0720*/ 	.word	0x000000c0


	//   ....[1]....
        /*0724*/ 	.word	0x000001f0


	//   ....[2]....
        /*0728*/ 	.word	0x00000240


	//   ....[3]....
        /*072c*/ 	.word	0x00000470


	//   ....[4]....
        /*0730*/ 	.word	0x000005d0


	//   ....[5]....
        /*0734*/ 	.word	0x000006f0


	//   ....[6]....
        /*0738*/ 	.word	0x00000850


	//   ....[7]....
        /*073c*/ 	.word	0x00004d10


	//   ....[8]....
        /*0740*/ 	.word	0x00005440


	//   ....[9]....
        /*0744*/ 	.word	0x00005450


	//   ....[10]....
        /*0748*/ 	.word	0x00005460


	//   ....[11]....
        /*074c*/ 	.word	0x00005470


	//   ....[12]....
        /*0750*/ 	.word	0x00008b20


	//   ....[13]....
        /*0754*/ 	.word	0x00008b30


	//   ....[14]....
        /*0758*/ 	.word	0x00008b40


	//   ....[15]....
        /*075c*/ 	.word	0x00008b50


	//   ....[16]....
        /*0760*/ 	.word	0x0000cde0


	//   ....[17]....
        /*0764*/ 	.word	0x0000d080


	//   ....[18]....
        /*0768*/ 	.word	0x0000e510


	//   ....[19]....
        /*076c*/ 	.word	0x0000e630


	//   ....[20]....
        /*0770*/ 	.word	0x0000f1a0


	//   ....[21]....
        /*0774*/ 	.word	0x0000f1f0


	//   ....[22]....
        /*0778*/ 	.word	0x00011540


	//   ....[23]....
        /*077c*/ 	.word	0x000125c0


	//   ....[24]....
        /*0780*/ 	.word	0x00012e10


	//   ....[25]....
        /*0784*/ 	.word	0x00012f20


	//   ....[26]....
        /*0788*/ 	.word	0x00013a60


	//   ....[27]....
        /*078c*/ 	.word	0x00013ab0


	//   ....[28]....
        /*0790*/ 	.word	0x00016690


	//   ....[29]....
        /*0794*/ 	.word	0x000166a0


	//   ....[30]....
        /*0798*/ 	.word	0x000166e0


	//   ....[31]....
        /*079c*/ 	.word	0x000166f0


	//   ....[32]....
        /*07a0*/ 	.word	0x00019300


	//   ....[33]....
        /*07a4*/ 	.word	0x0001a350


	//   ....[34]....
        /*07a8*/ 	.word	0x0001aba0


	//   ....[35]....
        /*07ac*/ 	.word	0x0001acb0


	//   ....[36]....
        /*07b0*/ 	.word	0x0001b7f0


	//   ....[37]....
        /*07b4*/ 	.word	0x0001b840


	//   ....[38]....
        /*07b8*/ 	.word	0x0001d190


	//   ....[39]....
        /*07bc*/ 	.word	0x0001d1a0


	//   ....[40]....
        /*07c0*/ 	.word	0x0001d1d0


	//   ....[41]....
        /*07c4*/ 	.word	0x0001d1e0


	//   ....[42]....
        /*07c8*/ 	.word	0x0001e660


	//   ....[43]....
        /*07cc*/ 	.word	0x0001e690


	//   ....[44]....
        /*07d0*/ 	.word	0x0001e6c0


	//   ....[45]....
        /*07d4*/ 	.word	0x0001e6f0


	//   ....[46]....
        /*07d8*/ 	.word	0x0001e720


	//   ....[47]....
        /*07dc*/ 	.word	0x0001e750


	//   ....[48]....
        /*07e0*/ 	.word	0x0001e760


	//   ....[49]....
        /*07e4*/ 	.word	0x0001e770


	//   ....[50]....
        /*07e8*/ 	.word	0x0001e780


	//   ....[51]....
        /*07ec*/ 	.word	0x0001e790


	//   ....[52]....
        /*07f0*/ 	.word	0x0001e7a0


	//   ....[53]....
        /*07f4*/ 	.word	0x0001e7d0


	//   ....[54]....
        /*07f8*/ 	.word	0x0001e850


	//   ....[55]....
        /*07fc*/ 	.word	0x0001e890


	//   ....[56]....
        /*0800*/ 	.word	0x0001e8a0


	//   ....[57]....
        /*0804*/ 	.word	0x0001e8d0


	//   ....[58]....
        /*0808*/ 	.word	0x0001e900


	//   ....[59]....
        /*080c*/ 	.word	0x0001e910


	//   ....[60]....
        /*0810*/ 	.word	0x0001e920


	//   ....[61]....
        /*0814*/ 	.word	0x0001e930


	//   ....[62]....
        /*0818*/ 	.word	0x0001e940


	//   ....[63]....
        /*081c*/ 	.word	0x0001e970


	//   ....[64]....
        /*0820*/ 	.word	0x0001e9a0


	//   ....[65]....
        /*0824*/ 	.word	0x0001e9b0


	//   ....[66]....
        /*0828*/ 	.word	0x0001e9c0


	//   ....[67]....
        /*082c*/ 	.word	0x0001e9f0


	//   ....[68]....
        /*0830*/ 	.word	0x0001ea20


	//   ....[69]....
        /*0834*/ 	.word	0x0001ea30


	//   ....[70]....
        /*0838*/ 	.word	0x0001ea40


	//   ....[71]....
        /*083c*/ 	.word	0x0001ea60


	//   ....[72]....
        /*0840*/ 	.word	0x0001ea90


	//   ....[73]....
        /*0844*/ 	.word	0x0001eaa0


	//   ....[74]....
        /*0848*/ 	.word	0x0001eab0


	//   ....[75]....
        /*084c*/ 	.word	0x0001eac0


	//   ....[76]....
        /*0850*/ 	.word	0x0001ead0


	//   ....[77]....
        /*0854*/ 	.word	0x0001eae0


	//   ....[78]....
        /*0858*/ 	.word	0x0001eaf0


	//   ....[79]....
        /*085c*/ 	.word	0x0001eb00


	//   ....[80]....
        /*0860*/ 	.word	0x0001eb10


	//   ....[81]....
        /*0864*/ 	.word	0x0001eb20


	//   ....[82]....
        /*0868*/ 	.word	0x0001eb30


	//   ....[83]....
        /*086c*/ 	.word	0x0001eb40


	//   ....[84]....
        /*0870*/ 	.word	0x0001eb50


	//   ....[85]....
        /*0874*/ 	.word	0x0001eb60


	//   ....[86]....
        /*0878*/ 	.word	0x0001eb70


	//   ....[87]....
        /*087c*/ 	.word	0x0001eb80


	//   ....[88]....
        /*0880*/ 	.word	0x0001eba0


	//   ....[89]....
        /*0884*/ 	.word	0x0001ebb0


	//   ....[90]....
        /*0888*/ 	.word	0x0001f2a0


	//   ....[91]....
        /*088c*/ 	.word	0x0001f2d0


	//   ....[92]....
        /*0890*/ 	.word	0x0001f350


	//   ....[93]....
        /*0894*/ 	.word	0x0001f3a0


	//   ....[94]....
        /*0898*/ 	.word	0x0001fa80


	//   ....[95]....
        /*089c*/ 	.word	0x0001fab0


	//   ....[96]....
        /*08a0*/ 	.word	0x0001fbe0


	//   ....[97]....
        /*08a4*/ 	.word	0x0001fc00


	//   ....[98]....
        /*08a8*/ 	.word	0x0001fd00


	//   ....[99]....
        /*08ac*/ 	.word	0x0001fd20


	//   ....[100]....
        /*08b0*/ 	.word	0x0001fe30


	//   ....[101]....
        /*08b4*/ 	.word	0x0001fe50


	//   ....[102]....
        /*08b8*/ 	.word	0x00020790


	//   ....[103]....
        /*08bc*/ 	.word	0x000207c0


	//   ....[104]....
        /*08c0*/ 	.word	0x000208e0


	//   ....[105]....
        /*08c4*/ 	.word	0x00020900


	//   ....[106]....
        /*08c8*/ 	.word	0x00020a00


	//   ....[107]....
        /*08cc*/ 	.word	0x00020a20


	//   ....[108]....
        /*08d0*/ 	.word	0x00020b30


	//   ....[109]....
        /*08d4*/ 	.word	0x00020b50


	//   ....[110]....
        /*08d8*/ 	.word	0x00020cf0


	//   ....[111]....
        /*08dc*/ 	.word	0x00020ed0


	//   ....[112]....
        /*08e0*/ 	.word	0x00020f00


	//   ....[113]....
        /*08e4*/ 	.word	0x00020f30


	//   ....[114]....
        /*08e8*/ 	.word	0x00020f60


	//   ....[115]....
        /*08ec*/ 	.word	0x00020f90


	//   ....[116]....
        /*08f0*/ 	.word	0x00020fc0


	//   ....[117]....
        /*08f4*/ 	.word	0x00021130


	//   ....[118]....
        /*08f8*/ 	.word	0x00021160


	//   ....[119]....
        /*08fc*/ 	.word	0x00021190


	//   ....[120]....
        /*0900*/ 	.word	0x000211c0


	//   ....[121]....
        /*0904*/ 	.word	0x000211f0


	//   ....[122]....
        /*0908*/ 	.word	0x00021220


	//   ....[123]....
        /*090c*/ 	.word	0x000212c0


	//   ....[124]....
        /*0910*/ 	.word	0x00021320


	//   ....[125]....
        /*0914*/ 	.word	0x000213b0


	//   ....[126]....
        /*0918*/ 	.word	0x00022600


	//   ....[127]....
        /*091c*/ 	.word	0x00024760


	//   ....[128]....
        /*0920*/ 	.word	0x00025550


	//   ....[129]....
        /*0924*/ 	.word	0x00025570


	//   ....[130]....
        /*0928*/ 	.word	0x000255d0


	//   ....[131]....
        /*092c*/ 	.word	0x00025650


	//   ....[132]....
        /*0930*/ 	.word	0x000256e0


	//   ....[133]....
        /*0934*/ 	.word	0x000256f0


	//   ....[134]....
        /*0938*/ 	.word	0x00025740


	//   ....[135]....
        /*093c*/ 	.word	0x00025780


	//   ....[136]....
        /*0940*/ 	.word	0x000279c0


	//   ....[137]....
        /*0944*/ 	.word	0x000279f0


	//   ....[138]....
        /*0948*/ 	.word	0x00027a30


	//   ....[139]....
        /*094c*/ 	.word	0x00027a60


	//   ....[140]....
        /*0950*/ 	.word	0x00027a90


	//   ....[141]....
        /*0954*/ 	.word	0x00027ac0


	//   ....[142]....
        /*0958*/ 	.word	0x00027af0


	//   ....[143]....
        /*095c*/ 	.word	0x00027b20


	//   ....[144]....
        /*0960*/ 	.word	0x00027ca0


	//   ....[145]....
        /*0964*/ 	.word	0x00027cd0


	//   ....[146]....
        /*0968*/ 	.word	0x00027d00


	//   ....[147]....
        /*096c*/ 	.word	0x00027d30


	//   ....[148]....
        /*0970*/ 	.word	0x00027d60


	//   ....[149]....
        /*0974*/ 	.word	0x00027d90


	//   ....[150]....
        /*0978*/ 	.word	0x00027e50


	//   ....[151]....
        /*097c*/ 	.word	0x00027e70


	//   ....[152]....
        /*0980*/ 	.word	0x00027ee0


	//   ....[153]....
        /*0984*/ 	.word	0x000285c0


	//   ....[154]....
        /*0988*/ 	.word	0x00028970


	//   ....[155]....
        /*098c*/ 	.word	0x000289c0


	//   ....[156]....
        /*0990*/ 	.word	0x00028a10


	//   ....[157]....
        /*0994*/ 	.word	0x00028a60


	//   ....[158]....
        /*0998*/ 	.word	0x00028b30


	//   ....[159]....
        /*099c*/ 	.word	0x00028b80


	//   ....[160]....
        /*09a0*/ 	.word	0x00028bd0


	//   ....[161]....
        /*09a4*/ 	.word	0x00028c20


	//   ....[162]....
        /*09a8*/ 	.word	0x00029030


	//   ....[163]....
        /*09ac*/ 	.word	0x00029320


	//   ....[164]....
        /*09b0*/ 	.word	0x00029530


	//   ....[165]....
        /*09b4*/ 	.word	0x00029580


	//   ....[166]....
        /*09b8*/ 	.word	0x000295e0


	//   ....[167]....
        /*09bc*/ 	.word	0x000296f0


	//   ....[168]....
        /*09c0*/ 	.word	0x00029750


	//   ....[169]....
        /*09c4*/ 	.word	0x00029860


	//   ....[170]....
        /*09c8*/ 	.word	0x000298c0


	//   ....[171]....
        /*09cc*/ 	.word	0x000299a0


	//   ....[172]....
        /*09d0*/ 	.word	0x00029cc0


	//   ....[173]....
        /*09d4*/ 	.word	0x00029d60


	//   ....[174]....
        /*09d8*/ 	.word	0x00029e80


	//   ....[175]....
        /*09dc*/ 	.word	0x00029f00


	//   ....[176]....
        /*09e0*/ 	.word	0x00029f80


	//   ....[177]....
        /*09e4*/ 	.word	0x0002a000


	//   ....[178]....
        /*09e8*/ 	.word	0x0002a080


	//   ....[179]....
        /*09ec*/ 	.word	0x0002a110


	//   ....[180]....
        /*09f0*/ 	.word	0x0002a1b0


	//   ....[181]....
        /*09f4*/ 	.word	0x0002a260


	//   ....[182]....
        /*09f8*/ 	.word	0x0002a2e0


	//   ....[183]....
        /*09fc*/ 	.word	0x0002a360


	//   ....[184]....
        /*0a00*/ 	.word	0x0002a3e0


	//   ....[185]....
        /*0a04*/ 	.word	0x0002a470


	//   ....[186]....
        /*0a08*/ 	.word	0x0002a4f0


	//   ....[187]....
        /*0a0c*/ 	.word	0x0002a590


	//   ....[188]....
        /*0a10*/ 	.word	0x0002a620


	//   ....[189]....
        /*0a14*/ 	.word	0x0002a750


	//----- nvinfo : EIATTR_REG_RECONFIG
	.align		4
.L_271:
        /*0a18*/ 	.byte	0x01, 0x54
	.zero		2


	//----- nvinfo : EIATTR_SYSCALL_OFFSETS
	.align		4
        /*0a1c*/ 	.byte	0x04, 0x46
        /*0a1e*/ 	.short	(.L_273 - .L_272)


	//   ....[0]....
.L_272:
        /*0a20*/ 	.word	0x00002030


	//   ....[1]....
        /*0a24*/ 	.word	0x000021f0


	//   ....[2]....
        /*0a28*/ 	.word	0x00004ec0


	//   ....[3]....
        /*0a2c*/ 	.word	0x00005200


	//   ....[4]....
        /*0a30*/ 	.word	0x000241c0


	//   ....[5]....
        /*0a34*/ 	.word	0x00024360


	//   ....[6]....
        /*0a38*/ 	.word	0x000244c0


	//   ....[7]....
        /*0a3c*/ 	.word	0x00024600


	//   ....[8]....
        /*0a40*/ 	.word	0x000250c0


	//----- nvinfo : EIATTR_MBARRIER_INSTR_OFFSETS
	.align		4
.L_273:
        /*0a44*/ 	.byte	0x04, 0x39
        /*0a46*/ 	.short	(.L_275 - .L_274)


	//   ....[0]....
.L_274:
        /*0a48*/ 	.word	0x00000320
        /*0a4c*/ 	.word	0x000000ff
        /*0a50*/ 	.word	0x00033400
        /*0a54*/ 	.short	0x0100
        /*0a56*/ 	.byte	0x08
	.zero		1


	//   ....[1]....
        /*0a58*/ 	.word	0x00000330
        /*0a5c*/ 	.word	0x000000ff
        /*0a60*/ 	.word	0x00033420
        /*0a64*/ 	.short	0x0100
        /*0a66*/ 	.byte	0x08
	.zero		1


	//   ....[2]....
        /*0a68*/ 	.word	0x00000420
        /*0a6c*/ 	.word	0x000000ff
        /*0a70*/ 	.word	0x00033430
        /*0a74*/ 	.short	0x0100
        /*0a76*/ 	.byte	0x08
	.zero		1


	//   ....[3]....
        /*0a78*/ 	.word	0x00000430
        /*0a7c*/ 	.word	0x000000ff
        /*0a80*/ 	.word	0x00033440
        /*0a84*/ 	.short	0x0100
        /*0a86*/ 	.byte	0x08
	.zero		1


	//   ....[4]....
        /*0a88*/ 	.word	0x00000440
        /*0a8c*/ 	.word	0x000000ff
        /*0a90*/ 	.word	0x00033438
        /*0a94*/ 	.short	0x0100
        /*0a96*/ 	.byte	0x08
	.zero		1


	//   ....[5]....
        /*0a98*/ 	.word	0x00000450
        /*0a9c*/ 	.word	0x000000ff
        /*0aa0*/ 	.word	0x00033448
        /*0aa4*/ 	.short	0x0100
        /*0aa6*/ 	.byte	0x08
	.zero		1


	//   ....[6]....
        /*0aa8*/ 	.word	0x00000580
        /*0aac*/ 	.word	0x000000ff
        /*0ab0*/ 	.word	0x00033450
        /*0ab4*/ 	.short	0x0100
        /*0ab6*/ 	.byte	0x08
	.zero		1


	//   ....[7]....
        /*0ab8*/ 	.word	0x00000590
        /*0abc*/ 	.word	0x000000ff
        /*0ac0*/ 	.word	0x00033460
        /*0ac4*/ 	.short	0x0100
        /*0ac6*/ 	.byte	0x08
	.zero		1


	//   ....[8]....
        /*0ac8*/ 	.word	0x000005a0
        /*0acc*/ 	.word	0x000000ff
        /*0ad0*/ 	.word	0x00033458
        /*0ad4*/ 	.short	0x0100
        /*0ad6*/ 	.byte	0x08
	.zero		1


	//   ....[9]....
        /*0ad8*/ 	.word	0x000005b0
        /*0adc*/ 	.word	0x000000ff
        /*0ae0*/ 	.word	0x00033468
        /*0ae4*/ 	.short	0x0100
        /*0ae6*/ 	.byte	0x08
	.zero		1


	//   ....[10]....
        /*0ae8*/ 	.word	0x000006a0
        /*0aec*/ 	.word	0x000000ff
        /*0af0*/ 	.word	0x00033470
        /*0af4*/ 	.short	0x0100
        /*0af6*/ 	.byte	0x06
	.zero		1


	//   ....[11]....
        /*0af8*/ 	.word	0x000006b0
        /*0afc*/ 	.word	0x000000ff
        /*0b00*/ 	.word	0x00033480
        /*0b04*/ 	.short	0x0100
        /*0b06*/ 	.byte	0x06
	.zero		1


	//   ....[12]....
        /*0b08*/ 	.word	0x000006c0
        /*0b0c*/ 	.word	0x000000ff
        /*0b10*/ 	.word	0x00033478
        /*0b14*/ 	.short	0x0100
        /*0b16*/ 	.byte	0x06
	.zero		1


	//   ....[13]....
        /*0b18*/ 	.word	0x000006d0
        /*0b1c*/ 	.word	0x000000ff
        /*0b20*/ 	.word	0x00033488
        /*0b24*/ 	.short	0x0100
        /*0b26*/ 	.byte	0x06
	.zero		1


	//   ....[14]....
        /*0b28*/ 	.word	0x00000800
        /*0b2c*/ 	.word	0x000000ff
        /*0b30*/ 	.word	0x00033490
        /*0b34*/ 	.short	0x0100
        /*0b36*/ 	.byte	0x08
	.zero		1


	//   ....[15]....
        /*0b38*/ 	.word	0x00000810
        /*0b3c*/ 	.word	0x000000ff
        /*0b40*/ 	.word	0x000334a0
        /*0b44*/ 	.short	0x0100
        /*0b46*/ 	.byte	0x08
	.zero		1


	//   ....[16]....
        /*0b48*/ 	.word	0x00000820
        /*0b4c*/ 	.word	0x000000ff
        /*0b50*/ 	.word	0x00033498
        /*0b54*/ 	.short	0x0100
        /*0b56*/ 	.byte	0x08
	.zero		1


	//   ....[17]....
        /*0b58*/ 	.word	0x00000830
        /*0b5c*/ 	.word	0x000000ff
        /*0b60*/ 	.word	0x000334a8
        /*0b64*/ 	.short	0x0100
        /*0b66*/ 	.byte	0x08
	.zero		1


	//   ....[18]....
        /*0b68*/ 	.word	0x00000960
        /*0b6c*/ 	.word	0x000000ff
        /*0b70*/ 	.word	0x000334b0
        /*0b74*/ 	.short	0x0100
        /*0b76*/ 	.byte	0x08
	.zero		1


	//   ....[19]....
        /*0b78*/ 	.word	0x00000970
        /*0b7c*/ 	.word	0x000000ff
        /*0b80*/ 	.word	0x000334c0
        /*0b84*/ 	.short	0x0100
        /*0b86*/ 	.byte	0x08
	.zero		1


	//   ....[20]....
        /*0b88*/ 	.word	0x00000980
        /*0b8c*/ 	.word	0x000000ff
        /*0b90*/ 	.word	0x000334b8
        /*0b94*/ 	.short	0x0100
        /*0b96*/ 	.byte	0x08
	.zero		1


	//   ....[21]....
        /*0b98*/ 	.word	0x00000990
        /*0b9c*/ 	.word	0x000000ff
        /*0ba0*/ 	.word	0x000334c8
        /*0ba4*/ 	.short	0x0100
        /*0ba6*/ 	.byte	0x08
	.zero		1


	//   ....[22]....
        /*0ba8*/ 	.word	0x00003bd0
        /*0bac*/ 	.word	0x00000040
        /*0bb0*/ 	.word	0x000334b0
        /*0bb4*/ 	.short	0x010a
        /*0bb6*/ 	.byte	0x3f
	.zero		1


	//   ....[23]....
        /*0bb8*/ 	.word	0x00004140
        /*0bbc*/ 	.word	0x00000003
        /*0bc0*/ 	.word	0x00000000
        /*0bc4*/ 	.short	0x0101
        /*0bc6*/ 	.byte	0x3f
	.zero		1


	//   ....[24]....
        /*0bc8*/ 	.word	0x00004f60
        /*0bcc*/ 	.word	0x00000003
        /*0bd0*/ 	.word	0x00033400
        /*0bd4*/ 	.short	0x010a
        /*0bd6*/ 	.byte	0x3f
	.zero		1


	//   ....[25]....
        /*0bd8*/ 	.word	0x00004fb0
        /*0bdc*/ 	.word	0x00000003
        /*0be0*/ 	.word	0x00033400
        /*0be4*/ 	.short	0x010a
        /*0be6*/ 	.byte	0x3f
	.zero		1


	//   ....[26]....
        /*0be8*/ 	.word	0x000059e0
        /*0bec*/ 	.word	0x000000ff
        /*0bf0*/ 	.word	0x00033400
        /*0bf4*/ 	.short	0x010a
        /*0bf6*/ 	.byte	0x27
	.zero		1


	//   ....[27]....
        /*0bf8*/ 	.word	0x00008f80
        /*0bfc*/ 	.word	0x000000ff
        /*0c00*/ 	.word	0x00033400
        /*0c04*/ 	.short	0x010a
        /*0c06*/ 	.byte	0x27
	.zero		1


	//   ....[28]....
        /*0c08*/ 	.word	0x0000c010
        /*0c0c*/ 	.word	0x00000005
        /*0c10*/ 	.word	0x00033430
        /*0c14*/ 	.short	0x010a
        /*0c16*/ 	.byte	0x3f
	.zero		1


	//   ....[29]....
        /*0c18*/ 	.word	0x0000c080
        /*0c1c*/ 	.word	0x00000005
        /*0c20*/ 	.word	0x00033430
        /*0c24*/ 	.short	0x010a
        /*0c26*/ 	.byte	0x3f
	.zero		1


	//   ....[30]....
        /*0c28*/ 	.word	0x0000cec0
        /*0c2c*/ 	.word	0x00000000
        /*0c30*/ 	.word	0x00000000
        /*0c34*/ 	.short	0x0101
        /*0c36*/ 	.byte	0x3f
	.zero		1


	//   ....[31]....
        /*0c38*/ 	.word	0x000105a0
        /*0c3c*/ 	.word	0x000000ff
        /*0c40*/ 	.word	0x00033430
        /*0c44*/ 	.short	0x010a
        /*0c46*/ 	.byte	0x06
	.zero		1


	//   ....[32]....
        /*0c48*/ 	.word	0x000105e0
        /*0c4c*/ 	.word	0x000000ff
        /*0c50*/ 	.word	0x00033430
        /*0c54*/ 	.short	0x010a
        /*0c56*/ 	.byte	0x06
	.zero		1


	//   ....[33]....
        /*0c58*/ 	.word	0x000111f0
        /*0c5c*/ 	.word	0x000000ff
        /*0c60*/ 	.word	0x00033450
        /*0c64*/ 	.short	0x010a
        /*0c66*/ 	.byte	0x06
	.zero		1


	//   ....[34]....
        /*0c68*/ 	.word	0x00011230
        /*0c6c*/ 	.word	0x000000ff
        /*0c70*/ 	.word	0x00033450
        /*0c74*/ 	.short	0x010a
        /*0c76*/ 	.byte	0x06
	.zero		1


	//   ....[35]....
        /*0c78*/ 	.word	0x000115c0
        /*0c7c*/ 	.word	0x00000007
        /*0c80*/ 	.word	0x00000000
        /*0c84*/ 	.short	0x0101
        /*0c86*/ 	.byte	0x3f
	.zero		1


	//   ....[36]....
        /*0c88*/ 	.word	0x00014810
        /*0c8c*/ 	.word	0x000000ff
        /*0c90*/ 	.word	0x00000000
        /*0c94*/ 	.short	0x0101
        /*0c96*/ 	.byte	0x06
	.zero		1


	//   ....[37]....
        /*0c98*/ 	.word	0x000153e0
        /*0c9c*/ 	.word	0x000000ff
        /*0ca0*/ 	.word	0x00033430
        /*0ca4*/ 	.short	0x010a
        /*0ca6*/ 	.byte	0x05
	.zero		1


	//   ....[38]....
        /*0ca8*/ 	.word	0x00015420
        /*0cac*/ 	.word	0x000000ff
        /*0cb0*/ 	.word	0x00033430
        /*0cb4*/ 	.short	0x010a
        /*0cb6*/ 	.byte	0x05
	.zero		1


	//   ....[39]....
        /*0cb8*/ 	.word	0x00016060
        /*0cbc*/ 	.word	0x000000ff
        /*0cc0*/ 	.word	0x00033450
        /*0cc4*/ 	.short	0x010a
        /*0cc6*/ 	.byte	0x06
	.zero		1


	//   ....[40]....
        /*0cc8*/ 	.word	0x000160a0
        /*0ccc*/ 	.word	0x000000ff
        /*0cd0*/ 	.word	0x00033450
        /*0cd4*/ 	.short	0x010a
        /*0cd6*/ 	.byte	0x06
	.zero		1


	//   ....[41]....
        /*0cd8*/ 	.word	0x00017780
        /*0cdc*/ 	.word	0x00000005
        /*0ce0*/ 	.word	0x00000000
        /*0ce4*/ 	.short	0x0101
        /*0ce6*/ 	.byte	0x3f
	.zero		1


	//   ....[42]....
        /*0ce8*/ 	.word	0x00017990
        /*0cec*/ 	.word	0x000000ff
        /*0cf0*/ 	.word	0x00000000
        /*0cf4*/ 	.short	0x0101
        /*0cf6*/ 	.byte	0x06
	.zero		1


	//   ....[43]....
        /*0cf8*/ 	.word	0x00018300
        /*0cfc*/ 	.word	0x000000ff
        /*0d00*/ 	.word	0x00033430
        /*0d04*/ 	.short	0x010a
        /*0d06*/ 	.byte	0x05
	.zero		1


	//   ....[44]....
        /*0d08*/ 	.word	0x00018340
        /*0d0c*/ 	.word	0x000000ff
        /*0d10*/ 	.word	0x00033430
        /*0d14*/ 	.short	0x010a
        /*0d16*/ 	.byte	0x05
	.zero		1


	//   ....[45]....
        /*0d18*/ 	.word	0x00018f80
        /*0d1c*/ 	.word	0x000000ff
        /*0d20*/ 	.word	0x00033450
        /*0d24*/ 	.short	0x010a
        /*0d26*/ 	.byte	0x06
	.zero		1


	//   ....[46]....
        /*0d28*/ 	.word	0x00018fc0
        /*0d2c*/ 	.word	0x000000ff
        /*0d30*/ 	.word	0x00033450
        /*0d34*/ 	.short	0x010a
        /*0d36*/ 	.byte	0x06
	.zero		1


	//   ....[47]....
        /*0d38*/ 	.word	0x00019360
        /*0d3c*/ 	.word	0x00000000
        /*0d40*/ 	.word	0x00000000
        /*0d44*/ 	.short	0x0101
        /*0d46*/ 	.byte	0x3f
	.zero		1


	//   ....[48]....
        /*0d48*/ 	.word	0x0001c5a0
        /*0d4c*/ 	.word	0x000000ff
        /*0d50*/ 	.word	0x00000000
        /*0d54*/ 	.short	0x0101
        /*0d56*/ 	.byte	0x06
	.zero		1


	//   ....[49]....
        /*0d58*/ 	.word	0x0001ce20
        /*0d5c*/ 	.word	0x000000ff
        /*0d60*/ 	.word	0x00033450
        /*0d64*/ 	.short	0x010a
        /*0d66*/ 	.byte	0x0c
	.zero		1


	//   ....[50]....
        /*0d68*/ 	.word	0x0001ce60
        /*0d6c*/ 	.word	0x000000ff
        /*0d70*/ 	.word	0x00033450
        /*0d74*/ 	.short	0x010a
        /*0d76*/ 	.byte	0x0c
	.zero		1


	//   ....[51]....
        /*0d78*/ 	.word	0x0001d550
        /*0d7c*/ 	.word	0x000000ff
        /*0d80*/ 	.word	0x00000000
        /*0d84*/ 	.short	0x0101
        /*0d86*/ 	.byte	0x04
	.zero		1


	//   ....[52]....
        /*0d88*/ 	.word	0x0001fa90
        /*0d8c*/ 	.word	0x000000ff
        /*0d90*/ 	.word	0x00000000
        /*0d94*/ 	.short	0x0101
        /*0d96*/ 	.byte	0x04
	.zero		1


	//   ....[53]....
        /*0d98*/ 	.word	0x000226f0
        /*0d9c*/ 	.word	0x00000006
        /*0da0*/ 	.word	0x00033420
        /*0da4*/ 	.short	0x010a
        /*0da6*/ 	.byte	0x3f
	.zero		1


	//   ....[54]....
        /*0da8*/ 	.word	0x000227e0
        /*0dac*/ 	.word	0x00000007
        /*0db0*/ 	.word	0x000334a0
        /*0db4*/ 	.short	0x010a
        /*0db6*/ 	.byte	0x3f
	.zero		1


	//   ....[55]....
        /*0db8*/ 	.word	0x00022c30
        /*0dbc*/ 	.word	0x00000007
        /*0dc0*/ 	.word	0x000334c0
        /*0dc4*/ 	.short	0x010a
        /*0dc6*/ 	.byte	0x3f
	.zero		1


	//   ....[56]....
        /*0dc8*/ 	.word	0x000231d0
        /*0dcc*/ 	.word	0x00000008
        /*0dd0*/ 	.word	0x000334a0
        /*0dd4*/ 	.short	0x010a
        /*0dd6*/ 	.byte	0x3f
	.zero		1


	//   ....[57]....
        /*0dd8*/ 	.word	0x00023610
        /*0ddc*/ 	.word	0x00000008
        /*0de0*/ 	.word	0x000334c0
        /*0de4*/ 	.short	0x010a
        /*0de6*/ 	.byte	0x3f
	.zero		1


	//   ....[58]....
        /*0de8*/ 	.word	0x00024a00
        /*0dec*/ 	.word	0x00000002
        /*0df0*/ 	.word	0x00033480
        /*0df4*/ 	.short	0x010a
        /*0df6*/ 	.byte	0x3f
	.zero		1


	//   ....[59]....
        /*0df8*/ 	.word	0x00024c60
        /*0dfc*/ 	.word	0x00000002
        /*0e00*/ 	.word	0x00033440
        /*0e04*/ 	.short	0x010a
        /*0e06*/ 	.byte	0x3f
	.zero		1


	//   ....[60]....
        /*0e08*/ 	.word	0x00025880
        /*0e0c*/ 	.word	0x00000008
        /*0e10*/ 	.word	0x00033400
        /*0e14*/ 	.short	0x0107
        /*0e16*/ 	.byte	0x3f
	.zero		1


	//   ....[61]....
        /*0e18*/ 	.word	0x00025980
        /*0e1c*/ 	.word	0x00000002
        /*0e20*/ 	.word	0x00033400
        /*0e24*/ 	.short	0x0101
        /*0e26*/ 	.byte	0x3f
	.zero		1


	//   ....[62]....
        /*0e28*/ 	.word	0x000259a0
        /*0e2c*/ 	.word	0x00000002
        /*0e30*/ 	.word	0x00033420
        /*0e34*/ 	.short	0x010a
        /*0e36*/ 	.byte	0x3f
	.zero		1


	//   ....[63]....
        /*0e38*/ 	.word	0x00025cf0
        /*0e3c*/ 	.word	0x00000006
        /*0e40*/ 	.word	0x00033480
        /*0e44*/ 	.short	0x010a
        /*0e46*/ 	.byte	0x3f
	.zero		1


	//   ....[64]....
        /*0e48*/ 	.word	0x00026140
        /*0e4c*/ 	.word	0x00000006
        /*0e50*/ 	.word	0x00033440
        /*0e54*/ 	.short	0x010a
        /*0e56*/ 	.byte	0x3f
	.zero		1


	//   ....[65]....
        /*0e58*/ 	.word	0x00026600
        /*0e5c*/ 	.word	0x00000003
        /*0e60*/ 	.word	0x00033470
        /*0e64*/ 	.short	0x010a
        /*0e66*/ 	.byte	0x3f
	.zero		1


	//   ....[66]....
        /*0e68*/ 	.word	0x00026670
        /*0e6c*/ 	.word	0x00000003
        /*0e70*/ 	.word	0x00033460
        /*0e74*/ 	.short	0x010a
        /*0e76*/ 	.byte	0x3f
	.zero		1


	//   ....[67]....
        /*0e78*/ 	.word	0x00026d40
        /*0e7c*/ 	.word	0x00000003
        /*0e80*/ 	.word	0x00033450
        /*0e84*/ 	.short	0x0101
        /*0e86*/ 	.byte	0x3f
	.zero		1


	//   ....[68]....
        /*0e88*/ 	.word	0x00026dc0
        /*0e8c*/ 	.word	0x00000003
        /*0e90*/ 	.word	0x00000000
        /*0e94*/ 	.short	0x0101
        /*0e96*/ 	.byte	0x3f
	.zero		1


	//   ....[69]....
        /*0e98*/ 	.word	0x00027000
        /*0e9c*/ 	.word	0x00000003
        /*0ea0*/ 	.word	0x00033470
        /*0ea4*/ 	.short	0x010a
        /*0ea6*/ 	.byte	0x3f
	.zero		1


	//   ....[70]....
        /*0ea8*/ 	.word	0x00027070
        /*0eac*/ 	.word	0x00000003
        /*0eb0*/ 	.word	0x00033460
        /*0eb4*/ 	.short	0x010a
        /*0eb6*/ 	.byte	0x3f
	.zero		1


	//   ....[71]....
        /*0eb8*/ 	.word	0x00027760
        /*0ebc*/ 	.word	0x00000003
        /*0ec0*/ 	.word	0x00033450
        /*0ec4*/ 	.short	0x0101
        /*0ec6*/ 	.byte	0x3f
	.zero		1


	//   ....[72]....
        /*0ec8*/ 	.word	0x000277b0
        /*0ecc*/ 	.word	0x00000003
        /*0ed0*/ 	.word	0x00000000
        /*0ed4*/ 	.short	0x0101
        /*0ed6*/ 	.byte	0x3f
	.zero		1


	//   ....[73]....
        /*0ed8*/ 	.word	0x00028540
        /*0edc*/ 	.word	0x00000000
        /*0ee0*/ 	.word	0x00033420
        /*0ee4*/ 	.short	0x010a
        /*0ee6*/ 	.byte	0x3f
	.zero		1


	//   ....[74]....
        /*0ee8*/ 	.word	0x00028700
        /*0eec*/ 	.word	0x00000006
        /*0ef0*/ 	.word	0x00000000
        /*0ef4*/ 	.short	0x010a
        /*0ef6*/ 	.byte	0x3f
	.zero		1


	//   ....[75]....
        /*0ef8*/ 	.word	0x00028770
        /*0efc*/ 	.word	0x00000007
        /*0f00*/ 	.word	0x00000000
        /*0f04*/ 	.short	0x010a
        /*0f06*/ 	.byte	0x3f
	.zero		1


	//   ....[76]....
        /*0f08*/ 	.word	0x000287d0
        /*0f0c*/ 	.word	0x00000004
        /*0f10*/ 	.word	0x00033460
        /*0f14*/ 	.short	0x010a
        /*0f16*/ 	.byte	0x3f
	.zero		1


	//   ....[77]....
        /*0f18*/ 	.word	0x00028820
        /*0f1c*/ 	.word	0x00000003
        /*0f20*/ 	.word	0x00033460
        /*0f24*/ 	.short	0x010a
        /*0f26*/ 	.byte	0x3f
	.zero		1


	//   ....[78]....
        /*0f28*/ 	.word	0x00028860
        /*0f2c*/ 	.word	0x00000004
        /*0f30*/ 	.word	0x00033480
        /*0f34*/ 	.short	0x010a
        /*0f36*/ 	.byte	0x3f
	.zero		1


	//   ....[79]....
        /*0f38*/ 	.word	0x00028880
        /*0f3c*/ 	.word	0x00000003
        /*0f40*/ 	.word	0x00033480
        /*0f44*/ 	.short	0x010a
        /*0f46*/ 	.byte	0x3f
	.zero		1


	//   ....[80]....
        /*0f48*/ 	.word	0x000288e0
        /*0f4c*/ 	.word	0x00000040
        /*0f50*/ 	.word	0x000334b0
        /*0f54*/ 	.short	0x010a
        /*0f56*/ 	.byte	0x3f
	.zero		1


	//   ....[81]....
        /*0f58*/ 	.word	0x00028aa0
        /*0f5c*/ 	.word	0x00000003
        /*0f60*/ 	.word	0x00033400
        /*0f64*/ 	.short	0x010a
        /*0f66*/ 	.byte	0x3f
	.zero		1


	//   ....[82]....
        /*0f68*/ 	.word	0x00028c60
        /*0f6c*/ 	.word	0x00000003
        /*0f70*/ 	.word	0x00033400
        /*0f74*/ 	.short	0x010a
        /*0f76*/ 	.byte	0x3f
	.zero		1


	//   ....[83]....
        /*0f78*/ 	.word	0x00028cb0
        /*0f7c*/ 	.word	0x00000005
        /*0f80*/ 	.word	0x00033430
        /*0f84*/ 	.short	0x010a
        /*0f86*/ 	.byte	0x3f
	.zero		1


	//   ....[84]....
        /*0f88*/ 	.word	0x00028d10
        /*0f8c*/ 	.word	0x00000008
        /*0f90*/ 	.word	0x00033430
        /*0f94*/ 	.short	0x010a
        /*0f96*/ 	.byte	0x3f
	.zero		1


	//   ....[85]....
        /*0f98*/ 	.word	0x00028d70
        /*0f9c*/ 	.word	0x00000008
        /*0fa0*/ 	.word	0x00033450
        /*0fa4*/ 	.short	0x010a
        /*0fa6*/ 	.byte	0x3f
	.zero		1


	//   ....[86]....
        /*0fa8*/ 	.word	0x00028dd0
        /*0fac*/ 	.word	0x00000003
        /*0fb0*/ 	.word	0x00033430
        /*0fb4*/ 	.short	0x010a
        /*0fb6*/ 	.byte	0x3f
	.zero		1


	//   ....[87]....
        /*0fb8*/ 	.word	0x00028e30
        /*0fbc*/ 	.word	0x00000003
        /*0fc0*/ 	.word	0x00033450
        /*0fc4*/ 	.short	0x010a
        /*0fc6*/ 	.byte	0x3f
	.zero		1


	//   ....[88]....
        /*0fc8*/ 	.word	0x00028e90
        /*0fcc*/ 	.word	0x00000003
        /*0fd0*/ 	.word	0x00033430
        /*0fd4*/ 	.short	0x010a
        /*0fd6*/ 	.byte	0x3f
	.zero		1


	//   ....[89]....
        /*0fd8*/ 	.word	0x00028ef0
        /*0fdc*/ 	.word	0x00000003
        /*0fe0*/ 	.word	0x00033450
        /*0fe4*/ 	.short	0x010a
        /*0fe6*/ 	.byte	0x3f
	.zero		1


	//   ....[90]....
        /*0fe8*/ 	.word	0x00028f50
        /*0fec*/ 	.word	0x00000007
        /*0ff0*/ 	.word	0x00033450
        /*0ff4*/ 	.short	0x010a
        /*0ff6*/ 	.byte	0x3f
	.zero		1


	//   ....[91]....
        /*0ff8*/ 	.word	0x00029100
        /*0ffc*/ 	.word	0x00000005
        /*1000*/ 	.word	0x00033420
        /*1004*/ 	.short	0x010a
        /*1006*/ 	.byte	0x3f
	.zero		1


	//   ....[92]....
        /*1008*/ 	.word	0x00029150
        /*100c*/ 	.word	0x00000007
        /*1010*/ 	.word	0x000334a0
        /*1014*/ 	.short	0x010a
        /*1016*/ 	.byte	0x3f
	.zero		1


	//   ....[93]....
        /*1018*/ 	.word	0x000291a0
        /*101c*/ 	.word	0x00000007
        /*1020*/ 	.word	0x000334c0
        /*1024*/ 	.short	0x010a
        /*1026*/ 	.byte	0x3f
	.zero		1


	//   ....[94]....
        /*1028*/ 	.word	0x000291f0
        /*102c*/ 	.word	0x00000008
        /*1030*/ 	.word	0x000334a0
        /*1034*/ 	.short	0x010a
        /*1036*/ 	.byte	0x3f
	.zero		1


	//   ....[95]....
        /*1038*/ 	.word	0x00029240
        /*103c*/ 	.word	0x00000008
        /*1040*/ 	.word	0x000334c0
        /*1044*/ 	.short	0x010a
        /*1046*/ 	.byte	0x3f
	.zero		1


	//   ....[96]....
        /*1048*/ 	.word	0x000293e0
        /*104c*/ 	.word	0x00000002
        /*1050*/ 	.word	0x00033480
        /*1054*/ 	.short	0x010a
        /*1056*/ 	.byte	0x3f
	.zero		1


	//   ....[97]....
        /*1058*/ 	.word	0x00029430
        /*105c*/ 	.word	0x00000002
        /*1060*/ 	.word	0x00033440
        /*1064*/ 	.short	0x010a
        /*1066*/ 	.byte	0x3f
	.zero		1


	//   ....[98]....
        /*1068*/ 	.word	0x00029a30
        /*106c*/ 	.word	0x00000002
        /*1070*/ 	.word	0x00033420
        /*1074*/ 	.short	0x010a
        /*1076*/ 	.byte	0x3f
	.zero		1


	//   ....[99]....
        /*1078*/ 	.word	0x00029a80
        /*107c*/ 	.word	0x00000006
        /*1080*/ 	.word	0x00033480
        /*1084*/ 	.short	0x010a
        /*1086*/ 	.byte	0x3f
	.zero		1


	//   ....[100]....
        /*1088*/ 	.word	0x00029ad0
        /*108c*/ 	.word	0x00000006
        /*1090*/ 	.word	0x00033440
        /*1094*/ 	.short	0x010a
        /*1096*/ 	.byte	0x3f
	.zero		1


	//   ....[101]....
        /*1098*/ 	.word	0x00029b20
        /*109c*/ 	.word	0x00000003
        /*10a0*/ 	.word	0x00033470
        /*10a4*/ 	.short	0x010a
        /*10a6*/ 	.byte	0x3f
	.zero		1


	//   ....[102]....
        /*10a8*/ 	.word	0x00029b70
        /*10ac*/ 	.word	0x00000003
        /*10b0*/ 	.word	0x00033460
        /*10b4*/ 	.short	0x010a
        /*10b6*/ 	.byte	0x3f
	.zero		1


	//   ....[103]....
        /*10b8*/ 	.word	0x00029bc0
        /*10bc*/ 	.word	0x00000003
        /*10c0*/ 	.word	0x00033470
        /*10c4*/ 	.short	0x010a
        /*10c6*/ 	.byte	0x3f
	.zero		1


	//   ....[104]....
        /*10c8*/ 	.word	0x00029c10
        /*10cc*/ 	.word	0x00000003
        /*10d0*/ 	.word	0x00033460
        /*10d4*/ 	.short	0x010a
        /*10d6*/ 	.byte	0x3f
	.zero		1


	//   ....[105]....
        /*10d8*/ 	.word	0x0002a670
        /*10dc*/ 	.word	0x00000000
        /*10e0*/ 	.word	0x00033420
        /*10e4*/ 	.short	0x010a
        /*10e6*/ 	.byte	0x3f
	.zero		1


	//   ....[106]....
        /*10e8*/ 	.word	0x0002a810
        /*10ec*/ 	.word	0x00000006
        /*10f0*/ 	.word	0x00000000
        /*10f4*/ 	.short	0x010a
        /*10f6*/ 	.byte	0x3f
	.zero		1


	//   ....[107]....
        /*10f8*/ 	.word	0x0002a860
        /*10fc*/ 	.word	0x00000007
        /*1100*/ 	.word	0x00000000
        /*1104*/ 	.short	0x010a
        /*1106*/ 	.byte	0x3f
	.zero		1


	//   ....[108]....
        /*1108*/ 	.word	0x0002a8b0
        /*110c*/ 	.word	0x00000004
        /*1110*/ 	.word	0x00033460
        /*1114*/ 	.short	0x010a
        /*1116*/ 	.byte	0x3f
	.zero		1


	//   ....[109]....
        /*1118*/ 	.word	0x0002a900
        /*111c*/ 	.word	0x00000003
        /*1120*/ 	.word	0x00033460
        /*1124*/ 	.short	0x010a
        /*1126*/ 	.byte	0x3f
	.zero		1


	//   ....[110]....
        /*1128*/ 	.word	0x0002a950
        /*112c*/ 	.word	0x00000004
        /*1130*/ 	.word	0x00033480
        /*1134*/ 	.short	0x010a
        /*1136*/ 	.byte	0x3f
	.zero		1


	//   ....[111]....
        /*1138*/ 	.word	0x0002b780
        /*113c*/ 	.word	0x0000000d
        /*1140*/ 	.word	0x00000000
        /*1144*/ 	.short	0x010a
        /*1146*/ 	.byte	0x3f
	.zero		1


	//   ....[112]....
        /*1148*/ 	.word	0x00033010
        /*114c*/ 	.word	0x0000000d
        /*1150*/ 	.word	0x00000000
        /*1154*/ 	.short	0x010a
        /*1156*/ 	.byte	0x3f
	.zero		1


	//   ....[113]....
        /*1158*/ 	.word	0x0003aac0
        /*115c*/ 	.word	0x0000000d
        /*1160*/ 	.word	0x00000000
        /*1164*/ 	.short	0x010a
        /*1166*/ 	.byte	0x3f
	.zero		1


	//   ....[114]....
        /*1168*/ 	.word	0x0003b770
        /*116c*/ 	.word	0x0000000d
        /*1170*/ 	.word	0x00000000
        /*1174*/ 	.short	0x0101
        /*1176*/ 	.byte	0x3f
	.zero		1


	//   ....[115]....
        /*1178*/ 	.word	0x0003b7a0
        /*117c*/ 	.word	0x0000000d
        /*1180*/ 	.word	0x00000000
        /*1184*/ 	.short	0x010a
        /*1186*/ 	.byte	0x3f
	.zero		1


	//   ....[116]....
        /*1188*/ 	.word	0x0003b7f0
        /*118c*/ 	.word	0x0000000d
        /*1190*/ 	.word	0x00000000
        /*1194*/ 	.short	0x010a
        /*1196*/ 	.byte	0x3f
	.zero		1


	//   ....[117]....
        /*1198*/ 	.word	0x0003b840
        /*119c*/ 	.word	0x0000000d
        /*11a0*/ 	.word	0x00000000
        /*11a4*/ 	.short	0x010a
        /*11a6*/ 	.byte	0x3f
	.zero		1


	//----- nvinfo : EIATTR_NUM_MBARRIERS
	.align		4
.L_275:
        /*11a8*/ 	.byte	0x03, 0x38
        /*11aa*/ 	.short	0x0016


	//----- nvinfo : EIATTR_EXIT_INSTR_OFFSETS
	.align		4
        /*11ac*/ 	.byte	0x04, 0x1c
        /*11ae*/ 	.short	(.L_277 - .L_276)


	//   ....[0]....
.L_276:
        /*11b0*/ 	.word	0x00000b70


	//   ....[1]....
        /*11b4*/ 	.word	0x00020c90


	//   ....[2]....
        /*11b8*/ 	.word	0x000288d0


	//----- nvinfo : EIATTR_MAX_THREADS
	.align		4
.L_277:
        /*11bc*/ 	.byte	0x04, 0x05
        /*11be*/ 	.short	(.L_279 - .L_278)
.L_278:
        /*11c0*/ 	.word	0x00000180
        /*11c4*/ 	.word	0x00000001
        /*11c8*/ 	.word	0x00000001


	//----- nvinfo : EIATTR_CRS_STACK_SIZE
	.align		4
.L_279:
        /*11cc*/ 	.byte	0x04, 0x1e
        /*11ce*/ 	.short	(.L_281 - .L_280)
.L_280:
        /*11d0*/ 	.word	0x00000000


	//----- nvinfo : EIATTR_CBANK_PARAM_SIZE
	.align		4
.L_281:
        /*11d4*/ 	.byte	0x03, 0x19
        /*11d6*/ 	.short	0x0af0


	//----- nvinfo : EIATTR_PARAM_CBANK
	.align		4
        /*11d8*/ 	.byte	0x04, 0x0a
        /*11da*/ 	.short	(.L_283 - .L_282)
	.align		4
.L_282:
        /*11dc*/ 	.word	index@(.nv.constant0._ZN7cutlass13device_kernelIN5flash11enable_sm90INS1_16FlashAttnFwdSm90INS1_25CollectiveMainloopFwdSm90ILi2EN4cute5tupleIJNS5_1CILi1EEES8_S8_EEENS6_IJNS7_ILi128EEENS7_ILi160EEENS7_ILi192EEEEEELi192ENS_12float_e4m3_tEfNS_4arch4Sm90ELb0ELb1ELb0ELb1ELb0ELb1ELb0ELb1ELb1ELb1ELb0ELb0EEENS1_21CollectiveEpilogueFwdINS6_IJSA_SC_SB_EEES9_NS_10bfloat16_tESG_Li256ELb1ELb1ELb0ELb1EEENS1_36VarlenDynamicPersistentTileSchedulerILi128ELi160ELi256ELi128ELb0ELb1ELb1ELb1ELb0ELb1EEEEEEEEEvNT_6ParamsE)
        /*11e0*/ 	.short	0x0210
        /*11e2*/ 	.short	0x0af0


	//----- nvinfo : EIATTR_SW_WAR
	.align		4
.L_283:
        /*11e4*/ 	.byte	0x04, 0x36
        /*11e6*/ 	.short	(.L_285 - .L_284)
.L_284:
        /*11e8*/ 	.word	0x00000008
.L_285:


//--------------------- .nv.info._ZN7cutlass13device_kernelIN5flash11enable_sm90INS1_16FlashAttnFwdSm90INS1_25CollectiveMainloopFwdSm90ILi2EN4cute5tupleIJNS5_1CILi1EEES8_S8_EEENS6_IJNS7_ILi128EEENS7_ILi160EEENS7_ILi192EEEEEELi192ENS_12float_e4m3_tEfNS_4arch4Sm90ELb1ELb0ELb0ELb0ELb0ELb0ELb0ELb1ELb1ELb1ELb0ELb0EEENS1_21CollectiveEpilogueFwdINS6_IJSA_SC_SB_EEES9_NS_10bfloat16_tESG_Li256ELb0ELb1ELb0ELb1EEENS1_30DynamicPersistentTileSchedulerILi256ELi128ELb0ELb1ELb1EEEEEEEEEvNT_6ParamsE --------------------------
	.section	.nv.info._ZN7cutlass13device_kernelIN5flash11enable_sm90INS1_16FlashAttnFwdSm90INS1_25CollectiveMainloopFwdSm90ILi2EN4cute5tupleIJNS5_1CILi1EEES8_S8_EEENS6_IJNS7_ILi128EEENS7_ILi160EEENS7_ILi192EEEEEELi192ENS_12float_e4m3_tEfNS_4arch4Sm90ELb1ELb0ELb0ELb0ELb0ELb0ELb0ELb1ELb1ELb1ELb0ELb0EEENS1_21CollectiveEpilogueFwdINS6_IJSA_SC_SB_EEES9_NS_10bfloat16_tESG_Li256ELb0ELb1ELb0ELb1EEENS1_30DynamicPersistentTileSchedulerILi256ELi128ELb0ELb1ELb1EEEEEEEEEvNT_6ParamsE,"",@"SHT_CUDA_INFO"
	.sectionflags	@""
	.align	4


	//----- nvinfo : EIATTR_CUDA_API_VERSION
	.align		4
        /*0000*/ 	.byte	0x04, 0x37
        /*0002*/ 	.short	(.L_287 - .L_286)
.L_286:
        /*0004*/ 	.word	0x00000082


	//----- nvinfo : EIATTR_KPARAM_INFO
	.align		4
.L_287:
        /*0008*/ 	.byte	0x04, 0x17
        /*000a*/ 	.short	(.L_289 - .L_288)
.L_288:
        /*000c*/ 	.word	0x00000000
        /*0010*/ 	.short	0x0000
        /*0012*/ 	.short	0x0070
        /*0014*/ 	.byte	0x00, 0xf0, 0x01, 0x2a


	//----- nvinfo : EIATTR_SPARSE_MMA_MASK
	.align		4
.L_289:
        /*0018*/ 	.byte	0x03, 0x50
        /*001a*/ 	.short	0x0000


	//----- nvinfo : EIATTR_MAXREG_COUNT
	.align		4
        /*001c*/ 	.byte	0x03, 0x1b
        /*001e*/ 	.short	0x00a8


	//----- nvinfo : EIATTR_NUM_BARRIERS
	.align		4
        /*0020*/ 	.byte	0x02, 0x4c
        /*0022*/ 	.byte	0x10
	.zero		1


	//----- nvinfo : EIATTR_EXTERNS
	.align		4
        /*0024*/ 	.byte	0x04, 0x0f
        /*0026*/ 	.short	(.L_291 - .L_290)


	//   ....[0]....
	.align		4
.L_290:
        /*0028*/ 	.word	index@(__assertfail)


	//----- nvinfo : EIATTR_ANNOTATIONS
	.align		4
.L_291:
        /*002c*/ 	.byte	0x04, 0x55
        /*002e*/ 	.short	(.L_293 - .L_292)


	//   ....[0]....
.L_292:
        /* <DEDUP_REMOVED lines=19> */


	//----- nvinfo : EIATTR_MERCURY_ISA_VERSION
	.align		4
.L_293:
        /*0148*/ 	.byte	0x03, 0x5f
        /*014a*/ 	.short	0x0101


	//----- nvinfo : EIATTR_INT_WARP_WIDE_INSTR_OFFSETS
	.align		4
        /*014c*/ 	.byte	0x04, 0x31
        /*014e*/ 	.short	(.L_295 - .L_294)


	//   ....[0]....
.L_294:
        /*0150*/ 	.word	0x00000130


	//   ....[1]....
        /*0154*/ 	.word	0x00000170


	//   ....[2]....
        /*0158*/ 	.word	0x000001e0


	//   ....[3]....
        /*015c*/ 	.word	0x0000fa40


	//   ....[4]....
        /*0160*/ 	.word	0x0000fad0


	//   ....[5]....
        /*0164*/ 	.word	0x000127b0


	//   ....[6]....
        /*0168*/ 	.word	0x00012840


	//----- nvinfo : EIATTR_COOP_GROUP_MASK_REGIDS
	.align		4
.L_295:
        /*016c*/ 	.byte	0x04, 0x29
        /*016e*/ 	.short	(.L_297 - .L_296)


	//   ....[0]....
.L_296:
        /*0170*/ 	.word	0xffffffff


	//   ....[1]....
        /*0174*/ 	.word	0xffffffff


	//   ....[2]....
        /*0178*/ 	.word	0xffffffff


	//   ....[3]....
        /*017c*/ 	.word	0xffffffff


	//   ....[4]....
        /*0180*/ 	.word	0xffffffff


	//   ....[5]....
        /*0184*/ 	.word	0xffffffff


	//   ....[6]....
        /*0188*/ 	.word	0xffffffff


	//   ....[7]....
        /*018c*/ 	.word	0xffffffff


	//   ....[8]....
        /*0190*/ 	.word	0xffffffff


	//   ....[9]....
        /*0194*/ 	.word	0xffffffff


	//   ....[10]....
        /*0198*/ 	.word	0xffffffff


	//   ....[11]....
        /*019c*/ 	.word	0xffffffff


	//   ....[12]....
        /*01a0*/ 	.word	0xffffffff


	//   ....[13]....
        /*01a4*/ 	.word	0xffffffff


	//   ....[14]....
        /*01a8*/ 	.word	0xffffffff


	//   ....[15]....
        /*01ac*/ 	.word	0xffffffff


	//   ....[16]....
        /*01b0*/ 	.word	0xffffffff


	//   ....[17]....
        /*01b4*/ 	.word	0xffffffff


	//   ....[18]....
        /*01b8*/ 	.word	0xffffffff


	//   ....[19]....
        /*01bc*/ 	.word	0xffffffff


	//   ....[20]....
        /*01c0*/ 	.word	0xffffffff


	//   ....[21]....
        /*01c4*/ 	.word	0xffffffff


	//   ....[22]....
        /*01c8*/ 	.word	0xffffffff


	//   ....[23]....
        /*01cc*/ 	.word	0xffffffff


	//   ....[24]....
        /*01d0*/ 	.word	0xffffffff


	//   ....[25]....
        /*01d4*/ 	.word	0xffffffff


	//   ....[26]....
        /*01d8*/ 	.word	0xffffffff


	//   ....[27]....
        /*01dc*/ 	.word	0xffffffff


	//   ....[28]....
        /*01e0*/ 	.word	0xffffffff


	//   ....[29]....
        /*01e4*/ 	.word	0xffffffff


	//   ....[30]....
        /*01e8*/ 	.word	0xffffffff


	//   ....[31]....
        /*01ec*/ 	.word	0xffffffff


	//   ....[32]....
        /*01f0*/ 	.word	0xffffffff


	//   ....[33]....
        /*01f4*/ 	.word	0xffffffff


	//   ....[34]....
        /*01f8*/ 	.word	0xffffffff


	//   ....[35]....
        /*01fc*/ 	.word	0xffffffff


	//   ....[36]....
        /*0200*/ 	.word	0xffffffff


	//   ....[37]....
        /*0204*/ 	.word	0xffffffff


	//   ....[38]....
        /*0208*/ 	.word	0xffffffff


	//   ....[39]....
        /*020c*/ 	.word	0xffffffff


	//   ....[40]....
        /*0210*/ 	.word	0xffffffff


	//   ....[41]....
        /*0214*/ 	.word	0xffffffff


	//   ....[42]....
        /*0218*/ 	.word	0xffffffff


	//   ....[43]....
        /*021c*/ 	.word	0xffffffff


	//   ....[44]....
        /*0220*/ 	.word	0xffffffff


	//   ....[45]....
        /*0224*/ 	.word	0xffffffff


	//   ....[46]....
        /*0228*/ 	.word	0xffffffff


	//   ....[47]....
        /*022c*/ 	.word	0xffffffff


	//   ....[48]....
        /*0230*/ 	.word	0xffffffff


	//   ....[49]....
        /*0234*/ 	.word	0xffffffff


	//   ....[50]....
        /*0238*/ 	.word	0xffffffff


	//   ....[51]....
        /*023c*/ 	.word	0xffffffff


	//   ....[52]....
        /*0240*/ 	.word	0xffffffff


	//   ....[53]....
        /*0244*/ 	.word	0xffffffff


	//   ....[54]....
        /*0248*/ 	.word	0xffffffff


	//   ....[55]....
        /*024c*/ 	.word	0xffffffff


	//   ....[56]....
        /*0250*/ 	.word	0xffffffff


	//   ....[57]....
        /*0254*/ 	.word	0xffffffff


	//   ....[58]....
        /*0258*/ 	.word	0xffffffff


	//   ....[59]....
        /*025c*/ 	.word	0xffffffff


	//   ....[60]....
        /*0260*/ 	.word	0xffffffff


	//   ....[61]....
        /*0264*/ 	.word	0xffffffff


	//   ....[62]....
        /*0268*/ 	.word	0xffffffff


	//   ....[63]....
        /*026c*/ 	.word	0xffffffff


	//   ....[64]....
        /*0270*/ 	.word	0xffffffff


	//   ....[65]....
        /*0274*/ 	.word	0xffffffff


	//   ....[66]....
        /*0278*/ 	.word	0xffffffff


	//   ....[67]....
        /*027c*/ 	.word	0xffffffff


	//   ....[68]....
        /*0280*/ 	.word	0xffffffff


	//   ....[69]....
        /*0284*/ 	.word	0xffffffff


	//   ....[70]....
        /*0288*/ 	.word	0xffffffff


	//   ....[71]....
        /*028c*/ 	.word	0xffffffff


	//   ....[72]....
        /*0290*/ 	.word	0xffffffff


	//   ....[73]....
        /*0294*/ 	.word	0xffffffff


	//   ....[74]....
        /*0298*/ 	.word	0xffffffff


	//   ....[75]....
        /*029c*/ 	.word	0xffffffff


	//   ....[76]....
        /*02a0*/ 	.word	0xffffffff


	//   ....[77]....
        /*02a4*/ 	.word	0xffffffff


	//   ....[78]....
        /*02a8*/ 	.word	0xffffffff


	//   ....[79]....
        /*02ac*/ 	.word	0xffffffff


	//   ....[80]....
        /*02b0*/ 	.word	0xffffffff


	//   ....[81]....
        /*02b4*/ 	.word	0xffffffff


	//   ....[82]....
        /*02b8*/ 	.word	0xffffffff


	//   ....[83]....
        /*02bc*/ 	.word	0xffffffff


	//   ....[84]....
        /*02c0*/ 	.word	0xffffffff


	//   ....[85]....
        /*02c4*/ 	.word	0xffffffff


	//   ....[86]....
        /*02c8*/ 	.word	0xffffffff


	//   ....[87]....
        /*02cc*/ 	.word	0xffffffff


	//   ....[88]....
        /*02d0*/ 	.word	0xffffffff


	//   ....[89]....
        /*02d4*/ 	.word	0xffffffff


	//   ....[90]....
        /*02d8*/ 	.word	0xffffffff


	//   ....[91]....
        /*02dc*/ 	.word	0xffffffff


	//   ....[92]....
        /*02e0*/ 	.word	0xffffffff


	//   ....[93]....
        /*02e4*/ 	.word	0xffffffff


	//   ....[94]....
        /*02e8*/ 	.word	0xffffffff


	//   ....[95]....
        /*02ec*/ 	.word	0xffffffff


	//   ....[96]....
        /*02f0*/ 	.word	0xffffffff


	//   ....[97]....
        /*02f4*/ 	.word	0xffffffff


	//   ....[98]....
        /*02f8*/ 	.word	0xffffffff


	//   ....[99]....
        /*02fc*/ 	.word	0xffffffff


	//   ....[100]....
        /*0300*/ 	.word	0xffffffff


	//   ....[101]....
        /*0304*/ 	.word	0xffffffff


	//   ....[102]....
        /*0308*/ 	.word	0xffffffff


	//   ....[103]....
        /*030c*/ 	.word	0xffffffff


	//   ....[104]....
        /*0310*/ 	.word	0xffffffff


	//   ....[105]....
        /*0314*/ 	.word	0xffffffff


	//   ....[106]....
        /*0318*/ 	.word	0xffffffff


	//   ....[107]....
        /*031c*/ 	.word	0xffffffff


	//   ....[108]....
        /*0320*/ 	.word	0x0500000f


	//   ....[109]....
        /*0324*/ 	.word	0x0500000f


	//   ....[110]....
        /*0328*/ 	.word	0x0500000f


	//   ....[111]....
        /*032c*/ 	.word	0x0500000f


	//   ....[112]....
        /*0330*/ 	.word	0x0500000f


	//   ....[113]....
        /*0334*/ 	.word	0x0500000f


	//   ....[114]....
        /*0338*/ 	.word	0x0500000f


	//   ....[115]....
        /*033c*/ 	.word	0x0500000f


	//   ....[116]....
        /*0340*/ 	.word	0x0500000f


	//   ....[117]....
        /*0344*/ 	.word	0x0500000f


	//----- nvinfo : EIATTR_COOP_GROUP_INSTR_OFFSETS
	.align		4
.L_297:
        /*0348*/ 	.byte	0x04, 0x28
        /*034a*/ 	.short	(.L_299 - .L_298)


	//   ....[0]....
.L_298:
        /*034c*/ 	.word	0x00000070


	//   ....[1]....
        /*0350*/ 	.word	0x00000140


	//   ....[2]....
        /*0354*/ 	.word	0x00000190


	//   ....[3]....
        /*0358*/ 	.word	0x000003c0


	//   ....[4]....
        /*035c*/ 	.word	0x00000520


	//   ....[5]....
        /*0360*/ 	.word	0x00000640


	//   ....[6]....
        /*0364*/ 	.word	0x000007a0


	//   ....[7]....
        /*0368*/ 	.word	0x00001880


	//   ....[8]....
        /*036c*/ 	.word	0x00002700


	//   ....[9]....
        /*0370*/ 	.word	0x00002c30


	//   ....[10]....
        /*0374*/ 	.word	0x00003210


	//   ....[11]....
        /*0378*/ 	.word	0x000032d0


	//   ....[12]....
        /*037c*/ 	.word	0x00003e20


	//   ....[13]....
        /*0380*/ 	.word	0x00003ef0


	//   ....[14]....
        /*0384*/ 	.word	0x00005d80


	//   ....[15]....
        /*0388*/ 	.word	0x00005da0


	//   ....[16]....
        /*038c*/ 	.word	0x00006630


	//   ....[17]....
        /*0390*/ 	.word	0x00006730


	//   ....[18]....
        /*0394*/ 	.word	0x00007210


	//   ....[19]....
        /*0398*/ 	.word	0x00007270


	//   ....[20]....
        /*039c*/ 	.word	0x00009c80


	//   ....[21]....
        /*03a0*/ 	.word	0x00009c90


	//   ....[22]....
        /*03a4*/ 	.word	0x00009cc0


	//   ....[23]....
        /*03a8*/ 	.word	0x00009cd0


	//   ....[24]....
        /*03ac*/ 	.word	0x0000bb90


	//   ....[25]....
        /*03b0*/ 	.word	0x0000bba0


	//   ....[26]....
        /*03b4*/ 	.word	0x0000bbd0


	//   ....[27]....
        /*03b8*/ 	.word	0x0000bbe0


	//   ....[28]....
        /*03bc*/ 	.word	0x0000d450


	//   ....[29]....
        /*03c0*/ 	.word	0x0000d480


	//   ....[30]....
        /*03c4*/ 	.word	0x0000d4b0


	//   ....[31]....
        /*03c8*/ 	.word	0x0000d4e0


	//   ....[32]....
        /*03cc*/ 	.word	0x0000d510


	//   ....[33]....
        /*03d0*/ 	.word	0x0000d540


	//   ....[34]....
        /*03d4*/ 	.word	0x0000d570


	//   ....[35]....
        /*03d8*/ 	.word	0x0000d5b0


	//   ....[36]....
        /*03dc*/ 	.word	0x0000d5d0


	//   ....[37]....
        /*03e0*/ 	.word	0x0000d600


	//   ....[38]....
        /*03e4*/ 	.word	0x0000d630


	//   ....[39]....
        /*03e8*/ 	.word	0x0000d660


	//   ....[40]....
        /*03ec*/ 	.word	0x0000d690


	//   ....[41]....
        /*03f0*/ 	.word	0x0000d6a0


	//   ....[42]....
        /*03f4*/ 	.word	0x0000d6b0


	//   ....[43]....
        /*03f8*/ 	.word	0x0000d6c0


	//   ....[44]....
        /*03fc*/ 	.word	0x0000d6e0


	//   ....[45]....
        /*0400*/ 	.word	0x0000d6f0


	//   ....[46]....
        /*0404*/ 	.word	0x0000d700


	//   ....[47]....
        /*0408*/ 	.word	0x0000d730


	//   ....[48]....
        /*040c*/ 	.word	0x0000d760


	//   ....[49]....
        /*0410*/ 	.word	0x0000d770


	//   ....[50]....
        /*0414*/ 	.word	0x0000d780


	//   ....[51]....
        /*0418*/ 	.word	0x0000d790


	//   ....[52]....
        /*041c*/ 	.word	0x0000d7a0


	//   ....[53]....
        /*0420*/ 	.word	0x0000d7c0


	//   ....[54]....
        /*0424*/ 	.word	0x0000d7d0


	//   ....[55]....
        /*0428*/ 	.word	0x0000d7e0


	//   ....[56]....
        /*042c*/ 	.word	0x0000d7f0


	//   ....[57]....
        /*0430*/ 	.word	0x0000d800


	//   ....[58]....
        /*0434*/ 	.word	0x0000d810


	//   ....[59]....
        /*0438*/ 	.word	0x0000d820


	//   ....[60]....
        /*043c*/ 	.word	0x0000d830


	//   ....[61]....
        /*0440*/ 	.word	0x0000d840


	//   ....[62]....
        /*0444*/ 	.word	0x0000d850


	//   ....[63]....
        /*0448*/ 	.word	0x0000d860


	//   ....[64]....
        /*044c*/ 	.word	0x0000d870


	//   ....[65]....
        /*0450*/ 	.word	0x0000d880


	//   ....[66]....
        /*0454*/ 	.word	0x0000d890


	//   ....[67]....
        /*0458*/ 	.word	0x0000d8a0


	//   ....[68]....
        /*045c*/ 	.word	0x0000d8b0


	//   ....[69]....
        /*0460*/ 	.word	0x0000d8c0


	//   ....[70]....
        /*0464*/ 	.word	0x0000d8d0


	//   ....[71]....
        /*0468*/ 	.word	0x0000d8e0


	//   ....[72]....
        /*046c*/ 	.word	0x0000d8f0


	//   ....[73]....
        /*0470*/ 	.word	0x0000d900


	//   ....[74]....
        /*0474*/ 	.word	0x0000d910


	//   ....[75]....
        /*0478*/ 	.word	0x0000d920


	//   ....[76]....
        /*047c*/ 	.word	0x0000dc30


	//   ....[77]....
        /*0480*/ 	.word	0x0000dc60


	//   ....[78]....
        /*0484*/ 	.word	0x0000dc90


	//   ....[79]....
        /*0488*/ 	.word	0x0000dcc0


	//   ....[80]....
        /*048c*/ 	.word	0x0000e1e0


	//   ....[81]....
        /*0490*/ 	.word	0x0000e210


	//   ....[82]....
        /*0494*/ 	.word	0x0000e310


	//   ....[83]....
        /*0498*/ 	.word	0x0000e330


	//   ....[84]....
        /*049c*/ 	.word	0x0000e430


	//   ....[85]....
        /*04a0*/ 	.word	0x0000e450


	//   ....[86]....
        /*04a4*/ 	.word	0x0000e560


	//   ....[87]....
        /*04a8*/ 	.word	0x0000e580


	//   ....[88]....
        /*04ac*/ 	.word	0x0000ec60


	//   ....[89]....
        /*04b0*/ 	.word	0x0000ec80


	//   ....[90]....
        /*04b4*/ 	.word	0x0000ed80


	//   ....[91]....
        /*04b8*/ 	.word	0x0000eda0


	//   ....[92]....
        /*04bc*/ 	.word	0x0000eea0


	//   ....[93]....
        /*04c0*/ 	.word	0x0000eec0


	//   ....[94]....
        /*04c4*/ 	.word	0x0000efd0


	//   ....[95]....
        /*04c8*/ 	.word	0x0000eff0


	//   ....[96]....
        /*04cc*/ 	.word	0x0000f1b0


	//   ....[97]....
        /*04d0*/ 	.word	0x00010220


	//   ....[98]....
        /*04d4*/ 	.word	0x00010ef0


	//   ....[99]....
        /*04d8*/ 	.word	0x00010f20


	//   ....[100]....
        /*04dc*/ 	.word	0x00011000


	//   ....[101]....
        /*04e0*/ 	.word	0x00011020


	//   ....[102]....
        /*04e4*/ 	.word	0x000110c0


	//   ....[103]....
        /*04e8*/ 	.word	0x000110e0


	//   ....[104]....
        /*04ec*/ 	.word	0x000110f0


	//   ....[105]....
        /*04f0*/ 	.word	0x00011180


	//   ....[106]....
        /*04f4*/ 	.word	0x00013200


	//   ....[107]....
        /*04f8*/ 	.word	0x000133a0


	//   ....[108]....
        /*04fc*/ 	.word	0x00013970


	//   ....[109]....
        /*0500*/ 	.word	0x00013b20


	//   ....[110]....
        /*0504*/ 	.word	0x00013b80


	//   ....[111]....
        /*0508*/ 	.word	0x00013c10


	//   ....[112]....
        /*050c*/ 	.word	0x00013d30


	//   ....[113]....
        /*0510*/ 	.word	0x00013d90


	//   ....[114]....
        /*0514*/ 	.word	0x00013eb0


	//   ....[115]....
        /*0518*/ 	.word	0x00013f10


	//   ....[116]....
        /*051c*/ 	.word	0x00013fb0


	//   ....[117]....
        /*0520*/ 	.word	0x00014360


	//----- nvinfo : EIATTR_REG_RECONFIG
	.align		4
.L_299:
        /*0524*/ 	.byte	0x01, 0x54
	.zero		2


	//----- nvinfo : EIATTR_SYSCALL_OFFSETS
	.align		4
        /*0528*/ 	.byte	0x04, 0x46
        /*052a*/ 	.short	(.L_301 - .L_300)


	//   ....[0]....
.L_300:
        /*052c*/ 	.word	0x00001a60


	//   ....[1]....
        /*0530*/ 	.word	0x0000fc40


	//   ....[2]....
        /*0534*/ 	.word	0x0000fdd0


	//   ....[3]....
        /*0538*/ 	.word	0x0000ff20


	//   ....[4]....
        /*053c*/ 	.word	0x00010060


	//   ....[5]....
        /*0540*/ 	.word	0x00010ad0


	//----- nvinfo : EIATTR_MBARRIER_INSTR_OFFSETS
	.align		4
.L_301:
        /*0544*/ 	.byte	0x04, 0x39
        /*0546*/ 	.short	(.L_303 - .L_302)


	//   ....[0]....
.L_302:
        /*0548*/ 	.word	0x00000270
        /*054c*/ 	.word	0x000000ff
        /*0550*/ 	.word	0x00033400
        /*0554*/ 	.short	0x0100
        /*0556*/ 	.byte	0x08
	.zero		1


	//   ....[1]....
        /*0558*/ 	.word	0x00000280
        /*055c*/ 	.word	0x000000ff
        /*0560*/ 	.word	0x00033420
        /*0564*/ 	.short	0x0100
        /*0566*/ 	.byte	0x08
	.zero		1


	//   ....[2]....
        /*0568*/ 	.word	0x00000370
        /*056c*/ 	.word	0x000000ff
        /*0570*/ 	.word	0x00033430
        /*0574*/ 	.short	0x0100
        /*0576*/ 	.byte	0x08
	.zero		1


	//   ....[3]....
        /*0578*/ 	.word	0x00000380
        /*057c*/ 	.word	0x000000ff
        /*0580*/ 	.word	0x00033440
        /*0584*/ 	.short	0x0100
        /*0586*/ 	.byte	0x08
	.zero		1


	//   ....[4]....
        /*0588*/ 	.word	0x00000390
        /*058c*/ 	.word	0x000000ff
        /*0590*/ 	.word	0x00033438
        /*0594*/ 	.short	0x0100
        /*0596*/ 	.byte	0x08
	.zero		1


	//   ....[5]....
        /*0598*/ 	.word	0x000003a0
        /*059c*/ 	.word	0x000000ff
        /*05a0*/ 	.word	0x00033448
        /*05a4*/ 	.short	0x0100
        /*05a6*/ 	.byte	0x08
	.zero		1


	//   ....[6]....
        /*05a8*/ 	.word	0x000004d0
        /*05ac*/ 	.word	0x000000ff
        /*05b0*/ 	.word	0x00033450
        /*05b4*/ 	.short	0x0100
        /*05b6*/ 	.byte	0x08
	.zero		1


	//   ....[7]....
        /*05b8*/ 	.word	0x000004e0
        /*05bc*/ 	.word	0x000000ff
        /*05c0*/ 	.word	0x00033460
        /*05c4*/ 	.short	0x0100
        /*05c6*/ 	.byte	0x08
	.zero		1


	//   ....[8]....
        /*05c8*/ 	.word	0x000004f0
        /*05cc*/ 	.word	0x000000ff
        /*05d0*/ 	.word	0x00033458
        /*05d4*/ 	.short	0x0100
        /*05d6*/ 	.byte	0x08
	.zero		1


	//   ....[9]....
        /*05d8*/ 	.word	0x00000500
        /*05dc*/ 	.word	0x000000ff
        /*05e0*/ 	.word	0x00033468
        /*05e4*/ 	.short	0x0100
        /*05e6*/ 	.byte	0x08
	.zero		1


	//   ....[10]....
        /*05e8*/ 	.word	0x000005f0
        /*05ec*/ 	.word	0x000000ff
        /*05f0*/ 	.word	0x00033470
        /*05f4*/ 	.short	0x0100
        /*05f6*/ 	.byte	0x06
	.zero		1


	//   ....[11]....
        /*05f8*/ 	.word	0x00000600
        /*05fc*/ 	.word	0x000000ff
        /*0600*/ 	.word	0x00033480
        /*0604*/ 	.short	0x0100
        /*0606*/ 	.byte	0x06
	.zero		1


	//   ....[12]....
        /*0608*/ 	.word	0x00000610
        /*060c*/ 	.word	0x000000ff
        /*0610*/ 	.word	0x00033478
        /*0614*/ 	.short	0x0100
        /*0616*/ 	.byte	0x06
	.zero		1


	//   ....[13]....
        /*0618*/ 	.word	0x00000620
        /*061c*/ 	.word	0x000000ff
        /*0620*/ 	.word	0x00033488
        /*0624*/ 	.short	0x0100
        /*0626*/ 	.byte	0x06
	.zero		1


	//   ....[14]....
        /*0628*/ 	.word	0x00000750
        /*062c*/ 	.word	0x000000ff
        /*0630*/ 	.word	0x00033490
        /*0634*/ 	.short	0x0100
        /*0636*/ 	.byte	0x08
	.zero		1


	//   ....[15]....
        /*0638*/ 	.word	0x00000760
        /*063c*/ 	.word	0x000000ff
        /*0640*/ 	.word	0x000334a0
        /*0644*/ 	.short	0x0100
        /*0646*/ 	.byte	0x08
	.zero		1


	//   ....[16]....
        /*0648*/ 	.word	0x00000770
        /*064c*/ 	.word	0x000000ff
        /*0650*/ 	.word	0x00033498
        /*0654*/ 	.short	0x0100
        /*0656*/ 	.byte	0x08
	.zero		1


	//   ....[17]....
        /*0658*/ 	.word	0x00000780
        /*065c*/ 	.word	0x000000ff
        /*0660*/ 	.word	0x000334a8
        /*0664*/ 	.short	0x0100
        /*0666*/ 	.byte	0x08
	.zero		1


	//   ....[18]....
        /*0668*/ 	.word	0x000008b0
        /*066c*/ 	.word	0x000000ff
        /*0670*/ 	.word	0x000334b0
        /*0674*/ 	.short	0x0100
        /*0676*/ 	.byte	0x08
	.zero		1


	//   ....[19]....
        /*0678*/ 	.word	0x000008c0
        /*067c*/ 	.word	0x000000ff
        /*0680*/ 	.word	0x000334c0
        /*0684*/ 	.short	0x0100
        /*0686*/ 	.byte	0x08
	.zero		1


	//   ....[20]....
        /*0688*/ 	.word	0x000008d0
        /*068c*/ 	.word	0x000000ff
        /*0690*/ 	.word	0x000334b8
        /*0694*/ 	.short	0x0100
        /*0696*/ 	.byte	0x08
	.zero		1


	//   ....[21]....
        /*0698*/ 	.word	0x000008e0
        /*069c*/ 	.word	0x000000ff
        /*06a0*/ 	.word	0x000334c8
        /*06a4*/ 	.short	0x0100
        /*06a6*/ 	.byte	0x08
	.zero		1


	//   ....[22]....
        /*06a8*/ 	.word	0x00001ae0
        /*06ac*/ 	.word	0x000000ff
        /*06b0*/ 	.word	0x00033400
        /*06b4*/ 	.short	0x010a
        /*06b6*/ 	.byte	0x29
	.zero		1


	//   ....[23]....
        /*06b8*/ 	.word	0x00001b60
        /*06bc*/ 	.word	0x00000002
        /*06c0*/ 	.word	0x00033430
        /*06c4*/ 	.short	0x010a
        /*06c6*/ 	.byte	0x3f
	.zero		1


	//   ....[24]....
        /*06c8*/ 	.word	0x00001bc0
        /*06cc*/ 	.word	0x00000002
        /*06d0*/ 	.word	0x00033430
        /*06d4*/ 	.short	0x010a
        /*06d6*/ 	.byte	0x3f
	.zero		1


	//   ....[25]....
        /*06d8*/ 	.word	0x00003070
        /*06dc*/ 	.word	0x00000002
        /*06e0*/ 	.word	0x00000000
        /*06e4*/ 	.short	0x0101
        /*06e6*/ 	.byte	0x3f
	.zero		1


	//   ....[26]....
        /*06e8*/ 	.word	0x00004fa0
        /*06ec*/ 	.word	0x000000ff
        /*06f0*/ 	.word	0x00033430
        /*06f4*/ 	.short	0x010a
        /*06f6*/ 	.byte	0x06
	.zero		1


	//   ....[27]....
        /*06f8*/ 	.word	0x00004fe0
        /*06fc*/ 	.word	0x000000ff
        /*0700*/ 	.word	0x00033430
        /*0704*/ 	.short	0x010a
        /*0706*/ 	.byte	0x06
	.zero		1


	//   ....[28]....
        /*0708*/ 	.word	0x00005c20
        /*070c*/ 	.word	0x000000ff
        /*0710*/ 	.word	0x00033450
        /*0714*/ 	.short	0x010a
        /*0716*/ 	.byte	0x06
	.zero		1


	//   ....[29]....
        /*0718*/ 	.word	0x00005c60
        /*071c*/ 	.word	0x000000ff
        /*0720*/ 	.word	0x00033450
        /*0724*/ 	.short	0x010a
        /*0726*/ 	.byte	0x06
	.zero		1


	//   ....[30]....
        /*0728*/ 	.word	0x00007ed0
        /*072c*/ 	.word	0x00000002
        /*0730*/ 	.word	0x00000000
        /*0734*/ 	.short	0x0101
        /*0736*/ 	.byte	0x3f
	.zero		1


	//   ....[31]....
        /*0738*/ 	.word	0x000080c0
        /*073c*/ 	.word	0x000000ff
        /*0740*/ 	.word	0x00000000
        /*0744*/ 	.short	0x0101
        /*0746*/ 	.byte	0x06
	.zero		1


	//   ....[32]....
        /*0748*/ 	.word	0x000089f0
        /*074c*/ 	.word	0x000000ff
        /*0750*/ 	.word	0x00033430
        /*0754*/ 	.short	0x010a
        /*0756*/ 	.byte	0x06
	.zero		1


	//   ....[33]....
        /*0758*/ 	.word	0x00008a30
        /*075c*/ 	.word	0x000000ff
        /*0760*/ 	.word	0x00033430
        /*0764*/ 	.short	0x010a
        /*0766*/ 	.byte	0x06
	.zero		1


	//   ....[34]....
        /*0768*/ 	.word	0x00009640
        /*076c*/ 	.word	0x000000ff
        /*0770*/ 	.word	0x00033450
        /*0774*/ 	.short	0x010a
        /*0776*/ 	.byte	0x06
	.zero		1


	//   ....[35]....
        /*0778*/ 	.word	0x00009680
        /*077c*/ 	.word	0x000000ff
        /*0780*/ 	.word	0x00033450
        /*0784*/ 	.short	0x010a
        /*0786*/ 	.byte	0x06
	.zero		1


	//   ....[36]....
        /*0788*/ 	.word	0x0000ad60
        /*078c*/ 	.word	0x00000002
        /*0790*/ 	.word	0x00000000
        /*0794*/ 	.short	0x0101
        /*0796*/ 	.byte	0x3f
	.zero		1


	//   ....[37]....
        /*0798*/ 	.word	0x0000af70
        /*079c*/ 	.word	0x000000ff
        /*07a0*/ 	.word	0x00000000
        /*07a4*/ 	.short	0x0101
        /*07a6*/ 	.byte	0x06
	.zero		1


	//   ....[38]....
        /*07a8*/ 	.word	0x0000b7f0
        /*07ac*/ 	.word	0x000000ff
        /*07b0*/ 	.word	0x00033450
        /*07b4*/ 	.short	0x010a
        /*07b6*/ 	.byte	0x09
	.zero		1


	//   ....[39]....
        /*07b8*/ 	.word	0x0000b830
        /*07bc*/ 	.word	0x000000ff
        /*07c0*/ 	.word	0x00033450
        /*07c4*/ 	.short	0x010a
        /*07c6*/ 	.byte	0x09
	.zero		1


	//   ....[40]....
        /*07c8*/ 	.word	0x0000bf70
        /*07cc*/ 	.word	0x000000ff
        /*07d0*/ 	.word	0x00000000
        /*07d4*/ 	.short	0x0101
        /*07d6*/ 	.byte	0x04
	.zero		1


	//   ....[41]....
        /*07d8*/ 	.word	0x0000e1d0
        /*07dc*/ 	.word	0x00000000
        /*07e0*/ 	.word	0x00000000
        /*07e4*/ 	.short	0x0101
        /*07e6*/ 	.byte	0x3f
	.zero		1


	//   ....[42]....
        /*07e8*/ 	.word	0x00010450
        /*07ec*/ 	.word	0x00000004
        /*07f0*/ 	.word	0x00033480
        /*07f4*/ 	.short	0x010a
        /*07f6*/ 	.byte	0x3f
	.zero		1


	//   ....[43]....
        /*07f8*/ 	.word	0x000106d0
        /*07fc*/ 	.word	0x00000004
        /*0800*/ 	.word	0x00033440
        /*0804*/ 	.short	0x010a
        /*0806*/ 	.byte	0x3f
	.zero		1


	//   ....[44]....
        /*0808*/ 	.word	0x00011260
        /*080c*/ 	.word	0x00000011
        /*0810*/ 	.word	0x00033400
        /*0814*/ 	.short	0x0107
        /*0816*/ 	.byte	0x3f
	.zero		1


	//   ....[45]....
        /*0818*/ 	.word	0x00011360
        /*081c*/ 	.word	0x00000011
        /*0820*/ 	.word	0x00033400
        /*0824*/ 	.short	0x0101
        /*0826*/ 	.byte	0x3f
	.zero		1


	//   ....[46]....
        /*0828*/ 	.word	0x00011380
        /*082c*/ 	.word	0x00000011
        /*0830*/ 	.word	0x00033420
        /*0834*/ 	.short	0x010a
        /*0836*/ 	.byte	0x3f
	.zero		1


	//   ....[47]....
        /*0838*/ 	.word	0x00011690
        /*083c*/ 	.word	0x00000006
        /*0840*/ 	.word	0x00033480
        /*0844*/ 	.short	0x010a
        /*0846*/ 	.byte	0x3f
	.zero		1


	//   ....[48]....
        /*0848*/ 	.word	0x00011ab0
        /*084c*/ 	.word	0x00000006
        /*0850*/ 	.word	0x00033440
        /*0854*/ 	.short	0x010a
        /*0856*/ 	.byte	0x3f
	.zero		1


	//   ....[49]....
        /*0858*/ 	.word	0x00011f60
        /*085c*/ 	.word	0x00000003
        /*0860*/ 	.word	0x00033470
        /*0864*/ 	.short	0x010a
        /*0866*/ 	.byte	0x3f
	.zero		1


	//   ....[50]....
        /*0868*/ 	.word	0x00011fd0
        /*086c*/ 	.word	0x00000003
        /*0870*/ 	.word	0x00033460
        /*0874*/ 	.short	0x010a
        /*0876*/ 	.byte	0x3f
	.zero		1


	//   ....[51]....
        /*0878*/ 	.word	0x00012690
        /*087c*/ 	.word	0x00000003
        /*0880*/ 	.word	0x00033450
        /*0884*/ 	.short	0x0101
        /*0886*/ 	.byte	0x3f
	.zero		1


	//   ....[52]....
        /*0888*/ 	.word	0x00012710
        /*088c*/ 	.word	0x00000003
        /*0890*/ 	.word	0x00000000
        /*0894*/ 	.short	0x0101
        /*0896*/ 	.byte	0x3f
	.zero		1


	//   ....[53]....
        /*0898*/ 	.word	0x00012920
        /*089c*/ 	.word	0x00000003
        /*08a0*/ 	.word	0x00033470
        /*08a4*/ 	.short	0x010a
        /*08a6*/ 	.byte	0x3f
	.zero		1


	//   ....[54]....
        /*08a8*/ 	.word	0x00012980
        /*08ac*/ 	.word	0x00000003
        /*08b0*/ 	.word	0x00033460
        /*08b4*/ 	.short	0x010a
        /*08b6*/ 	.byte	0x3f
	.zero		1


	//   ....[55]....
        /*08b8*/ 	.word	0x00013040
        /*08bc*/ 	.word	0x00000003
        /*08c0*/ 	.word	0x00033450
        /*08c4*/ 	.short	0x0101
        /*08c6*/ 	.byte	0x3f
	.zero		1


	//   ....[56]....
        /*08c8*/ 	.word	0x000130b0
        /*08cc*/ 	.word	0x00000000
        /*08d0*/ 	.word	0x00000000
        /*08d4*/ 	.short	0x0101
        /*08d6*/ 	.byte	0x3f
	.zero		1


	//   ....[57]....
        /*08d8*/ 	.word	0x00013320
        /*08dc*/ 	.word	0x00000003
        /*08e0*/ 	.word	0x00033420
        /*08e4*/ 	.short	0x010a
        /*08e6*/ 	.byte	0x3f
	.zero		1


	//   ....[58]....
        /*08e8*/ 	.word	0x000134c0
        /*08ec*/ 	.word	0x00000007
        /*08f0*/ 	.word	0x00000000
        /*08f4*/ 	.short	0x010a
        /*08f6*/ 	.byte	0x3f
	.zero		1


	//   ....[59]....
        /*08f8*/ 	.word	0x00013530
        /*08fc*/ 	.word	0x00000005
        /*0900*/ 	.word	0x00000000
        /*0904*/ 	.short	0x010a
        /*0906*/ 	.byte	0x3f
	.zero		1


	//   ....[60]....
        /*0908*/ 	.word	0x00013580
        /*090c*/ 	.word	0x00000005
        /*0910*/ 	.word	0x00033460
        /*0914*/ 	.short	0x010a
        /*0916*/ 	.byte	0x3f
	.zero		1


	//   ....[61]....
        /*0918*/ 	.word	0x000135d0
        /*091c*/ 	.word	0x00000003
        /*0920*/ 	.word	0x00033460
        /*0924*/ 	.short	0x010a
        /*0926*/ 	.byte	0x3f
	.zero		1


	//   ....[62]....
        /*0928*/ 	.word	0x00013610
        /*092c*/ 	.word	0x00000005
        /*0930*/ 	.word	0x00033480
        /*0934*/ 	.short	0x010a
        /*0936*/ 	.byte	0x3f
	.zero		1


	//   ....[63]....
        /*0938*/ 	.word	0x00013630
        /*093c*/ 	.word	0x00000003
        /*0940*/ 	.word	0x00033480
        /*0944*/ 	.short	0x010a
        /*0946*/ 	.byte	0x3f
	.zero		1


	//   ....[64]....
        /*0948*/ 	.word	0x000136a0
        /*094c*/ 	.word	0x00000003
        /*0950*/ 	.word	0x00033400
        /*0954*/ 	.short	0x010a
        /*0956*/ 	.byte	0x3f
	.zero		1


	//   ....[65]....
        /*0958*/ 	.word	0x000136f0
        /*095c*/ 	.word	0x00000002
        /*0960*/ 	.word	0x00033430
        /*0964*/ 	.short	0x010a
        /*0966*/ 	.byte	0x3f
	.zero		1


	//   ....[66]....
        /*0968*/ 	.word	0x00013750
        /*096c*/ 	.word	0x00000005
        /*0970*/ 	.word	0x00033430
        /*0974*/ 	.short	0x010a
        /*0976*/ 	.byte	0x3f
	.zero		1


	//   ....[67]....
        /*0978*/ 	.word	0x000137b0
        /*097c*/ 	.word	0x00000005
        /*0980*/ 	.word	0x00033450
        /*0984*/ 	.short	0x010a
        /*0986*/ 	.byte	0x3f
	.zero		1


	//   ....[68]....
        /*0988*/ 	.word	0x00013810
        /*098c*/ 	.word	0x00000009
        /*0990*/ 	.word	0x00033430
        /*0994*/ 	.short	0x010a
        /*0996*/ 	.byte	0x3f
	.zero		1


	//   ....[69]....
        /*0998*/ 	.word	0x00013870
        /*099c*/ 	.word	0x00000009
        /*09a0*/ 	.word	0x00033450
        /*09a4*/ 	.short	0x010a
        /*09a6*/ 	.byte	0x3f
	.zero		1


	//   ....[70]....
        /*09a8*/ 	.word	0x000138d0
        /*09ac*/ 	.word	0x00000006
        /*09b0*/ 	.word	0x00033450
        /*09b4*/ 	.short	0x010a
        /*09b6*/ 	.byte	0x3f
	.zero		1


	//   ....[71]....
        /*09b8*/ 	.word	0x00013a20
        /*09bc*/ 	.word	0x00000004
        /*09c0*/ 	.word	0x00033480
        /*09c4*/ 	.short	0x010a
        /*09c6*/ 	.byte	0x3f
	.zero		1


	//   ....[72]....
        /*09c8*/ 	.word	0x00013a70
        /*09cc*/ 	.word	0x00000004
        /*09d0*/ 	.word	0x00033440
        /*09d4*/ 	.short	0x010a
        /*09d6*/ 	.byte	0x3f
	.zero		1


	//   ....[73]....
        /*09d8*/ 	.word	0x00014050
        /*09dc*/ 	.word	0x00000011
        /*09e0*/ 	.word	0x00033420
        /*09e4*/ 	.short	0x010a
        /*09e6*/ 	.byte	0x3f
	.zero		1


	//   ....[74]....
        /*09e8*/ 	.word	0x000140a0
        /*09ec*/ 	.word	0x00000006
        /*09f0*/ 	.word	0x00033480
        /*09f4*/ 	.short	0x010a
        /*09f6*/ 	.byte	0x3f
	.zero		1


	//   ....[75]....
        /*09f8*/ 	.word	0x000140f0
        /*09fc*/ 	.word	0x00000006
        /*0a00*/ 	.word	0x00033440
        /*0a04*/ 	.short	0x010a
        /*0a06*/ 	.byte	0x3f
	.zero		1


	//   ....[76]....
        /*0a08*/ 	.word	0x00014140
        /*0a0c*/ 	.word	0x00000003
        /*0a10*/ 	.word	0x00033470
        /*0a14*/ 	.short	0x010a
        /*0a16*/ 	.byte	0x3f
	.zero		1


	//   ....[77]....
        /*0a18*/ 	.word	0x00014190
        /*0a1c*/ 	.word	0x00000003
        /*0a20*/ 	.word	0x00033460
        /*0a24*/ 	.short	0x010a
        /*0a26*/ 	.byte	0x3f
	.zero		1


	//   ....[78]....
        /*0a28*/ 	.word	0x000141e0
        /*0a2c*/ 	.word	0x00000003
        /*0a30*/ 	.word	0x00033470
        /*0a34*/ 	.short	0x010a
        /*0a36*/ 	.byte	0x3f
	.zero		1


	//   ....[79]....
        /*0a38*/ 	.word	0x00014230
        /*0a3c*/ 	.word	0x00000003
        /*0a40*/ 	.word	0x00033460
        /*0a44*/ 	.short	0x010a
        /*0a46*/ 	.byte	0x3f
	.zero		1


	//   ....[80]....
        /*0a48*/ 	.word	0x00014280
        /*0a4c*/ 	.word	0x00000003
        /*0a50*/ 	.word	0x00033420
        /*0a54*/ 	.short	0x010a
        /*0a56*/ 	.byte	0x3f
	.zero		1


	//   ....[81]....
        /*0a58*/ 	.word	0x00014420
        /*0a5c*/ 	.word	0x00000007
        /*0a60*/ 	.word	0x00000000
        /*0a64*/ 	.short	0x010a
        /*0a66*/ 	.byte	0x3f
	.zero		1


	//   ....[82]....
        /*0a68*/ 	.word	0x00014470
        /*0a6c*/ 	.word	0x00000005
        /*0a70*/ 	.word	0x00000000
        /*0a74*/ 	.short	0x010a
        /*0a76*/ 	.byte	0x3f
	.zero		1


	//   ....[83]....
        /*0a78*/ 	.word	0x000144c0
        /*0a7c*/ 	.word	0x00000005
        /*0a80*/ 	.word	0x00033460
        /*0a84*/ 	.short	0x010a
        /*0a86*/ 	.byte	0x3f
	.zero		1


	//   ....[84]....
        /*0a88*/ 	.word	0x00014510
        /*0a8c*/ 	.word	0x00000003
        /*0a90*/ 	.word	0x00033460
        /*0a94*/ 	.short	0x010a
        /*0a96*/ 	.byte	0x3f
	.zero		1


	//   ....[85]....
        /*0a98*/ 	.word	0x00014560
        /*0a9c*/ 	.word	0x00000005
        /*0aa0*/ 	.word	0x00033480
        /*0aa4*/ 	.short	0x010a
        /*0aa6*/ 	.byte	0x3f
	.zero		1


	//----- nvinfo : EIATTR_NUM_MBARRIERS
	.align		4
.L_303:
        /*0aa8*/ 	.byte	0x03, 0x38
        /*0aaa*/ 	.short	0x0016


	//----- nvinfo : EIATTR_EXIT_INSTR_OFFSETS
	.align		4
        /*0aac*/ 	.byte	0x04, 0x1c
        /*0aae*/ 	.short	(.L_305 - .L_304)


	//   ....[0]....
.L_304:
        /*0ab0*/ 	.word	0x00000a40


	//   ....[1]....
        /*0ab4*/ 	.word	0x0000f130


	//   ....[2]....
        /*0ab8*/ 	.word	0x00013680


	//----- nvinfo : EIATTR_MAX_THREADS
	.align		4
.L_305:
        /*0abc*/ 	.byte	0x04, 0x05
        /*0abe*/ 	.short	(.L_307 - .L_306)
.L_306:
        /*0ac0*/ 	.word	0x00000180
        /*0ac4*/ 	.word	0x00000001
        /*0ac8*/ 	.word	0x00000001


	//----- nvinfo : EIATTR_CRS_STACK_SIZE
	.align		4
.L_307:
        /*0acc*/ 	.byte	0x04, 0x1e
        /*0ace*/ 	.short	(.L_309 - .L_308)
.L_308:
        /*0ad0*/ 	.word	0x00000000


	//----- nvinfo : EIATTR_CBANK_PARAM_SIZE
	.align		4
.L_309:
        /*0ad4*/ 	.byte	0x03, 0x19
        /*0ad6*/ 	.short	0x0af0


	//----- nvinfo : EIATTR_PARAM_CBANK
	.align		4
        /*0ad8*/ 	.byte	0x04, 0x0a
        /*0ada*/ 	.short	(.L_311 - .L_310)
	.align		4
.L_310:
        /*0adc*/ 	.word	index@(.nv.constant0._ZN7cutlass13device_kernelIN5flash11enable_sm90INS1_16FlashAttnFwdSm90INS1_25CollectiveMainloopFwdSm90ILi2EN4cute5tupleIJNS5_1CILi1EEES8_S8_EEENS6_IJNS7_ILi128EEENS7_ILi160EEENS7_ILi192EEEEEELi192ENS_12float_e4m3_tEfNS_4arch4Sm90ELb1ELb0ELb0ELb0ELb0ELb0ELb0ELb1ELb1ELb1ELb0ELb0EEENS1_21CollectiveEpilogueFwdINS6_IJSA_SC_SB_EEES9_NS_10bfloat16_tESG_Li256ELb0ELb1ELb0ELb1EEENS1_30DynamicPersistentTileSchedulerILi256ELi128ELb0ELb1ELb1EEEEEEEEEvNT_6ParamsE)
        /*0ae0*/ 	.short	0x0210
        /*0ae2*/ 	.short	0x0af0


	//----- nvinfo : EIATTR_SW_WAR
	.align		4
.L_311:
        /*0ae4*/ 	.byte	0x04, 0x36
        /*0ae6*/ 	.short	(.L_313 - .L_312)
.L_312:
        /*0ae8*/ 	.word	0x00000008
.L_313:


//--------------------- .nv.info._ZN7cutlass13device_kernelIN5flash11enable_sm90INS1_16FlashAttnFwdSm90INS1_25CollectiveMainloopFwdSm90ILi2EN4cute5tupleIJNS5_1CILi1EEES8_S8_EEENS6_IJNS7_ILi128EEENS7_ILi160EEENS7_ILi192EEEEEELi192ENS_12float_e4m3_tEfNS_4arch4Sm90ELb1ELb0ELb0ELb1ELb0ELb0ELb0ELb1ELb1ELb1ELb0ELb0EEENS1_21CollectiveEpilogueFwdINS6_IJSA_SC_SB_EEES9_NS_10bfloat16_tESG_Li256ELb1ELb1ELb0ELb1EEENS1_36VarlenDynamicPersistentTileSchedulerILi128ELi160ELi256ELi128ELb0ELb1ELb1ELb1ELb1ELb1EEEEEEEEEvNT_6ParamsE --------------------------
	.section	.nv.info._ZN7cutlass13device_kernelIN5flash11enable_sm90INS1_16FlashAttnFwdSm90INS1_25CollectiveMainloopFwdSm90ILi2EN4cute5tupleIJNS5_1CILi1EEES8_S8_EEENS6_IJNS7_ILi128EEENS7_ILi160EEENS7_ILi192EEEEEELi192ENS_12float_e4m3_tEfNS_4arch4Sm90ELb1ELb0ELb0ELb1ELb0ELb0ELb0ELb1ELb1ELb1ELb0ELb0EEENS1_21CollectiveEpilogueFwdINS6_IJSA_SC_SB_EEES9_NS_10bfloat16_tESG_Li256ELb1ELb1ELb0ELb1EEENS1_36VarlenDynamicPersistentTileSchedulerILi128ELi160ELi256ELi128ELb0ELb1ELb1ELb1ELb1ELb1EEEEEEEEEvNT_6ParamsE,"",@"SHT_CUDA_INFO"
	.sectionflags	@""
	.align	4


	//----- nvinfo : EIATTR_CUDA_API_VERSION
	.align		4
        /*0000*/ 	.byte	0x04, 0x37
        /*0002*/ 	.short	(.L_315 - .L_314)
.L_314:
        /*0004*/ 	.word	0x00000082


	//----- nvinfo : EIATTR_KPARAM_INFO
	.align		4
.L_315:
        /*0008*/ 	.byte	0x04, 0x17
        /*000a*/ 	.short	(.L_317 - .L_316)
.L_316:
        /*000c*/ 	.word	0x00000000
        /*0010*/ 	.short	0x0000
        /*0012*/ 	.short	0x0070
        /*0014*/ 	.byte	0x00, 0xf0, 0x01, 0x2a


	//----- nvinfo : EIATTR_SPARSE_MMA_MASK
	.align		4
.L_317:
        /*0018*/ 	.byte	0x03, 0x50
        /*001a*/ 	.short	0x0000


	//----- nvinfo : EIATTR_MAXREG_COUNT
	.align		4
        /*001c*/ 	.byte	0x03, 0x1b
        /*001e*/ 	.short	0x00a8


	//----- nvinfo : EIATTR_NUM_BARRIERS
	.align		4
        /*0020*/ 	.byte	0x02, 0x4c
        /*0022*/ 	.byte	0x10
	.zero		1


	//----- nvinfo : EIATTR_EXTERNS
	.align		4
        /*0024*/ 	.byte	0x04, 0x0f
        /*0026*/ 	.short	(.L_319 - .L_318)


	//   ....[0]....
	.align		4
.L_318:
        /*0028*/ 	.word	index@(__assertfail)


	//----- nvinfo : EIATTR_ANNOTATIONS
	.align		4
.L_319:
        /*002c*/ 	.byte	0x04, 0x55
        /*002e*/ 	.short	(.L_321 - .L_320)


	//   ....[0]....
.L_320:
        /* <DEDUP_REMOVED lines=29> */


	//----- nvinfo : EIATTR_MERCURY_ISA_VERSION
	.align		4
.L_321:
        /*01f0*/ 	.byte	0x03, 0x5f
        /*01f2*/ 	.short	0x0101


	//----- nvinfo : EIATTR_UNUSED_LOAD_BYTE_OFFSET
	.align		4
        /*01f4*/ 	.byte	0x04, 0x44
        /*01f6*/ 	.short	(.L_323 - .L_322)


	//   ....[0]....
.L_322:
        /*01f8*/ 	.word	0x00000a40
        /*01fc*/ 	.word	0x0000fff0


	//   ....[1]....
        /*0200*/ 	.word	0x0000c5f0
        /*0204*/ 	.word	0x0000fff0


	//----- nvinfo : EIATTR_INT_WARP_WIDE_INSTR_OFFSETS
	.align		4
.L_323:
        /*0208*/ 	.byte	0x04, 0x31
        /*020a*/ 	.short	(.L_325 - .L_324)


	//   ....[0]....
.L_324:
        /*020c*/ 	.word	0x00000130


	//   ....[1]....
        /*0210*/ 	.word	0x00000170


	//   ....[2]....
        /*0214*/ 	.word	0x000001e0


	//   ....[3]....
        /*0218*/ 	.word	0x00010d20


	//   ....[4]....
        /*021c*/ 	.word	0x00010db0


	//   ....[5]....
        /*0220*/ 	.word	0x00013a60


	//   ....[6]....
        /*0224*/ 	.word	0x00013af0


	//----- nvinfo : EIATTR_COOP_GROUP_MASK_REGIDS
	.align		4
.L_325:
        /*0228*/ 	.byte	0x04, 0x29
        /*022a*/ 	.short	(.L_327 - .L_326)


	//   ....[0]....
.L_326:
        /*022c*/ 	.word	0xffffffff


	//   ....[1]....
        /*0230*/ 	.word	0xffffffff


	//   ....[2]....
        /*0234*/ 	.word	0xffffffff


	//   ....[3]....
        /*0238*/ 	.word	0xffffffff


	//   ....[4]....
        /*023c*/ 	.word	0xffffffff


	//   ....[5]....
        /*0240*/ 	.word	0xffffffff


	//   ....[6]....
        /*0244*/ 	.word	0xffffffff


	//   ....[7]....
        /*0248*/ 	.word	0xffffffff


	//   ....[8]....
        /*024c*/ 	.word	0xffffffff


	//   ....[9]....
        /*0250*/ 	.word	0xffffffff


	//   ....[10]....
        /*0254*/ 	.word	0xffffffff


	//   ....[11]....
        /*0258*/ 	.word	0xffffffff


	//   ....[12]....
        /*025c*/ 	.word	0xffffffff


	//   ....[13]....
        /*0260*/ 	.word	0xffffffff


	//   ....[14]....
        /*0264*/ 	.word	0xffffffff


	//   ....[15]....
        /*0268*/ 	.word	0xffffffff


	//   ....[16]....
        /*026c*/ 	.word	0xffffffff


	//   ....[17]....
        /*0270*/ 	.word	0xffffffff


	//   ....[18]....
        /*0274*/ 	.word	0xffffffff


	//   ....[19]....
        /*0278*/ 	.word	0xffffffff


	//   ....[20]....
        /*027c*/ 	.word	0xffffffff


	//   ....[21]....
        /*0280*/ 	.word	0xffffffff


	//   ....[22]....
        /*0284*/ 	.word	0xffffffff


	//   ....[23]....
        /*0288*/ 	.word	0xffffffff


	//   ....[24]....
        /*028c*/ 	.word	0xffffffff


	//   ....[25]....
        /*0290*/ 	.word	0xffffffff


	//   ....[26]....
        /*0294*/ 	.word	0xffffffff


	//   ....[27]....
        /*0298*/ 	.word	0xffffffff


	//   ....[28]....
        /*029c*/ 	.word	0xffffffff


	//   ....[29]....
        /*02a0*/ 	.word	0xffffffff


	//   ....[30]....
        /*02a4*/ 	.word	0xffffffff


	//   ....[31]....
        /*02a8*/ 	.word	0xffffffff


	//   ....[32]....
        /*02ac*/ 	.word	0xffffffff


	//   ....[33]....
        /*02b0*/ 	.word	0xffffffff


	//   ....[34]....
        /*02b4*/ 	.word	0xffffffff


	//   ....[35]....
        /*02b8*/ 	.word	0xffffffff


	//   ....[36]....
        /*02bc*/ 	.word	0xffffffff


	//   ....[37]....
        /*02c0*/ 	.word	0xffffffff


	//   ....[38]....
        /*02c4*/ 	.word	0xffffffff


	//   ....[39]....
        /*02c8*/ 	.word	0xffffffff


	//   ....[40]....
        /*02cc*/ 	.word	0xffffffff


	//   ....[41]....
        /*02d0*/ 	.word	0xffffffff


	//   ....[42]....
        /*02d4*/ 	.word	0xffffffff


	//   ....[43]....
        /*02d8*/ 	.word	0xffffffff


	//   ....[44]....
        /*02dc*/ 	.word	0xffffffff


	//   ....[45]....
        /*02e0*/ 	.word	0xffffffff


	//   ....[46]....
        /*02e4*/ 	.word	0xffffffff


	//   ....[47]....
        /*02e8*/ 	.word	0xffffffff


	//   ....[48]....
        /*02ec*/ 	.word	0xffffffff


	//   ....[49]....
        /*02f0*/ 	.word	0xffffffff


	//   ....[50]....
        /*02f4*/ 	.word	0xffffffff


	//   ....[51]....
        /*02f8*/ 	.word	0xffffffff


	//   ....[52]....
        /*02fc*/ 	.word	0xffffffff


	//   ....[53]....
        /*0300*/ 	.word	0xffffffff


	//   ....[54]....
        /*0304*/ 	.word	0xffffffff


	//   ....[55]....
        /*0308*/ 	.word	0xffffffff


	//   ....[56]....
        /*030c*/ 	.word	0xffffffff


	//   ....[57]....
        /*0310*/ 	.word	0xffffffff


	//   ....[58]....
        /*0314*/ 	.word	0xffffffff


	//   ....[59]....
        /*0318*/ 	.word	0xffffffff


	//   ....[60]....
        /*031c*/ 	.word	0xffffffff


	//   ....[61]....
        /*0320*/ 	.word	0xffffffff


	//   ....[62]....
        /*0324*/ 	.word	0xffffffff


	//   ....[63]....
        /*0328*/ 	.word	0xffffffff


	//   ....[64]....
        /*032c*/ 	.word	0xffffffff


	//   ....[65]....
        /*0330*/ 	.word	0xffffffff


	//   ....[66]....
        /*0334*/ 	.word	0xffffffff


	//   ....[67]....
        /*0338*/ 	.word	0xffffffff


	//   ....[68]....
        /*033c*/ 	.word	0xffffffff


	//   ....[69]....
        /*0340*/ 	.word	0xffffffff


	//   ....[70]....
        /*0344*/ 	.word	0xffffffff


	//   ....[71]....
        /*0348*/ 	.word	0xffffffff


	//   ....[72]....
        /*034c*/ 	.word	0xffffffff


	//   ....[73]....
        /*0350*/ 	.word	0xffffffff


	//   ....[74]....
        /*0354*/ 	.word	0xffffffff


	//   ....[75]....
        /*0358*/ 	.word	0xffffffff


	//   ....[76]....
        /*035c*/ 	.word	0xffffffff


	//   ....[77]....
        /*0360*/ 	.word	0xffffffff


	//   ....[78]....
        /*0364*/ 	.word	0xffffffff


	//   ....[79]....
        /*0368*/ 	.word	0xffffffff


	//   ....[80]....
        /*036c*/ 	.word	0xffffffff


	//   ....[81]....
        /*0370*/ 	.word	0xffffffff


	//   ....[82]....
        /*0374*/ 	.word	0xffffffff


	//   ....[83]....
        /*0378*/ 	.word	0xffffffff


	//   ....[84]....
        /*037c*/ 	.word	0xffffffff


	//   ....[85]....
        /*0380*/ 	.word	0xffffffff


	//   ....[86]....
        /*0384*/ 	.word	0xffffffff


	//   ....[87]....
        /*0388*/ 	.word	0xffffffff


	//   ....[88]....
        /*038c*/ 	.word	0xffffffff


	//   ....[89]....
        /*0390*/ 	.word	0xffffffff


	//   ....[90]....
        /*0394*/ 	.word	0xffffffff


	//   ....[91]....
        /*0398*/ 	.word	0xffffffff


	//   ....[92]....
        /*039c*/ 	.word	0xffffffff


	//   ....[93]....
        /*03a0*/ 	.word	0xffffffff


	//   ....[94]....
        /*03a4*/ 	.word	0xffffffff


	//   ....[95]....
        /*03a8*/ 	.word	0xffffffff


	//   ....[96]....
        /*03ac*/ 	.word	0xffffffff


	//   ....[97]....
        /*03b0*/ 	.word	0xffffffff


	//   ....[98]....
        /*03b4*/ 	.word	0xffffffff


	//   ....[99]....
        /*03b8*/ 	.word	0xffffffff


	//   ....[100]....
        /*03bc*/ 	.word	0xffffffff


	//   ....[101]....
        /*03c0*/ 	.word	0xffffffff


	//   ....[102]....
        /*03c4*/ 	.word	0xffffffff


	//   ....[103]....
        /*03c8*/ 	.word	0xffffffff


	//   ....[104]....
        /*03cc*/ 	.word	0xffffffff


	//   ....[105]....
        /*03d0*/ 	.word	0xffffffff


	//   ....[106]....
        /*03d4*/ 	.word	0xffffffff


	//   ....[107]....
        /*03d8*/ 	.word	0xffffffff


	//   ....[108]....
        /*03dc*/ 	.word	0xffffffff


	//   ....[109]....
        /*03e0*/ 	.word	0xffffffff


	//   ....[110]....
        /*03e4*/ 	.word	0xffffffff


	//   ....[111]....
        /*03e8*/ 	.word	0xffffffff


	//   ....[112]....
        /*03ec*/ 	.word	0xffffffff


	//   ....[113]....
        /*03f0*/ 	.word	0xffffffff


	//   ....[114]....
        /*03f4*/ 	.word	0xffffffff


	//   ....[115]....
        /*03f8*/ 	.word	0xffffffff


	//   ....[116]....
        /*03fc*/ 	.word	0xffffffff


	//   ....[117]....
        /*0400*/ 	.word	0xffffffff


	//   ....[118]....
        /*0404*/ 	.word	0xffffffff


	//   ....[119]....
        /*0408*/ 	.word	0xffffffff


	//   ....[120]....
        /*040c*/ 	.word	0xffffffff


	//   ....[121]....
        /*0410*/ 	.word	0xffffffff


	//   ....[122]....
        /*0414*/ 	.word	0xffffffff


	//   ....[123]....
        /*0418*/ 	.word	0xffffffff


	//   ....[124]....
        /*041c*/ 	.word	0xffffffff


	//   ....[125]....
        /*0420*/ 	.word	0xffffffff


	//   ....[126]....
        /*0424*/ 	.word	0xffffffff


	//   ....[127]....
        /*0428*/ 	.word	0xffffffff


	//   ....[128]....
        /*042c*/ 	.word	0xffffffff


	//   ....[129]....
        /*0430*/ 	.word	0xffffffff


	//   ....[130]....
        /*0434*/ 	.word	0xffffffff


	//   ....[131]....
        /*0438*/ 	.word	0xffffffff


	//   ....[132]....
        /*043c*/ 	.word	0xffffffff


	//   ....[133]....
        /*0440*/ 	.word	0xffffffff


	//   ....[134]....
        /*0444*/ 	.word	0xffffffff


	//   ....[135]....
        /*0448*/ 	.word	0xffffffff


	//   ....[136]....
        /*044c*/ 	.word	0xffffffff


	//   ....[137]....
        /*0450*/ 	.word	0xffffffff


	//   ....[138]....
        /*0454*/ 	.word	0xffffffff


	//   ....[139]....
        /*0458*/ 	.word	0x0500000f


	//   ....[140]....
        /*045c*/ 	.word	0x0500000f


	//   ....[141]....
        /*0460*/ 	.word	0x0500000f


	//   ....[142]....
        /*0464*/ 	.word	0x0500000f


	//   ....[143]....
        /*0468*/ 	.word	0x0500000f


	//   ....[144]....
        /*046c*/ 	.word	0x0500000f


	//   ....[145]....
        /*0470*/ 	.word	0x0500000f


	//   ....[146]....
        /*0474*/ 	.word	0x0500000f


	//   ....[147]....
        /*0478*/ 	.word	0x0500000f


	//   ....[148]....
        /*047c*/ 	.word	0x0500000f


	//----- nvinfo : EIATTR_COOP_GROUP_INSTR_OFFSETS
	.align		4
.L_327:
        /*0480*/ 	.byte	0x04, 0x28
        /*0482*/ 	.short	(.L_329 - .L_328)


	//   ....[0]....
.L_328:
        /*0484*/ 	.word	0x00000070


	//   ....[1]....
        /*0488*/ 	.word	0x00000140


	//   ....[2]....
        /*048c*/ 	.word	0x00000190


	//   ....[3]....
        /*0490*/ 	.word	0x000003c0


	//   ....[4]....
        /*0494*/ 	.word	0x00000520


	//   ....[5]....
        /*0498*/ 	.word	0x00000640


	//   ....[6]....
        /*049c*/ 	.word	0x000007a0


	//   ....[7]....
        /*04a0*/ 	.word	0x00001a30


	//   ....[8]....
        /*04a4*/ 	.word	0x00002820


	//   ....[9]....
        /*04a8*/ 	.word	0x00002840


	//   ....[10]....
        /*04ac*/ 	.word	0x00003360


	//   ....[11]....
        /*04b0*/ 	.word	0x00003420


	//   ....[12]....
        /*04b4*/ 	.word	0x00003f70


	//   ....[13]....
        /*04b8*/ 	.word	0x00004040


	//   ....[14]....
        /*04bc*/ 	.word	0x00005ed0


	//   ....[15]....
        /*04c0*/ 	.word	0x00005f00


	//   ....[16]....
        /*04c4*/ 	.word	0x000067a0


	//   ....[17]....
        /*04c8*/ 	.word	0x000068a0


	//   ....[18]....
        /*04cc*/ 	.word	0x00007350


	//   ....[19]....
        /*04d0*/ 	.word	0x000073b0


	//   ....[20]....
        /*04d4*/ 	.word	0x00009dc0


	//   ....[21]....
        /*04d8*/ 	.word	0x00009dd0


	//   ....[22]....
        /*04dc*/ 	.word	0x00009e00


	//   ....[23]....
        /*04e0*/ 	.word	0x00009e10


	//   ....[24]....
        /*04e4*/ 	.word	0x0000bca0


	//   ....[25]....
        /*04e8*/ 	.word	0x0000bcb0


	//   ....[26]....
        /*04ec*/ 	.word	0x0000bce0


	//   ....[27]....
        /*04f0*/ 	.word	0x0000bcf0


	//   ....[28]....
        /*04f4*/ 	.word	0x0000d150


	//   ....[29]....
        /*04f8*/ 	.word	0x0000d180


	//   ....[30]....
        /*04fc*/ 	.word	0x0000d1b0


	//   ....[31]....
        /*0500*/ 	.word	0x0000d1e0


	//   ....[32]....
        /*0504*/ 	.word	0x0000d210


	//   ....[33]....
        /*0508*/ 	.word	0x0000d230


	//   ....[34]....
        /*050c*/ 	.word	0x0000d240


	//   ....[35]....
        /*0510*/ 	.word	0x0000d250


	//   ....[36]....
        /*0514*/ 	.word	0x0000d260


	//   ....[37]....
        /*0518*/ 	.word	0x0000d270


	//   ....[38]....
        /*051c*/ 	.word	0x0000d280


	//   ....[39]....
        /*0520*/ 	.word	0x0000d2b0


	//   ....[40]....
        /*0524*/ 	.word	0x0000d2e0


	//   ....[41]....
        /*0528*/ 	.word	0x0000d310


	//   ....[42]....
        /*052c*/ 	.word	0x0000d340


	//   ....[43]....
        /*0530*/ 	.word	0x0000d350


	//   ....[44]....
        /*0534*/ 	.word	0x0000d360


	//   ....[45]....
        /*0538*/ 	.word	0x0000d390


	//   ....[46]....
        /*053c*/ 	.word	0x0000d3c0


	//   ....[47]....
        /*0540*/ 	.word	0x0000d3d0


	//   ....[48]....
        /*0544*/ 	.word	0x0000d3e0


	//   ....[49]....
        /*0548*/ 	.word	0x0000d410


	//   ....[50]....
        /*054c*/ 	.word	0x0000d450


	//   ....[51]....
        /*0550*/ 	.word	0x0000d460


	//   ....[52]....
        /*0554*/ 	.word	0x0000d490


	//   ....[53]....
        /*0558*/ 	.word	0x0000d4c0


	//   ....[54]....
        /*055c*/ 	.word	0x0000d4f0


	//   ....[55]....
        /*0560*/ 	.word	0x0000d500


	//   ....[56]....
        /*0564*/ 	.word	0x0000d510


	//   ....[57]....
        /*0568*/ 	.word	0x0000d520


	//   ....[58]....
        /*056c*/ 	.word	0x0000d530


	//   ....[59]....
        /*0570*/ 	.word	0x0000d560


	//   ....[60]....
        /*0574*/ 	.word	0x0000d570


	//   ....[61]....
        /*0578*/ 	.word	0x0000d580


	//   ....[62]....
        /*057c*/ 	.word	0x0000d590


	//   ....[63]....
        /*0580*/ 	.word	0x0000d5a0


	//   ....[64]....
        /*0584*/ 	.word	0x0000d5b0


	//   ....[65]....
        /*0588*/ 	.word	0x0000d5c0


	//   ....[66]....
        /*058c*/ 	.word	0x0000d5d0


	//   ....[67]....
        /*0590*/ 	.word	0x0000d600


	//   ....[68]....
        /*0594*/ 	.word	0x0000d630


	//   ....[69]....
        /*0598*/ 	.word	0x0000d640


	//   ....[70]....
        /*059c*/ 	.word	0x0000d650


	//   ....[71]....
        /*05a0*/ 	.word	0x0000d660


	//   ....[72]....
        /*05a4*/ 	.word	0x0000d690


	//   ....[73]....
        /*05a8*/ 	.word	0x0000d6a0


	//   ....[74]....
        /*05ac*/ 	.word	0x0000d6b0


	//   ....[75]....
        /*05b0*/ 	.word	0x0000d6c0


	//   ....[76]....
        /*05b4*/ 	.word	0x0000dd50


	//   ....[77]....
        /*05b8*/ 	.word	0x0000dd90


	//   ....[78]....
        /*05bc*/ 	.word	0x0000ddd0


	//   ....[79]....
        /*05c0*/ 	.word	0x0000de00


	//   ....[80]....
        /*05c4*/ 	.word	0x0000e530


	//   ....[81]....
        /*05c8*/ 	.word	0x0000e560


	//   ....[82]....
        /*05cc*/ 	.word	0x0000e660


	//   ....[83]....
        /*05d0*/ 	.word	0x0000e680


	//   ....[84]....
        /*05d4*/ 	.word	0x0000e780


	//   ....[85]....
        /*05d8*/ 	.word	0x0000e7a0


	//   ....[86]....
        /*05dc*/ 	.word	0x0000e8b0


	//   ....[87]....
        /*05e0*/ 	.word	0x0000e8d0


	//   ....[88]....
        /*05e4*/ 	.word	0x0000f1d0


	//   ....[89]....
        /*05e8*/ 	.word	0x0000f1f0


	//   ....[90]....
        /*05ec*/ 	.word	0x0000f2f0


	//   ....[91]....
        /*05f0*/ 	.word	0x0000f310


	//   ....[92]....
        /*05f4*/ 	.word	0x0000f410


	//   ....[93]....
        /*05f8*/ 	.word	0x0000f430


	//   ....[94]....
        /*05fc*/ 	.word	0x0000f540


	//   ....[95]....
        /*0600*/ 	.word	0x0000f560


	//   ....[96]....
        /*0604*/ 	.word	0x0000f6e0


	//   ....[97]....
        /*0608*/ 	.word	0x0000f8c0


	//   ....[98]....
        /*060c*/ 	.word	0x0000f8f0


	//   ....[99]....
        /*0610*/ 	.word	0x0000f920


	//   ....[100]....
        /*0614*/ 	.word	0x0000f960


	//   ....[101]....
        /*0618*/ 	.word	0x0000f990


	//   ....[102]....
        /*061c*/ 	.word	0x0000f9d0


	//   ....[103]....
        /*0620*/ 	.word	0x0000fb60


	//   ....[104]....
        /*0624*/ 	.word	0x0000fb90


	//   ....[105]....
        /*0628*/ 	.word	0x0000fbc0


	//   ....[106]....
        /*062c*/ 	.word	0x0000fbf0


	//   ....[107]....
        /*0630*/ 	.word	0x0000fc20


	//   ....[108]....
        /*0634*/ 	.word	0x0000fc60


	//   ....[109]....
        /*0638*/ 	.word	0x0000fd00


	//   ....[110]....
        /*063c*/ 	.word	0x0000fd90


	//   ....[111]....
        /*0640*/ 	.word	0x0000fe40


	//   ....[112]....
        /*0644*/ 	.word	0x000114a0


	//   ....[113]....
        /*0648*/ 	.word	0x00012220


	//   ....[114]....
        /*064c*/ 	.word	0x00012240


	//   ....[115]....
        /*0650*/ 	.word	0x000122f0


	//   ....[116]....
        /*0654*/ 	.word	0x00012300


	//   ....[117]....
        /*0658*/ 	.word	0x00012390


	//   ....[118]....
        /*065c*/ 	.word	0x000123a0


	//   ....[119]....
        /*0660*/ 	.word	0x000123b0


	//   ....[120]....
        /*0664*/ 	.word	0x000123c0


	//   ....[121]....
        /*0668*/ 	.word	0x000145c0


	//   ....[122]....
        /*066c*/ 	.word	0x000145f0


	//   ....[123]....
        /*0670*/ 	.word	0x00014620


	//   ....[124]....
        /*0674*/ 	.word	0x00014660


	//   ....[125]....
        /*0678*/ 	.word	0x00014690


	//   ....[126]....
        /*067c*/ 	.word	0x000146a0


	//   ....[127]....
        /*0680*/ 	.word	0x000146d0


	//   ....[128]....
        /*0684*/ 	.word	0x000146e0


	//   ....[129]....
        /*0688*/ 	.word	0x00014820


	//   ....[130]....
        /*068c*/ 	.word	0x00014850


	//   ....[131]....
        /*0690*/ 	.word	0x00014880


	//   ....[132]....
        /*0694*/ 	.word	0x000148b0


	//   ....[133]....
        /*0698*/ 	.word	0x000148e0


	//   ....[134]....
        /*069c*/ 	.word	0x00014920


	//   ....[135]....
        /*06a0*/ 	.word	0x000149b0


	//   ....[136]....
        /*06a4*/ 	.word	0x00014a40


	//   ....[137]....
        /*06a8*/ 	.word	0x00014ab0


	//   ....[138]....
        /*06ac*/ 	.word	0x00015140


	//   ....[139]....
        /*06b0*/ 	.word	0x00015710


	//   ....[140]....
        /*06b4*/ 	.word	0x000158f0


	//   ....[141]....
        /*06b8*/ 	.word	0x00015950


	//   ....[142]....
        /*06bc*/ 	.word	0x000159d0


	//   ....[143]....
        /*06c0*/ 	.word	0x00015ac0


	//   ....[144]....
        /*06c4*/ 	.word	0x00015b20


	//   ....[145]....
        /*06c8*/ 	.word	0x00015c20


	//   ....[146]....
        /*06cc*/ 	.word	0x00015c80


	//   ....[147]....
        /*06d0*/ 	.word	0x00015d60


	//   ....[148]....
        /*06d4*/ 	.word	0x000160b0


	//----- nvinfo : EIATTR_REG_RECONFIG
	.align		4
.L_329:
        /*06d8*/ 	.byte	0x01, 0x54
	.zero		2


	//----- nvinfo : EIATTR_SYSCALL_OFFSETS
	.align		4
        /*06dc*/ 	.byte	0x04, 0x46
        /*06de*/ 	.short	(.L_331 - .L_330)


	//   ....[0]....
.L_330:
        /*06e0*/ 	.word	0x00001c10


	//   ....[1]....
        /*06e4*/ 	.word	0x00010f20


	//   ....[2]....
        /*06e8*/ 	.word	0x00011080


	//   ....[3]....
        /*06ec*/ 	.word	0x000111d0


	//   ....[4]....
        /*06f0*/ 	.word	0x00011310


	//   ....[5]....
        /*06f4*/ 	.word	0x00011e00


	//----- nvinfo : EIATTR_MBARRIER_INSTR_OFFSETS
	.align		4
.L_331:
        /*06f8*/ 	.byte	0x04, 0x39
        /*06fa*/ 	.short	(.L_333 - .L_332)


	//   ....[0]....
.L_332:
        /*06fc*/ 	.word	0x00000270
        /*0700*/ 	.word	0x000000ff
        /*0704*/ 	.word	0x00033400
        /*0708*/ 	.short	0x0100
        /*070a*/ 	.byte	0x08
	.zero		1


	//   ....[1]....
        /*070c*/ 	.word	0x00000280
        /*0710*/ 	.word	0x000000ff
        /*0714*/ 	.word	0x00033420
        /*0718*/ 	.short	0x0100
        /*071a*/ 	.byte	0x08
	.zero		1


	//   ....[2]....
        /*071c*/ 	.word	0x00000370
        /*0720*/ 	.word	0x000000ff
        /*0724*/ 	.word	0x00033430
        /*0728*/ 	.short	0x0100
        /*072a*/ 	.byte	0x08
	.zero		1


	//   ....[3]....
        /*072c*/ 	.word	0x00000380
        /*0730*/ 	.word	0x000000ff
        /*0734*/ 	.word	0x00033440
        /*0738*/ 	.short	0x0100
        /*073a*/ 	.byte	0x08
	.zero		1


	//   ....[4]....
        /*073c*/ 	.word	0x00000390
        /*0740*/ 	.word	0x000000ff
        /*0744*/ 	.word	0x00033438
        /*0748*/ 	.short	0x0100
        /*074a*/ 	.byte	0x08
	.zero		1


	//   ....[5]....
        /*074c*/ 	.word	0x000003a0
        /*0750*/ 	.word	0x000000ff
        /*0754*/ 	.word	0x00033448
        /*0758*/ 	.short	0x0100
        /*075a*/ 	.byte	0x08
	.zero		1


	//   ....[6]....
        /*075c*/ 	.word	0x000004d0
        /*0760*/ 	.word	0x000000ff
        /*0764*/ 	.word	0x00033450
        /*0768*/ 	.short	0x0100
        /*076a*/ 	.byte	0x08
	.zero		1


	//   ....[7]....
        /*076c*/ 	.word	0x000004e0
        /*0770*/ 	.word	0x000000ff
        /*0774*/ 	.word	0x00033460
        /*0778*/ 	.short	0x0100
        /*077a*/ 	.byte	0x08
	.zero		1


	//   ....[8]....
        /*077c*/ 	.word	0x000004f0
        /*0780*/ 	.word	0x000000ff
        /*0784*/ 	.word	0x00033458
        /*0788*/ 	.short	0x0100
        /*078a*/ 	.byte	0x08
	.zero		1


	//   ....[9]....
        /*078c*/ 	.word	0x00000500
        /*0790*/ 	.word	0x000000ff
        /*0794*/ 	.word	0x00033468
        /*0798*/ 	.short	0x0100
        /*079a*/ 	.byte	0x08
	.zero		1


	//   ....[10]....
        /*079c*/ 	.word	0x000005f0
        /*07a0*/ 	.word	0x000000ff
        /*07a4*/ 	.word	0x00033470
        /*07a8*/ 	.short	0x0100
        /*07aa*/ 	.byte	0x06
	.zero		1


	//   ....[11]....
        /*07ac*/ 	.word	0x00000600
        /*07b0*/ 	.word	0x000000ff
        /*07b4*/ 	.word	0x00033480
        /*07b8*/ 	.short	0x0100
        /*07ba*/ 	.byte	0x06
	.zero		1


	//   ....[12]....
        /*07bc*/ 	.word	0x00000610
        /*07c0*/ 	.word	0x000000ff
        /*07c4*/ 	.word	0x00033478
        /*07c8*/ 	.short	0x0100
        /*07ca*/ 	.byte	0x06
	.zero		1


	//   ....[13]....
        /*07cc*/ 	.word	0x00000620
        /*07d0*/ 	.word	0x000000ff
        /*07d4*/ 	.word	0x00033488
        /*07d8*/ 	.short	0x0100
        /*07da*/ 	.byte	0x06
	.zero		1


	//   ....[14]....
        /*07dc*/ 	.word	0x00000750
        /*07e0*/ 	.word	0x000000ff
        /*07e4*/ 	.word	0x00033490
        /*07e8*/ 	.short	0x0100
        /*07ea*/ 	.byte	0x08
	.zero		1


	//   ....[15]....
        /*07ec*/ 	.word	0x00000760
        /*07f0*/ 	.word	0x000000ff
        /*07f4*/ 	.word	0x000334a0
        /*07f8*/ 	.short	0x0100
        /*07fa*/ 	.byte	0x08
	.zero		1


	//   ....[16]....
        /*07fc*/ 	.word	0x00000770
        /*0800*/ 	.word	0x000000ff
        /*0804*/ 	.word	0x00033498
        /*0808*/ 	.short	0x0100
        /*080a*/ 	.byte	0x08
	.zero		1


	//   ....[17]....
        /*080c*/ 	.word	0x00000780
        /*0810*/ 	.word	0x000000ff
        /*0814*/ 	.word	0x000334a8
        /*0818*/ 	.short	0x0100
        /*081a*/ 	.byte	0x08
	.zero		1


	//   ....[18]....
        /*081c*/ 	.word	0x000008b0
        /*0820*/ 	.word	0x000000ff
        /*0824*/ 	.word	0x000334b0
        /*0828*/ 	.short	0x0100
        /*082a*/ 	.byte	0x08
	.zero		1


	//   ....[19]....
        /*082c*/ 	.word	0x000008c0
        /*0830*/ 	.word	0x000000ff
        /*0834*/ 	.word	0x000334c0
        /*0838*/ 	.short	0x0100
        /*083a*/ 	.byte	0x08
	.zero		1


	//   ....[20]....
        /*083c*/ 	.word	0x000008d0
        /*0840*/ 	.word	0x000000ff
        /*0844*/ 	.word	0x000334b8
        /*0848*/ 	.short	0x0100
        /*084a*/ 	.byte	0x08
	.zero		1


	//   ....[21]....
        /*084c*/ 	.word	0x000008e0
        /*0850*/ 	.word	0x000000ff
        /*0854*/ 	.word	0x000334c8
        /*0858*/ 	.short	0x0100
        /*085a*/ 	.byte	0x08
	.zero		1


	//   ....[22]....
        /*085c*/ 	.word	0x00001c90
        /*0860*/ 	.word	0x000000ff
        /*0864*/ 	.word	0x00033400
        /*0868*/ 	.short	0x010a
        /*086a*/ 	.byte	0x29
	.zero		1


	//   ....[23]....
        /*086c*/ 	.word	0x00001d10
        /*0870*/ 	.word	0x00000002
        /*0874*/ 	.word	0x00033430
        /*0878*/ 	.short	0x010a
        /*087a*/ 	.byte	0x3f
	.zero		1


	//   ....[24]....
        /*087c*/ 	.word	0x00001d70
        /*0880*/ 	.word	0x00000002
        /*0884*/ 	.word	0x00033430
        /*0888*/ 	.short	0x010a
        /*088a*/ 	.byte	0x3f
	.zero		1


	//   ....[25]....
        /*088c*/ 	.word	0x000031c0
        /*0890*/ 	.word	0x00000002
        /*0894*/ 	.word	0x00000000
        /*0898*/ 	.short	0x0101
        /*089a*/ 	.byte	0x3f
	.zero		1


	//   ....[26]....
        /*089c*/ 	.word	0x000050f0
        /*08a0*/ 	.word	0x000000ff
        /*08a4*/ 	.word	0x00033430
        /*08a8*/ 	.short	0x010a
        /*08aa*/ 	.byte	0x06
	.zero		1


	//   ....[27]....
        /*08ac*/ 	.word	0x00005130
        /*08b0*/ 	.word	0x000000ff
        /*08b4*/ 	.word	0x00033430
        /*08b8*/ 	.short	0x010a
        /*08ba*/ 	.byte	0x06
	.zero		1


	//   ....[28]....
        /*08bc*/ 	.word	0x00005d70
        /*08c0*/ 	.word	0x000000ff
        /*08c4*/ 	.word	0x00033450
        /*08c8*/ 	.short	0x010a
        /*08ca*/ 	.byte	0x06
	.zero		1


	//   ....[29]....
        /*08cc*/ 	.word	0x00005db0
        /*08d0*/ 	.word	0x000000ff
        /*08d4*/ 	.word	0x00033450
        /*08d8*/ 	.short	0x010a
        /*08da*/ 	.byte	0x06
	.zero		1


	//   ....[30]....
        /*08dc*/ 	.word	0x00008020
        /*08e0*/ 	.word	0x00000002
        /*08e4*/ 	.word	0x00000000
        /*08e8*/ 	.short	0x0101
        /*08ea*/ 	.byte	0x3f
	.zero		1


	//   ....[31]....
        /*08ec*/ 	.word	0x00008210
        /*08f0*/ 	.word	0x000000ff
        /*08f4*/ 	.word	0x00000000
        /*08f8*/ 	.short	0x0101
        /*08fa*/ 	.byte	0x06
	.zero		1


	//   ....[32]....
        /*08fc*/ 	.word	0x00008b30
        /*0900*/ 	.word	0x000000ff
        /*0904*/ 	.word	0x00033430
        /*0908*/ 	.short	0x010a
        /*090a*/ 	.byte	0x06
	.zero		1


	//   ....[33]....
        /*090c*/ 	.word	0x00008b70
        /*0910*/ 	.word	0x000000ff
        /*0914*/ 	.word	0x00033430
        /*0918*/ 	.short	0x010a
        /*091a*/ 	.byte	0x06
	.zero		1


	//   ....[34]....
        /*091c*/ 	.word	0x00009780
        /*0920*/ 	.word	0x000000ff
        /*0924*/ 	.word	0x00033450
        /*0928*/ 	.short	0x010a
        /*092a*/ 	.byte	0x06
	.zero		1


	//   ....[35]....
        /*092c*/ 	.word	0x000097c0
        /*0930*/ 	.word	0x000000ff
        /*0934*/ 	.word	0x00033450
        /*0938*/ 	.short	0x010a
        /*093a*/ 	.byte	0x06
	.zero		1


	//   ....[36]....
        /*093c*/ 	.word	0x0000aea0
        /*0940*/ 	.word	0x00000002
        /*0944*/ 	.word	0x00000000
        /*0948*/ 	.short	0x0101
        /*094a*/ 	.byte	0x3f
	.zero		1


	//   ....[37]....
        /*094c*/ 	.word	0x0000b0b0
        /*0950*/ 	.word	0x000000ff
        /*0954*/ 	.word	0x00000000
        /*0958*/ 	.short	0x0101
        /*095a*/ 	.byte	0x06
	.zero		1


	//   ....[38]....
        /*095c*/ 	.word	0x0000b930
        /*0960*/ 	.word	0x000000ff
        /*0964*/ 	.word	0x00033450
        /*0968*/ 	.short	0x010a
        /*096a*/ 	.byte	0x09
	.zero		1


	//   ....[39]....
        /*096c*/ 	.word	0x0000b970
        /*0970*/ 	.word	0x000000ff
        /*0974*/ 	.word	0x00033450
        /*0978*/ 	.short	0x010a
        /*097a*/ 	.byte	0x09
	.zero		1


	//   ....[40]....
        /*097c*/ 	.word	0x0000c070
        /*0980*/ 	.word	0x000000ff
        /*0984*/ 	.word	0x00000000
        /*0988*/ 	.short	0x0101
        /*098a*/ 	.byte	0x04
	.zero		1


	//   ....[41]....
        /*098c*/ 	.word	0x0000e520
        /*0990*/ 	.word	0x00000000
        /*0994*/ 	.word	0x00000000
        /*0998*/ 	.short	0x0101
        /*099a*/ 	.byte	0x3f
	.zero		1


	//   ....[42]....
        /*099c*/ 	.word	0x000116d0
        /*09a0*/ 	.word	0x00000004
        /*09a4*/ 	.word	0x00033480
        /*09a8*/ 	.short	0x010a
        /*09aa*/ 	.byte	0x3f
	.zero		1


	//   ....[43]....
        /*09ac*/ 	.word	0x00011960
        /*09b0*/ 	.word	0x00000004
        /*09b4*/ 	.word	0x00033440
        /*09b8*/ 	.short	0x010a
        /*09ba*/ 	.byte	0x3f
	.zero		1


	//   ....[44]....
        /*09bc*/ 	.word	0x00012500
        /*09c0*/ 	.word	0x00000011
        /*09c4*/ 	.word	0x00033400
        /*09c8*/ 	.short	0x0107
        /*09ca*/ 	.byte	0x3f
	.zero		1


	//   ....[45]....
        /*09cc*/ 	.word	0x00012600
        /*09d0*/ 	.word	0x00000011
        /*09d4*/ 	.word	0x00033400
        /*09d8*/ 	.short	0x0101
        /*09da*/ 	.byte	0x3f
	.zero		1


	//   ....[46]....
        /*09dc*/ 	.word	0x00012620
        /*09e0*/ 	.word	0x00000011
        /*09e4*/ 	.word	0x00033420
        /*09e8*/ 	.short	0x010a
        /*09ea*/ 	.byte	0x3f
	.zero		1


	//   ....[47]....
        /*09ec*/ 	.word	0x00012910
        /*09f0*/ 	.word	0x00000006
        /*09f4*/ 	.word	0x00033480
        /*09f8*/ 	.short	0x010a
        /*09fa*/ 	.byte	0x3f
	.zero		1


	//   ....[48]....
        /*09fc*/ 	.word	0x00012d60
        /*0a00*/ 	.word	0x00000006
        /*0a04*/ 	.word	0x00033440
        /*0a08*/ 	.short	0x010a
        /*0a0a*/ 	.byte	0x3f
	.zero		1


	//   ....[49]....
        /*0a0c*/ 	.word	0x00013210
        /*0a10*/ 	.word	0x00000003
        /*0a14*/ 	.word	0x00033470
        /*0a18*/ 	.short	0x010a
        /*0a1a*/ 	.byte	0x3f
	.zero		1


	//   ....[50]....
        /*0a1c*/ 	.word	0x00013280
        /*0a20*/ 	.word	0x00000003
        /*0a24*/ 	.word	0x00033460
        /*0a28*/ 	.short	0x010a
        /*0a2a*/ 	.byte	0x3f
	.zero		1


	//   ....[51]....
        /*0a2c*/ 	.word	0x00013940
        /*0a30*/ 	.word	0x00000003
        /*0a34*/ 	.word	0x00033450
        /*0a38*/ 	.short	0x0101
        /*0a3a*/ 	.byte	0x3f
	.zero		1


	//   ....[52]....
        /*0a3c*/ 	.word	0x000139c0
        /*0a40*/ 	.word	0x00000003
        /*0a44*/ 	.word	0x00000000
        /*0a48*/ 	.short	0x0101
        /*0a4a*/ 	.byte	0x3f
	.zero		1


	//   ....[53]....
        /*0a4c*/ 	.word	0x00013bd0
        /*0a50*/ 	.word	0x00000003
        /*0a54*/ 	.word	0x00033470
        /*0a58*/ 	.short	0x010a
        /*0a5a*/ 	.byte	0x3f
	.zero		1


	//   ....[54]....
        /*0a5c*/ 	.word	0x00013c30
        /*0a60*/ 	.word	0x00000003
        /*0a64*/ 	.word	0x00033460
        /*0a68*/ 	.short	0x010a
        /*0a6a*/ 	.byte	0x3f
	.zero		1


	//   ....[55]....
        /*0a6c*/ 	.word	0x000142f0
        /*0a70*/ 	.word	0x00000003
        /*0a74*/ 	.word	0x00033450
        /*0a78*/ 	.short	0x0101
        /*0a7a*/ 	.byte	0x3f
	.zero		1


	//   ....[56]....
        /*0a7c*/ 	.word	0x00014340
        /*0a80*/ 	.word	0x00000000
        /*0a84*/ 	.word	0x00000000
        /*0a88*/ 	.short	0x0101
        /*0a8a*/ 	.byte	0x3f
	.zero		1


	//   ....[57]....
        /*0a8c*/ 	.word	0x000150c0
        /*0a90*/ 	.word	0x00000003
        /*0a94*/ 	.word	0x00033420
        /*0a98*/ 	.short	0x010a
        /*0a9a*/ 	.byte	0x3f
	.zero		1


	//   ....[58]....
        /*0a9c*/ 	.word	0x00015260
        /*0aa0*/ 	.word	0x00000007
        /*0aa4*/ 	.word	0x00000000
        /*0aa8*/ 	.short	0x010a
        /*0aaa*/ 	.byte	0x3f
	.zero		1


	//   ....[59]....
        /*0aac*/ 	.word	0x000152d0
        /*0ab0*/ 	.word	0x00000005
        /*0ab4*/ 	.word	0x00000000
        /*0ab8*/ 	.short	0x010a
        /*0aba*/ 	.byte	0x3f
	.zero		1


	//   ....[60]....
        /*0abc*/ 	.word	0x00015320
        /*0ac0*/ 	.word	0x00000005
        /*0ac4*/ 	.word	0x00033460
        /*0ac8*/ 	.short	0x010a
        /*0aca*/ 	.byte	0x3f
	.zero		1


	//   ....[61]....
        /*0acc*/ 	.word	0x00015370
        /*0ad0*/ 	.word	0x00000003
        /*0ad4*/ 	.word	0x00033460
        /*0ad8*/ 	.short	0x010a
        /*0ada*/ 	.byte	0x3f
	.zero		1


	//   ....[62]....
        /*0adc*/ 	.word	0x000153b0
        /*0ae0*/ 	.word	0x00000005
        /*0ae4*/ 	.word	0x00033480
        /*0ae8*/ 	.short	0x010a
        /*0aea*/ 	.byte	0x3f
	.zero		1


	//   ....[63]....
        /*0aec*/ 	.word	0x000153d0
        /*0af0*/ 	.word	0x00000003
        /*0af4*/ 	.word	0x00033480
        /*0af8*/ 	.short	0x010a
        /*0afa*/ 	.byte	0x3f
	.zero		1


	//   ....[64]....
        /*0afc*/ 	.word	0x00015440
        /*0b00*/ 	.word	0x00000003
        /*0b04*/ 	.word	0x00033400
        /*0b08*/ 	.short	0x010a
        /*0b0a*/ 	.byte	0x3f
	.zero		1


	//   ....[65]....
        /*0b0c*/ 	.word	0x00015490
        /*0b10*/ 	.word	0x00000002
        /*0b14*/ 	.word	0x00033430
        /*0b18*/ 	.short	0x010a
        /*0b1a*/ 	.byte	0x3f
	.zero		1


	//   ....[66]....
        /*0b1c*/ 	.word	0x000154f0
        /*0b20*/ 	.word	0x00000005
        /*0b24*/ 	.word	0x00033430
        /*0b28*/ 	.short	0x010a
        /*0b2a*/ 	.byte	0x3f
	.zero		1


	//   ....[67]....
        /*0b2c*/ 	.word	0x00015550
        /*0b30*/ 	.word	0x00000005
        /*0b34*/ 	.word	0x00033450
        /*0b38*/ 	.short	0x010a
        /*0b3a*/ 	.byte	0x3f
	.zero		1


	//   ....[68]....
        /*0b3c*/ 	.word	0x000155b0
        /*0b40*/ 	.word	0x00000009
        /*0b44*/ 	.word	0x00033430
        /*0b48*/ 	.short	0x010a
        /*0b4a*/ 	.byte	0x3f
	.zero		1


	//   ....[69]....
        /*0b4c*/ 	.word	0x00015610
        /*0b50*/ 	.word	0x00000009
        /*0b54*/ 	.word	0x00033450
        /*0b58*/ 	.short	0x010a
        /*0b5a*/ 	.byte	0x3f
	.zero		1


	//   ....[70]....
        /*0b5c*/ 	.word	0x00015670
        /*0b60*/ 	.word	0x00000006
        /*0b64*/ 	.word	0x00033450
        /*0b68*/ 	.short	0x010a
        /*0b6a*/ 	.byte	0x3f
	.zero		1


	//   ....[71]....
        /*0b6c*/ 	.word	0x000157c0
        /*0b70*/ 	.word	0x00000004
        /*0b74*/ 	.word	0x00033480
        /*0b78*/ 	.short	0x010a
        /*0b7a*/ 	.byte	0x3f
	.zero		1


	//   ....[72]....
        /*0b7c*/ 	.word	0x00015810
        /*0b80*/ 	.word	0x00000004
        /*0b84*/ 	.word	0x00033440
        /*0b88*/ 	.short	0x010a
        /*0b8a*/ 	.byte	0x3f
	.zero		1


	//   ....[73]....
        /*0b8c*/ 	.word	0x00015da0
        /*0b90*/ 	.word	0x00000011
        /*0b94*/ 	.word	0x00033420
        /*0b98*/ 	.short	0x010a
        /*0b9a*/ 	.byte	0x3f
	.zero		1


	//   ....[74]....
        /*0b9c*/ 	.word	0x00015df0
        /*0ba0*/ 	.word	0x00000006
        /*0ba4*/ 	.word	0x00033480
        /*0ba8*/ 	.short	0x010a
        /*0baa*/ 	.byte	0x3f
	.zero		1


	//   ....[75]....
        /*0bac*/ 	.word	0x00015e40
        /*0bb0*/ 	.word	0x00000006
        /*0bb4*/ 	.word	0x00033440
        /*0bb8*/ 	.short	0x010a
        /*0bba*/ 	.byte	0x3f
	.zero		1


	//   ....[76]....
        /*0bbc*/ 	.word	0x00015e90
        /*0bc0*/ 	.word	0x00000003
        /*0bc4*/ 	.word	0x00033470
        /*0bc8*/ 	.short	0x010a
        /*0bca*/ 	.byte	0x3f
	.zero		1


	//   ....[77]....
        /*0bcc*/ 	.word	0x00015ee0
        /*0bd0*/ 	.word	0x00000003
        /*0bd4*/ 	.word	0x00033460
        /*0bd8*/ 	.short	0x010a
        /*0bda*/ 	.byte	0x3f
	.zero		1


	//   ....[78]....
        /*0bdc*/ 	.word	0x00015f30
        /*0be0*/ 	.word	0x00000003
        /*0be4*/ 	.word	0x00033470
        /*0be8*/ 	.short	0x010a
        /*0bea*/ 	.byte	0x3f
	.zero		1


	//   ....[79]....
        /*0bec*/ 	.word	0x00015f80
        /*0bf0*/ 	.word	0x00000003
        /*0bf4*/ 	.word	0x00033460
        /*0bf8*/ 	.short	0x010a
        /*0bfa*/ 	.byte	0x3f
	.zero		1


	//   ....[80]....
        /*0bfc*/ 	.word	0x00015fd0
        /*0c00*/ 	.word	0x00000003
        /*0c04*/ 	.word	0x00033420
        /*0c08*/ 	.short	0x010a
        /*0c0a*/ 	.byte	0x3f
	.zero		1


	//   ....[81]....
        /*0c0c*/ 	.word	0x00016170
        /*0c10*/ 	.word	0x00000007
        /*0c14*/ 	.word	0x00000000
        /*0c18*/ 	.short	0x010a
        /*0c1a*/ 	.byte	0x3f
	.zero		1


	//   ....[82]....
        /*0c1c*/ 	.word	0x000161c0
        /*0c20*/ 	.word	0x00000005
        /*0c24*/ 	.word	0x00000000
        /*0c28*/ 	.short	0x010a
        /*0c2a*/ 	.byte	0x3f
	.zero		1


	//   ....[83]....
        /*0c2c*/ 	.word	0x00016210
        /*0c30*/ 	.word	0x00000005
        /*0c34*/ 	.word	0x00033460
        /*0c38*/ 	.short	0x010a
        /*0c3a*/ 	.byte	0x3f
	.zero		1


	//   ....[84]....
        /*0c3c*/ 	.word	0x00016260
        /*0c40*/ 	.word	0x00000003
        /*0c44*/ 	.word	0x00033460
        /*0c48*/ 	.short	0x010a
        /*0c4a*/ 	.byte	0x3f
	.zero		1


	//   ....[85]....
        /*0c4c*/ 	.word	0x000162b0
        /*0c50*/ 	.word	0x00000005
        /*0c54*/ 	.word	0x00033480
        /*0c58*/ 	.short	0x010a
        /*0c5a*/ 	.byte	0x3f
	.zero		1


	//----- nvinfo : EIATTR_NUM_MBARRIERS
	.align		4
.L_333:
        /*0c5c*/ 	.byte	0x03, 0x38
        /*0c5e*/ 	.short	0x0016


	//----- nvinfo : EIATTR_EXIT_INSTR_OFFSETS
	.align		4
        /*0c60*/ 	.byte	0x04, 0x1c
        /*0c62*/ 	.short	(.L_335 - .L_334)


	//   ....[0]....
.L_334:
        /*0c64*/ 	.word	0x00000a80


	//   ....[1]....
        /*0c68*/ 	.word	0x0000f690


	//   ....[2]....
        /*0c6c*/ 	.word	0x00015420


	//----- nvinfo : EIATTR_MAX_THREADS
	.align		4
.L_335:
        /*0c70*/ 	.byte	0x04, 0x05
        /*0c72*/ 	.short	(.L_337 - .L_336)
.L_336:
        /*0c74*/ 	.word	0x00000180
        /*0c78*/ 	.word	0x00000001
        /*0c7c*/ 	.word	0x00000001


	//----- nvinfo : EIATTR_CRS_STACK_SIZE
	.align		4
.L_337:
        /*0c80*/ 	.byte	0x04, 0x1e
        /*0c82*/ 	.short	(.L_339 - .L_338)
.L_338:
        /*0c84*/ 	.word	0x00000000


	//----- nvinfo : EIATTR_CBANK_PARAM_SIZE
	.align		4
.L_339:
        /*0c88*/ 	.byte	0x03, 0x19
        /*0c8a*/ 	.short	0x0af0


	//----- nvinfo : EIATTR_PARAM_CBANK
	.align		4
        /*0c8c*/ 	.byte	0x04, 0x0a
        /*0c8e*/ 	.short	(.L_341 - .L_340)
	.align		4
.L_340:
        /*0c90*/ 	.word	index@(.nv.constant0._ZN7cutlass13device_kernelIN5flash11enable_sm90INS1_16FlashAttnFwdSm90INS1_25CollectiveMainloopFwdSm90ILi2EN4cute5tupleIJNS5_1CILi1EEES8_S8_EEENS6_IJNS7_ILi128EEENS7_ILi160EEENS7_ILi192EEEEEELi192ENS_12float_e4m3_tEfNS_4arch4Sm90ELb1ELb0ELb0ELb1ELb0ELb0ELb0ELb1ELb1ELb1ELb0ELb0EEENS1_21CollectiveEpilogueFwdINS6_IJSA_SC_SB_EEES9_NS_10bfloat16_tESG_Li256ELb1ELb1ELb0ELb1EEENS1_36VarlenDynamicPersistentTileSchedulerILi128ELi160ELi256ELi128ELb0ELb1ELb1ELb1ELb1ELb1EEEEEEEEEvNT_6ParamsE)
        /*0c94*/ 	.short	0x0210
        /*0c96*/ 	.short	0x0af0


	//----- nvinfo : EIATTR_SW_WAR
	.align		4
.L_341:
        /*0c98*/ 	.byte	0x04, 0x36
        /*0c9a*/ 	.short	(.L_343 - .L_342)
.L_342:
        /*0c9c*/ 	.word	0x00000008
.L_343:


//--------------------- .nv.info._ZN7cutlass13device_kernelIN5flash11enable_sm90INS1_16FlashAttnFwdSm90INS1_25CollectiveMainloopFwdSm90ILi2EN4cute5tupleIJNS5_1CILi1EEES8_S8_EEENS6_IJNS7_ILi128EEENS7_ILi160EEENS7_ILi192EEEEEELi192ENS_12float_e4m3_tEfNS_4arch4Sm90ELb1ELb0ELb0ELb1ELb0ELb1ELb0ELb1ELb1ELb1ELb0ELb0EEENS1_21CollectiveEpilogueFwdINS6_IJSA_SC_SB_EEES9_NS_10bfloat16_tESG_Li256ELb1ELb1ELb0ELb1EEENS1_36VarlenDynamicPersistentTileSchedulerILi128ELi160ELi256ELi128ELb0ELb1ELb1ELb1ELb1ELb1EEEEEEEEEvNT_6ParamsE --------------------------
	.section	.nv.info._ZN7cutlass13device_kernelIN5flash11enable_sm90INS1_16FlashAttnFwdSm90INS1_25CollectiveMainloopFwdSm90ILi2EN4cute5tupleIJNS5_1CILi1EEES8_S8_EEENS6_IJNS7_ILi128EEENS7_ILi160EEENS7_ILi192EEEEEELi192ENS_12float_e4m3_tEfNS_4arch4Sm90ELb1ELb0ELb0ELb1ELb0ELb1ELb0ELb1ELb1ELb1ELb0ELb0EEENS1_21CollectiveEpilogueFwdINS6_IJSA_SC_SB_EEES9_NS_10bfloat16_tESG_Li256ELb1ELb1ELb0ELb1EEENS1_36VarlenDynamicPersistentTileSchedulerILi128ELi160ELi256ELi128ELb0ELb1ELb1ELb1ELb1ELb1EEEEEEEEEvNT_6ParamsE,"",@"SHT_CUDA_INFO"
	.sectionflags	@""
	.align	4


	//----- nvinfo : EIATTR_CUDA_API_VERSION
	.align		4
        /*0000*/ 	.byte	0x04, 0x37
        /*0002*/ 	.short	(.L_345 - .L_344)
.L_344:
        /*0004*/ 	.word	0x00000082


	//----- nvinfo : EIATTR_KPARAM_INFO
	.align		4
.L_345:
        /*0008*/ 	.byte	0x04, 0x17
        /*000a*/ 	.short	(.L_347 - .L_346)
.L_346:
        /*000c*/ 	.word	0x00000000
        /*0010*/ 	.short	0x0000
        /*0012*/ 	.short	0x0070
        /*0014*/ 	.byte	0x00, 0xf0, 0x01, 0x2a


	//----- nvinfo : EIATTR_SPARSE_MMA_MASK
	.align		4
.L_347:
        /*0018*/ 	.byte	0x03, 0x50
        /*001a*/ 	.short	0x0000


	//----- nvinfo : EIATTR_MAXREG_COUNT
	.align		4
        /*001c*/ 	.byte	0x03, 0x1b
        /*001e*/ 	.short	0x00a8


	//----- nvinfo : EIATTR_NUM_BARRIERS
	.align		4
        /*0020*/ 	.byte	0x02, 0x4c
        /*0022*/ 	.byte	0x10
	.zero		1


	//----- nvinfo : EIATTR_EXTERNS
	.align		4
        /*0024*/ 	.byte	0x04, 0x0f
        /*0026*/ 	.short	(.L_349 - .L_348)


	//   ....[0]....
	.align		4
.L_348:
        /*0028*/ 	.word	index@(__assertfail)


	//----- nvinfo : EIATTR_ANNOTATIONS
	.align		4
.L_349:
        /*002c*/ 	.byte	0x04, 0x55
        /*002e*/ 	.short	(.L_351 - .L_350)


	//   ....[0]....
.L_350:
        /* <DEDUP_REMOVED lines=107> */


	//----- nvinfo : EIATTR_MERCURY_ISA_VERSION
	.align		4
.L_351:
        /*06c8*/ 	.byte	0x03, 0x5f
        /*06ca*/ 	.short	0x0101


	//----- nvinfo : EIATTR_UNUSED_LOAD_BYTE_OFFSET
	.align		4
        /*06cc*/ 	.byte	0x04, 0x44
        /*06ce*/ 	.short	(.L_353 - .L_352)


	//   ....[0]....
.L_352:
        /*06d0*/ 	.word	0x00000ae0
        /*06d4*/ 	.word	0x0000fff0


	//   ....[1]....
        /*06d8*/ 	.word	0x00022f40
        /*06dc*/ 	.word	0x0000fff0


	//----- nvinfo : EIATTR_INT_WARP_WIDE_INSTR_OFFSETS
	.align		4
.L_353:
        /*06e0*/ 	.byte	0x04, 0x31
        /*06e2*/ 	.short	(.L_355 - .L_354)


	//   ....[0]....
.L_354:
        /*06e4*/ 	.word	0x00000190


	//   ....[1]....
        /*06e8*/ 	.word	0x000001d0


	//   ....[2]....
        /*06ec*/ 	.word	0x00000240


	//   ....[3]....
        /*06f0*/ 	.word	0x00029060


	//   ....[4]....
        /*06f4*/ 	.word	0x000290f0


	//   ....[5]....
        /*06f8*/ 	.word	0x0002c050


	//   ....[6]....
        /*06fc*/ 	.word	0x0002c0e0


	//----- nvinfo : EIATTR_COOP_GROUP_MASK_REGIDS
	.align		4
.L_355:
        /*0700*/ 	.byte	0x04, 0x29
        /*0702*/ 	.short	(.L_357 - .L_356)


	//   ....[0]....
.L_356:
        /*0704*/ 	.word	0xffffffff


	//   ....[1]....
        /*0708*/ 	.word	0xffffffff


	//   ....[2]....
        /*070c*/ 	.word	0xffffffff


	//   ....[3]....
        /*0710*/ 	.word	0xffffffff


	//   ....[4]....
        /*0714*/ 	.word	0xffffffff


	//   ....[5]....
        /*0718*/ 	.word	0xffffffff


	//   ....[6]....
        /*071c*/ 	.word	0xffffffff


	//   ....[7]....
        /*0720*/ 	.word	0xffffffff


	//   ....[8]....
        /*0724*/ 	.word	0xffffffff


	//   ....[9]....
        /*0728*/ 	.word	0xffffffff


	//   ....[10]....
        /*072c*/ 	.word	0xffffffff


	//   ....[11]....
        /*0730*/ 	.word	0xffffffff


	//   ....[12]....
        /*0734*/ 	.word	0xffffffff


	//   ....[13]....
        /*0738*/ 	.word	0xffffffff


	//   ....[14]....
        /*073c*/ 	.word	0xffffffff


	//   ....[15]....
        /*0740*/ 	.word	0xffffffff


	//   ....[16]....
        /*0744*/ 	.word	0xffffffff


	//   ....[17]....
        /*0748*/ 	.word	0xffffffff


	//   ....[18]....
        /*074c*/ 	.word	0xffffffff


	//   ....[19]....
        /*0750*/ 	.word	0xffffffff


	//   ....[20]....
        /*0754*/ 	.word	0xffffffff


	//   ....[21]....
        /*0758*/ 	.word	0xffffffff


	//   ....[22]....
        /*075c*/ 	.word	0xffffffff


	//   ....[23]....
        /*0760*/ 	.word	0xffffffff


	//   ....[24]....
        /*0764*/ 	.word	0xffffffff


	//   ....[25]....
        /*0768*/ 	.word	0xffffffff


	//   ....[26]....
        /*076c*/ 	.word	0xffffffff


	//   ....[27]....
        /*0770*/ 	.word	0xffffffff


	//   ....[28]....
        /*0774*/ 	.word	0xffffffff


	//   ....[29]....
        /*0778*/ 	.word	0xffffffff


	//   ....[30]....
        /*077c*/ 	.word	0xffffffff


	//   ....[31]....
        /*0780*/ 	.word	0xffffffff


	//   ....[32]....
        /*0784*/ 	.word	0xffffffff


	//   ....[33]....
        /*0788*/ 	.word	0xffffffff


	//   ....[34]....
        /*078c*/ 	.word	0xffffffff


	//   ....[35]....
        /*0790*/ 	.word	0xffffffff


	//   ....[36]....
        /*0794*/ 	.word	0xffffffff


	//   ....[37]....
        /*0798*/ 	.word	0xffffffff


	//   ....[38]....
        /*079c*/ 	.word	0xffffffff


	//   ....[39]....
        /*07a0*/ 	.word	0xffffffff


	//   ....[40]....
        /*07a4*/ 	.word	0xffffffff


	//   ....[41]....
        /*07a8*/ 	.word	0xffffffff


	//   ....[42]....
        /*07ac*/ 	.word	0xffffffff


	//   ....[43]....
        /*07b0*/ 	.word	0xffffffff


	//   ....[44]....
        /*07b4*/ 	.word	0xffffffff


	//   ....[45]....
        /*07b8*/ 	.word	0xffffffff


	//   ....[46]....
        /*07bc*/ 	.word	0xffffffff


	//   ....[47]....
        /*07c0*/ 	.word	0xffffffff


	//   ....[48]....
        /*07c4*/ 	.word	0xffffffff


	//   ....[49]....
        /*07c8*/ 	.word	0xffffffff


	//   ....[50]....
        /*07cc*/ 	.word	0xffffffff


	//   ....[51]....
        /*07d0*/ 	.word	0xffffffff


	//   ....[52]....
        /*07d4*/ 	.word	0xffffffff


	//   ....[53]....
        /*07d8*/ 	.word	0xffffffff


	//   ....[54]....
        /*07dc*/ 	.word	0xffffffff


	//   ....[55]....
        /*07e0*/ 	.word	0xffffffff


	//   ....[56]....
        /*07e4*/ 	.word	0xffffffff


	//   ....[57]....
        /*07e8*/ 	.word	0xffffffff


	//   ....[58]....
        /*07ec*/ 	.word	0xffffffff


	//   ....[59]....
        /*07f0*/ 	.word	0xffffffff


	//   ....[60]....
        /*07f4*/ 	.word	0xffffffff


	//   ....[61]....
        /*07f8*/ 	.word	0xffffffff


	//   ....[62]....
        /*07fc*/ 	.word	0xffffffff


	//   ....[63]....
        /*0800*/ 	.word	0xffffffff


	//   ....[64]....
        /*0804*/ 	.word	0xffffffff


	//   ....[65]....
        /*0808*/ 	.word	0xffffffff


	//   ....[66]....
        /*080c*/ 	.word	0xffffffff


	//   ....[67]....
        /*0810*/ 	.word	0xffffffff


	//   ....[68]....
        /*0814*/ 	.word	0xffffffff


	//   ....[69]....
        /*0818*/ 	.word	0xffffffff


	//   ....[70]....
        /*081c*/ 	.word	0xffffffff


	//   ....[71]....
        /*0820*/ 	.word	0xffffffff


	//   ....[72]....
        /*0824*/ 	.word	0xffffffff


	//   ....[73]....
        /*0828*/ 	.word	0xffffffff


	//   ....[74]....
        /*082c*/ 	.word	0xffffffff


	//   ....[75]....
        /*0830*/ 	.word	0xffffffff


	//   ....[76]....
        /*0834*/ 	.word	0xffffffff


	//   ....[77]....
        /*0838*/ 	.word	0xffffffff


	//   ....[78]....
        /*083c*/ 	.word	0xffffffff


	//   ....[79]....
        /*0840*/ 	.word	0xffffffff


	//   ....[80]....
        /*0844*/ 	.word	0xffffffff


	//   ....[81]....
        /*0848*/ 	.word	0xffffffff


	//   ....[82]....
        /*084c*/ 	.word	0xffffffff


	//   ....[83]....
        /*0850*/ 	.word	0xffffffff


	//   ....[84]....
        /*0854*/ 	.word	0xffffffff


	//   ....[85]....
        /*0858*/ 	.word	0xffffffff


	//   ....[86]....
        /*085c*/ 	.word	0xffffffff


	//   ....[87]....
        /*0860*/ 	.word	0xffffffff


	//   ....[88]....
        /*0864*/ 	.word	0xffffffff


	//   ....[89]....
        /*0868*/ 	.word	0xffffffff


	//   ....[90]....
        /*086c*/ 	.word	0xffffffff


	//   ....[91]....
        /*0870*/ 	.word	0xffffffff


	//   ....[92]....
        /*0874*/ 	.word	0xffffffff


	//   ....[93]....
        /*0878*/ 	.word	0xffffffff


	//   ....[94]....
        /*087c*/ 	.word	0xffffffff


	//   ....[95]....
        /*0880*/ 	.word	0xffffffff


	//   ....[96]....
        /*0884*/ 	.word	0xffffffff


	//   ....[97]....
        /*0888*/ 	.word	0xffffffff


	//   ....[98]....
        /*088c*/ 	.word	0xffffffff


	//   ....[99]....
        /*0890*/ 	.word	0xffffffff


	//   ....[100]....
        /*0894*/ 	.word	0xffffffff


	//   ....[101]....
        /*0898*/ 	.word	0xffffffff


	//   ....[102]....
        /*089c*/ 	.word	0xffffffff


	//   ....[103]....
        /*08a0*/ 	.word	0xffffffff


	//   ....[104]....
        /*08a4*/ 	.word	0xffffffff


	//   ....[105]....
        /*08a8*/ 	.word	0xffffffff


	//   ....[106]....
        /*08ac*/ 	.word	0xffffffff


	//   ....[107]....
        /*08b0*/ 	.word	0xffffffff


	//   ....[108]....
        /*08b4*/ 	.word	0xffffffff


	//   ....[109]....
        /*08b8*/ 	.word	0xffffffff


	//   ....[110]....
        /*08bc*/ 	.word	0xffffffff


	//   ....[111]....
        /*08c0*/ 	.word	0xffffffff


	//   ....[112]....
        /*08c4*/ 	.word	0xffffffff


	//   ....[113]....
        /*08c8*/ 	.word	0xffffffff


	//   ....[114]....
        /*08cc*/ 	.word	0xffffffff


	//   ....[115]....
        /*08d0*/ 	.word	0xffffffff


	//   ....[116]....
        /*08d4*/ 	.word	0xffffffff


	//   ....[117]....
        /*08d8*/ 	.word	0xffffffff


	//   ....[118]....
        /*08dc*/ 	.word	0xffffffff


	//   ....[119]....
        /*08e0*/ 	.word	0xffffffff


	//   ....[120]....
        /*08e4*/ 	.word	0xffffffff


	//   ....[121]....
        /*08e8*/ 	.word	0xffffffff


	//   ....[122]....
        /*08ec*/ 	.word	0xffffffff


	//   ....[123]....
        /*08f0*/ 	.word	0xffffffff


	//   ....[124]....
        /*08f4*/ 	.word	0xffffffff


	//   ....[125]....
        /*08f8*/ 	.word	0xffffffff


	//   ....[126]....
        /*08fc*/ 	.word	0xffffffff


	//   ....[127]....
        /*0900*/ 	.word	0xffffffff


	//   ....[128]....
        /*0904*/ 	.word	0xffffffff


	//   ....[129]....
        /*0908*/ 	.word	0xffffffff


	//   ....[130]....
        /*090c*/ 	.word	0xffffffff


	//   ....[131]....
        /*0910*/ 	.word	0xffffffff


	//   ....[132]....
        /*0914*/ 	.word	0xffffffff


	//   ....[133]....
        /*0918*/ 	.word	0xffffffff


	//   ....[134]....
        /*091c*/ 	.word	0xffffffff


	//   ....[135]....
        /*0920*/ 	.word	0xffffffff


	//   ....[136]....
        /*0924*/ 	.word	0xffffffff


	//   ....[137]....
        /*0928*/ 	.word	0xffffffff


	//   ....[138]....
        /*092c*/ 	.word	0xffffffff


	//   ....[139]....
        /*0930*/ 	.word	0xffffffff


	//   ....[140]....
        /*0934*/ 	.word	0xffffffff


	//   ....[141]....
        /*0938*/ 	.word	0xffffffff


	//   ....[142]....
        /*093c*/ 	.word	0xffffffff


	//   ....[143]....
        /*0940*/ 	.word	0xffffffff


	//   ....[144]....
        /*0944*/ 	.word	0xffffffff


	//   ....[145]....
        /*0948*/ 	.word	0xffffffff


	//   ....[146]....
        /*094c*/ 	.word	0xffffffff


	//   ....[147]....
        /*0950*/ 	.word	0xffffffff


	//   ....[148]....
        /*0954*/ 	.word	0x0500000f


	//   ....[149]....
        /*0958*/ 	.word	0x0500000f


	//   ....[150]....
        /*095c*/ 	.word	0x0500000f


	//   ....[151]....
        /*0960*/ 	.word	0x0500000f


	//   ....[152]....
        /*0964*/ 	.word	0x0500000f


	//   ....[153]....
        /*0968*/ 	.word	0x0500000f


	//   ....[154]....
        /*096c*/ 	.word	0x0500000f


	//   ....[155]....
        /*0970*/ 	.word	0x0500000f


	//   ....[156]....
        /*0974*/ 	.word	0x0500000f


	//   ....[157]....
        /*0978*/ 	.word	0x0500000f


	//   ....[158]....
        /*097c*/ 	.word	0x0500000f


	//   ....[159]....
        /*0980*/ 	.word	0x0500000f


	//   ....[160]....
        /*0984*/ 	.word	0x0500000f


	//   ....[161]....
        /*0988*/ 	.word	0x0500000f


	//   ....[162]....
        /*098c*/ 	.word	0x0500000f


	//   ....[163]....
        /*0990*/ 	.word	0x0500000f


	//   ....[164]....
        /*0994*/ 	.word	0x0500000f


	//   ....[165]....
        /*0998*/ 	.word	0x0500000f


	//   ....[166]....
        /*099c*/ 	.word	0x0500000f


	//   ....[167]....
        /*09a0*/ 	.word	0x0500000f


	//   ....[168]....
        /*09a4*/ 	.word	0x0500000f


	//   ....[169]....
        /*09a8*/ 	.word	0x0500000f


	//   ....[170]....
        /*09ac*/ 	.word	0x0500000f


	//   ....[171]....
        /*09b0*/ 	.word	0x0500000f


	//   ....[172]....
        /*09b4*/ 	.word	0x0500000f


	//   ....[173]....
        /*09b8*/ 	.word	0x0500000f


	//   ....[174]....
        /*09bc*/ 	.word	0x0500000f


	//   ....[175]....
        /*09c0*/ 	.word	0x0500000f


	//   ....[176]....
        /*09c4*/ 	.word	0x0500000f


	//   ....[177]....
        /*09c8*/ 	.word	0x0500000f


	//   ....[178]....
        /*09cc*/ 	.word	0x0500000f


	//   ....[179]....
        /*09d0*/ 	.word	0x0500000f


	//   ....[180]....
        /*09d4*/ 	.word	0x0500000f


	//   ....[181]....
        /*09d8*/ 	.word	0x0500000f


	//   ....[182]....
        /*09dc*/ 	.word	0x0500000f


	//   ....[183]....
        /*09e0*/ 	.word	0x0500000f


	//   ....[184]....
        /*09e4*/ 	.word	0x0500000f


	//   ....[185]....
        /*09e8*/ 	.word	0x0500000f


	//   ....[186]....
        /*09ec*/ 	.word	0x0500000f


	//   ....[187]....
        /*09f0*/ 	.word	0x0500000f


	//   ....[188]....
        /*09f4*/ 	.word	0x0500000f


	//   ....[189]....
        /*09f8*/ 	.word	0x0500000f


	//   ....[190]....
        /*09fc*/ 	.word	0x0500000f


	//   ....[191]....
        /*0a00*/ 	.word	0x0500000f


	//   ....[192]....
        /*0a04*/ 	.word	0x0500000f


	//   ....[193]....
        /*0a08*/ 	.word	0x0500000f


	//   ....[194]....
        /*0a0c*/ 	.word	0x0500000f


	//   ....[195]....
        /*0a10*/ 	.word	0x0500000f


	//   ....[196]....
        /*0a14*/ 	.word	0x0500000f


	//   ....[197]....
        /*0a18*/ 	.word	0x0500000f


	//   ....[198]....
        /*0a1c*/ 	.word	0x0500000f


	//   ....[199]....
        /*0a20*/ 	.word	0x0500000f


	//   ....[200]....
        /*0a24*/ 	.word	0x0500000f


	//   ....[201]....
        /*0a28*/ 	.word	0x0500000f


	//   ....[202]....
        /*0a2c*/ 	.word	0x0500000f


	//   ....[203]....
        /*0a30*/ 	.word	0x0500000f


	//   ....[204]....
        /*0a34*/ 	.word	0x0500000f


	//   ....[205]....
        /*0a38*/ 	.word	0x0500000f


	//   ....[206]....
        /*0a3c*/ 	.word	0x0500000f


	//   ....[207]....
        /*0a40*/ 	.word	0x0500000f


	//   ....[208]....
        /*0a44*/ 	.word	0x0500000f


	//   ....[209]....
        /*0a48*/ 	.word	0x0500000f


	//   ....[210]....
        /*0a4c*/ 	.word	0x0500000f


	//   ....[211]....
        /*0a50*/ 	.word	0x0500000f


	//   ....[212]....
        /*0a54*/ 	.word	0x0500000f


	//   ....[213]....
        /*0a58*/ 	.word	0x0500000f


	//   ....[214]....
        /*0a5c*/ 	.word	0x0500000f


	//   ....[215]....
        /*0a60*/ 	.word	0x0500000f


	//   ....[216]....
        /*0a64*/ 	.word	0x0500000f


	//   ....[217]....
        /*0a68*/ 	.word	0x0500000f


	//   ....[218]....
        /*0a6c*/ 	.word	0x0500000f


	//   ....[219]....
        /*0a70*/ 	.word	0x0500000f


	//   ....[220]....
        /*0a74*/ 	.word	0x0500000f


	//   ....[221]....
        /*0a78*/ 	.word	0x0500000f


	//   ....[222]....
        /*0a7c*/ 	.word	0x0500000f


	//   ....[223]....
        /*0a80*/ 	.word	0x0500000f


	//   ....[224]....
        /*0a84*/ 	.word	0x0500000f


	//   ....[225]....
        /*0a88*/ 	.word	0x0500000f


	//   ....[226]....
        /*0a8c*/ 	.word	0x0500000f


	//   ....[227]....
        /*0a90*/ 	.word	0x0500000f


	//   ....[228]....
        /*0a94*/ 	.word	0x0500000f


	//   ....[229]....
        /*0a98*/ 	.word	0x0500000f


	//   ....[230]....
        /*0a9c*/ 	.word	0x0500000f


	//   ....[231]....
        /*0aa0*/ 	.word	0x0500000f


	//   ....[232]....
        /*0aa4*/ 	.word	0x0500000f


	//   ....[233]....
        /*0aa8*/ 	.word	0x0500000f


	//   ....[234]....
        /*0aac*/ 	.word	0x0500000f


	//   ....[235]....
        /*0ab0*/ 	.word	0x0500000f


	//   ....[236]....
        /*0ab4*/ 	.word	0x0500000f


	//   ....[237]....
        /*0ab8*/ 	.word	0x0500000f


	//   ....[238]....
        /*0abc*/ 	.word	0x0500000f


	//   ....[239]....
        /*0ac0*/ 	.word	0x0500000f


	//   ....[240]....
        /*0ac4*/ 	.word	0x0500000f


	//----- nvinfo : EIATTR_COOP_GROUP_INSTR_OFFSETS
	.align		4
.L_357:
        /*0ac8*/ 	.byte	0x04, 0x28
        /*0aca*/ 	.short	(.L_359 - .L_358)


	//   ....[0]....
.L_358:
        /*0acc*/ 	.word	0x00000070


	//   ....[1]....
        /*0ad0*/ 	.word	0x000001a0


	//   ....[2]....
        /*0ad4*/ 	.word	0x000001f0


	//   ....[3]....
        /*0ad8*/ 	.word	0x00000420


	//   ....[4]....
        /*0adc*/ 	.word	0x00000580


	//   ....[5]....
        /*0ae0*/ 	.word	0x000006a0


	//   ....[6]....
        /*0ae4*/ 	.word	0x00000800


	//   ....[7]....
        /*0ae8*/ 	.word	0x000103e0


	//   ....[8]....
        /*0aec*/ 	.word	0x00010aa0


	//   ....[9]....
        /*0af0*/ 	.word	0x00010ab0


	//   ....[10]....
        /*0af4*/ 	.word	0x00010ac0


	//   ....[11]....
        /*0af8*/ 	.word	0x00010ad0


	//   ....[12]....
        /*0afc*/ 	.word	0x00014120


	//   ....[13]....
        /*0b00*/ 	.word	0x00014130


	//   ....[14]....
        /*0b04*/ 	.word	0x00014140


	//   ....[15]....
        /*0b08*/ 	.word	0x00014150


	//   ....[16]....
        /*0b0c*/ 	.word	0x00018700


	//   ....[17]....
        /*0b10*/ 	.word	0x00018fd0


	//   ....[18]....
        /*0b14*/ 	.word	0x00018ff0


	//   ....[19]....
        /*0b18*/ 	.word	0x00019000


	//   ....[20]....
        /*0b1c*/ 	.word	0x00019880


	//   ....[21]....
        /*0b20*/ 	.word	0x000198d0


	//   ....[22]....
        /*0b24*/ 	.word	0x0001c2e0


	//   ....[23]....
        /*0b28*/ 	.word	0x0001caf0


	//   ....[24]....
        /*0b2c*/ 	.word	0x0001cb20


	//   ....[25]....
        /*0b30*/ 	.word	0x0001cb40


	//   ....[26]....
        /*0b34*/ 	.word	0x0001d770


	//   ....[27]....
        /*0b38*/ 	.word	0x0001d7c0


	//   ....[28]....
        /*0b3c*/ 	.word	0x00020610


	//   ....[29]....
        /*0b40*/ 	.word	0x00020760


	//   ....[30]....
        /*0b44*/ 	.word	0x00020780


	//   ....[31]....
        /*0b48*/ 	.word	0x00020810


	//   ....[32]....
        /*0b4c*/ 	.word	0x00022590


	//   ....[33]....
        /*0b50*/ 	.word	0x000225f0


	//   ....[34]....
        /*0b54*/ 	.word	0x00022610


	//   ....[35]....
        /*0b58*/ 	.word	0x00022630


	//   ....[36]....
        /*0b5c*/ 	.word	0x00023830


	//   ....[37]....
        /*0b60*/ 	.word	0x00023860


	//   ....[38]....
        /*0b64*/ 	.word	0x00023890


	//   ....[39]....
        /*0b68*/ 	.word	0x000238c0


	//   ....[40]....
        /*0b6c*/ 	.word	0x00023900


	//   ....[41]....
        /*0b70*/ 	.word	0x00023930


	//   ....[42]....
        /*0b74*/ 	.word	0x00023960


	//   ....[43]....
        /*0b78*/ 	.word	0x00023990


	//   ....[44]....
        /*0b7c*/ 	.word	0x000239c0


	//   ....[45]....
        /*0b80*/ 	.word	0x000239f0


	//   ....[46]....
        /*0b84*/ 	.word	0x00023a20


	//   ....[47]....
        /*0b88*/ 	.word	0x00023a50


	//   ....[48]....
        /*0b8c*/ 	.word	0x00023a80


	//   ....[49]....
        /*0b90*/ 	.word	0x00023ab0


	//   ....[50]....
        /*0b94*/ 	.word	0x00023ae0


	//   ....[51]....
        /*0b98*/ 	.word	0x00023b10


	//   ....[52]....
        /*0b9c*/ 	.word	0x00023b40


	//   ....[53]....
        /*0ba0*/ 	.word	0x00023b70


	//   ....[54]....
        /*0ba4*/ 	.word	0x00023ba0


	//   ....[55]....
        /*0ba8*/ 	.word	0x00023bd0


	//   ....[56]....
        /*0bac*/ 	.word	0x00023c00


	//   ....[57]....
        /*0bb0*/ 	.word	0x00023c30


	//   ....[58]....
        /*0bb4*/ 	.word	0x00023c60


	//   ....[59]....
        /*0bb8*/ 	.word	0x00023c90


	//   ....[60]....
        /*0bbc*/ 	.word	0x00023cc0


	//   ....[61]....
        /*0bc0*/ 	.word	0x00023cf0


	//   ....[62]....
        /*0bc4*/ 	.word	0x00023d20


	//   ....[63]....
        /*0bc8*/ 	.word	0x00023d50


	//   ....[64]....
        /*0bcc*/ 	.word	0x00023d80


	//   ....[65]....
        /*0bd0*/ 	.word	0x00023db0


	//   ....[66]....
        /*0bd4*/ 	.word	0x00023de0


	//   ....[67]....
        /*0bd8*/ 	.word	0x00023e10


	//   ....[68]....
        /*0bdc*/ 	.word	0x00023e40


	//   ....[69]....
        /*0be0*/ 	.word	0x00023e70


	//   ....[70]....
        /*0be4*/ 	.word	0x00023ea0


	//   ....[71]....
        /*0be8*/ 	.word	0x00023ed0


	//   ....[72]....
        /*0bec*/ 	.word	0x00023ef0


	//   ....[73]....
        /*0bf0*/ 	.word	0x00023f00


	//   ....[74]....
        /*0bf4*/ 	.word	0x00023f10


	//   ....[75]....
        /*0bf8*/ 	.word	0x00023f20


	//   ....[76]....
        /*0bfc*/ 	.word	0x00023f50


	//   ....[77]....
        /*0c00*/ 	.word	0x00023f80


	//   ....[78]....
        /*0c04*/ 	.word	0x00023fb0


	//   ....[79]....
        /*0c08*/ 	.word	0x00023fe0


	//   ....[80]....
        /*0c0c*/ 	.word	0x00024010


	//   ....[81]....
        /*0c10*/ 	.word	0x00024040


	//   ....[82]....
        /*0c14*/ 	.word	0x00024070


	//   ....[83]....
        /*0c18*/ 	.word	0x00024080


	//   ....[84]....
        /*0c1c*/ 	.word	0x000248f0


	//   ....[85]....
        /*0c20*/ 	.word	0x000249e0


	//   ....[86]....
        /*0c24*/ 	.word	0x00024a10


	//   ....[87]....
        /*0c28*/ 	.word	0x00024a30


	//   ....[88]....
        /*0c2c*/ 	.word	0x00024f80


	//   ....[89]....
        /*0c30*/ 	.word	0x00024fa0


	//   ....[90]....
        /*0c34*/ 	.word	0x000250e0


	//   ....[91]....
        /*0c38*/ 	.word	0x00025100


	//   ....[92]....
        /*0c3c*/ 	.word	0x00025200


	//   ....[93]....
        /*0c40*/ 	.word	0x00025220


	//   ....[94]....
        /*0c44*/ 	.word	0x00025330


	//   ....[95]....
        /*0c48*/ 	.word	0x00025350


	//   ....[96]....
        /*0c4c*/ 	.word	0x00025c20


	//   ....[97]....
        /*0c50*/ 	.word	0x00025c30


	//   ....[98]....
        /*0c54*/ 	.word	0x00025df0


	//   ....[99]....
        /*0c58*/ 	.word	0x00025e00


	//   ....[100]....
        /*0c5c*/ 	.word	0x00025fb0


	//   ....[101]....
        /*0c60*/ 	.word	0x00025fc0


	//   ....[102]....
        /*0c64*/ 	.word	0x00026170


	//   ....[103]....
        /*0c68*/ 	.word	0x00026180


	//   ....[104]....
        /*0c6c*/ 	.word	0x000263a0


	//   ....[105]....
        /*0c70*/ 	.word	0x00026580


	//   ....[106]....
        /*0c74*/ 	.word	0x000265b0


	//   ....[107]....
        /*0c78*/ 	.word	0x000265e0


	//   ....[108]....
        /*0c7c*/ 	.word	0x00026610


	//   ....[109]....
        /*0c80*/ 	.word	0x00026640


	//   ....[110]....
        /*0c84*/ 	.word	0x00026670


	//   ....[111]....
        /*0c88*/ 	.word	0x000267e0


	//   ....[112]....
        /*0c8c*/ 	.word	0x00026810


	//   ....[113]....
        /*0c90*/ 	.word	0x00026840


	//   ....[114]....
        /*0c94*/ 	.word	0x00026870


	//   ....[115]....
        /*0c98*/ 	.word	0x000268a0


	//   ....[116]....
        /*0c9c*/ 	.word	0x000268d0


	//   ....[117]....
        /*0ca0*/ 	.word	0x00026970


	//   ....[118]....
        /*0ca4*/ 	.word	0x000269d0


	//   ....[119]....
        /*0ca8*/ 	.word	0x00026a60


	//   ....[120]....
        /*0cac*/ 	.word	0x00027a10


	//   ....[121]....
        /*0cb0*/ 	.word	0x00029830


	//   ....[122]....
        /*0cb4*/ 	.word	0x0002a6b0


	//   ....[123]....
        /*0cb8*/ 	.word	0x0002a6d0


	//   ....[124]....
        /*0cbc*/ 	.word	0x0002a6f0


	//   ....[125]....
        /*0cc0*/ 	.word	0x0002a7b0


	//   ....[126]....
        /*0cc4*/ 	.word	0x0002a7e0


	//   ....[127]....
        /*0cc8*/ 	.word	0x0002a870


	//   ....[128]....
        /*0ccc*/ 	.word	0x0002a880


	//   ....[129]....
        /*0cd0*/ 	.word	0x0002a910


	//   ....[130]....
        /*0cd4*/ 	.word	0x0002cba0


	//   ....[131]....
        /*0cd8*/ 	.word	0x0002cbd0


	//   ....[132]....
        /*0cdc*/ 	.word	0x0002cc10


	//   ....[133]....
        /*0ce0*/ 	.word	0x0002cc40


	//   ....[134]....
        /*0ce4*/ 	.word	0x0002cc70


	//   ....[135]....
        /*0ce8*/ 	.word	0x0002cca0


	//   ....[136]....
        /*0cec*/ 	.word	0x0002ccd0


	//   ....[137]....
        /*0cf0*/ 	.word	0x0002cd00


	//   ....[138]....
        /*0cf4*/ 	.word	0x0002ce80


	//   ....[139]....
        /*0cf8*/ 	.word	0x0002ceb0


	//   ....[140]....
        /*0cfc*/ 	.word	0x0002cee0


	//   ....[141]....
        /*0d00*/ 	.word	0x0002cf10


	//   ....[142]....
        /*0d04*/ 	.word	0x0002cf40


	//   ....[143]....
        /*0d08*/ 	.word	0x0002cf70


	//   ....[144]....
        /*0d0c*/ 	.word	0x0002d030


	//   ....[145]....
        /*0d10*/ 	.word	0x0002d050


	//   ....[146]....
        /*0d14*/ 	.word	0x0002d0c0


	//   ....[147]....
        /*0d18*/ 	.word	0x0002d790


	//   ....[148]....
        /*0d1c*/ 	.word	0x0002dc90


	//   ....[149]....
        /*0d20*/ 	.word	0x0002dd30


	//   ....[150]....
        /*0d24*/ 	.word	0x0002ddc0


	//   ....[151]....
        /*0d28*/ 	.word	0x0002de10


	//   ....[152]....
        /*0d2c*/ 	.word	0x0002de60


	//   ....[153]....
        /*0d30*/ 	.word	0x0002df30


	//   ....[154]....
        /*0d34*/ 	.word	0x0002dfc0


	//   ....[155]....
        /*0d38*/ 	.word	0x0002e010


	//   ....[156]....
        /*0d3c*/ 	.word	0x0002e060


	//   ....[157]....
        /*0d40*/ 	.word	0x0002e350


	//   ....[158]....
        /*0d44*/ 	.word	0x0002e480


	//   ....[159]....
        /*0d48*/ 	.word	0x0002e5b0


	//   ....[160]....
        /*0d4c*/ 	.word	0x0002e6d0


	//   ....[161]....
        /*0d50*/ 	.word	0x0002e7a0


	//   ....[162]....
        /*0d54*/ 	.word	0x0002e820


	//   ....[163]....
        /*0d58*/ 	.word	0x0002e880


	//   ....[164]....
        /*0d5c*/ 	.word	0x0002e8e0


	//   ....[165]....
        /*0d60*/ 	.word	0x0002e940


	//   ....[166]....
        /*0d64*/ 	.word	0x0002e9c0


	//   ....[167]....
        /*0d68*/ 	.word	0x0002ea20


	//   ....[168]....
        /*0d6c*/ 	.word	0x0002eaa0


	//   ....[169]....
        /*0d70*/ 	.word	0x0002eb00


	//   ....[170]....
        /*0d74*/ 	.word	0x0002eb80


	//   ....[171]....
        /*0d78*/ 	.word	0x0002ebe0


	//   ....[172]....
        /*0d7c*/ 	.word	0x0002ec60


	//   ....[173]....
        /*0d80*/ 	.word	0x0002ecc0


	//   ....[174]....
        /*0d84*/ 	.word	0x0002ed40


	//   ....[175]....
        /*0d88*/ 	.word	0x0002eda0


	//   ....[176]....
        /*0d8c*/ 	.word	0x0002ee20


	//   ....[177]....
        /*0d90*/ 	.word	0x0002ee80


	//   ....[178]....
        /*0d94*/ 	.word	0x0002ef00


	//   ....[179]....
        /*0d98*/ 	.word	0x0002ef60


	//   ....[180]....
        /*0d9c*/ 	.word	0x0002efe0


	//   ....[181]....
        /*0da0*/ 	.word	0x0002f040


	//   ....[182]....
        /*0da4*/ 	.word	0x0002f0c0


	//   ....[183]....
        /*0da8*/ 	.word	0x0002f120


	//   ....[184]....
        /*0dac*/ 	.word	0x0002f1a0


	//   ....[185]....
        /*0db0*/ 	.word	0x0002f200


	//   ....[186]....
        /*0db4*/ 	.word	0x0002f260


	//   ....[187]....
        /*0db8*/ 	.word	0x0002f2c0


	//   ....[188]....
        /*0dbc*/ 	.word	0x0002f320


	//   ....[189]....
        /*0dc0*/ 	.word	0x0002f380


	//   ....[190]....
        /*0dc4*/ 	.word	0x0002f400


	//   ....[191]....
        /*0dc8*/ 	.word	0x0002f460


	//   ....[192]....
        /*0dcc*/ 	.word	0x0002f4e0


	//   ....[193]....
        /*0dd0*/ 	.word	0x0002f540


	//   ....[194]....
        /*0dd4*/ 	.word	0x0002f5c0


	//   ....[195]....
        /*0dd8*/ 	.word	0x0002f620


	//   ....[196]....
        /*0ddc*/ 	.word	0x0002f6a0


	//   ....[197]....
        /*0de0*/ 	.word	0x0002f700


	//   ....[198]....
        /*0de4*/ 	.word	0x0002f770


	//   ....[199]....
        /*0de8*/ 	.word	0x0002f7d0


	//   ....[200]....
        /*0dec*/ 	.word	0x0002f840


	//   ....[201]....
        /*0df0*/ 	.word	0x0002f8a0


	//   ....[202]....
        /*0df4*/ 	.word	0x0002f920


	//   ....[203]....
        /*0df8*/ 	.word	0x0002f980


	//   ....[204]....
        /*0dfc*/ 	.word	0x0002f9f0


	//   ....[205]....
        /*0e00*/ 	.word	0x0002fb10


	//   ....[206]....
        /*0e04*/ 	.word	0x0002fb60


	//   ....[207]....
        /*0e08*/ 	.word	0x0002fbf0


	//   ....[208]....
        /*0e0c*/ 	.word	0x0002fc80


	//   ....[209]....
        /*0e10*/ 	.word	0x0002fd10


	//   ....[210]....
        /*0e14*/ 	.word	0x0002fda0


	//   ....[211]....
        /*0e18*/ 	.word	0x0002fe30


	//   ....[212]....
        /*0e1c*/ 	.word	0x0002fec0


	//   ....[213]....
        /*0e20*/ 	.word	0x0002ff80


	//   ....[214]....
        /*0e24*/ 	.word	0x00030270


	//   ....[215]....
        /*0e28*/ 	.word	0x00030490


	//   ....[216]....
        /*0e2c*/ 	.word	0x000304e0


	//   ....[217]....
        /*0e30*/ 	.word	0x00030540


	//   ....[218]....
        /*0e34*/ 	.word	0x00030630


	//   ....[219]....
        /*0e38*/ 	.word	0x000306e0


	//   ....[220]....
        /*0e3c*/ 	.word	0x000307c0


	//   ....[221]....
        /*0e40*/ 	.word	0x00030890


	//   ....[222]....
        /*0e44*/ 	.word	0x00030990


	//   ....[223]....
        /*0e48*/ 	.word	0x00030c70


	//   ....[224]....
        /*0e4c*/ 	.word	0x00030d10


	//   ....[225]....
        /*0e50*/ 	.word	0x00030e30


	//   ....[226]....
        /*0e54*/ 	.word	0x00030eb0


	//   ....[227]....
        /*0e58*/ 	.word	0x00030f30


	//   ....[228]....
        /*0e5c*/ 	.word	0x00030fb0


	//   ....[229]....
        /*0e60*/ 	.word	0x00031030


	//   ....[230]....
        /*0e64*/ 	.word	0x000310c0


	//   ....[231]....
        /*0e68*/ 	.word	0x00031160


	//   ....[232]....
        /*0e6c*/ 	.word	0x00031210


	//   ....[233]....
        /*0e70*/ 	.word	0x00031290


	//   ....[234]....
        /*0e74*/ 	.word	0x00031310


	//   ....[235]....
        /*0e78*/ 	.word	0x00031390


	//   ....[236]....
        /*0e7c*/ 	.word	0x00031420


	//   ....[237]....
        /*0e80*/ 	.word	0x000314a0


	//   ....[238]....
        /*0e84*/ 	.word	0x00031540


	//   ....[239]....
        /*0e88*/ 	.word	0x000315d0


	//   ....[240]....
        /*0e8c*/ 	.word	0x00031700


	//----- nvinfo : EIATTR_REG_RECONFIG
	.align		4
.L_359:
        /*0e90*/ 	.byte	0x01, 0x54
	.zero		2


	//----- nvinfo : EIATTR_SYSCALL_OFFSETS
	.align		4
        /*0e94*/ 	.byte	0x04, 0x46
        /*0e96*/ 	.short	(.L_361 - .L_360)


	//   ....[0]....
.L_360:
        /*0e98*/ 	.word	0x00001ca0


	//   ....[1]....
        /*0e9c*/ 	.word	0x00001df0


	//   ....[2]....
        /*0ea0*/ 	.word	0x00010570


	//   ....[3]....
        /*0ea4*/ 	.word	0x00010880


	//   ....[4]....
        /*0ea8*/ 	.word	0x00029260


	//   ....[5]....
        /*0eac*/ 	.word	0x00029400


	//   ....[6]....
        /*0eb0*/ 	.word	0x00029560


	//   ....[7]....
        /*0eb4*/ 	.word	0x000296b0


	//   ....[8]....
        /*0eb8*/ 	.word	0x0002a280


	//----- nvinfo : EIATTR_MBARRIER_INSTR_OFFSETS
	.align		4
.L_361:
        /*0ebc*/ 	.byte	0x04, 0x39
        /*0ebe*/ 	.short	(.L_363 - .L_362)


	//   ....[0]....
.L_362:
        /*0ec0*/ 	.word	0x000002d0
        /*0ec4*/ 	.word	0x000000ff
        /*0ec8*/ 	.word	0x00033400
        /*0ecc*/ 	.short	0x0100
        /*0ece*/ 	.byte	0x08
	.zero		1


	//   ....[1]....
        /*0ed0*/ 	.word	0x000002e0
        /*0ed4*/ 	.word	0x000000ff
        /*0ed8*/ 	.word	0x00033420
        /*0edc*/ 	.short	0x0100
        /*0ede*/ 	.byte	0x08
	.zero		1


	//   ....[2]....
        /*0ee0*/ 	.word	0x000003d0
        /*0ee4*/ 	.word	0x000000ff
        /*0ee8*/ 	.word	0x00033430
        /*0eec*/ 	.short	0x0100
        /*0eee*/ 	.byte	0x08
	.zero		1


	//   ....[3]....
        /*0ef0*/ 	.word	0x000003e0
        /*0ef4*/ 	.word	0x000000ff
        /*0ef8*/ 	.word	0x00033440
        /*0efc*/ 	.short	0x0100
        /*0efe*/ 	.byte	0x08
	.zero		1


	//   ....[4]....
        /*0f00*/ 	.word	0x000003f0
        /*0f04*/ 	.word	0x000000ff
        /*0f08*/ 	.word	0x00033438
        /*0f0c*/ 	.short	0x0100
        /*0f0e*/ 	.byte	0x08
	.zero		1


	//   ....[5]....
        /*0f10*/ 	.word	0x00000400
        /*0f14*/ 	.word	0x000000ff
        /*0f18*/ 	.word	0x00033448
        /*0f1c*/ 	.short	0x0100
        /*0f1e*/ 	.byte	0x08
	.zero		1


	//   ....[6]....
        /*0f20*/ 	.word	0x00000530
        /*0f24*/ 	.word	0x000000ff
        /*0f28*/ 	.word	0x00033450
        /*0f2c*/ 	.short	0x0100
        /*0f2e*/ 	.byte	0x08
	.zero		1


	//   ....[7]....
        /*0f30*/ 	.word	0x00000540
        /*0f34*/ 	.word	0x000000ff
        /*0f38*/ 	.word	0x00033460
        /*0f3c*/ 	.short	0x0100
        /*0f3e*/ 	.byte	0x08
	.zero		1


	//   ....[8]....
        /*0f40*/ 	.word	0x00000550
        /*0f44*/ 	.word	0x000000ff
        /*0f48*/ 	.word	0x00033458
        /*0f4c*/ 	.short	0x0100
        /*0f4e*/ 	.byte	0x08
	.zero		1


	//   ....[9]....
        /*0f50*/ 	.word	0x00000560
        /*0f54*/ 	.word	0x000000ff
        /*0f58*/ 	.word	0x00033468
        /*0f5c*/ 	.short	0x0100
        /*0f5e*/ 	.byte	0x08
	.zero		1


	//   ....[10]....
        /*0f60*/ 	.word	0x00000650
        /*0f64*/ 	.word	0x000000ff
        /*0f68*/ 	.word	0x00033470
        /*0f6c*/ 	.short	0x0100
        /*0f6e*/ 	.byte	0x06
	.zero		1


	//   ....[11]....
        /*0f70*/ 	.word	0x00000660
        /*0f74*/ 	.word	0x000000ff
        /*0f78*/ 	.word	0x00033480
        /*0f7c*/ 	.short	0x0100
        /*0f7e*/ 	.byte	0x06
	.zero		1


	//   ....[12]....
        /*0f80*/ 	.word	0x00000670
        /*0f84*/ 	.word	0x000000ff
        /*0f88*/ 	.word	0x00033478
        /*0f8c*/ 	.short	0x0100
        /*0f8e*/ 	.byte	0x06
	.zero		1


	//   ....[13]....
        /*0f90*/ 	.word	0x00000680
        /*0f94*/ 	.word	0x000000ff
        /*0f98*/ 	.word	0x00033488
        /*0f9c*/ 	.short	0x0100
        /*0f9e*/ 	.byte	0x06
	.zero		1


	//   ....[14]....
        /*0fa0*/ 	.word	0x000007b0
        /*0fa4*/ 	.word	0x000000ff
        /*0fa8*/ 	.word	0x00033490
        /*0fac*/ 	.short	0x0100
        /*0fae*/ 	.byte	0x08
	.zero		1


	//   ....[15]....
        /*0fb0*/ 	.word	0x000007c0
        /*0fb4*/ 	.word	0x000000ff
        /*0fb8*/ 	.word	0x000334a0
        /*0fbc*/ 	.short	0x0100
        /*0fbe*/ 	.byte	0x08
	.zero		1


	//   ....[16]....
        /*0fc0*/ 	.word	0x000007d0
        /*0fc4*/ 	.word	0x000000ff
        /*0fc8*/ 	.word	0x00033498
        /*0fcc*/ 	.short	0x0100
        /*0fce*/ 	.byte	0x08
	.zero		1


	//   ....[17]....
        /*0fd0*/ 	.word	0x000007e0
        /*0fd4*/ 	.word	0x000000ff
        /*0fd8*/ 	.word	0x000334a8
        /*0fdc*/ 	.short	0x0100
        /*0fde*/ 	.byte	0x08
	.zero		1


	//   ....[18]....
        /*0fe0*/ 	.word	0x00000910
        /*0fe4*/ 	.word	0x000000ff
        /*0fe8*/ 	.word	0x000334b0
        /*0fec*/ 	.short	0x0100
        /*0fee*/ 	.byte	0x08
	.zero		1


	//   ....[19]....
        /*0ff0*/ 	.word	0x00000920
        /*0ff4*/ 	.word	0x000000ff
        /*0ff8*/ 	.word	0x000334c0
        /*0ffc*/ 	.short	0x0100
        /*0ffe*/ 	.byte	0x08
	.zero		1


	//   ....[20]....
        /*1000*/ 	.word	0x00000930
        /*1004*/ 	.word	0x000000ff
        /*1008*/ 	.word	0x000334b8
        /*100c*/ 	.short	0x0100
        /*100e*/ 	.byte	0x08
	.zero		1


	//   ....[21]....
        /*1010*/ 	.word	0x00000940
        /*1014*/ 	.word	0x000000ff
        /*1018*/ 	.word	0x000334c8
        /*101c*/ 	.short	0x0100
        /*101e*/ 	.byte	0x08
	.zero		1


	//   ....[22]....
        /*1020*/ 	.word	0x000035d0
        /*1024*/ 	.word	0x00000065
        /*1028*/ 	.word	0x00033490
        /*102c*/ 	.short	0x010a
        /*102e*/ 	.byte	0x3f
	.zero		1


	//   ....[23]....
        /*1030*/ 	.word	0x00009340
        /*1034*/ 	.word	0x00000065
        /*1038*/ 	.word	0x00033490
        /*103c*/ 	.short	0x010a
        /*103e*/ 	.byte	0x3f
	.zero		1


	//   ....[24]....
        /*1040*/ 	.word	0x0000f260
        /*1044*/ 	.word	0x00000065
        /*1048*/ 	.word	0x00033490
        /*104c*/ 	.short	0x010a
        /*104e*/ 	.byte	0x3f
	.zero		1


	//   ....[25]....
        /*1050*/ 	.word	0x0000f640
        /*1054*/ 	.word	0x0000002c
        /*1058*/ 	.word	0x00000000
        /*105c*/ 	.short	0x0101
        /*105e*/ 	.byte	0x3f
	.zero		1


	//   ....[26]....
        /*1060*/ 	.word	0x0000f680
        /*1064*/ 	.word	0x00000065
        /*1068*/ 	.word	0x000334b0
        /*106c*/ 	.short	0x010a
        /*106e*/ 	.byte	0x3f
	.zero		1


	//   ....[27]....
        /*1070*/ 	.word	0x0000fba0
        /*1074*/ 	.word	0x00000065
        /*1078*/ 	.word	0x00000000
        /*107c*/ 	.short	0x0101
        /*107e*/ 	.byte	0x3f
	.zero		1


	//   ....[28]....
        /*1080*/ 	.word	0x00010600
        /*1084*/ 	.word	0x00000010
        /*1088*/ 	.word	0x00033400
        /*108c*/ 	.short	0x010a
        /*108e*/ 	.byte	0x3f
	.zero		1


	//   ....[29]....
        /*1090*/ 	.word	0x00010650
        /*1094*/ 	.word	0x00000010
        /*1098*/ 	.word	0x00033400
        /*109c*/ 	.short	0x010a
        /*109e*/ 	.byte	0x3f
	.zero		1


	//   ....[30]....
        /*10a0*/ 	.word	0x00011040
        /*10a4*/ 	.word	0x00000010
        /*10a8*/ 	.word	0x00033400
        /*10ac*/ 	.short	0x010a
        /*10ae*/ 	.byte	0x3f
	.zero		1


	//   ....[31]....
        /*10b0*/ 	.word	0x000145a0
        /*10b4*/ 	.word	0x00000010
        /*10b8*/ 	.word	0x00033400
        /*10bc*/ 	.short	0x010a
        /*10be*/ 	.byte	0x3f
	.zero		1


	//   ....[32]....
        /*10c0*/ 	.word	0x000176e0
        /*10c4*/ 	.word	0x00000003
        /*10c8*/ 	.word	0x00033430
        /*10cc*/ 	.short	0x010a
        /*10ce*/ 	.byte	0x3f
	.zero		1


	//   ....[33]....
        /*10d0*/ 	.word	0x00017750
        /*10d4*/ 	.word	0x00000003
        /*10d8*/ 	.word	0x00033430
        /*10dc*/ 	.short	0x010a
        /*10de*/ 	.byte	0x3f
	.zero		1


	//   ....[34]....
        /*10e0*/ 	.word	0x00019e90
        /*10e4*/ 	.word	0x00000040
        /*10e8*/ 	.word	0x00000000
        /*10ec*/ 	.short	0x0101
        /*10ee*/ 	.byte	0x3f
	.zero		1


	//   ....[35]....
        /*10f0*/ 	.word	0x0001aeb0
        /*10f4*/ 	.word	0x00000009
        /*10f8*/ 	.word	0x00033430
        /*10fc*/ 	.short	0x010a
        /*10fe*/ 	.byte	0x3f
	.zero		1


	//   ....[36]....
        /*1100*/ 	.word	0x0001af00
        /*1104*/ 	.word	0x00000009
        /*1108*/ 	.word	0x00033430
        /*110c*/ 	.short	0x010a
        /*110e*/ 	.byte	0x3f
	.zero		1


	//   ....[37]....
        /*1110*/ 	.word	0x0001c000
        /*1114*/ 	.word	0x00000008
        /*1118*/ 	.word	0x00033450
        /*111c*/ 	.short	0x010a
        /*111e*/ 	.byte	0x3f
	.zero		1


	//   ....[38]....
        /*1120*/ 	.word	0x0001c040
        /*1124*/ 	.word	0x00000008
        /*1128*/ 	.word	0x00033450
        /*112c*/ 	.short	0x010a
        /*112e*/ 	.byte	0x3f
	.zero		1


	//   ....[39]....
        /*1130*/ 	.word	0x0001e200
        /*1134*/ 	.word	0x00000003
        /*1138*/ 	.word	0x00000000
        /*113c*/ 	.short	0x0101
        /*113e*/ 	.byte	0x3f
	.zero		1


	//   ....[40]....
        /*1140*/ 	.word	0x0001e4f0
        /*1144*/ 	.word	0x00000087
        /*1148*/ 	.word	0x00000000
        /*114c*/ 	.short	0x0101
        /*114e*/ 	.byte	0x3f
	.zero		1


	//   ....[41]....
        /*1150*/ 	.word	0x0001ee80
        /*1154*/ 	.word	0x00000000
        /*1158*/ 	.word	0x00033430
        /*115c*/ 	.short	0x010a
        /*115e*/ 	.byte	0x3f
	.zero		1


	//   ....[42]....
        /*1160*/ 	.word	0x0001eed0
        /*1164*/ 	.word	0x00000000
        /*1168*/ 	.word	0x00033430
        /*116c*/ 	.short	0x010a
        /*116e*/ 	.byte	0x3f
	.zero		1


	//   ....[43]....
        /*1170*/ 	.word	0x0001ffa0
        /*1174*/ 	.word	0x00000008
        /*1178*/ 	.word	0x00033450
        /*117c*/ 	.short	0x010a
        /*117e*/ 	.byte	0x3f
	.zero		1


	//   ....[44]....
        /*1180*/ 	.word	0x0001ffe0
        /*1184*/ 	.word	0x00000008
        /*1188*/ 	.word	0x00033450
        /*118c*/ 	.short	0x010a
        /*118e*/ 	.byte	0x3f
	.zero		1


	//   ....[45]....
        /*1190*/ 	.word	0x00021640
        /*1194*/ 	.word	0x00000003
        /*1198*/ 	.word	0x00000000
        /*119c*/ 	.short	0x0101
        /*119e*/ 	.byte	0x3f
	.zero		1


	//   ....[46]....
        /*11a0*/ 	.word	0x00021930
        /*11a4*/ 	.word	0x00000009
        /*11a8*/ 	.word	0x00000000
        /*11ac*/ 	.short	0x0101
        /*11ae*/ 	.byte	0x3f
	.zero		1


	//   ....[47]....
        /*11b0*/ 	.word	0x000221f0
        /*11b4*/ 	.word	0x00000014
        /*11b8*/ 	.word	0x00033450
        /*11bc*/ 	.short	0x010a
        /*11be*/ 	.byte	0x3f
	.zero		1


	//   ....[48]....
        /*11c0*/ 	.word	0x00022270
        /*11c4*/ 	.word	0x00000014
        /*11c8*/ 	.word	0x00033450
        /*11cc*/ 	.short	0x010a
        /*11ce*/ 	.byte	0x3f
	.zero		1


	//   ....[49]....
        /*11d0*/ 	.word	0x000228d0
        /*11d4*/ 	.word	0x00000002
        /*11d8*/ 	.word	0x00000000
        /*11dc*/ 	.short	0x0101
        /*11de*/ 	.byte	0x3f
	.zero		1


	//   ....[50]....
        /*11e0*/ 	.word	0x00024f90
        /*11e4*/ 	.word	0x00000000
        /*11e8*/ 	.word	0x00000000
        /*11ec*/ 	.short	0x0101
        /*11ee*/ 	.byte	0x3f
	.zero		1


	//   ....[51]....
        /*11f0*/ 	.word	0x00027b00
        /*11f4*/ 	.word	0x00000006
        /*11f8*/ 	.word	0x00033420
        /*11fc*/ 	.short	0x010a
        /*11fe*/ 	.byte	0x3f
	.zero		1


	//   ....[52]....
        /*1200*/ 	.word	0x00027bf0
        /*1204*/ 	.word	0x00000006
        /*1208*/ 	.word	0x000334a0
        /*120c*/ 	.short	0x010a
        /*120e*/ 	.byte	0x3f
	.zero		1


	//   ....[53]....
        /*1210*/ 	.word	0x00028040
        /*1214*/ 	.word	0x00000006
        /*1218*/ 	.word	0x000334c0
        /*121c*/ 	.short	0x010a
        /*121e*/ 	.byte	0x3f
	.zero		1


	//   ....[54]....
        /*1220*/ 	.word	0x000285e0
        /*1224*/ 	.word	0x00000008
        /*1228*/ 	.word	0x000334a0
        /*122c*/ 	.short	0x010a
        /*122e*/ 	.byte	0x3f
	.zero		1


	//   ....[55]....
        /*1230*/ 	.word	0x00028a20
        /*1234*/ 	.word	0x00000008
        /*1238*/ 	.word	0x000334c0
        /*123c*/ 	.short	0x010a
        /*123e*/ 	.byte	0x3f
	.zero		1


	//   ....[56]....
        /*1240*/ 	.word	0x00029af0
        /*1244*/ 	.word	0x00000002
        /*1248*/ 	.word	0x00033480
        /*124c*/ 	.short	0x010a
        /*124e*/ 	.byte	0x3f
	.zero		1


	//   ....[57]....
        /*1250*/ 	.word	0x00029d60
        /*1254*/ 	.word	0x00000002
        /*1258*/ 	.word	0x00033440
        /*125c*/ 	.short	0x010a
        /*125e*/ 	.byte	0x3f
	.zero		1


	//   ....[58]....
        /*1260*/ 	.word	0x0002aa10
        /*1264*/ 	.word	0x00000009
        /*1268*/ 	.word	0x00033400
        /*126c*/ 	.short	0x0107
        /*126e*/ 	.byte	0x3f
	.zero		1


	//   ....[59]....
        /*1270*/ 	.word	0x0002ab10
        /*1274*/ 	.word	0x00000002
        /*1278*/ 	.word	0x00033400
        /*127c*/ 	.short	0x0101
        /*127e*/ 	.byte	0x3f
	.zero		1


	//   ....[60]....
        /*1280*/ 	.word	0x0002ab30
        /*1284*/ 	.word	0x00000002
        /*1288*/ 	.word	0x00033420
        /*128c*/ 	.short	0x010a
        /*128e*/ 	.byte	0x3f
	.zero		1


	//   ....[61]....
        /*1290*/ 	.word	0x0002ae80
        /*1294*/ 	.word	0x00000006
        /*1298*/ 	.word	0x00033480
        /*129c*/ 	.short	0x010a
        /*129e*/ 	.byte	0x3f
	.zero		1


	//   ....[62]....
        /*12a0*/ 	.word	0x0002b300
        /*12a4*/ 	.word	0x00000006
        /*12a8*/ 	.word	0x00033440
        /*12ac*/ 	.short	0x010a
        /*12ae*/ 	.byte	0x3f
	.zero		1


	//   ....[63]....
        /*12b0*/ 	.word	0x0002b7f0
        /*12b4*/ 	.word	0x00000003
        /*12b8*/ 	.word	0x00033470
        /*12bc*/ 	.short	0x010a
        /*12be*/ 	.byte	0x3f
	.zero		1


	//   ....[64]....
        /*12c0*/ 	.word	0x0002b860
        /*12c4*/ 	.word	0x00000003
        /*12c8*/ 	.word	0x00033460
        /*12cc*/ 	.short	0x010a
        /*12ce*/ 	.byte	0x3f
	.zero		1


	//   ....[65]....
        /*12d0*/ 	.word	0x0002bf30
        /*12d4*/ 	.word	0x00000003
        /*12d8*/ 	.word	0x00033450
        /*12dc*/ 	.short	0x0101
        /*12de*/ 	.byte	0x3f
	.zero		1


	//   ....[66]....
        /*12e0*/ 	.word	0x0002bfb0
        /*12e4*/ 	.word	0x00000003
        /*12e8*/ 	.word	0x00000000
        /*12ec*/ 	.short	0x0101
        /*12ee*/ 	.byte	0x3f
	.zero		1


	//   ....[67]....
        /*12f0*/ 	.word	0x0002c1e0
        /*12f4*/ 	.word	0x00000003
        /*12f8*/ 	.word	0x00033470
        /*12fc*/ 	.short	0x010a
        /*12fe*/ 	.byte	0x3f
	.zero		1


	//   ....[68]....
        /*1300*/ 	.word	0x0002c250
        /*1304*/ 	.word	0x00000003
        /*1308*/ 	.word	0x00033460
        /*130c*/ 	.short	0x010a
        /*130e*/ 	.byte	0x3f
	.zero		1


	//   ....[69]....
        /*1310*/ 	.word	0x0002c940
        /*1314*/ 	.word	0x00000003
        /*1318*/ 	.word	0x00033450
        /*131c*/ 	.short	0x0101
        /*131e*/ 	.byte	0x3f
	.zero		1


	//   ....[70]....
        /*1320*/ 	.word	0x0002c990
        /*1324*/ 	.word	0x00000003
        /*1328*/ 	.word	0x00000000
        /*132c*/ 	.short	0x0101
        /*132e*/ 	.byte	0x3f
	.zero		1


	//   ....[71]....
        /*1330*/ 	.word	0x0002d710
        /*1334*/ 	.word	0x00000000
        /*1338*/ 	.word	0x00033420
        /*133c*/ 	.short	0x010a
        /*133e*/ 	.byte	0x3f
	.zero		1


	//   ....[72]....
        /*1340*/ 	.word	0x0002d8c0
        /*1344*/ 	.word	0x00000006
        /*1348*/ 	.word	0x00000000
        /*134c*/ 	.short	0x010a
        /*134e*/ 	.byte	0x3f
	.zero		1


	//   ....[73]....
        /*1350*/ 	.word	0x0002d930
        /*1354*/ 	.word	0x00000007
        /*1358*/ 	.word	0x00000000
        /*135c*/ 	.short	0x010a
        /*135e*/ 	.byte	0x3f
	.zero		1


	//   ....[74]....
        /*1360*/ 	.word	0x0002d990
        /*1364*/ 	.word	0x00000004
        /*1368*/ 	.word	0x00033460
        /*136c*/ 	.short	0x010a
        /*136e*/ 	.byte	0x3f
	.zero		1


	//   ....[75]....
        /*1370*/ 	.word	0x0002d9e0
        /*1374*/ 	.word	0x00000003
        /*1378*/ 	.word	0x00033460
        /*137c*/ 	.short	0x010a
        /*137e*/ 	.byte	0x3f
	.zero		1


	//   ....[76]....
        /*1380*/ 	.word	0x0002da20
        /*1384*/ 	.word	0x00000004
        /*1388*/ 	.word	0x00033480
        /*138c*/ 	.short	0x010a
        /*138e*/ 	.byte	0x3f
	.zero		1


	//   ....[77]....
        /*1390*/ 	.word	0x0002da40
        /*1394*/ 	.word	0x00000003
        /*1398*/ 	.word	0x00033480
        /*139c*/ 	.short	0x010a
        /*139e*/ 	.byte	0x3f
	.zero		1


	//   ....[78]....
        /*13a0*/ 	.word	0x0002daa0
        /*13a4*/ 	.word	0x00000065
        /*13a8*/ 	.word	0x00033490
        /*13ac*/ 	.short	0x010a
        /*13ae*/ 	.byte	0x3f
	.zero		1


	//   ....[79]....
        /*13b0*/ 	.word	0x0002daf0
        /*13b4*/ 	.word	0x00000065
        /*13b8*/ 	.word	0x00033490
        /*13bc*/ 	.short	0x010a
        /*13be*/ 	.byte	0x3f
	.zero		1


	//   ....[80]....
        /*13c0*/ 	.word	0x0002db40
        /*13c4*/ 	.word	0x00000065
        /*13c8*/ 	.word	0x00033490
        /*13cc*/ 	.short	0x010a
        /*13ce*/ 	.byte	0x3f
	.zero		1


	//   ....[81]....
        /*13d0*/ 	.word	0x0002db90
        /*13d4*/ 	.word	0x00000065
        /*13d8*/ 	.word	0x000334b0
        /*13dc*/ 	.short	0x010a
        /*13de*/ 	.byte	0x3f
	.zero		1


	//   ....[82]....
        /*13e0*/ 	.word	0x0002de90
        /*13e4*/ 	.word	0x00000010
        /*13e8*/ 	.word	0x00033400
        /*13ec*/ 	.short	0x010a
        /*13ee*/ 	.byte	0x3f
	.zero		1


	//   ....[83]....
        /*13f0*/ 	.word	0x0002e0a0
        /*13f4*/ 	.word	0x00000010
        /*13f8*/ 	.word	0x00033400
        /*13fc*/ 	.short	0x010a
        /*13fe*/ 	.byte	0x3f
	.zero		1


	//   ....[84]....
        /*1400*/ 	.word	0x0002e0f0
        /*1404*/ 	.word	0x00000003
        /*1408*/ 	.word	0x00033430
        /*140c*/ 	.short	0x010a
        /*140e*/ 	.byte	0x3f
	.zero		1


	//   ....[85]....
        /*1410*/ 	.word	0x0002e140
        /*1414*/ 	.word	0x00000009
        /*1418*/ 	.word	0x00033430
        /*141c*/ 	.short	0x010a
        /*141e*/ 	.byte	0x3f
	.zero		1


	//   ....[86]....
        /*1420*/ 	.word	0x0002e190
        /*1424*/ 	.word	0x00000008
        /*1428*/ 	.word	0x00033450
        /*142c*/ 	.short	0x010a
        /*142e*/ 	.byte	0x3f
	.zero		1


	//   ....[87]....
        /*1430*/ 	.word	0x0002e1e0
        /*1434*/ 	.word	0x00000000
        /*1438*/ 	.word	0x00033430
        /*143c*/ 	.short	0x010a
        /*143e*/ 	.byte	0x3f
	.zero		1


	//   ....[88]....
        /*1440*/ 	.word	0x0002e230
        /*1444*/ 	.word	0x00000008
        /*1448*/ 	.word	0x00033450
        /*144c*/ 	.short	0x010a
        /*144e*/ 	.byte	0x3f
	.zero		1


	//   ....[89]....
        /*1450*/ 	.word	0x0002e280
        /*1454*/ 	.word	0x00000014
        /*1458*/ 	.word	0x00033450
        /*145c*/ 	.short	0x010a
        /*145e*/ 	.byte	0x3f
	.zero		1


	//   ....[90]....
        /*1460*/ 	.word	0x00030050
        /*1464*/ 	.word	0x00000005
        /*1468*/ 	.word	0x00033420
        /*146c*/ 	.short	0x010a
        /*146e*/ 	.byte	0x3f
	.zero		1


	//   ....[91]....
        /*1470*/ 	.word	0x000300a0
        /*1474*/ 	.word	0x00000006
        /*1478*/ 	.word	0x000334a0
        /*147c*/ 	.short	0x010a
        /*147e*/ 	.byte	0x3f
	.zero		1


	//   ....[92]....
        /*1480*/ 	.word	0x000300f0
        /*1484*/ 	.word	0x00000006
        /*1488*/ 	.word	0x000334c0
        /*148c*/ 	.short	0x010a
        /*148e*/ 	.byte	0x3f
	.zero		1


	//   ....[93]....
        /*1490*/ 	.word	0x00030140
        /*1494*/ 	.word	0x00000008
        /*1498*/ 	.word	0x000334a0
        /*149c*/ 	.short	0x010a
        /*149e*/ 	.byte	0x3f
	.zero		1


	//   ....[94]....
        /*14a0*/ 	.word	0x00030190
        /*14a4*/ 	.word	0x00000008
        /*14a8*/ 	.word	0x000334c0
        /*14ac*/ 	.short	0x010a
        /*14ae*/ 	.byte	0x3f
	.zero		1


	//   ....[95]....
        /*14b0*/ 	.word	0x00030330
        /*14b4*/ 	.word	0x00000002
        /*14b8*/ 	.word	0x00033480
        /*14bc*/ 	.short	0x010a
        /*14be*/ 	.byte	0x3f
	.zero		1


	//   ....[96]....
        /*14c0*/ 	.word	0x00030380
        /*14c4*/ 	.word	0x00000002
        /*14c8*/ 	.word	0x00033440
        /*14cc*/ 	.short	0x010a
        /*14ce*/ 	.byte	0x3f
	.zero		1


	//   ....[97]....
        /*14d0*/ 	.word	0x000309e0
        /*14d4*/ 	.word	0x00000002
        /*14d8*/ 	.word	0x00033420
        /*14dc*/ 	.short	0x010a
        /*14de*/ 	.byte	0x3f
	.zero		1


	//   ....[98]....
        /*14e0*/ 	.word	0x00030a30
        /*14e4*/ 	.word	0x00000006
        /*14e8*/ 	.word	0x00033480
        /*14ec*/ 	.short	0x010a
        /*14ee*/ 	.byte	0x3f
	.zero		1


	//   ....[99]....
        /*14f0*/ 	.word	0x00030a80
        /*14f4*/ 	.word	0x00000006
        /*14f8*/ 	.word	0x00033440
        /*14fc*/ 	.short	0x010a
        /*14fe*/ 	.byte	0x3f
	.zero		1


	//   ....[100]....
        /*1500*/ 	.word	0x00030ad0
        /*1504*/ 	.word	0x00000003
        /*1508*/ 	.word	0x00033470
        /*150c*/ 	.short	0x010a
        /*150e*/ 	.byte	0x3f
	.zero		1


	//   ....[101]....
        /*1510*/ 	.word	0x00030b20
        /*1514*/ 	.word	0x00000003
        /*1518*/ 	.word	0x00033460
        /*151c*/ 	.short	0x010a
        /*151e*/ 	.byte	0x3f
	.zero		1


	//   ....[102]....
        /*1520*/ 	.word	0x00030b70
        /*1524*/ 	.word	0x00000003
        /*1528*/ 	.word	0x00033470
        /*152c*/ 	.short	0x010a
        /*152e*/ 	.byte	0x3f
	.zero		1


	//   ....[103]....
        /*1530*/ 	.word	0x00030bc0
        /*1534*/ 	.word	0x00000003
        /*1538*/ 	.word	0x00033460
        /*153c*/ 	.short	0x010a
        /*153e*/ 	.byte	0x3f
	.zero		1


	//   ....[104]....
        /*1540*/ 	.word	0x00031620
        /*1544*/ 	.word	0x00000000
        /*1548*/ 	.word	0x00033420
        /*154c*/ 	.short	0x010a
        /*154e*/ 	.byte	0x3f
	.zero		1


	//   ....[105]....
        /*1550*/ 	.word	0x000317c0
        /*1554*/ 	.word	0x00000006
        /*1558*/ 	.word	0x00000000
        /*155c*/ 	.short	0x010a
        /*155e*/ 	.byte	0x3f
	.zero		1


	//   ....[106]....
        /*1560*/ 	.word	0x00031810
        /*1564*/ 	.word	0x00000007
        /*1568*/ 	.word	0x00000000
        /*156c*/ 	.short	0x010a
        /*156e*/ 	.byte	0x3f
	.zero		1


	//   ....[107]....
        /*1570*/ 	.word	0x00031860
        /*1574*/ 	.word	0x00000004
        /*1578*/ 	.word	0x00033460
        /*157c*/ 	.short	0x010a
        /*157e*/ 	.byte	0x3f
	.zero		1


	//   ....[108]....
        /*1580*/ 	.word	0x000318b0
        /*1584*/ 	.word	0x00000003
        /*1588*/ 	.word	0x00033460
        /*158c*/ 	.short	0x010a
        /*158e*/ 	.byte	0x3f
	.zero		1


	//   ....[109]....
        /*1590*/ 	.word	0x00031900
        /*1594*/ 	.word	0x00000004
        /*1598*/ 	.word	0x00033480
        /*159c*/ 	.short	0x010a
        /*159e*/ 	.byte	0x3f
	.zero		1


	//----- nvinfo : EIATTR_NUM_MBARRIERS
	.align		4
.L_363:
        /*15a0*/ 	.byte	0x03, 0x38
        /*15a2*/ 	.short	0x0016


	//----- nvinfo : EIATTR_EXIT_INSTR_OFFSETS
	.align		4
        /*15a4*/ 	.byte	0x04, 0x1c
        /*15a6*/ 	.short	(.L_365 - .L_364)


	//   ....[0]....
.L_364:
        /*15a8*/ 	.word	0x0002da90


	//----- nvinfo : EIATTR_MAX_THREADS
	.align		4
.L_365:
        /*15ac*/ 	.byte	0x04, 0x05
        /*15ae*/ 	.short	(.L_367 - .L_366)
.L_366:
        /*15b0*/ 	.word	0x00000180
        /*15b4*/ 	.word	0x00000001
        /*15b8*/ 	.word	0x00000001


	//----- nvinfo : EIATTR_CRS_STACK_SIZE
	.align		4
.L_367:
        /*15bc*/ 	.byte	0x04, 0x1e
        /*15be*/ 	.short	(.L_369 - .L_368)
.L_368:
        /*15c0*/ 	.word	0x00000000


	//----- nvinfo : EIATTR_CBANK_PARAM_SIZE
	.align		4
.L_369:
        /*15c4*/ 	.byte	0x03, 0x19
        /*15c6*/ 	.short	0x0af0


	//----- nvinfo : EIATTR_PARAM_CBANK
	.align		4
        /*15c8*/ 	.byte	0x04, 0x0a
        /*15ca*/ 	.short	(.L_371 - .L_370)
	.align		4
.L_370:
        /*15cc*/ 	.word	index@(.nv.constant0._ZN7cutlass13device_kernelIN5flash11enable_sm90INS1_16FlashAttnFwdSm90INS1_25CollectiveMainloopFwdSm90ILi2EN4cute5tupleIJNS5_1CILi1EEES8_S8_EEENS6_IJNS7_ILi128EEENS7_ILi160EEENS7_ILi192EEEEEELi192ENS_12float_e4m3_tEfNS_4arch4Sm90ELb1ELb0ELb0ELb1ELb0ELb1ELb0ELb1ELb1ELb1ELb0ELb0EEENS1_21CollectiveEpilogueFwdINS6_IJSA_SC_SB_EEES9_NS_10bfloat16_tESG_Li256ELb1ELb1ELb0ELb1EEENS1_36VarlenDynamicPersistentTileSchedulerILi128ELi160ELi256ELi128ELb0ELb1ELb1ELb1ELb1ELb1EEEEEEEEEvNT_6ParamsE)
        /*15d0*/ 	.short	0x0210
        /*15d2*/ 	.short	0x0af0


	//----- nvinfo : EIATTR_SW_WAR
	.align		4
.L_371:
        /*15d4*/ 	.byte	0x04, 0x36
        /*15d6*/ 	.short	(.L_373 - .L_372)
.L_372:
        /*15d8*/ 	.word	0x00000008
.L_373:


//--------------------- .nv.callgraph             --------------------------
	.section	.nv.callgraph,"",@"SHT_CUDA_CALLGRAPH"
	.align	4
	.sectionentsize	8
	.align		4
        /*0000*/ 	.word	0x00000000
	.align		4
        /*0004*/ 	.word	0xffffffff
	.align		4
        /*0008*/ 	.word	index@(_ZN7cutlass13device_kernelIN5flash11enable_sm90INS1_16FlashAttnFwdSm90INS1_25CollectiveMainloopFwdSm90ILi2EN4cute5tupleIJNS5_1CILi1EEES8_S8_EEENS6_IJNS7_ILi128EEENS7_ILi160EEENS7_ILi192EEEEEELi192ENS_12float_e4m3_tEfNS_4arch4Sm90ELb0ELb0ELb0ELb0ELb0ELb0ELb0ELb1ELb1ELb1ELb0ELb0EEENS1_21CollectiveEpilogueFwdINS6_IJSA_SC_SB_EEES9_NS_10bfloat16_tESG_Li256ELb0ELb1ELb0ELb1EEENS1_29StaticPersistentTileSchedulerILb0EEEEEEEEEvNT_6ParamsE)
	.align		4
        /*000c*/ 	.word	index@(__assertfail)
	.align		4
        /*0010*/ 	.word	index@(_ZN7cutlass13device_kernelIN5flash11enable_sm90INS1_16FlashAttnFwdSm90INS1_25CollectiveMainloopFwdSm90ILi2EN4cute5tupleIJNS5_1CILi2EEENS7_ILi1EEES9_EEENS6_IJNS7_ILi128EEENS7_ILi160EEENS7_ILi192EEEEEELi192ENS_12float_e4m3_tEfNS_4arch4Sm90ELb0ELb0ELb0ELb0ELb0ELb0ELb0ELb1ELb1ELb1ELb0ELb0EEENS1_21CollectiveEpilogueFwdINS6_IJSB_SD_SC_EEESA_NS_10bfloat16_tESH_Li256ELb0ELb1ELb0ELb1EEENS1_29StaticPersistentTileSchedulerILb0EEEEEEEEEvNT_6ParamsE)
	.align		4
        /*0014*/ 	.word	index@(__assertfail)
	.align		4
        /*0018*/ 	.word	index@(_ZN7cutlass13device_kernelIN5flash11enable_sm90INS1_16FlashAttnFwdSm90INS1_25CollectiveMainloopFwdSm90ILi2EN4cute5tupleIJNS5_1CILi1EEES8_S8_EEENS6_IJNS7_ILi128EEENS7_ILi160EEENS7_ILi192EEEEEELi192ENS_12float_e4m3_tEfNS_4arch4Sm90ELb0ELb0ELb0ELb1ELb0ELb0ELb0ELb1ELb1ELb1ELb0ELb0EEENS1_21CollectiveEpilogueFwdINS6_IJSA_SC_SB_EEES9_NS_10bfloat16_tESG_Li256ELb1ELb1ELb0ELb1EEENS1_36VarlenDynamicPersistentTileSchedulerILi128ELi160ELi256ELi128ELb0ELb1ELb1ELb0ELb1ELb1EEEEEEEEEvNT_6ParamsE)
	.align		4
        /*001c*/ 	.word	index@(__assertfail)
	.align		4
        /*0020*/ 	.word	index@(_ZN7cutlass13device_kernelIN5flash11enable_sm90INS1_16FlashAttnFwdSm90INS1_25CollectiveMainloopFwdSm90ILi2EN4cute5tupleIJNS5_1CILi1EEES8_S8_EEENS6_IJNS7_ILi128EEENS7_ILi160EEENS7_ILi192EEEEEELi192ENS_12float_e4m3_tEfNS_4arch4Sm90ELb0ELb0ELb0ELb1ELb0ELb1ELb0ELb1ELb1ELb1ELb0ELb0EEENS1_21CollectiveEpilogueFwdINS6_IJSA_SC_SB_EEES9_NS_10bfloat16_tESG_Li256ELb1ELb1ELb0ELb1EEENS1_36VarlenDynamicPersistentTileSchedulerILi128ELi160ELi256ELi128ELb0ELb1ELb1ELb0ELb1ELb1EEEEEEEEEvNT_6ParamsE)
	.align		4
        /*0024*/ 	.word	index@(__assertfail)
	.align		4
        /*0028*/ 	.word	index@(_ZN7cutlass13device_kernelIN5flash11enable_sm90INS1_16FlashAttnFwdSm90INS1_25CollectiveMainloopFwdSm90ILi2EN4cute5tupleIJNS5_1CILi1EEES8_S8_EEENS6_IJNS7_ILi128EEENS7_ILi160EEENS7_ILi192EEEEEELi192ENS_12float_e4m3_tEfNS_4arch4Sm90ELb0ELb1ELb0ELb0ELb0ELb0ELb0ELb1ELb1ELb1ELb0ELb0EEENS1_21CollectiveEpilogueFwdINS6_IJSA_SC_SB_EEES9_NS_10bfloat16_tESG_Li256ELb0ELb1ELb0ELb1EEENS1_30DynamicPersistentTileSchedulerILi256ELi128ELb0ELb1ELb1EEEEEEEEEvNT_6ParamsE)
	.align		4
        /*002c*/ 	.word	index@(__assertfail)
	.align		4
        /*0030*/ 	.word	index@(_ZN7cutlass13device_kernelIN5flash11enable_sm90INS1_16FlashAttnFwdSm90INS1_25CollectiveMainloopFwdSm90ILi2EN4cute5tupleIJNS5_1CILi1EEES8_S8_EEENS6_IJNS7_ILi128EEENS7_ILi160EEENS7_ILi192EEEEEELi192ENS_12float_e4m3_tEfNS_4arch4Sm90ELb0ELb1ELb0ELb1ELb0ELb0ELb0ELb1ELb1ELb1ELb0ELb0EEENS1_21CollectiveEpilogueFwdINS6_IJSA_SC_SB_EEES9_NS_10bfloat16_tESG_Li256ELb1ELb1ELb0ELb1EEENS1_36VarlenDynamicPersistentTileSchedulerILi128ELi160ELi256ELi128ELb0ELb1ELb1ELb1ELb0ELb1EEEEEEEEEvNT_6ParamsE)
	.align		4
        /*0034*/ 	.word	index@(__assertfail)
	.align		4
        /*0038*/ 	.word	index@(_ZN7cutlass13device_kernelIN5flash11enable_sm90INS1_16FlashAttnFwdSm90INS1_25CollectiveMainloopFwdSm90ILi2EN4cute5tupleIJNS5_1CILi1EEES8_S8_EEENS6_IJNS7_ILi128EEENS7_ILi160EEENS7_ILi192EEEEEELi192ENS_12float_e4m3_tEfNS_4arch4Sm90ELb0ELb1ELb0ELb1ELb0ELb1ELb0ELb1ELb1ELb1ELb0ELb0EEENS1_21CollectiveEpilogueFwdINS6_IJSA_SC_SB_EEES9_NS_10bfloat16_tESG_Li256ELb1ELb1ELb0ELb1EEENS1_36VarlenDynamicPersistentTileSchedulerILi128ELi160ELi256ELi128ELb0ELb1ELb1ELb1ELb0ELb1EEEEEEEEEvNT_6ParamsE)
	.align		4
        /*003c*/ 	.word	index@(__assertfail)
	.align		4
        /*0040*/ 	.word	index@(_ZN7cutlass13device_kernelIN5flash11enable_sm90INS1_16FlashAttnFwdSm90INS1_25CollectiveMainloopFwdSm90ILi2EN4cute5tupleIJNS5_1CILi1EEES8_S8_EEENS6_IJNS7_ILi128EEENS7_ILi160EEENS7_ILi192EEEEEELi192ENS_12float_e4m3_tEfNS_4arch4Sm90ELb1ELb0ELb0ELb0ELb0ELb0ELb0ELb1ELb1ELb1ELb0ELb0EEENS1_21CollectiveEpilogueFwdINS6_IJSA_SC_SB_EEES9_NS_10bfloat16_tESG_Li256ELb0ELb1ELb0ELb1EEENS1_30DynamicPersistentTileSchedulerILi256ELi128ELb0ELb1ELb1EEEEEEEEEvNT_6ParamsE)
	.align		4
        /*0044*/ 	.word	index@(__assertfail)
	.align		4
        /*0048*/ 	.word	index@(_ZN7cutlass13device_kernelIN5flash11enable_sm90INS1_16FlashAttnFwdSm90INS1_25CollectiveMainloopFwdSm90ILi2EN4cute5tupleIJNS5_1CILi1EEES8_S8_EEENS6_IJNS7_ILi128EEENS7_ILi160EEENS7_ILi192EEEEEELi192ENS_12float_e4m3_tEfNS_4arch4Sm90ELb1ELb0ELb0ELb1ELb0ELb0ELb0ELb1ELb1ELb1ELb0ELb0EEENS1_21CollectiveEpilogueFwdINS6_IJSA_SC_SB_EEES9_NS_10bfloat16_tESG_Li256ELb1ELb1ELb0ELb1EEENS1_36VarlenDynamicPersistentTileSchedulerILi128ELi160ELi256ELi128ELb0ELb1ELb1ELb1ELb1ELb1EEEEEEEEEvNT_6ParamsE)
	.align		4
        /*004c*/ 	.word	index@(__assertfail)
	.align		4
        /*0050*/ 	.word	index@(_ZN7cutlass13device_kernelIN5flash11enable_sm90INS1_16FlashAttnFwdSm90INS1_25CollectiveMainloopFwdSm90ILi2EN4cute5tupleIJNS5_1CILi1EEES8_S8_EEENS6_IJNS7_ILi128EEENS7_ILi160EEENS7_ILi192EEEEEELi192ENS_12float_e4m3_tEfNS_4arch4Sm90ELb1ELb0ELb0ELb1ELb0ELb1ELb0ELb1ELb1ELb1ELb0ELb0EEENS1_21CollectiveEpilogueFwdINS6_IJSA_SC_SB_EEES9_NS_10bfloat16_tESG_Li256ELb1ELb1ELb0ELb1EEENS1_36VarlenDynamicPersistentTileSchedulerILi128ELi160ELi256ELi128ELb0ELb1ELb1ELb1ELb1ELb1EEEEEEEEEvNT_6ParamsE)
	.align		4
        /*0054*/ 	.word	index@(__assertfail)
	.align		4
        /*0058*/ 	.word	0x00000000
	.align		4
        /*005c*/ 	.word	0xfffffffe
	.align		4
        /*0060*/ 	.word	0x00000000
	.align		4
        /*0064*/ 	.word	0xfffffffd
	.align		4
        /*0068*/ 	.word	0x00000000
	.align		4
        /*006c*/ 	.word	0xfffffffc


//--------------------- .nv.constant4             --------------------------
	.section	.nv.constant4,"a",@progbits
	.align	8
	.align		8
.nv.constant4:
        /*0000*/ 	.dword	__assertfail
	.align		8
        /*0008*/ 	.dword	__unnamed_1
	.align		8
        /*0010*/ 	.dword	__unnamed_2
	.align		8
        /*0018*/ 	.dword	__unnamed_3
	.align		8
        /*0020*/ 	.dword	__unnamed_4
	.align		8
        /*0028*/ 	.dword	__unnamed_5
	.align		8
        /*0030*/ 	.dword	__unnamed_6
	.align		8
        /*0038*/ 	.dword	_ZZN5flash28permute_output_fp8_VcolmajorIN4cute6TensorINS1_11ArrayEngineIN7cutlass10bfloat16_tELm96EEENS1_6LayoutINS1_5tupleIJNS8_IJNS1_1CILi2EEESA_NS9_ILi24EEEEEENS9_ILi1EEESD_EEENS8_IJNS8_IJSD_SA_NS9_ILi4EEEEEENS9_ILi0EEESH_EEEEEEEEEvRT_E9upper_map
	.align		8
        /*0040*/ 	.dword	_ZN74_INTERNAL_ed5ebc88_38_flash_fwd_hdim192_e4m3_packgqa_sm90_cu_9949e2e8_43984cuda3std3__45__cpo5beginE
	.align		8
        /*0048*/ 	.dword	_ZN74_INTERNAL_ed5ebc88_38_flash_fwd_hdim192_e4m3_packgqa_sm90_cu_9949e2e8_43984cuda3std3__45__cpo3endE
	.align		8
        /*0050*/ 	.dword	_ZN74_INTERNAL_ed5ebc88_38_flash_fwd_hdim192_e4m3_packgqa_sm90_cu_9949e2e8_43984cuda3std3__45__cpo6cbeginE
	.align		8
        /*0058*/ 	.dword	_ZN74_INTERNAL_ed5ebc88_38_flash_fwd_hdim192_e4m3_packgqa_sm90_cu_9949e2e8_43984cuda3std3__45__cpo4cendE
	.align		8
        /*0060*/ 	.dword	_ZN74_INTERNAL_ed5ebc88_38_flash_fwd_hdim192_e4m3_packgqa_sm90_cu_9949e2e8_43984cuda3std3__476_GLOBAL__N__ed5ebc88_38_flash_fwd_hdim192_e4m3_packgqa_sm90_cu_9949e2e8_43986ignoreE
	.align		8
        /*0068*/ 	.dword	_ZN74_INTERNAL_ed5ebc88_38_flash_fwd_hdim192_e4m3_packgqa_sm90_cu_9949e2e8_43984cuda3std3__419piecewise_constructE
	.align		8
        /*0070*/ 	.dword	_ZN74_INTERNAL_ed5ebc88_38_flash_fwd_hdim192_e4m3_packgqa_sm90_cu_9949e2e8_43984cuda3std3__48in_placeE
	.align		8
        /*0078*/ 	.dword	_ZN74_INTERNAL_ed5ebc88_38_flash_fwd_hdim192_e4m3_packgqa_sm90_cu_9949e2e8_43984cuda3std6ranges3__45__cpo4swapE
	.align		8
        /*0080*/ 	.dword	_ZN74_INTERNAL_ed5ebc88_38_flash_fwd_hdim192_e4m3_packgqa_sm90_cu_9949e2e8_43984cuda3std6ranges3__45__cpo9iter_moveE
	.align		8
        /*0088*/ 	.dword	_ZN74_INTERNAL_ed5ebc88_38_flash_fwd_hdim192_e4m3_packgqa_sm90_cu_9949e2e8_43984cute7productE
	.align		8
        /*0090*/ 	.dword	_ZN74_INTERNAL_ed5ebc88_38_flash_fwd_hdim192_e4m3_packgqa_sm90_cu_9949e2e8_43984cute1_E
	.align		8
        /*0098*/ 	.dword	$str$25
	.align		8
        /*00a0*/ 	.dword	$str$26


//--------------------- .text._ZN7cutlass13device_kernelIN5flash11enable_sm90INS1_16FlashAttnFwdSm90INS1_25CollectiveMainloopFwdSm90ILi2EN4cute5tupleIJNS5_1CILi1EEES8_S8_EEENS6_IJNS7_ILi128EEENS7_ILi160EEENS7_ILi192EEEEEELi192ENS_12float_e4m3_tEfNS_4arch4Sm90ELb0ELb0ELb0ELb0ELb0ELb0ELb0ELb1ELb1ELb1ELb0ELb0EEENS1_21CollectiveEpilogueFwdINS6_IJSA_SC_SB_EEES9_NS_10bfloat16_tESG_Li256ELb0ELb1ELb0ELb1EEENS1_29StaticPersistentTileSchedulerILb0EEEEEEEEEvNT_6ParamsE --------------------------
	.section	.text._ZN7cutlass13device_kernelIN5flash11enable_sm90INS1_16FlashAttnFwdSm90INS1_25CollectiveMainloopFwdSm90ILi2EN4cute5tupleIJNS5_1CILi1EEES8_S8_EEENS6_IJNS7_ILi128EEENS7_ILi160EEENS7_ILi192EEEEEELi192ENS_12float_e4m3_tEfNS_4arch4Sm90ELb0ELb0ELb0ELb0ELb0ELb0ELb0ELb1ELb1ELb1ELb0ELb0EEENS1_21CollectiveEpilogueFwdINS6_IJSA_SC_SB_EEES9_NS_10bfloat16_tESG_Li256ELb0ELb1ELb0ELb1EEENS1_29StaticPersistentTileSchedulerILb0EEEEEEEEEvNT_6ParamsE,"ax",@progbits
	.align	128
.text._ZN7cutlass13device_kernelIN5flash11enable_sm90INS1_16FlashAttnFwdSm90INS1_25CollectiveMainloopFwdSm90ILi2EN4cute5tupleIJNS5_1CILi1EEES8_S8_EEENS6_IJNS7_ILi128EEENS7_ILi160EEENS7_ILi192EEEEEELi192ENS_12float_e4m3_tEfNS_4arch4Sm90ELb0ELb0ELb0ELb0ELb0ELb0ELb0ELb1ELb1ELb1ELb0ELb0EEENS1_21CollectiveEpilogueFwdINS6_IJSA_SC_SB_EEES9_NS_10bfloat16_tESG_Li256ELb0ELb1ELb0ELb1EEENS1_29StaticPersistentTileSchedulerILb0EEEEEEEEEvNT_6ParamsE:
        .type           _ZN7cutlass13device_kernelIN5flash11enable_sm90INS1_16FlashAttnFwdSm90INS1_25CollectiveMainloopFwdSm90ILi2EN4cute5tupleIJNS5_1CILi1EEES8_S8_EEENS6_IJNS7_ILi128EEENS7_ILi160EEENS7_ILi192EEEEEELi192ENS_12float_e4m3_tEfNS_4arch4Sm90ELb0ELb0ELb0ELb0ELb0ELb0ELb0ELb1ELb1ELb1ELb0ELb0EEENS1_21CollectiveEpilogueFwdINS6_IJSA_SC_SB_EEES9_NS_10bfloat16_tESG_Li256ELb0ELb1ELb0ELb1EEENS1_29StaticPersistentTileSchedulerILb0EEEEEEEEEvNT_6ParamsE,@function
        .size           _ZN7cutlass13device_kernelIN5flash11enable_sm90INS1_16FlashAttnFwdSm90INS1_25CollectiveMainloopFwdSm90ILi2EN4cute5tupleIJNS5_1CILi1EEES8_S8_EEENS6_IJNS7_ILi128EEENS7_ILi160EEENS7_ILi192EEEEEELi192ENS_12float_e4m3_tEfNS_4arch4Sm90ELb0ELb0ELb0ELb0ELb0ELb0ELb0ELb1ELb1ELb1ELb0ELb0EEENS1_21CollectiveEpilogueFwdINS6_IJSA_SC_SB_EEES9_NS_10bfloat16_tESG_Li256ELb0ELb1ELb0ELb1EEENS1_29StaticPersistentTileSchedulerILb0EEEEEEEEEvNT_6ParamsE,(.L_x_2862 - _ZN7cutlass13device_kernelIN5flash11enable_sm90INS1_16FlashAttnFwdSm90INS1_25CollectiveMainloopFwdSm90ILi2EN4cute5tupleIJNS5_1CILi1EEES8_S8_EEENS6_IJNS7_ILi128EEENS7_ILi160EEENS7_ILi192EEEEEELi192ENS_12float_e4m3_tEfNS_4arch4Sm90ELb0ELb0ELb0ELb0ELb0ELb0ELb0ELb1ELb1ELb1ELb0ELb0EEENS1_21CollectiveEpilogueFwdINS6_IJSA_SC_SB_EEES9_NS_10bfloat16_tESG_Li256ELb0ELb1ELb0ELb1EEENS1_29StaticPersistentTileSchedulerILb0EEEEEEEEEvNT_6ParamsE)
        .other          _ZN7cutlass13device_kernelIN5flash11enable_sm90INS1_16FlashAttnFwdSm90INS1_25CollectiveMainloopFwdSm90ILi2EN4cute5tupleIJNS5_1CILi1EEES8_S8_EEENS6_IJNS7_ILi128EEENS7_ILi160EEENS7_ILi192EEEEEELi192ENS_12float_e4m3_tEfNS_4arch4Sm90ELb0ELb0ELb0ELb0ELb0ELb0ELb0ELb1ELb1ELb1ELb0ELb0EEENS1_21CollectiveEpilogueFwdINS6_IJSA_SC_SB_EEES9_NS_10bfloat16_tESG_Li256ELb0ELb1ELb0ELb1EEENS1_29StaticPersistentTileSchedulerILb0EEEEEEEEEvNT_6ParamsE,@"STO_CUDA_ENTRY STV_DEFAULT"
_ZN7cutlass13device_kernelIN5flash11enable_sm90INS1_16FlashAttnFwdSm90INS1_25CollectiveMainloopFwdSm90ILi2EN4cute5tupleIJNS5_1CILi1EEES8_S8_EEENS6_IJNS7_ILi128EEENS7_ILi160EEENS7_ILi192EEEEEELi192ENS_12float_e4m3_tEfNS_4arch4Sm90ELb0ELb0ELb0ELb0ELb0ELb0ELb0ELb1ELb1ELb1ELb0ELb0EEENS1_21CollectiveEpilogueFwdINS6_IJSA_SC_SB_EEES9_NS_10bfloat16_tESG_Li256ELb0ELb1ELb0ELb1EEENS1_29StaticPersistentTileSchedulerILb0EEEEEEEEEvNT_6ParamsE:
[----:B------:R-:W0:Y:S02]  /*0000*/  LDC R1, c[0x0][0x28] ;  /* 0x00000a00ff017b82 */ /* 0x000e240000000800 */
[----:B0-----:R-:W-:Y:S01]  /*0010*/  VIADD R1, R1, 0xffffffe8 ;  /* 0xffffffe801017836 */ /* 0x001fe20000000000 */
[----:B------:R-:W0:Y:S01]  /*0020*/  S2R R3, SR_TID.X ;  /* 0x0000000000037919 */ /* 0x000e220000002100 */
[----:B------:R-:W-:Y:S01]  /*0030*/  ELECT P0, URZ, PT ;  /* 0x00000000003f782f */ /* 0x000fe20003800000 */
[----:B------:R-:W-:Y:S01]  /*0040*/  BSSY B0, `(.L_x_0) ;  /* 0x000000e000007945 */ /* 0x000fe20003800000 */
[--C-:B0-----:R-:W-:Y:S02]  /*0050*/  SHF.R.U32.HI R0, RZ, 0x5, R3.reuse ;  /* 0x00000005ff007819 */ /* 0x101fe40000011603 */
[----:B------:R-:W-:-:S03]  /*0060*/  SHF.R.U32.HI R23, RZ, 0x7, R3 ;  /* 0x00000007ff177819 */ /* 0x000fc60000011603 */
[----:B------:R-:W0:Y:S02]  /*0070*/  SHFL.IDX PT, R2, R0, RZ, 0x1f ;  /* 0x00001fff00027589 */ /* 0x000e2400000e0000 */
[----:B0-----:R-:W-:-:S13]  /*0080*/  ISETP.EQ.AND P0, PT, R2, RZ, P0 ;  /* 0x000000ff0200720c */ /* 0x001fda0000702270 */
[----:B------:R-:W-:Y:S05]  /*0090*/  @!P0 BRA `(.L_x_1) ;  /* 0x0000000000208947 */ /* 0x000fea0003800000 */
[----:B------:R-:W-:Y:S02]  /*00a0*/  ULDC.64 UR4, c[0x0][0x198] ;  /* 0x0000660000047ab9 */ /* 0x000fe40000000a00 */
[----:B------:R-:W-:Y:S02]  /*00b0*/  UIADD3 UR6, UP0, UR4, 0x370, URZ ;  /* 0x0000037004067890 */ /* 0x000fe4000ff1e03f */
[----:B------:R-:W-:Y:S02]  /*00c0*/  UIADD3 UR4, UP1, UR4, 0x470, URZ ;  /* 0x0000047004047890 */ /* 0x000fe4000ff3e03f */
[----:B------:R-:W-:Y:S02]  /*00d0*/  UIADD3.X UR7, URZ, UR5, URZ, UP0, !UPT ;  /* 0x000000053f077290 */ /* 0x000fe400087fe43f */
[----:B------:R-:W-:-:S07]  /*00e0*/  UIADD3.X UR5, URZ, UR5, URZ, UP1, !UPT ;  /* 0x000000053f057290 */ /* 0x000fce0008ffe43f */
[----:B------:R0:W-:Y:S02]  /*00f0*/  UTMACCTL.PF [UR6] ;  /* 0x00000000060079b9 */ /* 0x0001e40008040000 */
[----:B------:R0:W-:Y:S02]  /*0100*/  UTMACCTL.PF [UR4] ;  /* 0x00000000040079b9 */ /* 0x0001e40008040000 */
[----:B0-----:R-:W-:Y:S01]  /*0110*/  NOP ;  /* 0x0000000000007918 */ /* 0x001fe20000000000 */
.L_x_1:
[----:B------:R-:W-:Y:S05]  /*0120*/  BSYNC B0 ;  /* 0x0000000000007941 */ /* 0x000fea0003800000 */
.L_x_0:
[----:B------:R-:W-:Y:S01]  /*0130*/  VOTEU.ANY UP0, P0 ;  /* 0x00000000003f7886 */ /* 0x000fe20000000100 */
[----:B------:R-:W0:Y:S01]  /*0140*/  SHFL.IDX PT, R3, R23, RZ, 0x1f ;  /* 0x00001fff17037589 */ /* 0x000e2200000e0000 */
[----:B------:R-:W-:Y:S01]  /*0150*/  UMOV UR4, 0x80 ;  /* 0x0000008000047882 */ /* 0x000fe20000000000 */
[----:B------:R-:W-:Y:S01]  /*0160*/  UMOV UR7, 0x100 ;  /* 0x0000010000077882 */ /* 0x000fe20000000000 */
[----:B------:R-:W-:Y:S01]  /*0170*/  VOTEU.ANY UP1, P0 ;  /* 0x00000000003f7886 */ /* 0x000fe20000020100 */
[----:B------:R-:W1:Y:S01]  /*0180*/  @UP0 S2UR UR8, SR_CgaCtaId ;  /* 0x00000000000809c3 */ /* 0x000e620000008800 */
[----:B------:R-:W2:Y:S01]  /*0190*/  SHFL.IDX PT, R2, R0, RZ, 0x1f ;  /* 0x00001fff00027589 */ /* 0x000ea200000e0000 */
[----:B------:R-:W-:Y:S01]  /*01a0*/  @UP0 UMOV UR6, 0x400 ;  /* 0x0000040000060882 */ /* 0x000fe20000000000 */
[----:B------:R-:W-:-:S04]  /*01b0*/  @UP0 UIADD3 UR4, -UR4, 0x100000, URZ ;  /* 0x0010000004040890 */ /* 0x000fc8000fffe13f */
[----:B------:R-:W-:Y:S02]  /*01c0*/  @UP0 USHF.L.U32 UR5, UR4, 0xb, URZ ;  /* 0x0000000b04050899 */ /* 0x000fe4000800063f */
[----:B------:R-:W-:Y:S01]  /*01d0*/  @UP0 USHF.L.U32 UR4, UR4, 0x1, URZ ;  /* 0x0000000104040899 */ /* 0x000fe2000800063f */
[----:B------:R-:W-:Y:S01]  /*01e0*/  VOTEU.ANY UP2, P0 ;  /* 0x00000000003f7886 */ /* 0x000fe20000040100 */
[----:B0-----:R-:W-:Y:S01]  /*01f0*/  R2UR UR9, R3 ;  /* 0x00000000030972ca */ /* 0x001fe200000e0000 */
[----:B-1----:R-:W-:Y:S01]  /*0200*/  @UP0 ULEA UR8, UR8, UR6, 0x18 ;  /* 0x0000000608080291 */ /* 0x002fe2000f8ec03f */
[----:B--2---:R-:W-:Y:S01]  /*0210*/  ISETP.NE.AND P1, PT, R2, RZ, PT ;  /* 0x000000ff0200720c */ /* 0x004fe20003f25270 */
[----:B------:R-:W-:-:S04]  /*0220*/  @UP0 UIADD3 UR6, -UR7, 0x100000, URZ ;  /* 0x0010000007060890 */ /* 0x000fc8000fffe13f */
[----:B------:R-:W-:Y:S02]  /*0230*/  @UP0 USHF.L.U32 UR7, UR6, 0xb, URZ ;  /* 0x0000000b06070899 */ /* 0x000fe4000800063f */
[----:B------:R-:W-:-:S04]  /*0240*/  @UP0 USHF.L.U32 UR6, UR6, 0x1, URZ ;  /* 0x0000000106060899 */ /* 0x000fc8000800063f */
[----:B------:R-:W-:Y:S01]  /*0250*/  UISETP.NE.AND UP0, UPT, UR9, URZ, UPT ;  /* 0x0000003f0900728c */ /* 0x000fe2000bf05270 */
[----:B------:R-:W0:Y:S02]  /*0260*/  FENCE.VIEW.ASYNC.S ;  /* 0x00000000000073c6 */ /* 0x000e240000000000 */
[----:B0-----:R0:W1:Y:S05]  /*0270*/  @UP1 SYNCS.EXCH.64 URZ, [UR8+0x33400], UR4 ;  /* 0x03340004083f15b2 */ /* 0x00106a0008000100 */
[----:B------:R0:W2:Y:S01]  /*0280*/  @UP2 SYNCS.EXCH.64 URZ, [UR8+0x33420], UR6 ;  /* 0x03342006083f25b2 */ /* 0x0000a20008000100 */
[----:B------:R-:W-:Y:S05]  /*0290*/  @P1 BRA `(.L_x_2) ;  /* 0x0000000000481947 */ /* 0x000fea0003800000 */
[----:B0-----:R-:W0:Y:S01]  /*02a0*/  S2UR UR5, SR_CgaCtaId ;  /* 0x00000000000579c3 */ /* 0x001e220000008800 */
[----:B------:R-:W-:Y:S01]  /*02b0*/  UMOV UR4, 0x400 ;  /* 0x0000040000047882 */ /* 0x000fe20000000000 */
[----:B------:R-:W-:Y:S01]  /*02c0*/  UMOV UR6, 0x1 ;  /* 0x0000000100067882 */ /* 0x000fe20000000000 */
[----:B------:R-:W-:Y:S01]  /*02d0*/  UMOV UR7, 0x2 ;  /* 0x0000000200077882 */ /* 0x000fe20000000000 */
[----:B------:R-:W-:Y:S01]  /*02e0*/  ELECT P0, URZ, PT ;  /* 0x00000000003f782f */ /* 0x000fe20003800000 */
[----:B0-----:R-:W-:Y:S02]  /*02f0*/  ULEA UR8, UR5, UR4, 0x18 ;  /* 0x0000000405087291 */ /* 0x001fe4000f8ec03f */
[----:B------:R-:W-:-:S04]  /*0300*/  UIADD3 UR4, -UR6, 0x100000, URZ ;  /* 0x0010000006047890 */ /* 0x000fc8000fffe13f */
[----:B------:R-:W-:Y:S02]  /*0310*/  USHF.L.U32 UR5, UR4, 0xb, URZ ;  /* 0x0000000b04057899 */ /* 0x000fe4000800063f */
[----:B------:R-:W-:Y:S02]  /*0320*/  USHF.L.U32 UR4, UR4, 0x1, URZ ;  /* 0x0000000104047899 */ /* 0x000fe4000800063f */
[----:B------:R-:W-:-:S04]  /*0330*/  UIADD3 UR6, -UR7, 0x100000, URZ ;  /* 0x0010000007067890 */ /* 0x000fc8000fffe13f */
[----:B------:R-:W-:Y:S02]  /*0340*/  USHF.L.U32 UR7, UR6, 0xb, URZ ;  /* 0x0000000b06077899 */ /* 0x000fe4000800063f */
[----:B------:R-:W-:Y:S01]  /*0350*/  USHF.L.U32 UR6, UR6, 0x1, URZ ;  /* 0x0000000106067899 */ /* 0x000fe2000800063f */
[----:B------:R-:W0:Y:S03]  /*0360*/  FENCE.VIEW.ASYNC.S ;  /* 0x00000000000073c6 */ /* 0x000e260000000000 */
[----:B0-----:R3:W4:Y:S08]  /*0370*/  SYNCS.EXCH.64 URZ, [UR8+0x33430], UR4 ;  /* 0x03343004083f75b2 */ /* 0x0017300008000100 */
[----:B------:R3:W0:Y:S01]  /*0380*/  SYNCS.EXCH.64 URZ, [UR8+0x33440], UR6 ;  /* 0x03344006083f75b2 */ /* 0x0006220008000100 */
[----:B------:R3:W0:Y:S01]  /*0390*/  SYNCS.EXCH.64 URZ, [UR8+0x33438], UR4 ;  /* 0x03343804083f75b2 */ /* 0x0006220008000100 */
[----:B------:R3:W0:Y:S02]  /*03a0*/  SYNCS.EXCH.64 URZ, [UR8+0x33448], UR6 ;  /* 0x03344806083f75b2 */ /* 0x0006240008000100 */
[----:B---3--:R-:W-:Y:S01]  /*03b0*/  NOP ;  /* 0x0000000000007918 */ /* 0x008fe20000000000 */
.L_x_2:
[----:B------:R-:W3:Y:S01]  /*03c0*/  SHFL.IDX PT, R2, R0, RZ, 0x1f ;  /* 0x00001fff00027589 */ /* 0x000ee200000e0000 */
[----:B------:R-:W-:Y:S01]  /*03d0*/  NOP ;  /* 0x0000000000007918 */ /* 0x000fe20000000000 */
[----:B---3--:R-:W-:-:S13]  /*03e0*/  ISETP.NE.AND P0, PT, R2, RZ, PT ;  /* 0x000000ff0200720c */ /* 0x008fda0003f05270 */
        /* <DEDUP_REMOVED lines=14> */
[----:B0-----:R3:W0:Y:S08]  /*04d0*/  SYNCS.EXCH.64 URZ, [UR8+0x33450], UR4 ;  /* 0x03345004083f75b2 */ /* 0x0016300008000100 */
[----:B------:R3:W0:Y:S01]  /*04e0*/  SYNCS.EXCH.64 URZ, [UR8+0x33460], UR6 ;  /* 0x03346006083f75b2 */ /* 0x0006220008000100 */
[----:B------:R3:W0:Y:S01]  /*04f0*/  SYNCS.EXCH.64 URZ, [UR8+0x33458], UR4 ;  /* 0x03345804083f75b2 */ /* 0x0006220008000100 */
[----:B------:R3:W0:Y:S02]  /*0500*/  SYNCS.EXCH.64 URZ, [UR8+0x33468], UR6 ;  /* 0x03346806083f75b2 */ /* 0x0006240008000100 */
[----:B---3--:R-:W-:Y:S01]  /*0510*/  NOP ;  /* 0x0000000000007918 */ /* 0x008fe20000000000 */
.L_x_3:
[----:B------:R-:W3:Y:S01]  /*0520*/  SHFL.IDX PT, R2, R0, RZ, 0x1f ;  /* 0x00001fff00027589 */ /* 0x000ee200000e0000 */
[----:B------:R-:W-:Y:S01]  /*0530*/  NOP ;  /* 0x0000000000007918 */ /* 0x000fe20000000000 */
[----:B---3--:R-:W-:-:S13]  /*0540*/  ISETP.NE.AND P0, PT, R2, RZ, PT ;  /* 0x000000ff0200720c */ /* 0x008fda0003f05270 */
[----:B------:R-:W-:Y:S05]  /*0550*/  @P0 BRA `(.L_x_4) ;  /* 0x0000000000380947 */ /* 0x000fea0003800000 */
[----:B0-----:R-:W0:Y:S01]  /*0560*/  S2UR UR5, SR_CgaCtaId ;  /* 0x00000000000579c3 */ /* 0x001e220000008800 */
[----:B------:R-:W-:Y:S01]  /*0570*/  UMOV UR4, 0x400 ;  /* 0x0000040000047882 */ /* 0x000fe20000000000 */
[----:B------:R-:W-:Y:S01]  /*0580*/  UMOV UR7, 0x1 ;  /* 0x0000000100077882 */ /* 0x000fe20000000000 */
[----:B------:R-:W-:Y:S01]  /*0590*/  ELECT P0, URZ, PT ;  /* 0x00000000003f782f */ /* 0x000fe20003800000 */
[----:B0-----:R-:W-:Y:S02]  /*05a0*/  ULEA UR6, UR5, UR4, 0x18 ;  /* 0x0000000405067291 */ /* 0x001fe4000f8ec03f */
[----:B------:R-:W-:-:S04]  /*05b0*/  UIADD3 UR4, -UR7, 0x100000, URZ ;  /* 0x0010000007047890 */ /* 0x000fc8000fffe13f */
[----:B------:R-:W-:Y:S02]  /*05c0*/  USHF.L.U32 UR5, UR4, 0xb, URZ ;  /* 0x0000000b04057899 */ /* 0x000fe4000800063f */
[----:B------:R-:W-:Y:S01]  /*05d0*/  USHF.L.U32 UR4, UR4, 0x1, URZ ;  /* 0x0000000104047899 */ /* 0x000fe2000800063f */
[----:B------:R-:W0:Y:S11]  /*05e0*/  FENCE.VIEW.ASYNC.S ;  /* 0x00000000000073c6 */ /* 0x000e360000000000 */
[----:B0-----:R3:W0:Y:S01]  /*05f0*/  SYNCS.EXCH.64 URZ, [UR6+0x33470], UR4 ;  /* 0x03347004063f75b2 */ /* 0x0016220008000100 */
[----:B------:R3:W0:Y:S01]  /*0600*/  SYNCS.EXCH.64 URZ, [UR6+0x33480], UR4 ;  /* 0x03348004063f75b2 */ /* 0x0006220008000100 */
[----:B------:R3:W0:Y:S01]  /*0610*/  SYNCS.EXCH.64 URZ, [UR6+0x33478], UR4 ;  /* 0x03347804063f75b2 */ /* 0x0006220008000100 */
[----:B------:R3:W0:Y:S02]  /*0620*/  SYNCS.EXCH.64 URZ, [UR6+0x33488], UR4 ;  /* 0x03348804063f75b2 */ /* 0x0006240008000100 */
[----:B---3--:R-:W-:Y:S01]  /*0630*/  NOP ;  /* 0x0000000000007918 */ /* 0x008fe20000000000 */
.L_x_4:
        /* <DEDUP_REMOVED lines=22> */
.L_x_5:
        /* <DEDUP_REMOVED lines=22> */
.L_x_6:
[----:B------:R-:W-:Y:S01]  /*0900*/  PLOP3.LUT P0, PT, PT, PT, UP0, 0x80, 0x0 ;  /* 0x000000000000781c */ /* 0x000fe20003f0f008 */
[----:B------:R-:W-:Y:S01]  /*0910*/  UMOV UR38, 0x1 ;  /* 0x0000000100267882 */ /* 0x000fe20000000000 */
[----:B------:R-:W-:Y:S01]  /*0920*/  NOP ;  /* 0x0000000000007918 */ /* 0x000fe20000000000 */
[----:B------:R-:W-:Y:S01]  /*0930*/  USEL UR38, UR38, 0x2, !UP0 ;  /* 0x0000000226267887 */ /* 0x000fe2000c000000 */
[----:B------:R-:W-:Y:S01]  /*0940*/  ULDC.64 UR48, c[0x0][0x208] ;  /* 0x0000820000307ab9 */ /* 0x000fe20000000a00 */
[----:B012-4-:R-:W-:Y:S08]  /*0950*/  BAR.SYNC.DEFER_BLOCKING 0x0 ;  /* 0x0000000000007b1d */ /* 0x017ff00000010000 */
[----:B------:R-:W-:Y:S05]  /*0960*/  @!P0 BRA `(.L_x_7) ;  /* 0x0000009c00d48947 */ /* 0x000fea0003800000 */
.L_x_8:
[----:B------:R-:W-:-:S08]  /*0970*/  NOP ;  /* 0x0000000000007918 */ /* 0x000fd00000000000 */
[----:B------:R-:W0:Y:S02]  /*0980*/  USETMAXREG.TRY_ALLOC.CTAPOOL UP0, 0xf0 ;  /* 0x000000f0000079c8 */ /* 0x000e240008000600 */
[----:B0-----:R-:W-:-:S13]  /*0990*/  PLOP3.LUT P0, PT, PT, PT, UP0, 0x80, 0x0 ;  /* 0x000000000000781c */ /* 0x001fda0003f0f008 */
[----:B------:R-:W-:Y:S05]  /*09a0*/  @!P0 BRA `(.L_x_8) ;  /* 0xfffffffc00f08947 */ /* 0x000fea000383ffff */
[----:B------:R-:W0:Y:S01]  /*09b0*/  S2R R2, SR_TID.X ;  /* 0x0000000000027919 */ /* 0x000e220000002100 */
[----:B------:R-:W1:Y:S08]  /*09c0*/  S2UR UR41, SR_CTAID.X ;  /* 0x00000000002979c3 */ /* 0x000e700000002500 */
[----:B------:R-:W-:Y:S06]  /*09d0*/  BAR.ARV 0x8, 0x180 ;  /* 0x0206000000007b1d */ /* 0x000fec0000002000 */
[----:B0-----:R-:W-:-:S04]  /*09e0*/  LOP3.LUT R0, R2, 0xffffff80, RZ, 0xc0, !PT ;  /* 0xffffff8002007812 */ /* 0x001fc800078ec0ff */
[----:B------:R-:W-:Y:S02]  /*09f0*/  ISETP.NE.AND P0, PT, R0, 0x80, PT ;  /* 0x000000800000780c */ /* 0x000fe40003f05270 */
[----:B------:R-:W1:Y:S11]  /*0a00*/  LDC R0, c[0x0][0xc34] ;  /* 0x00030d00ff007b82 */ /* 0x000e760000000800 */
[----:B------:R-:W-:Y:S06]  /*0a10*/  @!P0 BAR.ARV 0x9, 0x100 ;  /* 0x0244000000008b1d */ /* 0x000fec0000002000 */
[----:B-1----:R-:W-:-:S13]  /*0a20*/  ISETP.LE.AND P0, PT, R0, UR41, PT ;  /* 0x0000002900007c0c */ /* 0x002fda000bf03270 */
[----:B------:R-:W-:Y:S05]  /*0a30*/  @P0 EXIT ;  /* 0x000000000000094d */ /* 0x000fea0003800000 */
[----:B------:R-:W-:Y:S01]  /*0a40*/  VIADD R18, R2, 0xffffff80 ;  /* 0xffffff8002127836 */ /* 0x000fe20000000000 */
[----:B------:R-:W-:Y:S01]  /*0a50*/  ULOP3.LUT UR46, UR38, 0x1, URZ, 0xfc, !UPT ;  /* 0x00000001262e7892 */ /* 0x000fe2000f8efc3f */
[----:B------:R-:W-:Y:S01]  /*0a60*/  IMAD.MOV.U32 R224, RZ, RZ, -0x2 ;  /* 0xfffffffeffe07424 */ /* 0x000fe200078e00ff */
[----:B------:R-:W-:Y:S01]  /*0a70*/  UMOV UR45, URZ ;  /* 0x0000003f002d7c82 */ /* 0x000fe20008000000 */
[----:B------:R-:W-:Y:S01]  /*0a80*/  UMOV UR44, URZ ;  /* 0x0000003f002c7c82 */ /* 0x000fe20008000000 */
[----:B------:R-:W-:Y:S01]  /*0a90*/  SHF.R.S32.HI R3, RZ, 0x1f, R18 ;  /* 0x0000001fff037819 */ /* 0x000fe20000011412 */
[----:B------:R-:W-:-:S03]  /*0aa0*/  UMOV UR52, URZ ;  /* 0x0000003f00347c82 */ /* 0x000fc60008000000 */
[CC--:B------:R-:W-:Y:S02]  /*0ab0*/  LEA.HI R5, R3.reuse, R18.reuse, RZ, 0x7 ;  /* 0x0000001203057211 */ /* 0x0c0fe400078f38ff */
[-C--:B------:R-:W-:Y:S02]  /*0ac0*/  LEA.HI R0, R3, R18.reuse, RZ, 0x5 ;  /* 0x0000001203007211 */ /* 0x080fe400078f28ff */
[----:B------:R-:W-:Y:S02]  /*0ad0*/  LOP3.LUT R7, R5, 0xffffff80, RZ, 0xc0, !PT ;  /* 0xffffff8005077812 */ /* 0x000fe400078ec0ff */
[CC--:B------:R-:W-:Y:S01]  /*0ae0*/  LEA.HI R2, R3.reuse, R18.reuse, RZ, 0x4 ;  /* 0x0000001203027211 */ /* 0x0c0fe200078f20ff */
[----:B------:R-:W-:Y:S01]  /*0af0*/  IMAD.SHL.U32 R4, R0, 0x20, RZ ;  /* 0x0000002000047824 */ /* 0x000fe200078e00ff */
[----:B------:R-:W-:Y:S01]  /*0b00*/  LEA.HI R6, R3, R18, RZ, 0x2 ;  /* 0x0000001203067211 */ /* 0x000fe200078f10ff */
[----:B------:R-:W-:Y:S01]  /*0b10*/  IMAD.IADD R22, R18, 0x1, -R7 ;  /* 0x0000000112167824 */ /* 0x000fe200078e0a07 */
[----:B------:R-:W-:-:S02]  /*0b20*/  SHF.R.S32.HI R9, RZ, 0x4, R2 ;  /* 0x00000004ff097819 */ /* 0x000fc40000011402 */
[----:B------:R-:W-:Y:S02]  /*0b30*/  LOP3.LUT R13, R6, 0xfffffffc, RZ, 0xc0, !PT ;  /* 0xfffffffc060d7812 */ /* 0x000fe400078ec0ff */
[----:B------:R-:W-:Y:S02]  /*0b40*/  SHF.R.S32.HI R7, RZ, 0x1f, R22 ;  /* 0x0000001fff077819 */ /* 0x000fe40000011416 */
[----:B------:R-:W-:Y:S01]  /*0b50*/  LEA.HI R19, R3, R18, RZ, 0x3 ;  /* 0x0000001203137211 */ /* 0x000fe200078f18ff */
[----:B------:R-:W-:Y:S01]  /*0b60*/  IMAD.IADD R13, R18, 0x1, -R13 ;  /* 0x00000001120d7824 */ /* 0x000fe200078e0a0d */
[----:B------:R-:W-:Y:S02]  /*0b70*/  LEA.HI R0, R7, R22, RZ, 0x2 ;  /* 0x0000001607007211 */ /* 0x000fe400078f10ff */
[----:B------:R-:W-:Y:S02]  /*0b80*/  LOP3.LUT R3, R2, 0x3fffff0, RZ, 0xc0, !PT ;  /* 0x03fffff002037812 */ /* 0x000fe400078ec0ff */
[----:B------:R-:W-:-:S02]  /*0b90*/  SHF.R.S32.HI R6, RZ, 0x2, R0 ;  /* 0x00000002ff067819 */ /* 0x000fc40000011400 */
[----:B------:R-:W-:Y:S01]  /*0ba0*/  SHF.R.S32.HI R11, RZ, 0x1f, R0 ;  /* 0x0000001fff0b7819 */ /* 0x000fe20000011400 */
[----:B------:R-:W-:Y:S01]  /*0bb0*/  IMAD.IADD R3, R18, 0x1, -R3 ;  /* 0x0000000112037824 */ /* 0x000fe200078e0a03 */
[----:B------:R-:W-:Y:S02]  /*0bc0*/  LEA.HI R2, R2, R9, RZ, 0x1 ;  /* 0x0000000902027211 */ /* 0x000fe400078f08ff */
[----:B------:R-:W-:Y:S02]  /*0bd0*/  LEA.HI R11, R11, R6, RZ, 0x3 ;  /* 0x000000060b0b7211 */ /* 0x000fe400078f18ff */
[----:B------:R-:W-:Y:S02]  /*0be0*/  SHF.R.S32.HI R220, RZ, 0x7, R5 ;  /* 0x00000007ffdc7819 */ /* 0x000fe40000011405 */
[----:B------:R-:W-:Y:S02]  /*0bf0*/  LOP3.LUT R4, R4, 0xfffffc00, RZ, 0xc0, !PT ;  /* 0xfffffc0004047812 */ /* 0x000fe400078ec0ff */
[----:B------:R-:W-:-:S02]  /*0c00*/  LOP3.LUT R2, R2, 0x1ffffffe, RZ, 0xc0, !PT ;  /* 0x1ffffffe02027812 */ /* 0x000fc400078ec0ff */
[----:B------:R-:W-:Y:S01]  /*0c10*/  LOP3.LUT R15, R19, 0xfffffff8, RZ, 0xc0, !PT ;  /* 0xfffffff8130f7812 */ /* 0x000fe200078ec0ff */
[----:B------:R-:W-:Y:S01]  /*0c20*/  IMAD R223, R3, 0x40, R4 ;  /* 0x0000004003df7824 */ /* 0x000fe200078e0204 */
[----:B------:R-:W-:Y:S01]  /*0c30*/  LOP3.LUT R11, R11, 0xfffffff8, RZ, 0xc0, !PT ;  /* 0xfffffff80b0b7812 */ /* 0x000fe200078ec0ff */
[----:B------:R-:W-:Y:S01]  /*0c40*/  IMAD.IADD R2, R9, 0x1, -R2 ;  /* 0x0000000109027824 */ /* 0x000fe200078e0a02 */
[----:B------:R-:W-:Y:S01]  /*0c50*/  LEA.HI R5, R5, R220, RZ, 0x1 ;  /* 0x000000dc05057211 */ /* 0x000fe200078f08ff */
[----:B------:R-:W-:Y:S01]  /*0c60*/  IMAD.IADD R18, R18, 0x1, -R15 ;  /* 0x0000000112127824 */ /* 0x000fe200078e0a0f */
[----:B------:R-:W-:Y:S01]  /*0c70*/  LEA.HI R7, R7, R22, RZ, 0x5 ;  /* 0x0000001607077211 */ /* 0x000fe200078f28ff */
[----:B------:R-:W-:Y:S01]  /*0c80*/  IMAD.IADD R6, R6, 0x1, -R11 ;  /* 0x0000000106067824 */ /* 0x000fe200078e0a0b */
[----:B------:R-:W-:Y:S01]  /*0c90*/  LEA.HI R4, R13, R13, RZ, 0x1 ;  /* 0x0000000d0d047211 */ /* 0x000fe200078f08ff */
[----:B------:R-:W-:Y:S01]  /*0ca0*/  IMAD R223, R2, 0x8, R223 ;  /* 0x0000000802df7824 */ /* 0x000fe200078e02df */
[----:B------:R-:W-:Y:S01]  /*0cb0*/  LOP3.LUT R5, R5, 0x3fffffe, RZ, 0xc0, !PT ;  /* 0x03fffffe05057812 */ /* 0x000fe200078ec0ff */
[----:B------:R-:W-:Y:S01]  /*0cc0*/  IMAD.SHL.U32 R2, R18, 0x8, RZ ;  /* 0x0000000812027824 */ /* 0x000fe200078e00ff */
[----:B------:R-:W-:-:S02]  /*0cd0*/  SHF.R.S32.HI R7, RZ, 0x5, R7 ;  /* 0x00000005ff077819 */ /* 0x000fc40000011407 */
[----:B------:R-:W-:Y:S01]  /*0ce0*/  LOP3.LUT R3, R0, 0x7ffffffc, RZ, 0xc0, !PT ;  /* 0x7ffffffc00037812 */ /* 0x000fe200078ec0ff */
[----:B------:R-:W-:Y:S01]  /*0cf0*/  IMAD.IADD R5, R220, 0x1, -R5 ;  /* 0x00000001dc057824 */ /* 0x000fe200078e0a05 */
[----:B------:R-:W-:Y:S01]  /*0d00*/  LOP3.LUT R4, R4, 0x1ffffffe, RZ, 0xc0, !PT ;  /* 0x1ffffffe04047812 */ /* 0x000fe200078ec0ff */
[----:B------:R-:W-:Y:S01]  /*0d10*/  IMAD R6, R7, 0x10, R6 ;  /* 0x0000001007067824 */ /* 0x000fe200078e0206 */
[----:B------:R-:W-:Y:S01]  /*0d20*/  SHF.R.S32.HI R19, RZ, 0x3, R19 ;  /* 0x00000003ff137819 */ /* 0x000fe20000011413 */
[C---:B------:R-:W-:Y:S02]  /*0d30*/  VIADD R17, R2.reuse, 0x40 ;  /* 0x0000004002117836 */ /* 0x040fe40000000000 */
[----:B------:R-:W-:Y:S02]  /*0d40*/  VIADD R16, R2, 0x80 ;  /* 0x0000008002107836 */ /* 0x000fe40000000000 */
[----:B------:R-:W-:Y:S01]  /*0d50*/  IMAD.IADD R3, R22, 0x1, -R3 ;  /* 0x0000000116037824 */ /* 0x000fe200078e0a03 */
[----:B------:R-:W-:Y:S01]  /*0d60*/  SHF.R.S32.HI R226, RZ, 0x1f, R17 ;  /* 0x0000001fffe27819 */ /* 0x000fe20000011411 */
[----:B------:R-:W-:Y:S01]  /*0d70*/  IMAD.IADD R4, R13, 0x1, -R4 ;  /* 0x000000010d047824 */ /* 0x000fe200078e0a04 */
[----:B------:R-:W-:Y:S01]  /*0d80*/  SHF.R.S32.HI R225, RZ, 0x1f, R16 ;  /* 0x0000001fffe17819 */ /* 0x000fe20000011410 */
[----:B------:R-:W-:-:S02]  /*0d90*/  IMAD R221, R5, 0x40, R6 ;  /* 0x0000004005dd7824 */ /* 0x000fc400078e0206 */
[----:B------:R-:W-:Y:S02]  /*0da0*/  IMAD R224, R3, R224, 0xa0 ;  /* 0x000000a003e07424 */ /* 0x000fe400078e02e0 */
[----:B------:R-:W-:-:S07]  /*0db0*/  IMAD R222, R4, 0x8, R221 ;  /* 0x0000000804de7824 */ /* 0x000fce00078e02dd */
.L_x_39:
[----:B------:R-:W-:Y:S01]  /*0dc0*/  ULDC UR4, c[0x0][0xc38] ;  /* 0x00030e0000047ab9 */ /* 0x000fe20000000800 */
[----:B------:R-:W-:Y:S01]  /*0dd0*/  ULDC UR15, c[0x0][0xc44] ;  /* 0x00031100000f7ab9 */ /* 0x000fe20000000800 */
[----:B------:R-:W-:Y:S01]  /*0de0*/  UISETP.NE.AND UP3, UPT, UR4, 0x1, UPT ;  /* 0x000000010400788c */ /* 0x000fe2000bf65270 */
[----:B------:R-:W-:Y:S01]  /*0df0*/  IMAD.MOV.U32 R3, RZ, RZ, 0x3f800000 ;  /* 0x3f800000ff037424 */ /* 0x000fe200078e00ff */
[----:B------:R-:W-:Y:S01]  /*0e00*/  UISETP.NE.AND UP2, UPT, UR15, 0x1, UPT ;  /* 0x000000010f00788c */ /* 0x000fe2000bf45270 */
[----:B------:R-:W-:Y:S01]  /*0e10*/  IMAD.MOV.U32 R0, RZ, RZ, 0x3f800000 ;  /* 0x3f800000ff007424 */ /* 0x000fe200078e00ff */
[----:B------:R-:W-:Y:S01]  /*0e20*/  ULDC.64 UR6, c[0x0][0x990] ;  /* 0x0002640000067ab9 */ /* 0x000fe20000000a00 */
[----:B------:R-:W-:Y:S01]  /*0e30*/  ULDC.64 UR4, c[0x0][0x998] ;  /* 0x0002660000047ab9 */ /* 0x000fe20000000a00 */
[----:B------:R-:W-:Y:S02]  /*0e40*/  UISETP.NE.U32.AND UP0, UPT, UR6, URZ, UPT ;  /* 0x0000003f0600728c */ /* 0x000fe4000bf05070 */
[----:B------:R-:W-:Y:S01]  /*0e50*/  UISETP.NE.U32.AND UP1, UPT, UR4, URZ, UPT ;  /* 0x0000003f0400728c */ /* 0x000fe2000bf25070 */
[----:B------:R-:W-:-:S02]  /*0e60*/  UMOV UR43, UR41 ;  /* 0x00000029002b7c82 */ /* 0x000fc40008000000 */
[----:B------:R-:W-:Y:S01]  /*0e70*/  @UP3 ULDC UR8, c[0x0][0xc3c] ;  /* 0x00030f0000083ab9 */ /* 0x000fe20000000800 */
[----:B------:R-:W-:Y:S01]  /*0e80*/  @UP3 ULDC UR10, c[0x0][0xc40] ;  /* 0x00031000000a3ab9 */ /* 0x000fe20000000800 */
[----:B------:R-:W-:Y:S02]  /*0e90*/  UIMAD.WIDE.U32 UR8, UR41, UR8, URZ ;  /* 0x00000008290872a5 */ /* 0x000fe4000f8e003f */
[----:B------:R-:W-:Y:S02]  /*0ea0*/  UISETP.NE.AND.EX UP0, UPT, UR7, URZ, UPT, UP0 ;  /* 0x0000003f0700728c */ /* 0x000fe4000bf05300 */
[----:B------:R-:W-:Y:S02]  /*0eb0*/  @UP3 USHF.R.U32.HI UR43, URZ, UR10, UR9 ;  /* 0x0000000a3f2b3299 */ /* 0x000fe40008011609 */
[----:B------:R-:W-:Y:S01]  /*0ec0*/  UISETP.NE.AND.EX UP1, UPT, UR5, URZ, UPT, UP1 ;  /* 0x0000003f0500728c */ /* 0x000fe2000bf25310 */
[----:B------:R-:W-:Y:S01]  /*0ed0*/  @UP2 ULDC.64 UR10, c[0x0][0xc48] ;  /* 0x00031200000a2ab9 */ /* 0x000fe20000000a00 */
[----:B------:R-:W-:Y:S01]  /*0ee0*/  PLOP3.LUT P0, PT, PT, PT, UP0, 0x80, 0x0 ;  /* 0x000000000000781c */ /* 0x000fe20003f0f008 */
[----:B------:R-:W-:-:S02]  /*0ef0*/  UIMAD.WIDE.U32 UR8, UR43, UR10, URZ ;  /* 0x0000000a2b0872a5 */ /* 0x000fc4000f8e003f */
[----:B------:R-:W-:Y:S02]  /*0f00*/  UMOV UR42, UR43 ;  /* 0x0000002b002a7c82 */ /* 0x000fe40008000000 */
[----:B------:R-:W-:Y:S01]  /*0f10*/  @UP0 ULDC.64 UR12, c[0x0][0x9a8] ;  /* 0x00026a00000c0ab9 */ /* 0x000fe20000000a00 */
[----:B------:R-:W-:Y:S01]  /*0f20*/  @UP2 USHF.R.U32.HI UR42, URZ, UR11, UR9 ;  /* 0x0000000b3f2a2299 */ /* 0x000fe20008011609 */
[----:B------:R-:W-:Y:S01]  /*0f30*/  PLOP3.LUT P1, PT, PT, PT, UP1, 0x80, 0x0 ;  /* 0x000000000000781c */ /* 0x000fe20003f2f018 */
[----:B01-3--:R-:W0:Y:S01]  /*0f40*/  SHFL.IDX PT, R8, R220, RZ, 0x1f ;  /* 0x00001fffdc087589 */ /* 0x00be2200000e0000 */
[----:B------:R-:W-:Y:S01]  /*0f50*/  @UP1 ULDC.64 UR18, c[0x0][0x9b8] ;  /* 0x00026e0000121ab9 */ /* 0x000fe20000000a00 */
[----:B------:R-:W-:Y:S02]  /*0f60*/  @UP0 USHF.R.S32.HI UR10, URZ, 0x1f, UR42 ;  /* 0x0000001f3f0a0899 */ /* 0x000fe4000801142a */
[----:B------:R-:W-:Y:S02]  /*0f70*/  @UP1 USHF.R.S32.HI UR11, URZ, 0x1f, UR42 ;  /* 0x0000001f3f0b1899 */ /* 0x000fe4000801142a */
[----:B------:R-:W-:-:S02]  /*0f80*/  @UP0 UIADD3 UR14, -UR42, URZ, URZ ;  /* 0x0000003f2a0e0290 */ /* 0x000fc4000fffe13f */
[----:B------:R-:W-:Y:S02]  /*0f90*/  @UP1 UIADD3 UR20, -UR42, URZ, URZ ;  /* 0x0000003f2a141290 */ /* 0x000fe4000fffe13f */
[----:B------:R-:W-:Y:S02]  /*0fa0*/  @UP0 UIMAD.WIDE.U32 UR8, UR42, UR12, URZ ;  /* 0x0000000c2a0802a5 */ /* 0x000fe4000f8e003f */
[----:B------:R-:W-:Y:S02]  /*0fb0*/  @UP0 UIMAD UR10, UR10, UR12, URZ ;  /* 0x0000000c0a0a02a4 */ /* 0x000fe4000f8e023f */
[----:B------:R-:W-:Y:S02]  /*0fc0*/  @UP1 UIMAD UR12, UR11, UR18, URZ ;  /* 0x000000120b0c12a4 */ /* 0x000fe4000f8e023f */
[----:B------:R-:W-:Y:S02]  /*0fd0*/  @UP0 UIMAD UR14, UR15, UR14, UR43 ;  /* 0x0000000e0f0e02a4 */ /* 0x000fe4000f8e022b */
[----:B------:R-:W-:-:S02]  /*0fe0*/  @UP1 UIMAD UR20, UR15, UR20, UR43 ;  /* 0x000000140f1412a4 */ /* 0x000fc4000f8e022b */
[----:B------:R-:W-:Y:S02]  /*0ff0*/  @UP0 UIMAD UR16, UR42, UR13, UR10 ;  /* 0x0000000d2a1002a4 */ /* 0x000fe4000f8e020a */
[----:B------:R-:W-:Y:S02]  /*1000*/  @UP0 USHF.R.S32.HI UR15, URZ, 0x1f, UR14 ;  /* 0x0000001f3f0f0899 */ /* 0x000fe4000801140e */
[----:B------:R-:W-:Y:S02]  /*1010*/  @UP1 USHF.R.S32.HI UR21, URZ, 0x1f, UR20 ;  /* 0x0000001f3f151899 */ /* 0x000fe40008011414 */
[----:B------:R-:W-:Y:S02]  /*1020*/  @UP1 UIMAD.WIDE.U32 UR10, UR42, UR18, URZ ;  /* 0x000000122a0a12a5 */ /* 0x000fe4000f8e003f */
[----:B------:R-:W-:Y:S02]  /*1030*/  @UP1 UIMAD UR17, UR42, UR19, UR12 ;  /* 0x000000132a1112a4 */ /* 0x000fe4000f8e020c */
[----:B------:R-:W-:Y:S01]  /*1040*/  @UP0 UIADD3 UR9, UR9, UR16, URZ ;  /* 0x0000001009090290 */ /* 0x000fe2000fffe03f */
[----:B------:R-:W-:Y:S01]  /*1050*/  @UP0 ULDC.64 UR18, c[0x0][0x9b0] ;  /* 0x00026c0000120ab9 */ /* 0x000fe20000000a00 */
[----:B------:R-:W-:Y:S01]  /*1060*/  @UP1 ULDC.64 UR12, c[0x0][0x9c0] ;  /* 0x00027000000c1ab9 */ /* 0x000fe20000000a00 */
[----:B------:R-:W-:-:S02]  /*1070*/  @UP0 UIMAD UR15, UR15, UR18, URZ ;  /* 0x000000120f0f02a4 */ /* 0x000fc4000f8e023f */
[----:B------:R-:W-:Y:S02]  /*1080*/  @UP1 UIMAD UR16, UR21, UR12, URZ ;  /* 0x0000000c151012a4 */ /* 0x000fe4000f8e023f */
[----:B------:R-:W-:Y:S02]  /*1090*/  @UP1 UIADD3 UR11, UR11, UR17, URZ ;  /* 0x000000110b0b1290 */ /* 0x000fe4000fffe03f */
[----:B------:R-:W-:Y:S02]  /*10a0*/  @UP0 UIMAD UR15, UR14, UR19, UR15 ;  /* 0x000000130e0f02a4 */ /* 0x000fe4000f8e020f */
[----:B------:R-:W-:Y:S02]  /*10b0*/  @UP0 UIMAD.WIDE.U32 UR8, UR14, UR18, UR8 ;  /* 0x000000120e0802a5 */ /* 0x000fe4000f8e0008 */
[----:B------:R-:W-:Y:S02]  /*10c0*/  @UP1 UIMAD UR16, UR20, UR13, UR16 ;  /* 0x0000000d141012a4 */ /* 0x000fe4000f8e0210 */
[----:B------:R-:W-:-:S02]  /*10d0*/  @UP1 UIMAD.WIDE.U32 UR12, UR20, UR12, UR10 ;  /* 0x0000000c140c12a5 */ /* 0x000fc4000f8e000a */
[----:B------:R-:W-:Y:S02]  /*10e0*/  @UP0 UIADD3 UR10, UR9, UR15, URZ ;  /* 0x0000000f090a0290 */ /* 0x000fe4000fffe03f */
[----:B------:R-:W-:Y:S02]  /*10f0*/  @UP0 ULEA UR6, UP2, UR8, UR6, 0x2 ;  /* 0x0000000608060291 */ /* 0x000fe4000f84103f */
[----:B------:R-:W-:Y:S02]  /*1100*/  @UP1 UIADD3 UR9, UR13, UR16, URZ ;  /* 0x000000100d091290 */ /* 0x000fe4000fffe03f */
[----:B------:R-:W-:Y:S02]  /*1110*/  @UP1 ULEA UR4, UP3, UR12, UR4, 0x2 ;  /* 0x000000040c041291 */ /* 0x000fe4000f86103f */
[----:B------:R-:W-:Y:S01]  /*1120*/  @UP0 ULEA.HI.X UR7, UR8, UR7, UR10, 0x2, UP2 ;  /* 0x0000000708070291 */ /* 0x000fe200090f140a */
[----:B------:R-:W-:Y:S01]  /*1130*/  IMAD.U32 R4, RZ, RZ, UR6 ;  /* 0x00000006ff047e24 */ /* 0x000fe2000f8e00ff */
[----:B------:R-:W-:-:S02]  /*1140*/  @UP1 ULEA.HI.X UR5, UR12, UR5, UR9, 0x2, UP3 ;  /* 0x000000050c051291 */ /* 0x000fc400098f1409 */
[----:B------:R-:W-:Y:S01]  /*1150*/  IMAD.U32 R6, RZ, RZ, UR4 ;  /* 0x00000004ff067e24 */ /* 0x000fe2000f8e00ff */
[----:B------:R-:W1:Y:S01]  /*1160*/  S2UR UR36, SR_CgaCtaId ;  /* 0x00000000002479c3 */ /* 0x000e620000008800 */
[----:B------:R-:W-:Y:S01]  /*1170*/  IMAD.U32 R5, RZ, RZ, UR7 ;  /* 0x00000007ff057e24 */ /* 0x000fe2000f8e00ff */
[----:B0-----:R-:W-:Y:S01]  /*1180*/  R2UR UR37, R8 ;  /* 0x00000000082572ca */ /* 0x001fe200000e0000 */
[----:B------:R-:W-:Y:S01]  /*1190*/  IMAD.U32 R7, RZ, RZ, UR5 ;  /* 0x00000005ff077e24 */ /* 0x000fe2000f8e00ff */
[----:B------:R-:W-:Y:S01]  /*11a0*/  ULDC.64 UR4, c[0x0][0x418] ;  /* 0x0001060000047ab9 */ /* 0x000fe20000000a00 */
[----:B------:R-:W-:Y:S01]  /*11b0*/  UMOV UR39, 0x400 ;  /* 0x0000040000277882 */ /* 0x000fe20000000000 */
[----:B------:R-:W2:Y:S01]  /*11c0*/  @P0 LDG.E R3, desc[UR48][R4.64] ;  /* 0x0000003004030981 */ /* 0x000ea2000c1e1900 */
[----:B------:R-:W-:Y:S01]  /*11d0*/  ULDC UR51, c[0x0][0x424] ;  /* 0x0001090000337ab9 */ /* 0x000fe20000000800 */
[----:B------:R-:W-:Y:S02]  /*11e0*/  ULDC UR8, c[0x0][0x988] ;  /* 0x0002620000087ab9 */ /* 0x000fe40000000800 */
[----:B------:R-:W2:Y:S01]  /*11f0*/  @P1 LDG.E R0, desc[UR48][R6.64] ;  /* 0x0000003006001981 */ /* 0x000ea2000c1e1900 */
[----:B------:R-:W-:-:S04]  /*1200*/  UISETP.NE.U32.AND UP0, UPT, UR4, URZ, UPT ;  /* 0x0000003f0400728c */ /* 0x000fc8000bf05070 */
[----:B------:R-:W-:Y:S02]  /*1210*/  UISETP.NE.AND.EX UP0, UPT, UR5, URZ, UPT, UP0 ;  /* 0x0000003f0500728c */ /* 0x000fe4000bf05300 */
[----:B------:R-:W-:Y:S02]  /*1220*/  ULEA.HI UR4, UR37, UR37, URZ, 0x1 ;  /* 0x0000002525047291 */ /* 0x000fe4000f8f083f */
[----:B------:R-:W-:Y:S01]  /*1230*/  USEL UR51, UR51, 0x1, UP0 ;  /* 0x0000000133337887 */ /* 0x000fe20008000000 */
[----:B------:R-:W-:Y:S01]  /*1240*/  ULDC UR5, c[0x0][0x2f0] ;  /* 0x0000bc0000057ab9 */ /* 0x000fe20000000800 */
[----:B------:R-:W-:Y:S02]  /*1250*/  ULOP3.LUT UR4, UR4, 0x3e, URZ, 0xc0, !UPT ;  /* 0x0000003e04047892 */ /* 0x000fe4000f8ec03f */
[----:B-1----:R-:W-:Y:S02]  /*1260*/  ULEA UR39, UR36, UR39, 0x18 ;  /* 0x0000002724277291 */ /* 0x002fe4000f8ec03f */
[----:B------:R-:W-:-:S02]  /*1270*/  UIMAD UR51, UR51, UR5, URZ ;  /* 0x00000005333372a4 */ /* 0x000fc4000f8e023f */
[----:B------:R-:W-:Y:S02]  /*1280*/  UIADD3 UR7, UR39, 0x1e200, URZ ;  /* 0x0001e20027077890 */ /* 0x000fe4000fffe03f */
[----:B------:R-:W-:Y:S02]  /*1290*/  UIADD3 UR4, UR37, -UR4, URZ ;  /* 0x8000000425047290 */ /* 0x000fe4000fffe03f */
[----:B------:R-:W-:Y:S02]  /*12a0*/  ULOP3.LUT UP0, URZ, UR7, 0x9f, URZ, 0xc0, !UPT ;  /* 0x0000009f073f7892 */ /* 0x000fe4000f80c03f */
[----:B------:R-:W-:Y:S02]  /*12b0*/  UIADD3 UR5, UR51, 0x9f, URZ ;  /* 0x0000009f33057890 */ /* 0x000fe4000fffe03f */
[----:B------:R-:W-:Y:S02]  /*12c0*/  ULEA UR6, UR4, UR7, 0xc ;  /* 0x0000000704067291 */ /* 0x000fe4000f8e603f */
[----:B------:R-:W-:Y:S01]  /*12d0*/  PLOP3.LUT P0, PT, PT, PT, UP0, 0x80, 0x0 ;  /* 0x000000000000781c */ /* 0x000fe20003f0f008 */
[----:B------:R-:W-:-:S02]  /*12e0*/  UIMAD.WIDE UR4, UR5, 0x66666667, URZ ;  /* 0x66666667050478a5 */ /* 0x000fc4000f8e023f */
[----:B------:R-:W-:Y:S02]  /*12f0*/  USHF.R.U32.HI UR6, URZ, 0x4, UR6 ;  /* 0x000000043f067899 */ /* 0x000fe40008011606 */
[----:B------:R-:W-:Y:S02]  /*1300*/  USHF.R.U32.HI UR50, URZ, 0x1f, UR5 ;  /* 0x0000001f3f327899 */ /* 0x000fe40008011605 */
[----:B------:R-:W-:Y:S02]  /*1310*/  ULOP3.LUT UR53, UR6, 0x3fff, URZ, 0xc0, !UPT ;  /* 0x00003fff06357892 */ /* 0x000fe4000f8ec03f */
[----:B------:R-:W-:Y:S01]  /*1320*/  ULEA.HI.SX32 UR50, UR5, UR50, 0x1a ;  /* 0x0000003205327291 */ /* 0x000fe2000f8fd23f */
[----:B--2---:R-:W-:-:S04]  /*1330*/  FMUL.FTZ R0, R3, R0 ;  /* 0x0000000003007220 */ /* 0x004fc80000410000 */
[----:B------:R-:W-:-:S05]  /*1340*/  FMUL.FTZ R0, R0, UR8 ;  /* 0x0000000800007c20 */ /* 0x000fca0008410000 */
[----:B------:R-:W-:Y:S01]  /*1350*/  R2UR UR40, R0 ;  /* 0x00000000002872ca */ /* 0x000fe200000e0000 */
[----:B----45:R-:W-:-:S14]  /*1360*/  @!P0 BRA `(.L_x_9) ;  /* 0x0000000000408947 */ /* 0x030fdc0003800000 */
[----:B------:R-:W-:Y:S01]  /*1370*/  MOV R0, 0x0 ;  /* 0x0000000000007802 */ /* 0x000fe20000000f00 */
[----:B------:R-:W-:Y:S01]  /*1380*/  ULDC.64 UR4, c[0x4][0x98] ;  /* 0x0100260000047ab9 */ /* 0x000fe20000000a00 */
[----:B------:R-:W-:Y:S01]  /*1390*/  ULDC.64 UR6, c[0x4][0x30] ;  /* 0x01000c0000067ab9 */ /* 0x000fe20000000a00 */
[----:B------:R-:W-:Y:S01]  /*13a0*/  IMAD.U32 R4, RZ, RZ, UR4 ;  /* 0x00000004ff047e24 */ /* 0x000fe2000f8e00ff */
[----:B------:R0:W1:Y:S01]  /*13b0*/  LDC.64 R14, c[0x4][R0] ;  /* 0x01000000000e7b82 */ /* 0x0000620000000a00 */
[----:B------:R-:W-:Y:S01]  /*13c0*/  IMAD.U32 R5, RZ, RZ, UR5 ;  /* 0x00000005ff057e24 */ /* 0x000fe2000f8e00ff */
[----:B------:R-:W-:Y:S01]  /*13d0*/  ULDC.64 UR4, c[0x4][0xa0] ;  /* 0x0100280000047ab9 */ /* 0x000fe20000000a00 */
[----:B------:R-:W-:Y:S02]  /*13e0*/  IMAD.U32 R10, RZ, RZ, UR6 ;  /* 0x00000006ff0a7e24 */ /* 0x000fe4000f8e00ff */
[----:B------:R-:W-:Y:S02]  /*13f0*/  IMAD.U32 R6, RZ, RZ, UR4 ;  /* 0x00000004ff067e24 */ /* 0x000fe4000f8e00ff */
[----:B------:R-:W-:-:S02]  /*1400*/  IMAD.U32 R7, RZ, RZ, UR5 ;  /* 0x00000005ff077e24 */ /* 0x000fc4000f8e00ff */
[----:B------:R-:W-:Y:S02]  /*1410*/  IMAD.U32 R11, RZ, RZ, UR7 ;  /* 0x00000007ff0b7e24 */ /* 0x000fe4000f8e00ff */
[----:B------:R-:W-:Y:S02]  /*1420*/  IMAD.MOV.U32 R8, RZ, RZ, 0x70 ;  /* 0x00000070ff087424 */ /* 0x000fe400078e00ff */
[----:B------:R-:W-:Y:S02]  /*1430*/  IMAD.MOV.U32 R12, RZ, RZ, 0x1 ;  /* 0x00000001ff0c7424 */ /* 0x000fe400078e00ff */
[----:B0-----:R-:W-:-:S07]  /*1440*/  IMAD.MOV.U32 R13, RZ, RZ, RZ ;  /* 0x000000ffff0d7224 */ /* 0x001fce00078e00ff */
[----:B------:R-:W-:-:S07]  /*1450*/  LEPC R20, `(.L_x_9) ;  /* 0x000000001014794e */ /* 0x000fce0000000000 */
[----:B-1----:R-:W-:Y:S05]  /*1460*/  CALL.ABS.NOINC R14 ;  /* 0x000000000e007343 */ /* 0x002fea0003c00000 */
.L_x_9:
[----:B------:R-:W-:Y:S01]  /*1470*/  ULOP3.LUT UR4, UR45, 0x1, URZ, 0xc0, !UPT ;  /* 0x000000012d047892 */ /* 0x000fe2000f8ec03f */
[----:B------:R-:W-:-:S05]  /*1480*/  IMAD.U32 R3, RZ, RZ, UR46 ;  /* 0x0000002eff037e24 */ /* 0x000fca000f8e00ff */
[----:B------:R-:W-:Y:S01]  /*1490*/  IMAD.U32 R0, RZ, RZ, UR4 ;  /* 0x00000004ff007e24 */ /* 0x000fe2000f8e00ff */
[----:B------:R-:W-:-:S04]  /*14a0*/  ISETP.NE.AND P0, PT, R3, 0x3, PT ;  /* 0x000000030300780c */ /* 0x000fc80003f05270 */
[----:B------:R-:W-:-:S04]  /*14b0*/  SHF.L.U32 R0, R0, 0x1f, RZ ;  /* 0x0000001f00007819 */ /* 0x000fc800000006ff */
[----:B------:R-:W0:Y:S02]  /*14c0*/  SYNCS.PHASECHK.TRANS64.TRYWAIT P1, [UR39+0x33400], R0 ;  /* 0x03340000ff0075a7 */ /* 0x000e240008020167 */
[----:B0-----:R-:W-:Y:S05]  /*14d0*/  @!P1 BRA `(.L_x_10) ;  /* 0x000000d000009947 */ /* 0x001fea0003800000 */
.L_x_103:
[----:B------:R-:W-:Y:S05]  /*14e0*/  @!P0 BRA `(.L_x_11) ;  /* 0x0000000000048947 */ /* 0x000fea0003800000 */
[----:B------:R-:W-:Y:S01]  /*14f0*/  BPT.TRAP 0x1 ;  /* 0x000000040000795c */ /* 0x000fe20000300000 */
.L_x_11:
[----:B0-----:R-:W-:Y:S02]  /*1500*/  IMAD.U32 R3, RZ, RZ, UR52 ;  /* 0x00000034ff037e24 */ /* 0x001fe4000f8e00ff */
[----:B------:R-:W-:-:S03]  /*1510*/  IMAD.U32 R0, RZ, RZ, UR44 ;  /* 0x0000002cff007e24 */ /* 0x000fc6000f8e00ff */
[----:B------:R-:W-:Y:S02]  /*1520*/  LEA R3, R3, UR39, 0x3 ;  /* 0x0000002703037c11 */ /* 0x000fe4000f8e18ff */
[----:B------:R-:W-:-:S04]  /*1530*/  SHF.L.U32 R0, R0, 0x1f, RZ ;  /* 0x0000001f00007819 */ /* 0x000fc800000006ff */
[----:B------:R0:W1:Y:S01]  /*1540*/  SYNCS.PHASECHK.TRANS64.TRYWAIT P1, [R3+URZ+0x33430], R0 ;  /* 0x03343000030075a7 */ /* 0x000062000802017f */
[----:B------:R-:W-:Y:S05]  /*1550*/  @!P0 BRA `(.L_x_12) ;  /* 0x0000000000048947 */ /* 0x000fea0003800000 */
[----:B------:R-:W-:Y:S01]  /*1560*/  BPT.TRAP 0x1 ;  /* 0x000000040000795c */ /* 0x000fe20000300000 */
.L_x_12:
[----:B------:R-:W2:Y:S01]  /*1570*/  S2R R4, SR_TID.X ;  /* 0x0000000000047919 */ /* 0x000ea20000002100 */
[----:B------:R-:W-:Y:S01]  /*1580*/  IMAD.MOV.U32 R119, RZ, RZ, RZ ;  /* 0x000000ffff777224 */ /* 0x000fe200078e00ff */
[----:B--2---:R-:W-:Y:S01]  /*1590*/  LOP3.LUT P2, RZ, R4, 0x7f, RZ, 0xc0, !PT ;  /* 0x0000007f04ff7812 */ /* 0x004fe2000784c0ff */
[----:B-1----:R-:W-:-:S12]  /*15a0*/  @P1 BRA `(.L_x_13) ;  /* 0x0000000000081947 */ /* 0x002fd80003800000 */
[----:B------:R-:W1:Y:S02]  /*15b0*/  SYNCS.PHASECHK.TRANS64.TRYWAIT P1, [R3+URZ+0x33430], R0 ;  /* 0x03343000030075a7 */ /* 0x000e64000802017f */
[----:B-1----:R-:W-:Y:S05]  /*15c0*/  @!P1 BRA `(.L_x_14) ;  /* 0x000000cc00dc9947 */ /* 0x002fea0003800000 */
.L_x_13:
[----:B------:R-:W-:Y:S05]  /*15d0*/  WARPSYNC.ALL ;  /* 0x0000000000007948 */ /* 0x000fea0003800000 */
[----:B------:R-:W-:Y:S01]  /*15e0*/  UIADD3 UR4, UR39, 0x24200, URZ ;  /* 0x0002420027047890 */ /* 0x000fe2000fffe03f */
[----:B------:R-:W-:Y:S01]  /*15f0*/  WARPGROUP.ARRIVE ;  /* 0x00000000000079c5 */ /* 0x000fe20000000000 */
[----:B------:R-:W-:Y:S01]  /*1600*/  ULOP3.LUT UR20, UR53, 0x10000, URZ, 0xfc, !UPT ;  /* 0x0001000035147892 */ /* 0x000fe2000f8efc3f */
[----:B01----:R-:W-:Y:S01]  /*1610*/  VIADD R0, R224, UR51 ;  /* 0x00000033e0007c36 */ /* 0x003fe20008000000 */
[----:B------:R-:W-:Y:S01]  /*1620*/  USHF.R.U32.HI UR4, URZ, 0x4, UR4 ;  /* 0x000000043f047899 */ /* 0x000fe20008011604 */
[----:B------:R-:W-:Y:S01]  /*1630*/  IMAD.U32 R5, RZ, RZ, UR50 ;  /* 0x00000032ff057e24 */ /* 0x000fe2000f8e00ff */
[----:B------:R-:W-:Y:S01]  /*1640*/  UMOV UR25, 0x80000020 ;  /* 0x8000002000197882 */ /* 0x000fe20000000000 */
[----:B------:R-:W-:Y:S01]  /*1650*/  UMOV UR27, 0x80000020 ;  /* 0x80000020001b7882 */ /* 0x000fe20000000000 */
[----:B------:R-:W-:Y:S01]  /*1660*/  ULOP3.LUT UR4, UR4, 0x3fff, URZ, 0xc0, !UPT ;  /* 0x00003fff04047892 */ /* 0x000fe2000f8ec03f */
[----:B------:R-:W-:Y:S01]  /*1670*/  IMAD R4, R5, -0xa0, R0 ;  /* 0xffffff6005047824 */ /* 0x000fe200078e0200 */
[----:B------:R-:W-:Y:S01]  /*1680*/  UMOV UR24, UR20 ;  /* 0x0000001400187c82 */ /* 0x000fe20008000000 */
[----:B------:R-:W-:Y:S01]  /*1690*/  UMOV UR5, UR25 ;  /* 0x0000001900057c82 */ /* 0x000fe20008000000 */
[----:B------:R-:W-:Y:S01]  /*16a0*/  ULOP3.LUT UR47, UR4, 0x10000, URZ, 0xfc, !UPT ;  /* 0x00010000042f7892 */ /* 0x000fe2000f8efc3f */
[----:B------:R-:W-:Y:S01]  /*16b0*/  P2R R15, PR, RZ, 0x1 ;  /* 0x00000001ff0f7803 */ /* 0x000fe20000000000 */
[----:B------:R-:W-:Y:S01]  /*16c0*/  UMOV UR7, 0x80000020 ;  /* 0x8000002000077882 */ /* 0x000fe20000000000 */
[----:B------:R-:W-:Y:S01]  /*16d0*/  UMOV UR4, UR24 ;  /* 0x0000001800047c82 */ /* 0x000fe20008000000 */
[----:B------:R-:W-:Y:S01]  /*16e0*/  UIMAD UR28, UR52, 0x780, UR47 ;  /* 0x00000780341c78a4 */ /* 0x000fe2000f8e022f */
[C---:B------:R-:W-:Y:S01]  /*16f0*/  ISETP.GT.AND P2, PT, R4.reuse, RZ, PT ;  /* 0x000000ff0400720c */ /* 0x040fe20003f44270 */
[----:B------:R-:W-:Y:S01]  /*1700*/  UIADD3 UR9, UR20, 0x2, URZ ;  /* 0x0000000214097890 */ /* 0x000fe2000fffe03f */
[C---:B------:R-:W-:Y:S01]  /*1710*/  ISETP.GT.AND P5, PT, R4.reuse, 0x1, PT ;  /* 0x000000010400780c */ /* 0x040fe20003fa4270 */
[----:B------:R-:W-:Y:S01]  /*1720*/  UIADD3 UR6, UR28, 0x180, URZ ;  /* 0x000001801c067890 */ /* 0x000fe2000fffe03f */
[C---:B------:R-:W-:Y:S01]  /*1730*/  ISETP.GT.AND P4, PT, R4.reuse, 0x8, PT ;  /* 0x000000080400780c */ /* 0x040fe20003f84270 */
[----:B------:R-:W-:Y:S01]  /*1740*/  UIADD3 UR8, UR28, 0x200, URZ ;  /* 0x000002001c087890 */ /* 0x000fe2000fffe03f */
[C---:B------:R-:W-:Y:S01]  /*1750*/  ISETP.GT.AND P1, PT, R4.reuse, 0x9, PT ;  /* 0x000000090400780c */ /* 0x040fe20003f24270 */
[----:B------:R-:W-:Y:S01]  /*1760*/  UMOV UR26, UR28 ;  /* 0x0000001c001a7c82 */ /* 0x000fe20008000000 */
[----:B------:R-:W-:Y:S01]  /*1770*/  UIADD3 UR10, UR28, 0x2, URZ ;  /* 0x000000021c0a7890 */ /* 0x000fe2000fffe03f */
[----:B------:R-:W-:Y:S01]  /*1780*/  QGMMA.64x32x32.F32.E4M3.E4M3 R88, gdesc[UR24], RZ, !UPT, gsb0 ;  /* 0x00600000185879f3 */ /* 0x000fe2000c0008ff */
[----:B------:R-:W-:Y:S01]  /*1790*/  UIADD3 UR26, UR28, 0x80, URZ ;  /* 0x000000801c1a7890 */ /* 0x000fe2000fffe03f */
[C---:B------:R-:W-:Y:S01]  /*17a0*/  ISETP.GT.AND P3, PT, R4.reuse, 0x10, PT ;  /* 0x000000100400780c */ /* 0x040fe20003f64270 */
[----:B------:R-:W-:Y:S01]  /*17b0*/  UMOV UR27, 0x80000020 ;  /* 0x80000020001b7882 */ /* 0x000fe20000000000 */
[----:B------:R-:W-:Y:S01]  /*17c0*/  UMOV UR11, 0x80000020 ;  /* 0x80000020000b7882 */ /* 0x000fe20000000000 */
[----:B------:R-:W-:Y:S01]  /*17d0*/  UIADD3 UR12, UR28, 0x202, URZ ;  /* 0x000002021c0c7890 */ /* 0x000fe2000fffe03f */
[C---:B------:R-:W-:Y:S01]  /*17e0*/  ISETP.GT.AND P0, PT, R4.reuse, 0x79, PT ;  /* 0x000000790400780c */ /* 0x040fe20003f04270 */
[----:B------:R-:W-:Y:S01]  /*17f0*/  UIADD3 UR13, UR20, 0x200, URZ ;  /* 0x00000200140d7890 */ /* 0x000fe2000fffe03f */
[----:B------:R-:W-:Y:S01]  /*1800*/  ISETP.GT.AND P6, PT, R4, 0x80, PT ;  /* 0x000000800400780c */ /* 0x000fe20003fc4270 */
[----:B------:R-:W-:Y:S01]  /*1810*/  UIADD3 UR14, UR28, 0x280, URZ ;  /* 0x000002801c0e7890 */ /* 0x000fe2000fffe03f */
[----:B------:R-:W-:Y:S01]  /*1820*/  IMAD.U32 R9, RZ, RZ, UR40 ;  /* 0x00000028ff097e24 */ /* 0x000fe2000f8e00ff */
[----:B------:R-:W-:Y:S01]  /*1830*/  UMOV UR15, 0x80000020 ;  /* 0x80000020000f7882 */ /* 0x000fe20000000000 */
[----:B------:R-:W-:Y:S01]  /*1840*/  UIADD3 UR16, UR28, 0x282, URZ ;  /* 0x000002821c107890 */ /* 0x000fe2000fffe03f */
[----:B------:R-:W0:Y:S01]  /*1850*/  S2R R110, SR_TID.X ;  /* 0x00000000006e7919 */ /* 0x000e220000002100 */
[----:B------:R-:W-:Y:S01]  /*1860*/  UIADD3 UR18, UR28, 0x402, URZ ;  /* 0x000004021c127890 */ /* 0x000fe2000fffe03f */
[--C-:B------:R-:W-:Y:S01]  /*1870*/  IMAD.MOV.U32 R118, RZ, RZ, R119.reuse ;  /* 0x000000ffff767224 */ /* 0x100fe200078e0077 */
[----:B------:R-:W-:Y:S01]  /*1880*/  UMOV UR19, 0x80000020 ;  /* 0x8000002000137882 */ /* 0x000fe20000000000 */
[----:B------:R-:W-:Y:S01]  /*1890*/  UIADD3 UR22, UR28, 0x680, URZ ;  /* 0x000006801c167890 */ /* 0x000fe2000fffe03f */
[--C-:B------:R-:W-:Y:S01]  /*18a0*/  IMAD.MOV.U32 R117, RZ, RZ, R119.reuse ;  /* 0x000000ffff757224 */ /* 0x100fe200078e0077 */
[----:B------:R-:W-:Y:S01]  /*18b0*/  UMOV UR23, 0x80000020 ;  /* 0x8000002000177882 */ /* 0x000fe20000000000 */
[----:B------:R-:W-:Y:S01]  /*18c0*/  UISETP.GE.AND UP0, UPT, UR51, 0xa1, UPT ;  /* 0x000000a13300788c */ /* 0x000fe2000bf06270 */
[----:B------:R-:W-:-:S02]  /*18d0*/  IMAD.MOV.U32 R116, RZ, RZ, R119 ;  /* 0x000000ffff747224 */ /* 0x000fc400078e0077 */
[--C-:B------:R-:W-:Y:S02]  /*18e0*/  IMAD.MOV.U32 R115, RZ, RZ, R119.reuse ;  /* 0x000000ffff737224 */ /* 0x100fe400078e0077 */
[--C-:B------:R-:W-:Y:S02]  /*18f0*/  IMAD.MOV.U32 R114, RZ, RZ, R119.reuse ;  /* 0x000000ffff727224 */ /* 0x100fe400078e0077 */
[--C-:B------:R-:W-:Y:S02]  /*1900*/  IMAD.MOV.U32 R113, RZ, RZ, R119.reuse ;  /* 0x000000ffff717224 */ /* 0x100fe400078e0077 */
[--C-:B------:R-:W-:Y:S02]  /*1910*/  IMAD.MOV.U32 R112, RZ, RZ, R119.reuse ;  /* 0x000000ffff707224 */ /* 0x100fe400078e0077 */
[----:B------:R-:W-:Y:S01]  /*1920*/  IMAD.MOV.U32 R111, RZ, RZ, R119 ;  /* 0x000000ffff6f7224 */ /* 0x000fe200078e0077 */
[----:B------:R-:W-:Y:S02]  /*1930*/  WARPGROUP.DEPBAR.LE gsb0, 0x0 ;  /* 0x00008000000079c5 */ /* 0x000fe40000010000 */
[----:B------:R-:W-:-:S06]  /*1940*/  WARPGROUP.ARRIVE ;  /* 0x00000000000079c5 */ /* 0x000fcc0000000000 */
[----:B------:R-:W-:Y:S01]  /*1950*/  QGMMA.64x32x32.F32.E4M3.E4M3 R72, gdesc[UR24], RZ, !UPT, gsb0 ;  /* 0x00600000184879f3 */ /* 0x000fe2000c0008ff */
[----:B------:R-:W-:Y:S01]  /*1960*/  UIADD3 UR26, UR28, 0x100, URZ ;  /* 0x000001001c1a7890 */ /* 0x000fe2000fffe03f */
[----:B------:R-:W-:Y:S01]  /*1970*/  UMOV UR27, 0x80000020 ;  /* 0x80000020001b7882 */ /* 0x000fe20000000000 */
[----:B------:R-:W-:Y:S02]  /*1980*/  WARPGROUP.DEPBAR.LE gsb0, 0x0 ;  /* 0x00008000000079c5 */ /* 0x000fe40000010000 */
[----:B------:R-:W-:-:S06]  /*1990*/  WARPGROUP.ARRIVE ;  /* 0x00000000000079c5 */ /* 0x000fcc0000000000 */
[----:B------:R-:W-:Y:S01]  /*19a0*/  QGMMA.64x32x32.F32.E4M3.E4M3 R56, gdesc[UR24], RZ, !UPT, gsb0 ;  /* 0x00600000183879f3 */ /* 0x000fe2000c0008ff */
[----:B------:R-:W-:Y:S01]  /*19b0*/  UMOV UR26, UR8 ;  /* 0x00000008001a7c82 */ /* 0x000fe20008000000 */
[----:B------:R-:W-:Y:S01]  /*19c0*/  UMOV UR27, 0x80000020 ;  /* 0x80000020001b7882 */ /* 0x000fe20000000000 */
[----:B------:R-:W-:Y:S02]  /*19d0*/  WARPGROUP.DEPBAR.LE gsb0, 0x0 ;  /* 0x00008000000079c5 */ /* 0x000fe40000010000 */
[----:B------:R-:W-:-:S06]  /*19e0*/  WARPGROUP.ARRIVE ;  /* 0x00000000000079c5 */ /* 0x000fcc0000000000 */
[----:B------:R-:W-:Y:S01]  /*19f0*/  QGMMA.64x32x32.F32.E4M3.E4M3 R40, gdesc[UR4], RZ, !UPT, gsb0 ;  /* 0x00600000042879f3 */ /* 0x000fe2000c0008ff */
[----:B------:R-:W-:Y:S01]  /*1a00*/  UMOV UR4, UR9 ;  /* 0x0000000900047c82 */ /* 0x000fe20008000000 */
[----:B------:R-:W-:Y:S01]  /*1a10*/  UMOV UR5, 0x80000020 ;  /* 0x8000002000057882 */ /* 0x000fe20000000000 */
[----:B------:R-:W-:Y:S01]  /*1a20*/  UMOV UR6, UR10 ;  /* 0x0000000a00067c82 */ /* 0x000fe20008000000 */
[----:B------:R-:W-:Y:S01]  /*1a30*/  UMOV UR7, 0x80000020 ;  /* 0x8000002000077882 */ /* 0x000fe20000000000 */
[----:B------:R-:W-:Y:S01]  /*1a40*/  UIADD3 UR10, UR28, 0x182, URZ ;  /* 0x000001821c0a7890 */ /* 0x000fe2000fffe03f */
[----:B------:R-:W-:Y:S01]  /*1a50*/  UMOV UR8, UR4 ;  /* 0x0000000400087c82 */ /* 0x000fe20008000000 */
[----:B------:R-:W-:Y:S01]  /*1a60*/  UMOV UR9, UR5 ;  /* 0x0000000500097c82 */ /* 0x000fe20008000000 */
[----:B------:R-:W-:Y:S02]  /*1a70*/  WARPGROUP.DEPBAR.LE gsb0, 0x0 ;  /* 0x00008000000079c5 */ /* 0x000fe40000010000 */
[----:B------:R-:W-:-:S06]  /*1a80*/  WARPGROUP.ARRIVE ;  /* 0x00000000000079c5 */ /* 0x000fcc0000000000 */
[----:B------:R-:W-:Y:S03]  /*1a90*/  QGMMA.64x32x32.F32.E4M3.E4M3 R24, gdesc[UR24], RZ, !UPT, gsb0 ;  /* 0x00600000181879f3 */ /* 0x000fe6000c0008ff */
[----:B------:R-:W-:Y:S02]  /*1aa0*/  WARPGROUP.DEPBAR.LE gsb0, 0x0 ;  /* 0x00008000000079c5 */ /* 0x000fe40000010000 */
[----:B------:R-:W-:-:S06]  /*1ab0*/  WARPGROUP.ARRIVE ;  /* 0x00000000000079c5 */ /* 0x000fcc0000000000 */
[----:B------:R-:W-:Y:S01]  /*1ac0*/  QGMMA.64x32x32.F32.E4M3.E4M3 R88, gdesc[UR4], R88, gsb0 ;  /* 0x00600000045879f3 */ /* 0x000fe20008000858 */
[----:B------:R-:W-:Y:S01]  /*1ad0*/  UIADD3 UR6, UR28, 0x82, URZ ;  /* 0x000000821c067890 */ /* 0x000fe2000fffe03f */
[----:B------:R-:W-:Y:S01]  /*1ae0*/  UMOV UR7, 0x80000020 ;  /* 0x8000002000077882 */ /* 0x000fe20000000000 */
        /* <DEDUP_REMOVED lines=8> */
[----:B------:R-:W-:Y:S01]  /*1b70*/  UMOV UR6, UR12 ;  /* 0x0000000c00067c82 */ /* 0x000fe20008000000 */
[----:B------:R-:W-:Y:S01]  /*1b80*/  UMOV UR7, 0x80000020 ;  /* 0x8000002000077882 */ /* 0x000fe20000000000 */
[----:B------:R-:W-:Y:S02]  /*1b90*/  WARPGROUP.DEPBAR.LE gsb0, 0x0 ;  /* 0x00008000000079c5 */ /* 0x000fe40000010000 */
[----:B------:R-:W-:-:S06]  /*1ba0*/  WARPGROUP.ARRIVE ;  /* 0x00000000000079c5 */ /* 0x000fcc0000000000 */
[----:B------:R-:W-:Y:S01]  /*1bb0*/  QGMMA.64x32x32.F32.E4M3.E4M3 R40, gdesc[UR8], R40, gsb0 ;  /* 0x00600000082879f3 */ /* 0x000fe20008000828 */
        /* <DEDUP_REMOVED lines=9> */
[----:B------:R-:W-:Y:S01]  /*1c50*/  QGMMA.64x32x32.F32.E4M3.E4M3 R24, gdesc[UR4], R24, gsb0 ;  /* 0x00600000041879f3 */ /* 0x000fe20008000818 */
[----:B------:R-:W-:Y:S02]  /*1c60*/  UIADD3 UR6, UR28, 0x480, URZ ;  /* 0x000004801c067890 */ /* 0x000fe4000fffe03f */
[----:B------:R-:W-:Y:S01]  /*1c70*/  UIADD3 UR7, UR20, 0x202, URZ ;  /* 0x0000020214077890 */ /* 0x000fe2000fffe03f */
        /* <DEDUP_REMOVED lines=15> */
[----:B------:R-:W-:Y:S01]  /*1d70*/  UIADD3 UR6, UR28, 0x482, URZ ;  /* 0x000004821c067890 */ /* 0x000fe2000fffe03f */
[----:B------:R-:W-:Y:S02]  /*1d80*/  WARPGROUP.DEPBAR.LE gsb0, 0x0 ;  /* 0x00008000000079c5 */ /* 0x000fe40000010000 */
[----:B------:R-:W-:-:S06]  /*1d90*/  WARPGROUP.ARRIVE ;  /* 0x00000000000079c5 */ /* 0x000fcc0000000000 */
[----:B------:R-:W-:Y:S01]  /*1da0*/  QGMMA.64x32x32.F32.E4M3.E4M3 R40, gdesc[UR12], R40, gsb0 ;  /* 0x006000000c2879f3 */ /* 0x000fe20008000828 */
[----:B------:R-:W-:Y:S01]  /*1db0*/  UMOV UR12, UR7 ;  /* 0x00000007000c7c82 */ /* 0x000fe20008000000 */
[----:B------:R-:W-:Y:S01]  /*1dc0*/  UMOV UR13, 0x80000020 ;  /* 0x80000020000d7882 */ /* 0x000fe20000000000 */
[----:B------:R-:W-:Y:S01]  /*1dd0*/  UMOV UR14, UR16 ;  /* 0x00000010000e7c82 */ /* 0x000fe20008000000 */
[----:B------:R-:W-:Y:S01]  /*1de0*/  UMOV UR15, 0x80000020 ;  /* 0x80000020000f7882 */ /* 0x000fe20000000000 */
[----:B------:R-:W-:Y:S01]  /*1df0*/  UMOV UR16, UR12 ;  /* 0x0000000c00107c82 */ /* 0x000fe20008000000 */
[----:B------:R-:W-:Y:S01]  /*1e00*/  UMOV UR17, UR13 ;  /* 0x0000000d00117c82 */ /* 0x000fe20008000000 */
[----:B------:R-:W-:Y:S01]  /*1e10*/  UIADD3 UR7, UR20, 0x400, URZ ;  /* 0x0000040014077890 */ /* 0x000fe2000fffe03f */
[----:B------:R-:W-:Y:S02]  /*1e20*/  WARPGROUP.DEPBAR.LE gsb0, 0x0 ;  /* 0x00008000000079c5 */ /* 0x000fe40000010000 */
[----:B------:R-:W-:-:S06]  /*1e30*/  WARPGROUP.ARRIVE ;  /* 0x00000000000079c5 */ /* 0x000fcc0000000000 */
[----:B------:R-:W-:Y:S01]  /*1e40*/  QGMMA.64x32x32.F32.E4M3.E4M3 R24, gdesc[UR8], R24, gsb0 ;  /* 0x00600000081879f3 */ /* 0x000fe20008000818 */
[----:B------:R-:W-:Y:S02]  /*1e50*/  UIADD3 UR10, UR28, 0x500, URZ ;  /* 0x000005001c0a7890 */ /* 0x000fe4000fffe03f */
        /* <DEDUP_REMOVED lines=24> */
[----:B------:R-:W-:Y:S02]  /*1fe0*/  UMOV UR21, UR17 ;  /* 0x0000001100157c82 */ /* 0x000fe40008000000 */
[----:B------:R-:W-:Y:S01]  /*1ff0*/  UMOV UR20, UR16 ;  /* 0x0000001000147c82 */ /* 0x000fe20008000000 */
[----:B------:R-:W-:Y:S01]  /*2000*/  UIADD3 UR10, UR28, 0x502, URZ ;  /* 0x000005021c0a7890 */ /* 0x000fe2000fffe03f */
[----:B------:R-:W-:-:S02]  /*2010*/  WARPGROUP.DEPBAR.LE gsb0, 0x0 ;  /* 0x00008000000079c5 */ /* 0x000fc40000010000 */
[----:B------:R-:W-:-:S06]  /*2020*/  WARPGROUP.ARRIVE ;  /* 0x00000000000079c5 */ /* 0x000fcc0000000000 */
[----:B------:R-:W-:Y:S03]  /*2030*/  QGMMA.64x32x32.F32.E4M3.E4M3 R24, gdesc[UR12], R24, gsb0 ;  /* 0x006000000c1879f3 */ /* 0x000fe60008000818 */
        /* <DEDUP_REMOVED lines=22> */
[----:B------:R-:W-:Y:S02]  /*21a0*/  WARPGROUP.DEPBAR.LE gsb0, 0x0 ;  /* 0x00008000000079c5 */ /* 0x000fe40000010000 */
        /* <DEDUP_REMOVED lines=8> */
[----:B------:R-:W-:Y:S01]  /*2230*/  WARPGROUP.ARRIVE ;  /* 0x00000000000079c5 */ /* 0x000fe20000000000 */
[----:B------:R-:W-:Y:S02]  /*2240*/  FSEL R88, R88, -INF , P2 ;  /* 0xff80000058587808 */ /* 0x000fe40001000000 */
[----:B------:R-:W-:Y:S02]  /*2250*/  FSEL R89, R89, -INF , P5 ;  /* 0xff80000059597808 */ /* 0x000fe40002800000 */
[----:B------:R-:W-:Y:S01]  /*2260*/  FSEL R92, R92, -INF , P4 ;  /* 0xff8000005c5c7808 */ /* 0x000fe20002000000 */
[----:B------:R-:W-:Y:S01]  /*2270*/  QGMMA.64x32x32.F32.E4M3.E4M3 R72, gdesc[UR20], R72, gsb0 ;  /* 0x00600000144879f3 */ /* 0x000fe20008000848 */
[----:B------:R-:W-:Y:S01]  /*2280*/  UIADD3 UR22, UR28, 0x602, URZ ;  /* 0x000006021c167890 */ /* 0x000fe2000fffe03f */
[----:B------:R-:W-:Y:S01]  /*2290*/  FMNMX.FTZ R5, R88, R89, !PT ;  /* 0x0000005958057209 */ /* 0x000fe20007810000 */
[----:B------:R-:W-:Y:S01]  /*22a0*/  UMOV UR23, 0x80000020 ;  /* 0x8000002000177882 */ /* 0x000fe20000000000 */
[----:B------:R-:W-:-:S02]  /*22b0*/  FSEL R93, R93, -INF , P1 ;  /* 0xff8000005d5d7808 */ /* 0x000fc40000800000 */
[----:B------:R-:W-:Y:S02]  /*22c0*/  FMNMX.FTZ R0, R92, R5, !PT ;  /* 0x000000055c007209 */ /* 0x000fe40007810000 */
[----:B------:R-:W-:Y:S02]  /*22d0*/  FSEL R90, R90, -INF , P2 ;  /* 0xff8000005a5a7808 */ /* 0x000fe40001000000 */
[----:B------:R-:W-:Y:S02]  /*22e0*/  ISETP.GT.AND P2, PT, R4, 0x11, PT ;  /* 0x000000110400780c */ /* 0x000fe40003f44270 */
[----:B------:R-:W-:Y:S02]  /*22f0*/  FSEL R96, R96, -INF , P3 ;  /* 0xff80000060607808 */ /* 0x000fe40001800000 */
[----:B------:R-:W-:Y:S02]  /*2300*/  FMNMX.FTZ R5, R93, R0, !PT ;  /* 0x000000005d057209 */ /* 0x000fe40007810000 */
[----:B------:R-:W-:-:S02]  /*2310*/  FSEL R91, R91, -INF , P5 ;  /* 0xff8000005b5b7808 */ /* 0x000fc40002800000 */
[----:B------:R-:W-:Y:S02]  /*2320*/  ISETP.GT.AND P5, PT, R4, 0x18, PT ;  /* 0x000000180400780c */ /* 0x000fe40003fa4270 */
[----:B------:R-:W-:Y:S02]  /*2330*/  FSEL R97, R97, -INF , P2 ;  /* 0xff80000061617808 */ /* 0x000fe40001000000 */
[----:B------:R-:W-:Y:S02]  /*2340*/  FMNMX.FTZ R0, R96, R5, !PT ;  /* 0x0000000560007209 */ /* 0x000fe40007810000 */
[----:B------:R-:W-:Y:S02]  /*2350*/  FSEL R94, R94, -INF , P4 ;  /* 0xff8000005e5e7808 */ /* 0x000fe40002000000 */
[----:B------:R-:W-:Y:S02]  /*2360*/  ISETP.GT.AND P4, PT, R4, 0x19, PT ;  /* 0x000000190400780c */ /* 0x000fe40003f84270 */
[----:B------:R-:W-:-:S02]  /*2370*/  FSEL R100, R100, -INF , P5 ;  /* 0xff80000064647808 */ /* 0x000fc40002800000 */
[----:B------:R-:W-:Y:S02]  /*2380*/  FMNMX.FTZ R5, R97, R0, !PT ;  /* 0x0000000061057209 */ /* 0x000fe40007810000 */
[----:B------:R-:W-:Y:S02]  /*2390*/  FSEL R98, R98, -INF , P3 ;  /* 0xff80000062627808 */ /* 0x000fe40001800000 */
[----:B------:R-:W-:Y:S02]  /*23a0*/  FSEL R101, R101, -INF , P4 ;  /* 0xff80000065657808 */ /* 0x000fe40002000000 */
[----:B------:R-:W-:Y:S02]  /*23b0*/  ISETP.GT.AND P3, PT, R4, 0x20, PT ;  /* 0x000000200400780c */ /* 0x000fe40003f64270 */
[----:B------:R-:W-:Y:S02]  /*23c0*/  FMNMX.FTZ R0, R100, R5, !PT ;  /* 0x0000000564007209 */ /* 0x000fe40007810000 */
[----:B------:R-:W-:-:S02]  /*23d0*/  FSEL R95, R95, -INF , P1 ;  /* 0xff8000005f5f7808 */ /* 0x000fc40000800000 */
[C---:B------:R-:W-:Y:S02]  /*23e0*/  ISETP.GT.AND P1, PT, R4.reuse, 0x21, PT ;  /* 0x000000210400780c */ /* 0x040fe40003f24270 */
[----:B------:R-:W-:Y:S02]  /*23f0*/  FMNMX.FTZ R5, R101, R0, !PT ;  /* 0x0000000065057209 */ /* 0x000fe40007810000 */
[----:B------:R-:W-:Y:S02]  /*2400*/  FSEL R99, R99, -INF , P2 ;  /* 0xff80000063637808 */ /* 0x000fe40001000000 */
[----:B------:R-:W-:Y:S02]  /*2410*/  ISETP.GT.AND P2, PT, R4, 0x28, PT ;  /* 0x000000280400780c */ /* 0x000fe40003f44270 */
[----:B------:R-:W-:Y:S02]  /*2420*/  FSEL R102, R102, -INF , P5 ;  /* 0xff80000066667808 */ /* 0x000fe40002800000 */
[----:B------:R-:W-:-:S02]  /*2430*/  ISETP.GT.AND P5, PT, R4, 0x29, PT ;  /* 0x000000290400780c */ /* 0x000fc40003fa4270 */
[----:B------:R-:W-:Y:S02]  /*2440*/  FSEL R103, R103, -INF , P4 ;  /* 0xff80000067677808 */ /* 0x000fe40002000000 */
[----:B------:R-:W-:Y:S01]  /*2450*/  ISETP.GT.AND P4, PT, R4, 0x30, PT ;  /* 0x000000300400780c */ /* 0x000fe20003f84270 */
[----:B------:R-:W-:Y:S02]  /*2460*/  WARPGROUP.DEPBAR.LE gsb0, 0x0 ;  /* 0x00008000000079c5 */ /* 0x000fe40000010000 */
[----:B------:R-:W-:Y:S01]  /*2470*/  WARPGROUP.ARRIVE ;  /* 0x00000000000079c5 */ /* 0x000fe20000000000 */
[----:B------:R-:W-:Y:S02]  /*2480*/  FSEL R12, R72, -INF , P3 ;  /* 0xff800000480c7808 */ /* 0x000fe40001800000 */
[----:B------:R-:W-:Y:S02]  /*2490*/  FSEL R14, R73, -INF , P1 ;  /* 0xff800000490e7808 */ /* 0x000fe40000800000 */
[----:B------:R-:W-:Y:S01]  /*24a0*/  FMNMX.FTZ R5, R12, R5, !PT ;  /* 0x000000050c057209 */ /* 0x000fe20007810000 */
[----:B------:R-:W-:Y:S01]  /*24b0*/  QGMMA.64x32x32.F32.E4M3.E4M3 R56, gdesc[UR20], R56, gsb0 ;  /* 0x00600000143879f3 */ /* 0x000fe20008000838 */
[----:B------:R-:W-:Y:S01]  /*24c0*/  UIADD3 UR22, UR28, 0x682, URZ ;  /* 0x000006821c167890 */ /* 0x000fe2000fffe03f */
[----:B------:R-:W-:Y:S01]  /*24d0*/  FSEL R20, R76, -INF , P2 ;  /* 0xff8000004c147808 */ /* 0x000fe20001000000 */
[----:B------:R-:W-:Y:S01]  /*24e0*/  UMOV UR23, 0x80000020 ;  /* 0x8000002000177882 */ /* 0x000fe20000000000 */
[----:B------:R-:W-:-:S02]  /*24f0*/  FMNMX.FTZ R5, R14, R5, !PT ;  /* 0x000000050e057209 */ /* 0x000fc40007810000 */
[----:B------:R-:W-:Y:S02]  /*2500*/  FSEL R77, R77, -INF , P5 ;  /* 0xff8000004d4d7808 */ /* 0x000fe40002800000 */
[----:B------:R-:W-:Y:S02]  /*2510*/  FMNMX.FTZ R0, R20, R5, !PT ;  /* 0x0000000514007209 */ /* 0x000fe40007810000 */
[----:B------:R-:W-:Y:S02]  /*2520*/  FSEL R74, R74, -INF , P3 ;  /* 0xff8000004a4a7808 */ /* 0x000fe40001800000 */
[----:B------:R-:W-:Y:S02]  /*2530*/  ISETP.GT.AND P3, PT, R4, 0x31, PT ;  /* 0x000000310400780c */ /* 0x000fe40003f64270 */
[----:B------:R-:W-:Y:S02]  /*2540*/  FSEL R80, R80, -INF , P4 ;  /* 0xff80000050507808 */ /* 0x000fe40002000000 */
[----:B------:R-:W-:-:S02]  /*2550*/  FMNMX.FTZ R5, R77, R0, !PT ;  /* 0x000000004d057209 */ /* 0x000fc40007810000 */
[----:B------:R-:W-:Y:S02]  /*2560*/  FSEL R75, R75, -INF , P1 ;  /* 0xff8000004b4b7808 */ /* 0x000fe40000800000 */
[----:B------:R-:W-:Y:S02]  /*2570*/  ISETP.GT.AND P1, PT, R4, 0x38, PT ;  /* 0x000000380400780c */ /* 0x000fe40003f24270 */
[----:B------:R-:W-:Y:S02]  /*2580*/  FSEL R81, R81, -INF , P3 ;  /* 0xff80000051517808 */ /* 0x000fe40001800000 */
[----:B------:R-:W-:Y:S02]  /*2590*/  FMNMX.FTZ R0, R80, R5, !PT ;  /* 0x0000000550007209 */ /* 0x000fe40007810000 */
[----:B------:R-:W-:Y:S02]  /*25a0*/  FSEL R78, R78, -INF , P2 ;  /* 0xff8000004e4e7808 */ /* 0x000fe40001000000 */
[----:B------:R-:W-:-:S02]  /*25b0*/  ISETP.GT.AND P2, PT, R4, 0x39, PT ;  /* 0x000000390400780c */ /* 0x000fc40003f44270 */
[----:B------:R-:W-:Y:S02]  /*25c0*/  FSEL R84, R84, -INF , P1 ;  /* 0xff80000054547808 */ /* 0x000fe40000800000 */
[----:B------:R-:W-:Y:S02]  /*25d0*/  FMNMX.FTZ R5, R81, R0, !PT ;  /* 0x0000000051057209 */ /* 0x000fe40007810000 */
[----:B------:R-:W-:Y:S02]  /*25e0*/  FSEL R79, R79, -INF , P5 ;  /* 0xff8000004f4f7808 */ /* 0x000fe40002800000 */
[----:B------:R-:W-:Y:S02]  /*25f0*/  ISETP.GT.AND P5, PT, R4, 0x40, PT ;  /* 0x000000400400780c */ /* 0x000fe40003fa4270 */
[----:B------:R-:W-:Y:S02]  /*2600*/  FSEL R85, R85, -INF , P2 ;  /* 0xff80000055557808 */ /* 0x000fe40001000000 */
[----:B------:R-:W-:-:S02]  /*2610*/  FMNMX.FTZ R0, R84, R5, !PT ;  /* 0x0000000554007209 */ /* 0x000fc40007810000 */
[----:B------:R-:W-:Y:S02]  /*2620*/  FSEL R82, R82, -INF , P4 ;  /* 0xff80000052527808 */ /* 0x000fe40002000000 */
[C---:B------:R-:W-:Y:S02]  /*2630*/  ISETP.GT.AND P4, PT, R4.reuse, 0x41, PT ;  /* 0x000000410400780c */ /* 0x040fe40003f84270 */
[----:B------:R-:W-:Y:S02]  /*2640*/  FMNMX.FTZ R5, R85, R0, !PT ;  /* 0x0000000055057209 */ /* 0x000fe40007810000 */
[----:B------:R-:W-:Y:S02]  /*2650*/  FSEL R83, R83, -INF , P3 ;  /* 0xff80000053537808 */ /* 0x000fe40001800000 */
[----:B------:R-:W-:Y:S02]  /*2660*/  ISETP.GT.AND P3, PT, R4, 0x48, PT ;  /* 0x000000480400780c */ /* 0x000fe40003f64270 */
[----:B------:R-:W-:-:S02]  /*2670*/  FSEL R86, R86, -INF , P1 ;  /* 0xff80000056567808 */ /* 0x000fc40000800000 */
[C---:B------:R-:W-:Y:S02]  /*2680*/  ISETP.GT.AND P1, PT, R4.reuse, 0x49, PT ;  /* 0x000000490400780c */ /* 0x040fe40003f24270 */
[----:B------:R-:W-:Y:S02]  /*2690*/  FSEL R87, R87, -INF , P2 ;  /* 0xff80000057577808 */ /* 0x000fe40001000000 */
[----:B------:R-:W-:Y:S01]  /*26a0*/  ISETP.GT.AND P2, PT, R4, 0x50, PT ;  /* 0x000000500400780c */ /* 0x000fe20003f44270 */
[----:B------:R-:W-:Y:S02]  /*26b0*/  WARPGROUP.DEPBAR.LE gsb0, 0x0 ;  /* 0x00008000000079c5 */ /* 0x000fe40000010000 */
[----:B------:R-:W-:Y:S01]  /*26c0*/  WARPGROUP.ARRIVE ;  /* 0x00000000000079c5 */ /* 0x000fe20000000000 */
[----:B------:R-:W-:Y:S02]  /*26d0*/  FSEL R56, R56, -INF , P5 ;  /* 0xff80000038387808 */ /* 0x000fe40002800000 */
[----:B------:R-:W-:-:S02]  /*26e0*/  FSEL R57, R57, -INF , P4 ;  /* 0xff80000039397808 */ /* 0x000fc40002000000 */
[----:B------:R-:W-:Y:S01]  /*26f0*/  FMNMX.FTZ R0, R56, R5, !PT ;  /* 0x0000000538007209 */ /* 0x000fe20007810000 */
[----:B------:R-:W-:Y:S01]  /*2700*/  QGMMA.64x32x32.F32.E4M3.E4M3 R40, gdesc[UR20], R40, gsb0 ;  /* 0x00600000142879f3 */ /* 0x000fe20008000828 */
[----:B------:R-:W-:Y:S01]  /*2710*/  UIADD3 UR22, UR28, 0x702, URZ ;  /* 0x000007021c167890 */ /* 0x000fe2000fffe03f */
[----:B------:R-:W-:Y:S01]  /*2720*/  FSEL R104, R60, -INF , P3 ;  /* 0xff8000003c687808 */ /* 0x000fe20001800000 */
[----:B------:R-:W-:Y:S01]  /*2730*/  UMOV UR23, 0x80000020 ;  /* 0x8000002000177882 */ /* 0x000fe20000000000 */
[----:B------:R-:W-:Y:S02]  /*2740*/  FMNMX.FTZ R5, R57, R0, !PT ;  /* 0x0000000039057209 */ /* 0x000fe40007810000 */
        /* <DEDUP_REMOVED lines=20> */
[----:B------:R-:W-:-:S02]  /*2890*/  FMNMX.FTZ R0, R60, R5, !PT ;  /* 0x000000053c007209 */ /* 0x000fc40007810000 */
[----:B------:R-:W-:Y:S02]  /*28a0*/  FSEL R67, R67, -INF , P5 ;  /* 0xff80000043437808 */ /* 0x000fe40002800000 */
[----:B------:R-:W-:Y:S02]  /*28b0*/  ISETP.GT.AND P5, PT, R4, 0x68, PT ;  /* 0x000000680400780c */ /* 0x000fe40003fa4270 */
[----:B------:R-:W-:Y:S02]  /*28c0*/  FSEL R70, R70, -INF , P4 ;  /* 0xff80000046467808 */ /* 0x000fe40002000000 */
[C---:B------:R-:W-:Y:S02]  /*28d0*/  ISETP.GT.AND P4, PT, R4.reuse, 0x69, PT ;  /* 0x000000690400780c */ /* 0x040fe40003f84270 */
[----:B------:R-:W-:Y:S02]  /*28e0*/  FSEL R71, R71, -INF , P3 ;  /* 0xff80000047477808 */ /* 0x000fe40001800000 */
[----:B------:R-:W-:Y:S01]  /*28f0*/  ISETP.GT.AND P3, PT, R4, 0x70, PT ;  /* 0x000000700400780c */ /* 0x000fe20003f64270 */
[----:B------:R-:W-:-:S02]  /*2900*/  WARPGROUP.DEPBAR.LE gsb0, 0x0 ;  /* 0x00008000000079c5 */ /* 0x000fc40000010000 */
[----:B------:R-:W-:Y:S01]  /*2910*/  WARPGROUP.ARRIVE ;  /* 0x00000000000079c5 */ /* 0x000fe20000000000 */
[----:B------:R-:W-:Y:S02]  /*2920*/  FSEL R61, R40, -INF , P1 ;  /* 0xff800000283d7808 */ /* 0x000fe40000800000 */
[----:B------:R-:W-:Y:S02]  /*2930*/  FSEL R41, R41, -INF , P2 ;  /* 0xff80000029297808 */ /* 0x000fe40001000000 */
[----:B------:R-:W-:Y:S01]  /*2940*/  FMNMX.FTZ R0, R61, R0, !PT ;  /* 0x000000003d007209 */ /* 0x000fe20007810000 */
[----:B------:R-:W-:Y:S01]  /*2950*/  QGMMA.64x32x32.F32.E4M3.E4M3 R24, gdesc[UR20], R24, gsb0 ;  /* 0x00600000141879f3 */ /* 0x000fe20008000818 */
[----:B------:R-:W-:Y:S02]  /*2960*/  FSEL R44, R44, -INF , P5 ;  /* 0xff8000002c2c7808 */ /* 0x000fe40002800000 */
[----:B------:R-:W-:Y:S02]  /*2970*/  FMNMX.FTZ R5, R41, R0, !PT ;  /* 0x0000000029057209 */ /* 0x000fe40007810000 */
        /* <DEDUP_REMOVED lines=11> */
[----:B------:R-:W-:Y:S02]  /*2a30*/  FMNMX.FTZ R7, R49, R0, !PT ;  /* 0x0000000031077209 */ /* 0x000fe40007810000 */
[----:B------:R-:W-:-:S02]  /*2a40*/  FSEL R5, R53, -INF , P0 ;  /* 0xff80000035057808 */ /* 0x000fc40000000000 */
[----:B------:R-:W-:Y:S02]  /*2a50*/  FMNMX.FTZ R0, R52, R7, !PT ;  /* 0x0000000734007209 */ /* 0x000fe40007810000 */
[C---:B------:R-:W-:Y:S02]  /*2a60*/  ISETP.GT.AND P0, PT, R4.reuse, 0x81, PT ;  /* 0x000000810400780c */ /* 0x040fe40003f04270 */
[----:B------:R-:W-:Y:S02]  /*2a70*/  FMNMX.FTZ R0, R5, R0, !PT ;  /* 0x0000000005007209 */ /* 0x000fe40007810000 */
[----:B------:R-:W-:Y:S02]  /*2a80*/  FSEL R51, R51, -INF , P1 ;  /* 0xff80000033337808 */ /* 0x000fe40000800000 */
[----:B------:R-:W-:Y:S02]  /*2a90*/  ISETP.GT.AND P1, PT, R4, 0x88, PT ;  /* 0x000000880400780c */ /* 0x000fe40003f24270 */
[----:B------:R-:W-:-:S02]  /*2aa0*/  FSEL R54, R54, -INF , P2 ;  /* 0xff80000036367808 */ /* 0x000fc40001000000 */
[----:B------:R-:W-:Y:S02]  /*2ab0*/  ISETP.GT.AND P2, PT, R4, 0x89, PT ;  /* 0x000000890400780c */ /* 0x000fe40003f44270 */
[----:B------:R-:W-:Y:S02]  /*2ac0*/  FSEL R50, R50, -INF , P3 ;  /* 0xff80000032327808 */ /* 0x000fe40001800000 */
[C---:B------:R-:W-:Y:S02]  /*2ad0*/  ISETP.GT.AND P3, PT, R4.reuse, 0x90, PT ;  /* 0x000000900400780c */ /* 0x040fe40003f64270 */
[----:B------:R-:W-:Y:S02]  /*2ae0*/  FSEL R47, R47, -INF , P4 ;  /* 0xff8000002f2f7808 */ /* 0x000fe40002000000 */
[----:B------:R-:W-:Y:S02]  /*2af0*/  ISETP.GT.AND P4, PT, R4, 0x91, PT ;  /* 0x000000910400780c */ /* 0x000fe40003f84270 */
[----:B------:R-:W-:-:S02]  /*2b00*/  FSEL R46, R46, -INF , P5 ;  /* 0xff8000002e2e7808 */ /* 0x000fc40002800000 */
[----:B------:R-:W-:Y:S02]  /*2b10*/  ISETP.GT.AND P5, PT, R4, 0x98, PT ;  /* 0x000000980400780c */ /* 0x000fe40003fa4270 */
[----:B------:R-:W-:Y:S02]  /*2b20*/  P2R R13, PR, RZ, 0x1 ;  /* 0x00000001ff0d7803 */ /* 0x000fe40000000000 */
[----:B------:R-:W-:Y:S01]  /*2b30*/  P2R R10, PR, RZ, 0x4 ;  /* 0x00000004ff0a7803 */ /* 0x000fe20000000000 */
[----:B------:R-:W-:Y:S02]  /*2b40*/  WARPGROUP.DEPBAR.LE gsb0, 0x0 ;  /* 0x00008000000079c5 */ /* 0x000fe40000010000 */
[----:B------:R-:W-:Y:S02]  /*2b50*/  FSEL R65, R24, -INF , P6 ;  /* 0xff80000018417808 */ /* 0x000fe40003000000 */
[----:B------:R-:W-:Y:S02]  /*2b60*/  FSEL R64, R25, -INF , P0 ;  /* 0xff80000019407808 */ /* 0x000fe40000000000 */
[----:B------:R-:W-:-:S02]  /*2b70*/  FMNMX.FTZ R7, R65, R0, !PT ;  /* 0x0000000041077209 */ /* 0x000fc40007810000 */
[----:B------:R-:W-:Y:S02]  /*2b80*/  FSEL R73, R28, -INF , P1 ;  /* 0xff8000001c497808 */ /* 0x000fe40000800000 */
[----:B------:R-:W-:Y:S02]  /*2b90*/  FMNMX.FTZ R0, R64, R7, !PT ;  /* 0x0000000740007209 */ /* 0x000fe40007810000 */
[----:B------:R-:W-:Y:S02]  /*2ba0*/  FSEL R68, R29, -INF , P2 ;  /* 0xff8000001d447808 */ /* 0x000fe40001000000 */
[----:B------:R-:W-:Y:S02]  /*2bb0*/  FMNMX.FTZ R7, R73, R0, !PT ;  /* 0x0000000049077209 */ /* 0x000fe40007810000 */
[----:B------:R-:W-:Y:S02]  /*2bc0*/  FSEL R76, R32, -INF , P3 ;  /* 0xff800000204c7808 */ /* 0x000fe40001800000 */
[----:B------:R-:W-:-:S02]  /*2bd0*/  FMNMX.FTZ R7, R68, R7, !PT ;  /* 0x0000000744077209 */ /* 0x000fc40007810000 */
[----:B------:R-:W-:Y:S02]  /*2be0*/  FSEL R69, R33, -INF , P4 ;  /* 0xff80000021457808 */ /* 0x000fe40002000000 */
[----:B------:R-:W-:Y:S02]  /*2bf0*/  FMNMX.FTZ R0, R76, R7, !PT ;  /* 0x000000074c007209 */ /* 0x000fe40007810000 */
[----:B------:R-:W-:Y:S02]  /*2c00*/  FSEL R72, R36, -INF , P5 ;  /* 0xff80000024487808 */ /* 0x000fe40002800000 */
[----:B------:R-:W-:Y:S02]  /*2c10*/  FMNMX.FTZ R7, R69, R0, !PT ;  /* 0x0000000045077209 */ /* 0x000fe40007810000 */
[----:B------:R-:W-:Y:S02]  /*2c20*/  ISETP.GT.AND P6, PT, R4, 0x99, PT ;  /* 0x000000990400780c */ /* 0x000fe40003fc4270 */
[----:B------:R-:W-:-:S02]  /*2c30*/  FMNMX.FTZ R0, R72, R7, !PT ;  /* 0x0000000748007209 */ /* 0x000fc40007810000 */
[----:B------:R-:W-:Y:S02]  /*2c40*/  FSEL R37, R37, -INF , P6 ;  /* 0xff80000025257808 */ /* 0x000fe40003000000 */
[----:B------:R-:W-:Y:S02]  /*2c50*/  ISETP.GT.AND P0, PT, R4, 0x80, PT ;  /* 0x000000800400780c */ /* 0x000fe40003f04270 */
[----:B------:R-:W-:Y:S02]  /*2c60*/  FMNMX.FTZ R6, R37, R0, !PT ;  /* 0x0000000025067209 */ /* 0x000fe40007810000 */
[----:B------:R-:W-:Y:S02]  /*2c70*/  FSEL R26, R26, -INF , P0 ;  /* 0xff8000001a1a7808 */ /* 0x000fe40000000000 */
[----:B------:R-:W-:Y:S01]  /*2c80*/  ISETP.NE.AND P0, PT, R13, RZ, PT ;  /* 0x000000ff0d00720c */ /* 0x000fe20003f05270 */
[----:B------:R-:W1:Y:S01]  /*2c90*/  SHFL.BFLY PT, R7, R6, 0x2, 0x1f ;  /* 0x0c401f0006077f89 */ /* 0x000e6200000e0000 */
[----:B------:R-:W-:-:S02]  /*2ca0*/  FMNMX.FTZ R13, R90, R91, !PT ;  /* 0x0000005b5a0d7209 */ /* 0x000fc40007810000 */
[----:B------:R-:W-:Y:S02]  /*2cb0*/  FSEL R27, R27, -INF , P0 ;  /* 0xff8000001b1b7808 */ /* 0x000fe40000000000 */
[----:B------:R-:W-:Y:S02]  /*2cc0*/  FMNMX.FTZ R24, R94, R13, !PT ;  /* 0x0000000d5e187209 */ /* 0x000fe40007810000 */
[----:B------:R-:W-:Y:S02]  /*2cd0*/  ISETP.NE.AND P0, PT, R15, RZ, PT ;  /* 0x000000ff0f00720c */ /* 0x000fe40003f05270 */
[----:B------:R-:W-:Y:S02]  /*2ce0*/  FMNMX.FTZ R15, R95, R24, !PT ;  /* 0x000000185f0f7209 */ /* 0x000fe40007810000 */
[----:B------:R-:W-:Y:S02]  /*2cf0*/  P2R R11, PR, RZ, 0x2 ;  /* 0x00000002ff0b7803 */ /* 0x000fe40000000000 */
[----:B------:R-:W-:-:S02]  /*2d00*/  FMNMX.FTZ R24, R98, R15, !PT ;  /* 0x0000000f62187209 */ /* 0x000fc40007810000 */
[----:B------:R-:W-:Y:S02]  /*2d10*/  ISETP.GT.AND P1, PT, R4, 0x79, PT ;  /* 0x000000790400780c */ /* 0x000fe40003f24270 */
[----:B------:R-:W-:Y:S02]  /*2d20*/  FMNMX.FTZ R15, R99, R24, !PT ;  /* 0x00000018630f7209 */ /* 0x000fe40007810000 */
[----:B------:R-:W-:Y:S02]  /*2d30*/  FSEL R55, R55, -INF , P1 ;  /* 0xff80000037377808 */ /* 0x000fe40000800000 */
[----:B------:R-:W-:Y:S02]  /*2d40*/  ISETP.NE.AND P1, PT, R11, RZ, PT ;  /* 0x000000ff0b00720c */ /* 0x000fe40003f25270 */
[----:B-1----:R-:W-:Y:S02]  /*2d50*/  FMNMX.FTZ R7, R6, R7, !PT ;  /* 0x0000000706077209 */ /* 0x002fe40007810000 */
[----:B------:R-:W-:-:S03]  /*2d60*/  FSEL R30, R30, -INF , P1 ;  /* 0xff8000001e1e7808 */ /* 0x000fc60000800000 */
[----:B------:R-:W1:Y:S02]  /*2d70*/  SHFL.BFLY PT, R0, R7, 0x1, 0x1f ;  /* 0x0c201f0007007f89 */ /* 0x000e6400000e0000 */
[----:B-1----:R-:W-:-:S04]  /*2d80*/  FMNMX.FTZ R0, R7, R0, !PT ;  /* 0x0000000007007209 */ /* 0x002fc80007810000 */
[C---:B------:R-:W-:Y:S01]  /*2d90*/  FSETP.NEU.FTZ.AND P2, PT, R0.reuse, -INF , PT ;  /* 0xff8000000000780b */ /* 0x040fe20003f5d000 */
[----:B------:R-:W-:-:S05]  /*2da0*/  FFMA.FTZ R8, R0, R9, -8 ;  /* 0xc100000000087423 */ /* 0x000fca0000010009 */
[----:B------:R-:W-:Y:S02]  /*2db0*/  FSEL R109, R8, RZ, P2 ;  /* 0x000000ff086d7208 */ /* 0x000fe40001000000 */
[----:B------:R-:W-:-:S03]  /*2dc0*/  ISETP.NE.AND P2, PT, R10, RZ, PT ;  /* 0x000000ff0a00720c */ /* 0x000fc60003f45270 */
[--C-:B------:R-:W-:Y:S01]  /*2dd0*/  FFMA.FTZ R24, R14, UR40, -R109.reuse ;  /* 0x000000280e187c23 */ /* 0x100fe2000801086d */
[----:B------:R-:W-:Y:S01]  /*2de0*/  FMNMX.FTZ R14, R102, R15, !PT ;  /* 0x0000000f660e7209 */ /* 0x000fe20007810000 */
[--C-:B------:R-:W-:Y:S01]  /*2df0*/  FFMA.FTZ R40, R57, UR40, -R109.reuse ;  /* 0x0000002839287c23 */ /* 0x100fe2000801086d */
[----:B------:R-:W-:-:S01]  /*2e00*/  FFMA.FTZ R77, R77, UR40, -R109 ;  /* 0x000000284d4d7c23 */ /* 0x000fc2000801086d */
[----:B------:R1:W-:Y:S01]  /*2e10*/  MUFU.EX2 R15, R24 ;  /* 0x00000018000f7308 */ /* 0x0003e20000000800 */
[----:B------:R-:W-:Y:S01]  /*2e20*/  FMNMX.FTZ R21, R103, R14, !PT ;  /* 0x0000000e67157209 */ /* 0x000fe20007810000 */
[--C-:B------:R-:W-:Y:S01]  /*2e30*/  FFMA.FTZ R14, R20, UR40, -R109.reuse ;  /* 0x00000028140e7c23 */ /* 0x100fe2000801086d */
[----:B------:R-:W-:-:S01]  /*2e40*/  FFMA.FTZ R81, R81, UR40, -R109 ;  /* 0x0000002851517c23 */ /* 0x000fc2000801086d */
[--C-:B------:R-:W-:Y:S01]  /*2e50*/  FFMA.FTZ R85, R85, UR40, -R109.reuse ;  /* 0x0000002855557c23 */ /* 0x100fe2000801086d */
[----:B------:R-:W-:Y:S01]  /*2e60*/  FMNMX.FTZ R20, R74, R21, !PT ;  /* 0x000000154a147209 */ /* 0x000fe20007810000 */
[--C-:B------:R-:W-:Y:S01]  /*2e70*/  FFMA.FTZ R4, R88, UR40, -R109.reuse ;  /* 0x0000002858047c23 */ /* 0x100fe2000801086d */
[----:B------:R-:W-:-:S01]  /*2e80*/  FFMA.FTZ R7, R89, UR40, -R109 ;  /* 0x0000002859077c23 */ /* 0x000fc2000801086d */
[--C-:B------:R-:W-:Y:S01]  /*2e90*/  FFMA.FTZ R6, R92, UR40, -R109.reuse ;  /* 0x000000285c067c23 */ /* 0x100fe2000801086d */
[----:B------:R-:W-:Y:S01]  /*2ea0*/  FMNMX.FTZ R21, R75, R20, !PT ;  /* 0x000000144b157209 */ /* 0x000fe20007810000 */
[--C-:B------:R-:W-:Y:S01]  /*2eb0*/  FFMA.FTZ R9, R93, UR40, -R109.reuse ;  /* 0x000000285d097c23 */ /* 0x100fe2000801086d */
[----:B------:R-:W-:-:S01]  /*2ec0*/  FFMA.FTZ R8, R96, UR40, -R109 ;  /* 0x0000002860087c23 */ /* 0x000fc2000801086d */
[----:B------:R-:W-:Y:S01]  /*2ed0*/  MUFU.EX2 R4, R4 ;  /* 0x0000000400047308 */ /* 0x000fe20000000800 */
        /* <DEDUP_REMOVED lines=8> */
[----:B-1----:R-:W-:Y:S01]  /*2f60*/  FMNMX.FTZ R24, R82, R25, !PT ;  /* 0x0000001952187209 */ /* 0x002fe20007810000 */
        /* <DEDUP_REMOVED lines=8> */
[----:B------:R-:W-:-:S02]  /*2ff0*/  IMAD.MOV.U32 R105, RZ, RZ, R119 ;  /* 0x000000ffff697224 */ /* 0x000fc400078e0077 */
[----:B------:R-:W-:Y:S01]  /*3000*/  IMAD.MOV.U32 R100, RZ, RZ, R119 ;  /* 0x000000ffff647224 */ /* 0x000fe200078e0077 */
[----:B------:R-:W-:Y:S01]  /*3010*/  FMNMX.FTZ R29, R87, R24, !PT ;  /* 0x00000018571d7209 */ /* 0x000fe20007810000 */
[----:B------:R-:W-:-:S01]  /*3020*/  FFMA.FTZ R24, R84, UR40, -R109 ;  /* 0x0000002854187c23 */ /* 0x000fc2000801086d */
[----:B------:R-:W-:Y:S01]  /*3030*/  FSEL R84, R39, -INF , P6 ;  /* 0xff80000027547808 */ /* 0x000fe20003000000 */
[----:B------:R1:W-:Y:S01]  /*3040*/  MUFU.EX2 R25, R81 ;  /* 0x0000005100197308 */ /* 0x0003e20000000800 */
[----:B------:R-:W-:Y:S01]  /*3050*/  FMNMX.FTZ R28, R58, R29, !PT ;  /* 0x0000001d3a1c7209 */ /* 0x000fe20007810000 */
[--C-:B------:R-:W-:Y:S02]  /*3060*/  IMAD.MOV.U32 R97, RZ, RZ, R119.reuse ;  /* 0x000000ffff617224 */ /* 0x100fe400078e0077 */
[--C-:B------:R-:W-:Y:S01]  /*3070*/  IMAD.MOV.U32 R96, RZ, RZ, R119.reuse ;  /* 0x000000ffff607224 */ /* 0x100fe200078e0077 */
[----:B------:R-:W-:Y:S01]  /*3080*/  FMNMX.FTZ R29, R59, R28, !PT ;  /* 0x0000001c3b1d7209 */ /* 0x000fe20007810000 */
[----:B------:R-:W-:-:S02]  /*3090*/  IMAD.MOV.U32 R93, RZ, RZ, R119 ;  /* 0x000000ffff5d7224 */ /* 0x000fc400078e0077 */
[----:B------:R-:W-:Y:S01]  /*30a0*/  MUFU.EX2 R6, R6 ;  /* 0x0000000600067308 */ /* 0x000fe20000000800 */
[----:B------:R-:W-:Y:S01]  /*30b0*/  FMNMX.FTZ R28, R62, R29, !PT ;  /* 0x0000001d3e1c7209 */ /* 0x000fe20007810000 */
[----:B------:R-:W-:Y:S01]  /*30c0*/  IMAD.MOV.U32 R92, RZ, RZ, R119 ;  /* 0x000000ffff5c7224 */ /* 0x000fe200078e0077 */
[----:B-1----:R-:W-:Y:S01]  /*30d0*/  FSEL R81, R35, -INF , P4 ;  /* 0xff80000023517808 */ /* 0x002fe20002000000 */
        /* <DEDUP_REMOVED lines=9> */
[----:B------:R-:W-:-:S04]  /*3170*/  FMNMX.FTZ R33, R67, R32, !PT ;  /* 0x0000002043217209 */ /* 0x000fc80007810000 */
[----:B------:R-:W-:-:S03]  /*3180*/  FMNMX.FTZ R32, R70, R33, !PT ;  /* 0x0000002146207209 */ /* 0x000fc60007810000 */
[----:B------:R1:W-:Y:S01]  /*3190*/  MUFU.EX2 R33, R40 ;  /* 0x0000002800217308 */ /* 0x0003e20000000800 */
[----:B------:R-:W-:Y:S01]  /*31a0*/  FMNMX.FTZ R53, R71, R32, !PT ;  /* 0x0000002047357209 */ /* 0x000fe20007810000 */
[----:B------:R-:W-:Y:S01]  /*31b0*/  FFMA.FTZ R32, R104, UR40, -R109 ;  /* 0x0000002868207c23 */ /* 0x000fe2000801086d */
[----:B------:R-:W-:Y:S02]  /*31c0*/  IMAD.MOV.U32 R104, RZ, RZ, R119 ;  /* 0x000000ffff687224 */ /* 0x000fe400078e0077 */
[----:B------:R-:W-:-:S03]  /*31d0*/  FMNMX.FTZ R36, R42, R53, !PT ;  /* 0x000000352a247209 */ /* 0x000fc60007810000 */
[----:B------:R-:W2:Y:S01]  /*31e0*/  MUFU.EX2 R9, R9 ;  /* 0x0000000900097308 */ /* 0x000ea20000000800 */
[----:B------:R-:W-:-:S04]  /*31f0*/  FMNMX.FTZ R53, R43, R36, !PT ;  /* 0x000000242b357209 */ /* 0x000fc80007810000 */
[----:B------:R-:W-:-:S03]  /*3200*/  FMNMX.FTZ R36, R46, R53, !PT ;  /* 0x000000352e247209 */ /* 0x000fc60007810000 */
[----:B------:R-:W-:Y:S01]  /*3210*/  MUFU.EX2 R8, R8 ;  /* 0x0000000800087308 */ /* 0x000fe20000000800 */
[----:B------:R-:W-:Y:S01]  /*3220*/  FMNMX.FTZ R53, R47, R36, !PT ;  /* 0x000000242f357209 */ /* 0x000fe20007810000 */
[----:B------:R-:W-:Y:S01]  /*3230*/  FFMA.FTZ R36, R106, UR40, -R109 ;  /* 0x000000286a247c23 */ /* 0x000fe2000801086d */
[----:B------:R-:W-:Y:S02]  /*3240*/  IMAD.MOV.U32 R106, RZ, RZ, R119 ;  /* 0x000000ffff6a7224 */ /* 0x000fe400078e0077 */
[----:B-1----:R-:W-:-:S03]  /*3250*/  FMNMX.FTZ R40, R50, R53, !PT ;  /* 0x0000003532287209 */ /* 0x002fc60007810000 */
[----:B------:R-:W-:Y:S01]  /*3260*/  MUFU.EX2 R11, R11 ;  /* 0x0000000b000b7308 */ /* 0x000fe20000000800 */
[----:B------:R-:W-:Y:S02]  /*3270*/  FMNMX.FTZ R53, R51, R40, !PT ;  /* 0x0000002833357209 */ /* 0x000fe40007810000 */
[----:B--2---:R-:W-:Y:S02]  /*3280*/  F2FP.SATFINITE.E4M3.F32.PACK_AB_MERGE_C R200, R9, R6, RZ ;  /* 0x0000000609c8723e */ /* 0x004fe400048070ff */
[----:B------:R-:W-:Y:S02]  /*3290*/  FMNMX.FTZ R40, R54, R53, !PT ;  /* 0x0000003536287209 */ /* 0x000fe40007810000 */
[----:B------:R-:W-:Y:S01]  /*32a0*/  F2FP.SATFINITE.E4M3.F32.PACK_AB_MERGE_C R200, R7, R4, R200 ;  /* 0x0000000407c8723e */ /* 0x000fe200048070c8 */
[----:B------:R-:W-:Y:S01]  /*32b0*/  MUFU.EX2 R10, R10 ;  /* 0x0000000a000a7308 */ /* 0x000fe20000000800 */
[----:B------:R-:W-:Y:S01]  /*32c0*/  FMNMX.FTZ R77, R55, R40, !PT ;  /* 0x00000028374d7209 */ /* 0x000fe20007810000 */
[----:B------:R-:W-:Y:S01]  /*32d0*/  FFMA.FTZ R40, R108, UR40, -R109 ;  /* 0x000000286c287c23 */ /* 0x000fe2000801086d */
[----:B------:R-:W-:-:S02]  /*32e0*/  IMAD.MOV.U32 R108, RZ, RZ, R119 ;  /* 0x000000ffff6c7224 */ /* 0x000fc400078e0077 */
[----:B------:R-:W-:-:S03]  /*32f0*/  FMNMX.FTZ R56, R26, R77, !PT ;  /* 0x0000004d1a387209 */ /* 0x000fc60007810000 */
[----:B------:R-:W1:Y:S01]  /*3300*/  MUFU.EX2 R13, R101 ;  /* 0x00000065000d7308 */ /* 0x000e620000000800 */
[----:B------:R-:W-:Y:S02]  /*3310*/  FMNMX.FTZ R77, R27, R56, !PT ;  /* 0x000000381b4d7209 */ /* 0x000fe40007810000 */
[----:B------:R-:W-:Y:S01]  /*3320*/  FSEL R56, R31, -INF , P2 ;  /* 0xff8000001f387808 */ /* 0x000fe20001000000 */
[----:B------:R-:W-:-:S01]  /*3330*/  FFMA.FTZ R31, R60, UR40, -R109 ;  /* 0x000000283c1f7c23 */ /* 0x000fc2000801086d */
[----:B------:R-:W-:Y:S02]  /*3340*/  FMNMX.FTZ R77, R30, R77, !PT ;  /* 0x0000004d1e4d7209 */ /* 0x000fe40007810000 */
[----:B------:R-:W-:Y:S01]  /*3350*/  FSEL R60, R34, -INF , P3 ;  /* 0xff800000223c7808 */ /* 0x000fe20001800000 */
[--C-:B------:R-:W-:Y:S01]  /*3360*/  FFMA.FTZ R34, R61, UR40, -R109.reuse ;  /* 0x000000283d227c23 */ /* 0x100fe2000801086d */
[----:B------:R-:W-:Y:S01]  /*3370*/  FMNMX.FTZ R77, R56, R77, !PT ;  /* 0x0000004d384d7209 */ /* 0x000fe20007810000 */
[----:B------:R-:W-:Y:S01]  /*3380*/  MUFU.EX2 R12, R12 ;  /* 0x0000000c000c7308 */ /* 0x000fe20000000800 */
[----:B------:R-:W-:Y:S01]  /*3390*/  FSEL R61, R38, -INF , P5 ;  /* 0xff800000263d7808 */ /* 0x000fe20002800000 */
[--C-:B------:R-:W-:Y:S01]  /*33a0*/  FFMA.FTZ R38, R44, UR40, -R109.reuse ;  /* 0x000000282c267c23 */ /* 0x100fe2000801086d */
[----:B------:R-:W-:Y:S01]  /*33b0*/  FMNMX.FTZ R80, R60, R77, !PT ;  /* 0x0000004d3c507209 */ /* 0x000fe20007810000 */
[--C-:B------:R-:W-:Y:S01]  /*33c0*/  FFMA.FTZ R44, R49, UR40, -R109.reuse ;  /* 0x00000028312c7c23 */ /* 0x100fe2000801086d */
[----:B------:R-:W-:-:S01]  /*33d0*/  FFMA.FTZ R49, R65, UR40, -R109 ;  /* 0x0000002841317c23 */ /* 0x000fc2000801086d */
[--C-:B------:R-:W-:Y:S01]  /*33e0*/  FFMA.FTZ R65, R68, UR40, -R109.reuse ;  /* 0x0000002844417c23 */ /* 0x100fe2000801086d */
[----:B------:R-:W-:Y:S01]  /*33f0*/  FMNMX.FTZ R80, R81, R80, !PT ;  /* 0x0000005051507209 */ /* 0x000fe20007810000 */
[----:B------:R-:W-:Y:S01]  /*3400*/  FFMA.FTZ R68, R76, UR40, -R109 ;  /* 0x000000284c447c23 */ /* 0x000fe2000801086d */
[----:B------:R-:W-:Y:S01]  /*3410*/  IMAD.U32 R76, RZ, RZ, UR40 ;  /* 0x00000028ff4c7e24 */ /* 0x000fe2000f8e00ff */
[----:B0-----:R-:W-:Y:S01]  /*3420*/  LOP3.LUT P2, RZ, R110, 0x7f, RZ, 0xc0, !PT ;  /* 0x0000007f6eff7812 */ /* 0x001fe2000784c0ff */
[----:B------:R-:W0:Y:S01]  /*3430*/  MUFU.EX2 R14, R14 ;  /* 0x0000000e000e7308 */ /* 0x000e220000000800 */
[----:B------:R-:W-:Y:S01]  /*3440*/  FMNMX.FTZ R39, R61, R80, !PT ;  /* 0x000000503d277209 */ /* 0x000fe20007810000 */
[--C-:B------:R-:W-:Y:S01]  /*3450*/  IMAD.MOV.U32 R110, RZ, RZ, R119.reuse ;  /* 0x000000ffff6e7224 */ /* 0x100fe200078e0077 */
[----:B-1----:R-:W-:Y:S01]  /*3460*/  F2FP.SATFINITE.E4M3.F32.PACK_AB_MERGE_C R202, R13, R10, RZ ;  /* 0x0000000a0dca723e */ /* 0x002fe200048070ff */
[----:B------:R-:W-:Y:S01]  /*3470*/  IMAD.MOV.U32 R101, RZ, RZ, R119 ;  /* 0x000000ffff657224 */ /* 0x000fe200078e0077 */
[----:B------:R-:W-:Y:S01]  /*3480*/  FMNMX.FTZ R77, R84, R39, !PT ;  /* 0x00000027544d7209 */ /* 0x000fe20007810000 */
[--C-:B------:R-:W-:Y:S01]  /*3490*/  FFMA.FTZ R39, R48, UR40, -R109.reuse ;  /* 0x0000002830277c23 */ /* 0x100fe2000801086d */
[----:B------:R-:W-:-:S01]  /*34a0*/  FFMA.FTZ R48, R5, UR40, -R109 ;  /* 0x0000002805307c23 */ /* 0x000fc2000801086d */
[----:B------:R-:W-:Y:S01]  /*34b0*/  MUFU.EX2 R20, R20 ;  /* 0x0000001400147308 */ /* 0x000fe20000000800 */
[----:B------:R-:W-:Y:S01]  /*34c0*/  F2FP.SATFINITE.E4M3.F32.PACK_AB_MERGE_C R202, R11, R8, R202 ;  /* 0x000000080bca723e */ /* 0x000fe200048070ca */
[----:B------:R-:W1:Y:S01]  /*34d0*/  SHFL.BFLY PT, R80, R77, 0x2, 0x1f ;  /* 0x0c401f004d507f89 */ /* 0x000e6200000e0000 */
[----:B------:R-:W-:-:S02]  /*34e0*/  IMAD.MOV.U32 R109, RZ, RZ, R119 ;  /* 0x000000ffff6d7224 */ /* 0x000fc400078e0077 */
[----:B------:R-:W-:-:S03]  /*34f0*/  @!P2 VIADD R3, R3, 0x33440 ;  /* 0x000334400303a836 */ /* 0x000fc60000000000 */
[----:B------:R-:W-:Y:S01]  /*3500*/  MUFU.EX2 R24, R24 ;  /* 0x0000001800187308 */ /* 0x000fe20000000800 */
[----:B0-----:R-:W-:Y:S02]  /*3510*/  F2FP.SATFINITE.E4M3.F32.PACK_AB_MERGE_C R204, R21, R14, RZ ;  /* 0x0000000e15cc723e */ /* 0x001fe400048070ff */
[----:B------:R-:W-:Y:S02]  /*3520*/  @!P2 PRMT R3, RZ, 0x654, R3 ;  /* 0x00000654ff03a816 */ /* 0x000fe40000000003 */
[----:B------:R-:W-:Y:S02]  /*3530*/  F2FP.SATFINITE.E4M3.F32.PACK_AB_MERGE_C R204, R15, R12, R204 ;  /* 0x0000000c0fcc723e */ /* 0x000fe400048070cc */
[----:B------:R0:W-:Y:S01]  /*3540*/  @!P2 SYNCS.ARRIVE.TRANS64.RED.A1T0 RZ, [R3+URZ], RZ ;  /* 0x000000ff03ffa9a7 */ /* 0x0001e2000810043f */
[----:B------:R-:W-:Y:S08]  /*3550*/  MUFU.EX2 R28, R28 ;  /* 0x0000001c001c7308 */ /* 0x000ff00000000800 */
[----:B------:R-:W-:Y:S01]  /*3560*/  MUFU.EX2 R32, R32 ;  /* 0x0000002000207308 */ /* 0x000fe20000000800 */
[----:B-1----:R-:W-:-:S05]  /*3570*/  FMNMX.FTZ R80, R77, R80, !PT ;  /* 0x000000504d507209 */ /* 0x002fca0007810000 */
[----:B------:R-:W1:Y:S02]  /*3580*/  SHFL.BFLY PT, R5, R80, 0x1, 0x1f ;  /* 0x0c201f0050057f89 */ /* 0x000e6400000e0000 */
[----:B------:R-:W-:Y:S08]  /*3590*/  MUFU.EX2 R57, R57 ;  /* 0x0000003900397308 */ /* 0x000ff00000000800 */
[----:B------:R-:W-:Y:S08]  /*35a0*/  MUFU.EX2 R36, R36 ;  /* 0x0000002400247308 */ /* 0x000ff00000000800 */
[----:B------:R2:W-:Y:S01]  /*35b0*/  MUFU.EX2 R53, R107 ;  /* 0x0000006b00357308 */ /* 0x0005e20000000800 */
[----:B-1----:R-:W-:-:S07]  /*35c0*/  FMNMX.FTZ R5, R80, R5, !PT ;  /* 0x0000000550057209 */ /* 0x002fce0007810000 */
[----:B------:R-:W-:Y:S01]  /*35d0*/  MUFU.EX2 R40, R40 ;  /* 0x0000002800287308 */ /* 0x000fe20000000800 */
[----:B--2---:R-:W-:Y:S01]  /*35e0*/  IMAD.MOV.U32 R107, RZ, RZ, R119 ;  /* 0x000000ffff6b7224 */ /* 0x004fe200078e0077 */
[C---:B------:R-:W-:Y:S01]  /*35f0*/  FSETP.NEU.FTZ.AND P1, PT, R5.reuse, -INF , PT ;  /* 0xff8000000500780b */ /* 0x040fe20003f3d000 */
[----:B------:R-:W-:-:S05]  /*3600*/  FFMA.FTZ R73, R5, R76, -8 ;  /* 0xc100000005497423 */ /* 0x000fca000001004c */
[----:B------:R-:W-:Y:S01]  /*3610*/  MUFU.EX2 R31, R31 ;  /* 0x0000001f001f7308 */ /* 0x000fe20000000800 */
[----:B------:R-:W-:Y:S02]  /*3620*/  FSEL R85, R73, RZ, P1 ;  /* 0x000000ff49557208 */ /* 0x000fe40000800000 */
[----:B------:R-:W-:-:S03]  /*3630*/  PLOP3.LUT P1, PT, PT, PT, UP0, 0x80, 0x0 ;  /* 0x000000000000781c */ /* 0x000fc60003f2f008 */
[--C-:B------:R-:W-:Y:S01]  /*3640*/  FFMA.FTZ R73, R90, UR40, -R85.reuse ;  /* 0x000000285a497c23 */ /* 0x100fe20008010855 */
[----:B------:R-:W-:-:S01]  /*3650*/  FFMA.FTZ R76, R91, UR40, -R85 ;  /* 0x000000285b4c7c23 */ /* 0x000fc20008010855 */
[--C-:B------:R-:W-:Y:S01]  /*3660*/  FFMA.FTZ R94, R94, UR40, -R85.reuse ;  /* 0x000000285e5e7c23 */ /* 0x100fe20008010855 */
[----:B------:R-:W-:-:S01]  /*3670*/  FFMA.FTZ R95, R95, UR40, -R85 ;  /* 0x000000285f5f7c23 */ /* 0x000fc20008010855 */
[--C-:B------:R-:W-:Y:S01]  /*3680*/  FFMA.FTZ R77, R98, UR40, -R85.reuse ;  /* 0x00000028624d7c23 */ /* 0x100fe20008010855 */
[----:B------:R-:W-:-:S01]  /*3690*/  FFMA.FTZ R80, R99, UR40, -R85 ;  /* 0x0000002863507c23 */ /* 0x000fc20008010855 */
[----:B------:R-:W-:Y:S01]  /*36a0*/  MUFU.EX2 R73, R73 ;  /* 0x0000004900497308 */ /* 0x000fe20000000800 */
[----:B------:R-:W-:-:S01]  /*36b0*/  FFMA.FTZ R89, R79, UR40, -R85 ;  /* 0x000000284f597c23 */ /* 0x000fc20008010855 */
[--C-:B------:R-:W-:Y:S01]  /*36c0*/  FFMA.FTZ R79, R83, UR40, -R85.reuse ;  /* 0x00000028534f7c23 */ /* 0x100fe20008010855 */
[----:B------:R-:W-:-:S01]  /*36d0*/  FFMA.FTZ R102, R102, UR40, -R85 ;  /* 0x0000002866667c23 */ /* 0x000fc20008010855 */
[--C-:B------:R-:W-:Y:S01]  /*36e0*/  FFMA.FTZ R83, R63, UR40, -R85.reuse ;  /* 0x000000283f537c23 */ /* 0x100fe20008010855 */
[----:B------:R-:W-:-:S01]  /*36f0*/  FFMA.FTZ R63, R67, UR40, -R85 ;  /* 0x00000028433f7c23 */ /* 0x000fc20008010855 */
[----:B------:R-:W-:Y:S01]  /*3700*/  FFMA.FTZ R88, R78, UR40, -R85 ;  /* 0x000000284e587c23 */ /* 0x000fe20008010855 */
[----:B------:R-:W-:-:S01]  /*3710*/  FADD.FTZ R67, R4, R7 ;  /* 0x0000000704437221 */ /* 0x000fc20000010000 */
[----:B------:R-:W1:Y:S01]  /*3720*/  MUFU.EX2 R76, R76 ;  /* 0x0000004c004c7308 */ /* 0x000e620000000800 */
[----:B------:R-:W-:-:S01]  /*3730*/  FFMA.FTZ R78, R82, UR40, -R85 ;  /* 0x00000028524e7c23 */ /* 0x000fc20008010855 */
[--C-:B------:R-:W-:Y:S01]  /*3740*/  FFMA.FTZ R103, R103, UR40, -R85.reuse ;  /* 0x0000002867677c23 */ /* 0x100fe20008010855 */
[----:B------:R-:W-:-:S01]  /*3750*/  FFMA.FTZ R82, R62, UR40, -R85 ;  /* 0x000000283e527c23 */ /* 0x000fc20008010855 */
[----:B------:R-:W-:Y:S01]  /*3760*/  FFMA.FTZ R62, R66, UR40, -R85 ;  /* 0x00000028423e7c23 */ /* 0x000fe20008010855 */
[----:B------:R-:W-:-:S01]  /*3770*/  FADD.FTZ R66, R6, R67 ;  /* 0x0000004306427221 */ /* 0x000fc20000010000 */
[--C-:B------:R-:W-:Y:S01]  /*3780*/  FFMA.FTZ R74, R74, UR40, -R85.reuse ;  /* 0x000000284a4a7c23 */ /* 0x100fe20008010855 */
[----:B------:R-:W-:-:S01]  /*3790*/  FFMA.FTZ R75, R75, UR40, -R85 ;  /* 0x000000284b4b7c23 */ /* 0x000fc20008010855 */
[----:B------:R-:W2:Y:S01]  /*37a0*/  MUFU.EX2 R94, R94 ;  /* 0x0000005e005e7308 */ /* 0x000ea20000000800 */
[----:B------:R-:W-:-:S01]  /*37b0*/  FADD.FTZ R67, R9, R66 ;  /* 0x0000004209437221 */ /* 0x000fc20000010000 */
[--C-:B------:R-:W-:Y:S01]  /*37c0*/  FFMA.FTZ R86, R86, UR40, -R85.reuse ;  /* 0x0000002856567c23 */ /* 0x100fe20008010855 */
[----:B------:R-:W-:-:S01]  /*37d0*/  FFMA.FTZ R87, R87, UR40, -R85 ;  /* 0x0000002857577c23 */ /* 0x000fc20008010855 */
[----:B------:R-:W-:Y:S01]  /*37e0*/  FFMA.FTZ R58, R58, UR40, -R85 ;  /* 0x000000283a3a7c23 */ /* 0x000fe20008010855 */
[----:B------:R-:W-:-:S01]  /*37f0*/  FADD.FTZ R66, R8, R67 ;  /* 0x0000004308427221 */ /* 0x000fc20000010000 */
[--C-:B------:R-:W-:Y:S01]  /*3800*/  FFMA.FTZ R59, R59, UR40, -R85.reuse ;  /* 0x000000283b3b7c23 */ /* 0x100fe20008010855 */
[----:B------:R-:W-:-:S01]  /*3810*/  FFMA.FTZ R70, R70, UR40, -R85 ;  /* 0x0000002846467c23 */ /* 0x000fc20008010855 */
[----:B------:R-:W3:Y:S01]  /*3820*/  MUFU.EX2 R95, R95 ;  /* 0x0000005f005f7308 */ /* 0x000ee20000000800 */
[----:B-1----:R-:W-:-:S01]  /*3830*/  FADD.FTZ R91, R73, R76 ;  /* 0x0000004c495b7221 */ /* 0x002fc20000010000 */
[--C-:B------:R-:W-:Y:S01]  /*3840*/  FFMA.FTZ R71, R71, UR40, -R85.reuse ;  /* 0x0000002847477c23 */ /* 0x100fe20008010855 */
[----:B------:R-:W-:-:S01]  /*3850*/  FFMA.FTZ R42, R42, UR40, -R85 ;  /* 0x000000282a2a7c23 */ /* 0x000fc20008010855 */
[--C-:B------:R-:W-:Y:S01]  /*3860*/  FFMA.FTZ R43, R43, UR40, -R85.reuse ;  /* 0x000000282b2b7c23 */ /* 0x100fe20008010855 */
[----:B------:R-:W-:-:S01]  /*3870*/  FFMA.FTZ R46, R46, UR40, -R85 ;  /* 0x000000282e2e7c23 */ /* 0x000fc20008010855 */
[--C-:B------:R-:W-:Y:S01]  /*3880*/  FFMA.FTZ R47, R47, UR40, -R85.reuse ;  /* 0x000000282f2f7c23 */ /* 0x100fe20008010855 */
[----:B------:R-:W-:-:S01]  /*3890*/  FFMA.FTZ R50, R50, UR40, -R85 ;  /* 0x0000002832327c23 */ /* 0x000fc20008010855 */
[----:B------:R-:W1:Y:S01]  /*38a0*/  MUFU.EX2 R77, R77 ;  /* 0x0000004d004d7308 */ /* 0x000e620000000800 */
[----:B--2---:R-:W-:-:S01]  /*38b0*/  FADD.FTZ R90, R94, R91 ;  /* 0x0000005b5e5a7221 */ /* 0x004fc20000010000 */
[----:B------:R-:W-:Y:S01]  /*38c0*/  FADD.FTZ R91, R11, R66 ;  /* 0x000000420b5b7221 */ /* 0x000fe20000010000 */
[----:B------:R-:W-:-:S01]  /*38d0*/  FFMA.FTZ R51, R51, UR40, -R85 ;  /* 0x0000002833337c23 */ /* 0x000fc20008010855 */
[--C-:B------:R-:W-:Y:S01]  /*38e0*/  FFMA.FTZ R54, R54, UR40, -R85.reuse ;  /* 0x0000002836367c23 */ /* 0x100fe20008010855 */
[----:B------:R-:W-:-:S01]  /*38f0*/  FFMA.FTZ R55, R55, UR40, -R85 ;  /* 0x0000002837377c23 */ /* 0x000fc20008010855 */
[----:B------:R-:W-:Y:S01]  /*3900*/  FADD.FTZ R66, R10, R91 ;  /* 0x0000005b0a427221 */ /* 0x000fe20000010000 */
[----:B------:R-:W-:-:S01]  /*3910*/  FFMA.FTZ R26, R26, UR40, -R85 ;  /* 0x000000281a1a7c23 */ /* 0x000fc20008010855 */
[----:B------:R-:W2:Y:S01]  /*3920*/  MUFU.EX2 R80, R80 ;  /* 0x0000005000507308 */ /* 0x000ea20000000800 */
[----:B---3--:R-:W-:-:S01]  /*3930*/  FADD.FTZ R90, R95, R90 ;  /* 0x0000005a5f5a7221 */ /* 0x008fc20000010000 */
[----:B0-----:R-:W-:Y:S01]  /*3940*/  FADD.FTZ R3, R13, R66 ;  /* 0x000000420d037221 */ /* 0x001fe20000010000 */
[----:B------:R-:W-:-:S01]  /*3950*/  FFMA.FTZ R27, R27, UR40, -R85 ;  /* 0x000000281b1b7c23 */ /* 0x000fc20008010855 */
[--C-:B------:R-:W-:Y:S01]  /*3960*/  FFMA.FTZ R30, R30, UR40, -R85.reuse ;  /* 0x000000281e1e7c23 */ /* 0x100fe20008010855 */
[----:B------:R-:W-:-:S01]  /*3970*/  FFMA.FTZ R56, R56, UR40, -R85 ;  /* 0x0000002838387c23 */ /* 0x000fc20008010855 */
[----:B------:R-:W-:Y:S01]  /*3980*/  FADD.FTZ R66, R12, R3 ;  /* 0x000000030c427221 */ /* 0x000fe20000010000 */
[----:B------:R-:W-:-:S01]  /*3990*/  FFMA.FTZ R60, R60, UR40, -R85 ;  /* 0x000000283c3c7c23 */ /* 0x000fc20008010855 */
[----:B------:R-:W0:Y:S01]  /*39a0*/  MUFU.EX2 R102, R102 ;  /* 0x0000006600667308 */ /* 0x000e220000000800 */
[----:B-1----:R-:W-:-:S01]  /*39b0*/  FADD.FTZ R67, R77, R90 ;  /* 0x0000005a4d437221 */ /* 0x002fc20000010000 */
[----:B------:R-:W-:Y:S01]  /*39c0*/  FADD.FTZ R3, R15, R66 ;  /* 0x000000420f037221 */ /* 0x000fe20000010000 */
[----:B------:R-:W-:-:S01]  /*39d0*/  FFMA.FTZ R81, R81, UR40, -R85 ;  /* 0x0000002851517c23 */ /* 0x000fc20008010855 */
[--C-:B------:R-:W-:Y:S01]  /*39e0*/  FFMA.FTZ R61, R61, UR40, -R85.reuse ;  /* 0x000000283d3d7c23 */ /* 0x100fe20008010855 */
[----:B------:R-:W-:-:S01]  /*39f0*/  FFMA.FTZ R84, R84, UR40, -R85 ;  /* 0x0000002854547c23 */ /* 0x000fc20008010855 */
[----:B------:R-:W-:Y:S01]  /*3a00*/  FADD.FTZ R66, R14, R3 ;  /* 0x000000030e427221 */ /* 0x000fe20000010000 */
[----:B------:R-:W-:Y:S01]  /*3a10*/  F2FP.SATFINITE.E4M3.F32.PACK_AB_MERGE_C R94, R95, R94, RZ ;  /* 0x0000005e5f5e723e */ /* 0x000fe200048070ff */
[----:B------:R-:W1:Y:S01]  /*3a20*/  MUFU.EX2 R103, R103 ;  /* 0x0000006700677308 */ /* 0x000e620000000800 */
[----:B--2---:R-:W-:-:S01]  /*3a30*/  FADD.FTZ R67, R80, R67 ;  /* 0x0000004350437221 */ /* 0x004fc20000010000 */
[----:B------:R-:W-:Y:S01]  /*3a40*/  FADD.FTZ R3, R21, R66 ;  /* 0x0000004215037221 */ /* 0x000fe20000010000 */
[----:B------:R-:W-:Y:S01]  /*3a50*/  F2FP.SATFINITE.E4M3.F32.PACK_AB_MERGE_C R201, R76, R73, R94 ;  /* 0x000000494cc9723e */ /* 0x000fe2000480705e */
[----:B------:R-:W-:-:S02]  /*3a60*/  IMAD.MOV.U32 R99, RZ, RZ, R119 ;  /* 0x000000ffff637224 */ /* 0x000fc400078e0077 */
[----:B------:R-:W-:-:S01]  /*3a70*/  FADD.FTZ R66, R20, R3 ;  /* 0x0000000314427221 */ /* 0x000fc20000010000 */
[----:B------:R-:W-:Y:S01]  /*3a80*/  IMAD.MOV.U32 R98, RZ, RZ, R119 ;  /* 0x000000ffff627224 */ /* 0x000fe200078e0077 */
[----:B------:R-:W2:Y:S01]  /*3a90*/  MUFU.EX2 R74, R74 ;  /* 0x0000004a004a7308 */ /* 0x000ea20000000800 */
[----:B0-----:R-:W-:-:S01]  /*3aa0*/  FADD.FTZ R90, R102, R67 ;  /* 0x00000043665a7221 */ /* 0x001fc20000010000 */
[----:B------:R-:W-:Y:S01]  /*3ab0*/  FADD.FTZ R3, R25, R66 ;  /* 0x0000004219037221 */ /* 0x000fe20000010000 */
[--C-:B------:R-:W-:Y:S02]  /*3ac0*/  IMAD.MOV.U32 R95, RZ, RZ, R119.reuse ;  /* 0x000000ffff5f7224 */ /* 0x100fe400078e0077 */
[----:B------:R-:W-:Y:S02]  /*3ad0*/  IMAD.MOV.U32 R94, RZ, RZ, R119 ;  /* 0x000000ffff5e7224 */ /* 0x000fe400078e0077 */
[----:B------:R-:W-:-:S01]  /*3ae0*/  FADD.FTZ R66, R24, R3 ;  /* 0x0000000318427221 */ /* 0x000fc20000010000 */
[----:B------:R-:W-:Y:S01]  /*3af0*/  F2FP.SATFINITE.E4M3.F32.PACK_AB_MERGE_C R24, R29, R24, RZ ;  /* 0x000000181d18723e */ /* 0x000fe200048070ff */
[----:B------:R-:W0:Y:S01]  /*3b00*/  MUFU.EX2 R75, R75 ;  /* 0x0000004b004b7308 */ /* 0x000e220000000800 */
[----:B-1----:R-:W-:-:S01]  /*3b10*/  FADD.FTZ R67, R103, R90 ;  /* 0x0000005a67437221 */ /* 0x002fc20000010000 */
[----:B------:R-:W-:Y:S01]  /*3b20*/  FADD.FTZ R3, R29, R66 ;  /* 0x000000421d037221 */ /* 0x000fe20000010000 */
[----:B------:R-:W-:Y:S01]  /*3b30*/  F2FP.SATFINITE.E4M3.F32.PACK_AB_MERGE_C R102, R103, R102, RZ ;  /* 0x000000666766723e */ /* 0x000fe200048070ff */
[----:B------:R-:W-:Y:S01]  /*3b40*/  IMAD.MOV.U32 R103, RZ, RZ, R119 ;  /* 0x000000ffff677224 */ /* 0x000fe200078e0077 */
[----:B------:R-:W-:Y:S01]  /*3b50*/  F2FP.SATFINITE.E4M3.F32.PACK_AB_MERGE_C R206, R25, R20, R24 ;  /* 0x0000001419ce723e */ /* 0x000fe20004807018 */
[----:B------:R-:W-:Y:S01]  /*3b60*/  FADD.FTZ R6, R28, R3 ;  /* 0x000000031c067221 */ /* 0x000fe20000010000 */
[----:B------:R-:W-:Y:S01]  /*3b70*/  F2FP.SATFINITE.E4M3.F32.PACK_AB_MERGE_C R203, R80, R77, R102 ;  /* 0x0000004d50cb723e */ /* 0x000fe20004807066 */
[----:B------:R-:W1:Y:S01]  /*3b80*/  MUFU.EX2 R88, R88 ;  /* 0x0000005800587308 */ /* 0x000e620000000800 */
[----:B--2---:R-:W-:-:S01]  /*3b90*/  FADD.FTZ R90, R74, R67 ;  /* 0x000000434a5a7221 */ /* 0x004fc20000010000 */
[----:B------:R-:W-:Y:S01]  /*3ba0*/  FADD.FTZ R3, R33, R6 ;  /* 0x0000000621037221 */ /* 0x000fe20000010000 */
[----:B------:R-:W-:-:S02]  /*3bb0*/  IMAD.MOV.U32 R102, RZ, RZ, R119 ;  /* 0x000000ffff667224 */ /* 0x000fc400078e0077 */
[----:B------:R-:W-:Y:S02]  /*3bc0*/  IMAD.MOV.U32 R91, RZ, RZ, R119 ;  /* 0x000000ffff5b7224 */ /* 0x000fe400078e0077 */
[----:B------:R-:W-:-:S01]  /*3bd0*/  FADD.FTZ R6, R32, R3 ;  /* 0x0000000320067221 */ /* 0x000fc20000010000 */
[----:B------:R-:W-:Y:S01]  /*3be0*/  F2FP.SATFINITE.E4M3.F32.PACK_AB_MERGE_C R32, R57, R32, RZ ;  /* 0x000000203920723e */ /* 0x000fe200048070ff */
[----:B------:R-:W2:Y:S01]  /*3bf0*/  MUFU.EX2 R89, R89 ;  /* 0x0000005900597308 */ /* 0x000ea20000000800 */
[----:B0-----:R-:W-:-:S01]  /*3c00*/  FADD.FTZ R67, R75, R90 ;  /* 0x0000005a4b437221 */ /* 0x001fc20000010000 */
[----:B------:R-:W-:Y:S01]  /*3c10*/  FADD.FTZ R57, R57, R6 ;  /* 0x0000000639397221 */ /* 0x000fe20000010000 */
[----:B------:R-:W-:Y:S01]  /*3c20*/  F2FP.SATFINITE.E4M3.F32.PACK_AB_MERGE_C R208, R33, R28, R32 ;  /* 0x0000001c21d0723e */ /* 0x000fe20004807020 */
[----:B------:R-:W-:Y:S02]  /*3c30*/  IMAD.MOV.U32 R85, RZ, RZ, R119 ;  /* 0x000000ffff557224 */ /* 0x000fe400078e0077 */
[----:B------:R-:W-:-:S01]  /*3c40*/  FADD.FTZ R6, R36, R57 ;  /* 0x0000003924067221 */ /* 0x000fc20000010000 */
[----:B------:R-:W-:Y:S01]  /*3c50*/  IMAD.MOV.U32 R80, RZ, RZ, R119 ;  /* 0x000000ffff507224 */ /* 0x000fe200078e0077 */
[----:B------:R-:W0:Y:S01]  /*3c60*/  MUFU.EX2 R78, R78 ;  /* 0x0000004e004e7308 */ /* 0x000e220000000800 */
[----:B-1----:R-:W-:-:S01]  /*3c70*/  FADD.FTZ R90, R88, R67 ;  /* 0x00000043585a7221 */ /* 0x002fc20000010000 */
[----:B------:R-:W-:-:S02]  /*3c80*/  IMAD.MOV.U32 R77, RZ, RZ, R119 ;  /* 0x000000ffff4d7224 */ /* 0x000fc400078e0077 */
[--C-:B------:R-:W-:Y:S02]  /*3c90*/  IMAD.MOV.U32 R76, RZ, RZ, R119.reuse ;  /* 0x000000ffff4c7224 */ /* 0x100fe400078e0077 */
[----:B------:R-:W-:Y:S02]  /*3ca0*/  IMAD.MOV.U32 R73, RZ, RZ, R119 ;  /* 0x000000ffff497224 */ /* 0x000fe400078e0077 */
[----:B------:R-:W1:Y:S01]  /*3cb0*/  MUFU.EX2 R79, R79 ;  /* 0x0000004f004f7308 */ /* 0x000e620000000800 */
[----:B--2---:R-:W-:-:S01]  /*3cc0*/  FADD.FTZ R67, R89, R90 ;  /* 0x0000005a59437221 */ /* 0x004fc20000010000 */
[----:B------:R-:W-:Y:S01]  /*3cd0*/  F2FP.SATFINITE.E4M3.F32.PACK_AB_MERGE_C R88, R89, R88, RZ ;  /* 0x000000585958723e */ /* 0x000fe200048070ff */
[--C-:B------:R-:W-:Y:S02]  /*3ce0*/  IMAD.MOV.U32 R89, RZ, RZ, R119.reuse ;  /* 0x000000ffff597224 */ /* 0x100fe400078e0077 */
[--C-:B------:R-:W-:Y:S01]  /*3cf0*/  IMAD.MOV.U32 R66, RZ, RZ, R119.reuse ;  /* 0x000000ffff427224 */ /* 0x100fe200078e0077 */
[----:B------:R-:W-:Y:S01]  /*3d00*/  F2FP.SATFINITE.E4M3.F32.PACK_AB_MERGE_C R205, R75, R74, R88 ;  /* 0x0000004a4bcd723e */ /* 0x000fe20004807058 */
[----:B------:R-:W-:Y:S01]  /*3d10*/  IMAD.MOV.U32 R88, RZ, RZ, R119 ;  /* 0x000000ffff587224 */ /* 0x000fe200078e0077 */
[----:B------:R-:W2:Y:S01]  /*3d20*/  MUFU.EX2 R86, R86 ;  /* 0x0000005600567308 */ /* 0x000ea20000000800 */
[----:B0-----:R-:W-:-:S01]  /*3d30*/  FADD.FTZ R90, R78, R67 ;  /* 0x000000434e5a7221 */ /* 0x001fc20000010000 */
[----:B------:R-:W-:-:S02]  /*3d40*/  IMAD.MOV.U32 R75, RZ, RZ, R119 ;  /* 0x000000ffff4b7224 */ /* 0x000fc400078e0077 */
[--C-:B------:R-:W-:Y:S02]  /*3d50*/  IMAD.MOV.U32 R74, RZ, RZ, R119.reuse ;  /* 0x000000ffff4a7224 */ /* 0x100fe400078e0077 */
[----:B------:R-:W-:Y:S02]  /*3d60*/  IMAD.MOV.U32 R57, RZ, RZ, R119 ;  /* 0x000000ffff397224 */ /* 0x000fe400078e0077 */
[----:B------:R-:W0:Y:S01]  /*3d70*/  MUFU.EX2 R87, R87 ;  /* 0x0000005700577308 */ /* 0x000e220000000800 */
[----:B-1----:R-:W-:-:S01]  /*3d80*/  FADD.FTZ R67, R79, R90 ;  /* 0x0000005a4f437221 */ /* 0x002fc20000010000 */
[--C-:B------:R-:W-:Y:S02]  /*3d90*/  IMAD.MOV.U32 R33, RZ, RZ, R119.reuse ;  /* 0x000000ffff217224 */ /* 0x100fe400078e0077 */
[--C-:B------:R-:W-:Y:S02]  /*3da0*/  IMAD.MOV.U32 R32, RZ, RZ, R119.reuse ;  /* 0x000000ffff207224 */ /* 0x100fe400078e0077 */
[----:B------:R-:W-:-:S02]  /*3db0*/  IMAD.MOV.U32 R29, RZ, RZ, R119 ;  /* 0x000000ffff1d7224 */ /* 0x000fc400078e0077 */
[----:B------:R-:W1:Y:S01]  /*3dc0*/  MUFU.EX2 R58, R58 ;  /* 0x0000003a003a7308 */ /* 0x000e620000000800 */
[----:B--2---:R-:W-:-:S01]  /*3dd0*/  FADD.FTZ R90, R86, R67 ;  /* 0x00000043565a7221 */ /* 0x004fc20000010000 */
[--C-:B------:R-:W-:Y:S02]  /*3de0*/  IMAD.MOV.U32 R67, RZ, RZ, R119.reuse ;  /* 0x000000ffff437224 */ /* 0x100fe400078e0077 */
[--C-:B------:R-:W-:Y:S02]  /*3df0*/  IMAD.MOV.U32 R28, RZ, RZ, R119.reuse ;  /* 0x000000ffff1c7224 */ /* 0x100fe400078e0077 */
[----:B------:R-:W-:Y:S02]  /*3e00*/  IMAD.MOV.U32 R25, RZ, RZ, R119 ;  /* 0x000000ffff197224 */ /* 0x000fe400078e0077 */
[----:B------:R-:W2:Y:S01]  /*3e10*/  MUFU.EX2 R59, R59 ;  /* 0x0000003b003b7308 */ /* 0x000ea20000000800 */
[----:B0-----:R-:W-:-:S01]  /*3e20*/  FADD.FTZ R9, R87, R90 ;  /* 0x0000005a57097221 */ /* 0x001fc20000010000 */
[----:B------:R-:W-:Y:S01]  /*3e30*/  F2FP.SATFINITE.E4M3.F32.PACK_AB_MERGE_C R86, R87, R86, RZ ;  /* 0x000000565756723e */ /* 0x000fe200048070ff */
[----:B------:R-:W-:-:S02]  /*3e40*/  IMAD.MOV.U32 R90, RZ, RZ, R119 ;  /* 0x000000ffff5a7224 */ /* 0x000fc400078e0077 */
[--C-:B------:R-:W-:Y:S01]  /*3e50*/  IMAD.MOV.U32 R87, RZ, RZ, R119.reuse ;  /* 0x000000ffff577224 */ /* 0x100fe200078e0077 */
[----:B------:R-:W-:Y:S01]  /*3e60*/  F2FP.SATFINITE.E4M3.F32.PACK_AB_MERGE_C R207, R79, R78, R86 ;  /* 0x0000004e4fcf723e */ /* 0x000fe20004807056 */
[----:B------:R-:W-:Y:S01]  /*3e70*/  IMAD.MOV.U32 R86, RZ, RZ, R119 ;  /* 0x000000ffff567224 */ /* 0x000fe200078e0077 */
[----:B------:R-:W0:Y:S01]  /*3e80*/  MUFU.EX2 R82, R82 ;  /* 0x0000005200527308 */ /* 0x000e220000000800 */
[----:B-1----:R-:W-:-:S01]  /*3e90*/  FADD.FTZ R10, R58, R9 ;  /* 0x000000093a0a7221 */ /* 0x002fc20000010000 */
[--C-:B------:R-:W-:Y:S02]  /*3ea0*/  IMAD.MOV.U32 R79, RZ, RZ, R119.reuse ;  /* 0x000000ffff4f7224 */ /* 0x100fe400078e0077 */
[--C-:B------:R-:W-:Y:S02]  /*3eb0*/  IMAD.MOV.U32 R78, RZ, RZ, R119.reuse ;  /* 0x000000ffff4e7224 */ /* 0x100fe400078e0077 */
[----:B------:R-:W-:Y:S02]  /*3ec0*/  IMAD.MOV.U32 R24, RZ, RZ, R119 ;  /* 0x000000ffff187224 */ /* 0x000fe400078e0077 */
[----:B------:R-:W1:Y:S01]  /*3ed0*/  MUFU.EX2 R83, R83 ;  /* 0x0000005300537308 */ /* 0x000e620000000800 */
[----:B--2---:R-:W-:-:S07]  /*3ee0*/  FADD.FTZ R9, R59, R10 ;  /* 0x0000000a3b097221 */ /* 0x004fce0000010000 */
[----:B------:R-:W2:Y:S01]  /*3ef0*/  MUFU.EX2 R62, R62 ;  /* 0x0000003e003e7308 */ /* 0x000ea20000000800 */
[----:B0-----:R-:W-:-:S07]  /*3f00*/  FADD.FTZ R10, R82, R9 ;  /* 0x00000009520a7221 */ /* 0x001fce0000010000 */
[----:B------:R-:W0:Y:S01]  /*3f10*/  MUFU.EX2 R63, R63 ;  /* 0x0000003f003f7308 */ /* 0x000e220000000800 */
[----:B-1----:R-:W-:-:S01]  /*3f20*/  FADD.FTZ R3, R83, R10 ;  /* 0x0000000a53037221 */ /* 0x002fc20000010000 */
[----:B------:R-:W-:Y:S01]  /*3f30*/  F2FP.SATFINITE.E4M3.F32.PACK_AB_MERGE_C R82, R83, R82, RZ ;  /* 0x000000525352723e */ /* 0x000fe200048070ff */
[----:B------:R-:W-:-:S03]  /*3f40*/  IMAD.MOV.U32 R83, RZ, RZ, R119 ;  /* 0x000000ffff537224 */ /* 0x000fc600078e0077 */
[----:B------:R-:W-:Y:S01]  /*3f50*/  F2FP.SATFINITE.E4M3.F32.PACK_AB_MERGE_C R209, R59, R58, R82 ;  /* 0x0000003a3bd1723e */ /* 0x000fe20004807052 */
[----:B------:R-:W-:Y:S01]  /*3f60*/  IMAD.MOV.U32 R82, RZ, RZ, R119 ;  /* 0x000000ffff527224 */ /* 0x000fe200078e0077 */
[----:B------:R-:W1:Y:S01]  /*3f70*/  MUFU.EX2 R70, R70 ;  /* 0x0000004600467308 */ /* 0x000e620000000800 */
[----:B--2---:R-:W-:-:S01]  /*3f80*/  FADD.FTZ R10, R62, R3 ;  /* 0x000000033e0a7221 */ /* 0x004fc20000010000 */
[----:B------:R-:W-:Y:S01]  /*3f90*/  FADD.FTZ R3, R53, R6 ;  /* 0x0000000635037221 */ /* 0x000fe20000010000 */
[--C-:B------:R-:W-:Y:S02]  /*3fa0*/  IMAD.MOV.U32 R59, RZ, RZ, R119.reuse ;  /* 0x000000ffff3b7224 */ /* 0x100fe400078e0077 */
[----:B------:R-:W-:Y:S02]  /*3fb0*/  IMAD.MOV.U32 R58, RZ, RZ, R119 ;  /* 0x000000ffff3a7224 */ /* 0x000fe400078e0077 */
[----:B------:R-:W-:-:S01]  /*3fc0*/  FADD.FTZ R6, R40, R3 ;  /* 0x0000000328067221 */ /* 0x000fc20000010000 */
[----:B------:R-:W-:Y:S01]  /*3fd0*/  F2FP.SATFINITE.E4M3.F32.PACK_AB_MERGE_C R40, R31, R40, RZ ;  /* 0x000000281f28723e */ /* 0x000fe200048070ff */
[----:B------:R-:W2:Y:S01]  /*3fe0*/  MUFU.EX2 R71, R71 ;  /* 0x0000004700477308 */ /* 0x000ea20000000800 */
[----:B0-----:R-:W-:-:S01]  /*3ff0*/  FADD.FTZ R9, R63, R10 ;  /* 0x0000000a3f097221 */ /* 0x001fc20000010000 */
[----:B------:R-:W-:Y:S01]  /*4000*/  FADD.FTZ R31, R31, R6 ;  /* 0x000000061f1f7221 */ /* 0x000fe20000010000 */
[----:B------:R-:W-:Y:S01]  /*4010*/  F2FP.SATFINITE.E4M3.F32.PACK_AB_MERGE_C R210, R53, R36, R40 ;  /* 0x0000002435d2723e */ /* 0x000fe20004807028 */
[----:B------:R-:W-:-:S02]  /*4020*/  IMAD.MOV.U32 R53, RZ, RZ, R119 ;  /* 0x000000ffff357224 */ /* 0x000fc400078e0077 */
[----:B------:R-:W-:Y:S02]  /*4030*/  IMAD.MOV.U32 R40, RZ, RZ, R119 ;  /* 0x000000ffff287224 */ /* 0x000fe400078e0077 */
[----:B------:R-:W0:Y:S01]  /*4040*/  MUFU.EX2 R34, R34 ;  /* 0x0000002200227308 */ /* 0x000e220000000800 */
[----:B-1----:R-:W-:-:S01]  /*4050*/  FADD.FTZ R4, R70, R9 ;  /* 0x0000000946047221 */ /* 0x002fc20000010000 */
[----:B------:R-:W-:-:S06]  /*4060*/  IMAD.MOV.U32 R36, RZ, RZ, R119 ;  /* 0x000000ffff247224 */ /* 0x000fcc00078e0077 */
[----:B------:R-:W1:Y:S01]  /*4070*/  MUFU.EX2 R42, R42 ;  /* 0x0000002a002a7308 */ /* 0x000e620000000800 */
[C---:B--2---:R-:W-:Y:S01]  /*4080*/  F2FP.SATFINITE.E4M3.F32.PACK_AB_MERGE_C R70, R71.reuse, R70, RZ ;  /* 0x000000464746723e */ /* 0x044fe200048070ff */
[----:B------:R-:W-:-:S03]  /*4090*/  FADD.FTZ R71, R71, R4 ;  /* 0x0000000447477221 */ /* 0x000fc60000010000 */
[----:B------:R-:W-:Y:S01]  /*40a0*/  F2FP.SATFINITE.E4M3.F32.PACK_AB_MERGE_C R211, R63, R62, R70 ;  /* 0x0000003e3fd3723e */ /* 0x000fe20004807046 */
[----:B------:R-:W-:Y:S02]  /*40b0*/  IMAD.MOV.U32 R70, RZ, RZ, R119 ;  /* 0x000000ffff467224 */ /* 0x000fe400078e0077 */
[----:B------:R-:W2:Y:S01]  /*40c0*/  MUFU.EX2 R35, R35 ;  /* 0x0000002300237308 */ /* 0x000ea20000000800 */
[----:B0-----:R-:W-:-:S01]  /*40d0*/  FADD.FTZ R4, R34, R31 ;  /* 0x0000001f22047221 */ /* 0x001fc20000010000 */
[--C-:B------:R-:W-:Y:S02]  /*40e0*/  IMAD.MOV.U32 R63, RZ, RZ, R119.reuse ;  /* 0x000000ffff3f7224 */ /* 0x100fe400078e0077 */
[--C-:B------:R-:W-:Y:S02]  /*40f0*/  IMAD.MOV.U32 R62, RZ, RZ, R119.reuse ;  /* 0x000000ffff3e7224 */ /* 0x100fe400078e0077 */
[----:B------:R-:W-:Y:S02]  /*4100*/  IMAD.MOV.U32 R31, RZ, RZ, R119 ;  /* 0x000000ffff1f7224 */ /* 0x000fe400078e0077 */
[----:B------:R-:W0:Y:S01]  /*4110*/  MUFU.EX2 R43, R43 ;  /* 0x0000002b002b7308 */ /* 0x000e220000000800 */
[----:B-1----:R-:W-:-:S01]  /*4120*/  FADD.FTZ R6, R42, R71 ;  /* 0x000000472a067221 */ /* 0x002fc20000010000 */
[----:B------:R-:W-:-:S06]  /*4130*/  IMAD.MOV.U32 R71, RZ, RZ, R119 ;  /* 0x000000ffff477224 */ /* 0x000fcc00078e0077 */
[----:B------:R-:W1:Y:S01]  /*4140*/  MUFU.EX2 R38, R38 ;  /* 0x0000002600267308 */ /* 0x000e620000000800 */
[----:B--2---:R-:W-:-:S07]  /*4150*/  FADD.FTZ R7, R35, R4 ;  /* 0x0000000423077221 */ /* 0x004fce0000010000 */
[----:B------:R-:W2:Y:S01]  /*4160*/  MUFU.EX2 R46, R46 ;  /* 0x0000002e002e7308 */ /* 0x000ea20000000800 */
[----:B0-----:R-:W-:-:S07]  /*4170*/  FADD.FTZ R9, R43, R6 ;  /* 0x000000062b097221 */ /* 0x001fce0000010000 */
[----:B------:R-:W0:Y:S01]  /*4180*/  MUFU.EX2 R41, R41 ;  /* 0x0000002900297308 */ /* 0x000e220000000800 */
[----:B-1----:R-:W-:-:S07]  /*4190*/  FADD.FTZ R4, R38, R7 ;  /* 0x0000000726047221 */ /* 0x002fce0000010000 */
[----:B------:R-:W1:Y:S01]  /*41a0*/  MUFU.EX2 R47, R47 ;  /* 0x0000002f002f7308 */ /* 0x000e620000000800 */
[----:B--2---:R-:W-:-:S07]  /*41b0*/  FADD.FTZ R6, R46, R9 ;  /* 0x000000092e067221 */ /* 0x004fce0000010000 */
[----:B------:R-:W2:Y:S01]  /*41c0*/  MUFU.EX2 R39, R39 ;  /* 0x0000002700277308 */ /* 0x000ea20000000800 */
[----:B0-----:R-:W-:-:S01]  /*41d0*/  FADD.FTZ R4, R41, R4 ;  /* 0x0000000429047221 */ /* 0x001fc20000010000 */
[----:B------:R-:W-:Y:S01]  /*41e0*/  F2FP.SATFINITE.E4M3.F32.PACK_AB_MERGE_C R38, R41, R38, RZ ;  /* 0x000000262926723e */ /* 0x000fe200048070ff */
[----:B------:R-:W-:-:S03]  /*41f0*/  IMAD.MOV.U32 R41, RZ, RZ, R119 ;  /* 0x000000ffff297224 */ /* 0x000fc600078e0077 */
[----:B------:R-:W-:Y:S01]  /*4200*/  F2FP.SATFINITE.E4M3.F32.PACK_AB_MERGE_C R212, R35, R34, R38 ;  /* 0x0000002223d4723e */ /* 0x000fe20004807026 */
[--C-:B------:R-:W-:Y:S01]  /*4210*/  IMAD.MOV.U32 R38, RZ, RZ, R119.reuse ;  /* 0x000000ffff267224 */ /* 0x100fe200078e0077 */
[----:B------:R-:W0:Y:S01]  /*4220*/  MUFU.EX2 R50, R50 ;  /* 0x0000003200327308 */ /* 0x000e220000000800 */
[C---:B-1----:R-:W-:Y:S01]  /*4230*/  F2FP.SATFINITE.E4M3.F32.PACK_AB_MERGE_C R46, R47.reuse, R46, RZ ;  /* 0x0000002e2f2e723e */ /* 0x042fe200048070ff */
[----:B------:R-:W-:Y:S01]  /*4240*/  FADD.FTZ R47, R47, R6 ;  /* 0x000000062f2f7221 */ /* 0x000fe20000010000 */
[--C-:B------:R-:W-:Y:S02]  /*4250*/  IMAD.MOV.U32 R35, RZ, RZ, R119.reuse ;  /* 0x000000ffff237224 */ /* 0x100fe400078e0077 */
[----:B------:R-:W-:Y:S01]  /*4260*/  F2FP.SATFINITE.E4M3.F32.PACK_AB_MERGE_C R213, R43, R42, R46 ;  /* 0x0000002a2bd5723e */ /* 0x000fe2000480702e */
[----:B------:R-:W-:Y:S02]  /*4270*/  IMAD.MOV.U32 R46, RZ, RZ, R119 ;  /* 0x000000ffff2e7224 */ /* 0x000fe400078e0077 */
[----:B------:R-:W1:Y:S01]  /*4280*/  MUFU.EX2 R44, R44 ;  /* 0x0000002c002c7308 */ /* 0x000e620000000800 */
[----:B--2---:R-:W-:-:S01]  /*4290*/  FADD.FTZ R7, R39, R4 ;  /* 0x0000000427077221 */ /* 0x004fc20000010000 */
[----:B------:R-:W-:-:S02]  /*42a0*/  IMAD.MOV.U32 R43, RZ, RZ, R119 ;  /* 0x000000ffff2b7224 */ /* 0x000fc400078e0077 */
[--C-:B------:R-:W-:Y:S02]  /*42b0*/  IMAD.MOV.U32 R42, RZ, RZ, R119.reuse ;  /* 0x000000ffff2a7224 */ /* 0x100fe400078e0077 */
[----:B------:R-:W-:Y:S02]  /*42c0*/  IMAD.MOV.U32 R34, RZ, RZ, R119 ;  /* 0x000000ffff227224 */ /* 0x000fe400078e0077 */
[----:B------:R-:W2:Y:S01]  /*42d0*/  MUFU.EX2 R51, R51 ;  /* 0x0000003300337308 */ /* 0x000ea20000000800 */
[----:B0-----:R-:W-:-:S01]  /*42e0*/  FADD.FTZ R4, R50, R47 ;  /* 0x0000002f32047221 */ /* 0x001fc20000010000 */
[----:B------:R-:W-:-:S06]  /*42f0*/  IMAD.MOV.U32 R47, RZ, RZ, R119 ;  /* 0x000000ffff2f7224 */ /* 0x000fcc00078e0077 */
[----:B------:R-:W-:Y:S01]  /*4300*/  MUFU.EX2 R45, R45 ;  /* 0x0000002d002d7308 */ /* 0x000fe20000000800 */
[----:B-1----:R-:W-:-:S07]  /*4310*/  FADD.FTZ R6, R44, R7 ;  /* 0x000000072c067221 */ /* 0x002fce0000010000 */
[----:B------:R-:W0:Y:S01]  /*4320*/  MUFU.EX2 R48, R48 ;  /* 0x0000003000307308 */ /* 0x000e220000000800 */
[----:B--2---:R-:W-:-:S07]  /*4330*/  FADD.FTZ R7, R51, R4 ;  /* 0x0000000433077221 */ /* 0x004fce0000010000 */
[----:B------:R-:W1:Y:S08]  /*4340*/  MUFU.EX2 R54, R54 ;  /* 0x0000003600367308 */ /* 0x000e700000000800 */
[----:B------:R-:W2:Y:S01]  /*4350*/  MUFU.EX2 R55, R55 ;  /* 0x0000003700377308 */ /* 0x000ea20000000800 */
[----:B0-----:R-:W-:Y:S01]  /*4360*/  F2FP.SATFINITE.E4M3.F32.PACK_AB_MERGE_C R8, R48, R45, RZ ;  /* 0x0000002d3008723e */ /* 0x001fe200048070ff */
[----:B------:R-:W-:-:S03]  /*4370*/  FADD.FTZ R45, R45, R6 ;  /* 0x000000062d2d7221 */ /* 0x000fc60000010000 */
[----:B------:R-:W-:Y:S01]  /*4380*/  F2FP.SATFINITE.E4M3.F32.PACK_AB_MERGE_C R214, R44, R39, R8 ;  /* 0x000000272cd6723e */ /* 0x000fe20004807008 */
[----:B------:R-:W-:-:S01]  /*4390*/  FADD.FTZ R48, R48, R45 ;  /* 0x0000002d30307221 */ /* 0x000fc20000010000 */
[----:B------:R-:W-:Y:S01]  /*43a0*/  IMAD.MOV.U32 R45, RZ, RZ, R119 ;  /* 0x000000ffff2d7224 */ /* 0x000fe200078e0077 */
[----:B------:R-:W0:Y:S01]  /*43b0*/  MUFU.EX2 R49, R49 ;  /* 0x0000003100317308 */ /* 0x000e220000000800 */
[----:B-1----:R-:W-:-:S01]  /*43c0*/  FADD.FTZ R4, R54, R7 ;  /* 0x0000000736047221 */ /* 0x002fc20000010000 */
[--C-:B------:R-:W-:Y:S02]  /*43d0*/  IMAD.MOV.U32 R44, RZ, RZ, R119.reuse ;  /* 0x000000ffff2c7224 */ /* 0x100fe400078e0077 */
[----:B------:R-:W-:-:S04]  /*43e0*/  IMAD.MOV.U32 R39, RZ, RZ, R119 ;  /* 0x000000ffff277224 */ /* 0x000fc800078e0077 */
        /* <DEDUP_REMOVED lines=13> */
[----:B------:R-:W-:Y:S01]  /*44c0*/  MUFU.EX2 R64, R64 ;  /* 0x0000004000407308 */ /* 0x000fe20000000800 */
[----:B--2---:R-:W-:-:S07]  /*44d0*/  FADD.FTZ R7, R52, R7 ;  /* 0x0000000734077221 */ /* 0x004fce0000010000 */
[----:B------:R-:W1:Y:S01]  /*44e0*/  MUFU.EX2 R65, R65 ;  /* 0x0000004100417308 */ /* 0x000e620000000800 */
[----:B0-----:R-:W-:-:S07]  /*44f0*/  FADD.FTZ R9, R27, R4 ;  /* 0x000000041b097221 */ /* 0x001fce0000010000 */
[----:B------:R-:W0:Y:S08]  /*4500*/  MUFU.EX2 R30, R30 ;  /* 0x0000001e001e7308 */ /* 0x000e300000000800 */
[----:B------:R2:W3:Y:S01]  /*4510*/  MUFU.EX2 R3, R56 ;  /* 0x0000003800037308 */ /* 0x0004e20000000800 */
[----:B-1----:R-:W-:Y:S01]  /*4520*/  F2FP.SATFINITE.E4M3.F32.PACK_AB_MERGE_C R6, R65, R64, RZ ;  /* 0x000000404106723e */ /* 0x002fe200048070ff */
[----:B------:R-:W-:-:S03]  /*4530*/  FADD.FTZ R64, R64, R7 ;  /* 0x0000000740407221 */ /* 0x000fc60000010000 */
[----:B------:R-:W-:Y:S01]  /*4540*/  F2FP.SATFINITE.E4M3.F32.PACK_AB_MERGE_C R216, R52, R49, R6 ;  /* 0x0000003134d8723e */ /* 0x000fe20004807006 */
[----:B------:R-:W-:-:S01]  /*4550*/  FADD.FTZ R65, R65, R64 ;  /* 0x0000004041417221 */ /* 0x000fc20000010000 */
[----:B------:R-:W-:Y:S01]  /*4560*/  IMAD.MOV.U32 R64, RZ, RZ, R119 ;  /* 0x000000ffff407224 */ /* 0x000fe200078e0077 */
[----:B------:R-:W-:Y:S01]  /*4570*/  MUFU.EX2 R72, R72 ;  /* 0x0000004800487308 */ /* 0x000fe20000000800 */
[----:B0-----:R-:W-:-:S01]  /*4580*/  FADD.FTZ R4, R30, R9 ;  /* 0x000000091e047221 */ /* 0x001fc20000010000 */
[--C-:B--2---:R-:W-:Y:S02]  /*4590*/  IMAD.MOV.U32 R56, RZ, RZ, R119.reuse ;  /* 0x000000ffff387224 */ /* 0x104fe400078e0077 */
[--C-:B------:R-:W-:Y:S02]  /*45a0*/  IMAD.MOV.U32 R52, RZ, RZ, R119.reuse ;  /* 0x000000ffff347224 */ /* 0x100fe400078e0077 */
[----:B------:R-:W-:Y:S02]  /*45b0*/  IMAD.MOV.U32 R49, RZ, RZ, R119 ;  /* 0x000000ffff317224 */ /* 0x000fe400078e0077 */
[----:B------:R-:W0:Y:S01]  /*45c0*/  MUFU.EX2 R37, R37 ;  /* 0x0000002500257308 */ /* 0x000e220000000800 */
[C---:B---3--:R-:W-:Y:S01]  /*45d0*/  F2FP.SATFINITE.E4M3.F32.PACK_AB_MERGE_C R30, R3.reuse, R30, RZ ;  /* 0x0000001e031e723e */ /* 0x048fe200048070ff */
[----:B------:R-:W-:-:S03]  /*45e0*/  FADD.FTZ R3, R3, R4 ;  /* 0x0000000403037221 */ /* 0x000fc60000010000 */
[----:B------:R-:W-:Y:S01]  /*45f0*/  F2FP.SATFINITE.E4M3.F32.PACK_AB_MERGE_C R217, R27, R26, R30 ;  /* 0x0000001a1bd9723e */ /* 0x000fe2000480701e */
[--C-:B------:R-:W-:Y:S02]  /*4600*/  IMAD.MOV.U32 R30, RZ, RZ, R119.reuse ;  /* 0x000000ffff1e7224 */ /* 0x100fe400078e0077 */
[----:B------:R-:W1:Y:S01]  /*4610*/  MUFU.EX2 R68, R68 ;  /* 0x0000004400447308 */ /* 0x000e620000000800 */
[--C-:B------:R-:W-:Y:S02]  /*4620*/  IMAD.MOV.U32 R27, RZ, RZ, R119.reuse ;  /* 0x000000ffff1b7224 */ /* 0x100fe400078e0077 */
[----:B------:R-:W-:-:S05]  /*4630*/  IMAD.MOV.U32 R26, RZ, RZ, R119 ;  /* 0x000000ffff1a7224 */ /* 0x000fca00078e0077 */
[----:B------:R-:W2:Y:S01]  /*4640*/  MUFU.EX2 R60, R60 ;  /* 0x0000003c003c7308 */ /* 0x000ea20000000800 */
[----:B0-----:R-:W-:-:S07]  /*4650*/  F2FP.SATFINITE.E4M3.F32.PACK_AB_MERGE_C R7, R37, R72, RZ ;  /* 0x000000482507723e */ /* 0x001fce00048070ff */
[----:B------:R-:W0:Y:S01]  /*4660*/  MUFU.EX2 R69, R69 ;  /* 0x0000004500457308 */ /* 0x000e220000000800 */
[----:B-1----:R-:W-:-:S01]  /*4670*/  FADD.FTZ R4, R68, R65 ;  /* 0x0000004144047221 */ /* 0x002fc20000010000 */
[----:B------:R-:W-:-:S06]  /*4680*/  IMAD.MOV.U32 R65, RZ, RZ, R119 ;  /* 0x000000ffff417224 */ /* 0x000fcc00078e0077 */
[----:B------:R-:W1:Y:S01]  /*4690*/  MUFU.EX2 R81, R81 ;  /* 0x0000005100517308 */ /* 0x000e620000000800 */
[----:B--2---:R-:W-:-:S07]  /*46a0*/  FADD.FTZ R6, R60, R3 ;  /* 0x000000033c067221 */ /* 0x004fce0000010000 */
[----:B------:R-:W2:Y:S01]  /*46b0*/  MUFU.EX2 R61, R61 ;  /* 0x0000003d003d7308 */ /* 0x000ea20000000800 */
[C---:B0-----:R-:W-:Y:S01]  /*46c0*/  F2FP.SATFINITE.E4M3.F32.PACK_AB_MERGE_C R218, R69.reuse, R68, R7 ;  /* 0x0000004445da723e */ /* 0x041fe20004807007 */
[----:B------:R-:W-:Y:S01]  /*46d0*/  FADD.FTZ R69, R69, R4 ;  /* 0x0000000445457221 */ /* 0x000fe20000010000 */
[----:B------:R-:W-:-:S03]  /*46e0*/  IMAD.MOV.U32 R68, RZ, RZ, R119 ;  /* 0x000000ffff447224 */ /* 0x000fc600078e0077 */
[----:B------:R-:W-:Y:S01]  /*46f0*/  FADD.FTZ R4, R72, R69 ;  /* 0x0000004548047221 */ /* 0x000fe20000010000 */
[----:B------:R-:W-:Y:S01]  /*4700*/  IMAD.MOV.U32 R72, RZ, RZ, R119 ;  /* 0x000000ffff487224 */ /* 0x000fe200078e0077 */
[----:B------:R-:W0:Y:S01]  /*4710*/  MUFU.EX2 R84, R84 ;  /* 0x0000005400547308 */ /* 0x000e220000000800 */
[----:B-1----:R-:W-:-:S01]  /*4720*/  FADD.FTZ R6, R81, R6 ;  /* 0x0000000651067221 */ /* 0x002fc20000010000 */
[----:B------:R-:W-:Y:S01]  /*4730*/  FADD.FTZ R4, R37, R4 ;  /* 0x0000000425047221 */ /* 0x000fe20000010000 */
[--C-:B------:R-:W-:Y:S02]  /*4740*/  IMAD.MOV.U32 R69, RZ, RZ, R119.reuse ;  /* 0x000000ffff457224 */ /* 0x100fe400078e0077 */
[----:B------:R-:W-:Y:S02]  /*4750*/  IMAD.MOV.U32 R37, RZ, RZ, R119 ;  /* 0x000000ffff257224 */ /* 0x000fe400078e0077 */
[----:B--2---:R-:W-:-:S01]  /*4760*/  FADD.FTZ R3, R61, R6 ;  /* 0x000000063d037221 */ /* 0x004fc20000010000 */
[----:B0-----:R-:W-:-:S03]  /*4770*/  F2FP.SATFINITE.E4M3.F32.PACK_AB_MERGE_C R7, R84, R61, RZ ;  /* 0x0000003d5407723e */ /* 0x001fc600048070ff */
[----:B------:R-:W-:Y:S01]  /*4780*/  FADD.FTZ R3, R84, R3 ;  /* 0x0000000354037221 */ /* 0x000fe20000010000 */
[----:B------:R-:W-:Y:S01]  /*4790*/  IMAD.MOV.U32 R84, RZ, RZ, R119 ;  /* 0x000000ffff547224 */ /* 0x000fe200078e0077 */
[----:B------:R-:W-:Y:S01]  /*47a0*/  F2FP.SATFINITE.E4M3.F32.PACK_AB_MERGE_C R219, R81, R60, R7 ;  /* 0x0000003c51db723e */ /* 0x000fe20004807007 */
[--C-:B------:R-:W-:Y:S02]  /*47b0*/  IMAD.MOV.U32 R81, RZ, RZ, R119.reuse ;  /* 0x000000ffff517224 */ /* 0x100fe400078e0077 */
[--C-:B------:R-:W-:Y:S02]  /*47c0*/  IMAD.MOV.U32 R61, RZ, RZ, R119.reuse ;  /* 0x000000ffff3d7224 */ /* 0x100fe400078e0077 */
[----:B------:R-:W-:Y:S01]  /*47d0*/  IMAD.MOV.U32 R60, RZ, RZ, R119 ;  /* 0x000000ffff3c7224 */ /* 0x000fe200078e0077 */
[----:B------:R-:W-:Y:S06]  /*47e0*/  @!P1 BRA `(.L_x_15) ;  /* 0x0000003000749947 */ /* 0x000fec0003800000 */
[----:B------:R-:W-:Y:S01]  /*47f0*/  IMAD.MOV.U32 R6, RZ, RZ, R5 ;  /* 0x000000ffff067224 */ /* 0x000fe200078e0005 */
[----:B------:R-:W-:Y:S01]  /*4800*/  CS2R R118, SRZ ;  /* 0x0000000000767805 */ /* 0x000fe2000001ff00 */
[----:B------:R-:W-:Y:S01]  /*4810*/  IMAD.MOV.U32 R7, RZ, RZ, R0 ;  /* 0x000000ffff077224 */ /* 0x000fe200078e0000 */
[----:B------:R-:W-:Y:S02]  /*4820*/  CS2R R116, SRZ ;  /* 0x0000000000747805 */ /* 0x000fe4000001ff00 */
[----:B------:R-:W-:Y:S02]  /*4830*/  CS2R R114, SRZ ;  /* 0x0000000000727805 */ /* 0x000fe4000001ff00 */
[----:B------:R-:W-:Y:S02]  /*4840*/  CS2R R112, SRZ ;  /* 0x0000000000707805 */ /* 0x000fe4000001ff00 */
[----:B------:R-:W-:Y:S02]  /*4850*/  CS2R R110, SRZ ;  /* 0x00000000006e7805 */ /* 0x000fe4000001ff00 */
[----:B------:R-:W-:-:S02]  /*4860*/  CS2R R108, SRZ ;  /* 0x00000000006c7805 */ /* 0x000fc4000001ff00 */
[----:B------:R-:W-:Y:S02]  /*4870*/  CS2R R106, SRZ ;  /* 0x00000000006a7805 */ /* 0x000fe4000001ff00 */
        /* <DEDUP_REMOVED lines=40> */
[----:B------:R-:W-:Y:S01]  /*4b00*/  CS2R R24, SRZ ;  /* 0x0000000000187805 */ /* 0x000fe2000001ff00 */
[----:B------:R-:W-:Y:S01]  /*4b10*/  UIADD3 UR50, UR50, -0x2, URZ ;  /* 0xfffffffe32327890 */ /* 0x000fe2000fffe03f */
[----:B------:R-:W-:Y:S01]  /*4b20*/  UMOV UR53, UR44 ;  /* 0x0000002c00357c82 */ /* 0x000fe20008000000 */
[----:B------:R-:W-:-:S10]  /*4b30*/  UMOV UR51, UR52 ;  /* 0x0000003400337c82 */ /* 0x000fd40008000000 */
.L_x_25:
[----:B------:R-:W-:Y:S01]  /*4b40*/  ISETP.NE.AND P2, PT, RZ, UR37, PT ;  /* 0x00000025ff007c0c */ /* 0x000fe2000bf45270 */
[----:B------:R-:W-:-:S04]  /*4b50*/  UISETP.NE.AND UP0, UPT, UR51, 0x1, UPT ;  /* 0x000000013300788c */ /* 0x000fc8000bf05270 */
[----:B------:R-:W-:-:S04]  /*4b60*/  USEL UR44, URZ, 0x1, UP0 ;  /* 0x000000013f2c7887 */ /* 0x000fc80008000000 */
[----:B------:R-:W-:-:S04]  /*4b70*/  ULOP3.LUT UR44, UR53, UR44, URZ, 0x3c, !UPT ;  /* 0x0000002c352c7292 */ /* 0x000fc8000f8e3c3f */
[----:B------:R-:W-:Y:S08]  /*4b80*/  @P2 BRA `(.L_x_16) ;  /* 0x0000000000382947 */ /* 0x000ff00003800000 */
[----:B------:R-:W-:Y:S05]  /*4b90*/  @!P0 BRA `(.L_x_17) ;  /* 0x0000000000048947 */ /* 0x000fea0003800000 */
[----:B------:R-:W-:Y:S01]  /*4ba0*/  BPT.TRAP 0x1 ;  /* 0x000000040000795c */ /* 0x000fe20000300000 */
.L_x_17:
[----:B------:R-:W-:Y:S01]  /*4bb0*/  UIADD3 UR6, UR51, 0x1, URZ ;  /* 0x0000000133067890 */ /* 0x000fe2000fffe03f */
[----:B------:R-:W-:-:S03]  /*4bc0*/  IMAD.U32 R0, RZ, RZ, UR44 ;  /* 0x0000002cff007e24 */ /* 0x000fc6000f8e00ff */
[----:B------:R-:W-:Y:S02]  /*4bd0*/  UISETP.NE.AND UP0, UPT, UR6, 0x2, UPT ;  /* 0x000000020600788c */ /* 0x000fe4000bf05270 */
[----:B------:R-:W-:Y:S02]  /*4be0*/  SHF.L.U32 R0, R0, 0x1f, RZ ;  /* 0x0000001f00007819 */ /* 0x000fe400000006ff */
[----:B------:R-:W-:-:S04]  /*4bf0*/  USEL UR6, UR6, URZ, UP0 ;  /* 0x0000003f06067287 */ /* 0x000fc80008000000 */
[----:B------:R-:W-:-:S09]  /*4c00*/  ULEA UR6, UR6, UR39, 0x3 ;  /* 0x0000002706067291 */ /* 0x000fd2000f8e183f */
[----:B------:R0:W1:Y:S01]  /*4c10*/  SYNCS.PHASECHK.TRANS64.TRYWAIT P1, [UR6+0x33430], R0 ;  /* 0x03343000ff0075a7 */ /* 0x0000620008020146 */
[----:B------:R-:W-:Y:S05]  /*4c20*/  @!P0 BRA `(.L_x_18) ;  /* 0x0000000000048947 */ /* 0x000fea0003800000 */
[----:B------:R-:W-:Y:S01]  /*4c30*/  BPT.TRAP 0x1 ;  /* 0x000000040000795c */ /* 0x000fe20000300000 */
.L_x_18:
[----:B-1----:R-:W-:Y:S05]  /*4c40*/  @P1 BRA `(.L_x_16) ;  /* 0x0000000000081947 */ /* 0x002fea0003800000 */
[----:B------:R-:W1:Y:S02]  /*4c50*/  SYNCS.PHASECHK.TRANS64.TRYWAIT P1, [UR6+0x33430], R0 ;  /* 0x03343000ff0075a7 */ /* 0x000e640008020146 */
[----:B-1----:R-:W-:Y:S05]  /*4c60*/  @!P1 BRA `(.L_x_19) ;  /* 0x0000009800489947 */ /* 0x002fea0003800000 */
.L_x_16:
[----:B01----:R-:W-:Y:S01]  /*4c70*/  VIADD R0, R23, 0x8 ;  /* 0x0000000817007836 */ /* 0x003fe20000000000 */
[----:B------:R-:W-:Y:S01]  /*4c80*/  UIADD3 UR52, UR51, 0x1, URZ ;  /* 0x0000000133347890 */ /* 0x000fe2000fffe03f */
[----:B------:R-:W-:Y:S01]  /*4c90*/  UMOV UR27, 0x80000020 ;  /* 0x80000020001b7882 */ /* 0x000fe20000000000 */
[----:B------:R-:W-:Y:S02]  /*4ca0*/  UMOV UR28, UR24 ;  /* 0x00000018001c7c82 */ /* 0x000fe40008000000 */
[----:B------:R0:W-:Y:S01]  /*4cb0*/  BAR.SYNC.DEFER_BLOCKING R0, 0x100 ;  /* 0x000400000000751d */ /* 0x0001e20000010000 */
[----:B------:R-:W-:-:S04]  /*4cc0*/  UISETP.NE.AND UP0, UPT, UR52, 0x2, UPT ;  /* 0x000000023400788c */ /* 0x000fc8000bf05270 */
[----:B------:R-:W-:Y:S01]  /*4cd0*/  USEL UR52, UR52, URZ, UP0 ;  /* 0x0000003f34347287 */ /* 0x000fe20008000000 */
[----:B------:R-:W-:Y:S01]  /*4ce0*/  UMOV UR29, UR25 ;  /* 0x00000019001d7c82 */ /* 0x000fe20008000000 */
[----:B------:R-:W-:Y:S02]  /*4cf0*/  UMOV UR31, 0x80000020 ;  /* 0x80000020001f7882 */ /* 0x000fe40000000000 */
[----:B------:R-:W-:Y:S01]  /*4d00*/  UIMAD UR54, UR52, 0x780, UR47 ;  /* 0x00000780343678a4 */ /* 0x000fe2000f8e022f */
[----:B------:R-:W-:Y:S01]  /*4d10*/  UMOV UR32, UR24 ;  /* 0x0000001800207c82 */ /* 0x000fe20008000000 */
[----:B------:R-:W-:Y:S02]  /*4d20*/  UMOV UR33, UR25 ;  /* 0x0000001900217c82 */ /* 0x000fe40008000000 */
[----:B------:R-:W-:Y:S02]  /*4d30*/  UIADD3 UR30, UR54, 0x80, URZ ;  /* 0x00000080361e7890 */ /* 0x000fe4000fffe03f */
[----:B------:R-:W-:-:S02]  /*4d40*/  UIADD3 UR34, UR54, 0x100, URZ ;  /* 0x0000010036227890 */ /* 0x000fc4000fffe03f */
[----:B------:R-:W-:Y:S01]  /*4d50*/  UMOV UR26, UR54 ;  /* 0x00000036001a7c82 */ /* 0x000fe20008000000 */
[----:B------:R-:W-:Y:S01]  /*4d60*/  UMOV UR35, 0x80000020 ;  /* 0x8000002000237882 */ /* 0x000fe20000000000 */
[----:B------:R-:W-:Y:S01]  /*4d70*/  UIADD3 UR6, UR54, 0x200, URZ ;  /* 0x0000020036067890 */ /* 0x000fe2000fffe03f */
[----:B------:R-:W-:Y:S01]  /*4d80*/  UMOV UR7, 0x80000020 ;  /* 0x8000002000077882 */ /* 0x000fe20000000000 */
[----:B------:R-:W-:Y:S01]  /*4d90*/  UIADD3 UR10, UR54, 0x202, URZ ;  /* 0x00000202360a7890 */ /* 0x000fe2000fffe03f */
[----:B------:R-:W-:Y:S01]  /*4da0*/  WARPGROUP.ARRIVE ;  /* 0x00000000000079c5 */ /* 0x000fe20000000000 */
[----:B------:R-:W-:Y:S01]  /*4db0*/  UMOV UR11, 0x80000020 ;  /* 0x80000020000b7882 */ /* 0x000fe20000000000 */
[----:B------:R-:W-:Y:S01]  /*4dc0*/  UIADD3 UR14, UR54, 0x282, URZ ;  /* 0x00000282360e7890 */ /* 0x000fe2000fffe03f */
[----:B------:R-:W-:Y:S01]  /*4dd0*/  UMOV UR15, 0x80000020 ;  /* 0x80000020000f7882 */ /* 0x000fe20000000000 */
[----:B------:R-:W-:Y:S02]  /*4de0*/  UIADD3 UR18, UR54, 0x500, URZ ;  /* 0x0000050036127890 */ /* 0x000fe4000fffe03f */
[----:B------:R-:W-:Y:S01]  /*4df0*/  QGMMA.64x32x32.F32.E4M3.E4M3 R184, gdesc[UR24], RZ, !UPT, gsb0 ;  /* 0x0060000018b879f3 */ /* 0x000fe2000c0008ff */
[----:B------:R-:W-:Y:S01]  /*4e00*/  UIADD3 UR26, UR54, 0x180, URZ ;  /* 0x00000180361a7890 */ /* 0x000fe2000fffe03f */
[----:B------:R-:W-:Y:S01]  /*4e10*/  UMOV UR27, 0x80000020 ;  /* 0x80000020001b7882 */ /* 0x000fe20000000000 */
[----:B------:R-:W-:Y:S01]  /*4e20*/  UMOV UR19, 0x80000020 ;  /* 0x8000002000137882 */ /* 0x000fe20000000000 */
[----:B------:R-:W-:Y:S01]  /*4e30*/  UIADD3 UR22, UR54, 0x502, URZ ;  /* 0x0000050236167890 */ /* 0x000fe2000fffe03f */
[----:B------:R-:W-:Y:S01]  /*4e40*/  UMOV UR23, 0x80000020 ;  /* 0x8000002000177882 */ /* 0x000fe20000000000 */
[----:B------:R-:W-:-:S02]  /*4e50*/  WARPGROUP.DEPBAR.LE gsb0, 0x0 ;  /* 0x00008000000079c5 */ /* 0x000fc40000010000 */
[----:B------:R-:W-:-:S06]  /*4e60*/  WARPGROUP.ARRIVE ;  /* 0x00000000000079c5 */ /* 0x000fcc0000000000 */
[----:B------:R-:W-:Y:S01]  /*4e70*/  QGMMA.64x32x32.F32.E4M3.E4M3 R168, gdesc[UR28], RZ, !UPT, gsb0 ;  /* 0x006000001ca879f3 */ /* 0x000fe2000c0008ff */
[----:B------:R-:W-:Y:S01]  /*4e80*/  UIADD3 UR30, UR54, 0x82, URZ ;  /* 0x00000082361e7890 */ /* 0x000fe2000fffe03f */
[----:B------:R-:W-:Y:S01]  /*4e90*/  UMOV UR28, UR4 ;  /* 0x00000004001c7c82 */ /* 0x000fe20008000000 */
[----:B------:R-:W-:Y:S01]  /*4ea0*/  UMOV UR29, UR5 ;  /* 0x00000005001d7c82 */ /* 0x000fe20008000000 */
[----:B------:R-:W-:Y:S01]  /*4eb0*/  UMOV UR31, 0x80000020 ;  /* 0x80000020001f7882 */ /* 0x000fe20000000000 */
[----:B------:R-:W-:Y:S02]  /*4ec0*/  WARPGROUP.DEPBAR.LE gsb0, 0x0 ;  /* 0x00008000000079c5 */ /* 0x000fe40000010000 */
        /* <DEDUP_REMOVED lines=9> */
[----:B------:R-:W-:Y:S01]  /*4f60*/  UMOV UR26, UR6 ;  /* 0x00000006001a7c82 */ /* 0x000fe20008000000 */
[----:B------:R-:W-:Y:S01]  /*4f70*/  UMOV UR27, 0x80000020 ;  /* 0x80000020001b7882 */ /* 0x000fe20000000000 */
[----:B------:R-:W-:Y:S01]  /*4f80*/  UIADD3 UR6, UR54, 0x2, URZ ;  /* 0x0000000236067890 */ /* 0x000fe2000fffe03f */
        /* <DEDUP_REMOVED lines=12> */
[----:B------:R-:W-:Y:S01]  /*5050*/  UMOV UR28, UR8 ;  /* 0x00000008001c7c82 */ /* 0x000fe20008000000 */
[----:B------:R-:W-:Y:S01]  /*5060*/  UMOV UR29, UR9 ;  /* 0x00000009001d7c82 */ /* 0x000fe20008000000 */
        /* <DEDUP_REMOVED lines=106> */
[----:B------:R-:W-:Y:S01]  /*5710*/  UIADD3 UR54, UR54, 0x702, URZ ;  /* 0x0000070236367890 */ /* 0x000fe2000fffe03f */
[----:B------:R-:W-:Y:S02]  /*5720*/  WARPGROUP.DEPBAR.LE gsb0, 0x0 ;  /* 0x00008000000079c5 */ /* 0x000fe40000010000 */
[----:B------:R-:W-:-:S06]  /*5730*/  WARPGROUP.ARRIVE ;  /* 0x00000000000079c5 */ /* 0x000fcc0000000000 */
[----:B------:R-:W-:Y:S03]  /*5740*/  QGMMA.64x32x32.F32.E4M3.E4M3 R168, gdesc[UR28], R168, gsb0 ;  /* 0x006000001ca879f3 */ /* 0x000fe600080008a8 */
[----:B------:R-:W-:Y:S02]  /*5750*/  WARPGROUP.DEPBAR.LE gsb0, 0x0 ;  /* 0x00008000000079c5 */ /* 0x000fe40000010000 */
[----:B------:R-:W-:-:S06]  /*5760*/  WARPGROUP.ARRIVE ;  /* 0x00000000000079c5 */ /* 0x000fcc0000000000 */
[----:B------:R-:W-:Y:S03]  /*5770*/  QGMMA.64x32x32.F32.E4M3.E4M3 R152, gdesc[UR32], R152, gsb0 ;  /* 0x00600000209879f3 */ /* 0x000fe60008000898 */
        /* <DEDUP_REMOVED lines=9> */
[----:B0-----:R-:W-:Y:S05]  /*5810*/  @P2 BRA `(.L_x_20) ;  /* 0x00000000002c2947 */ /* 0x001fea0003800000 */
[----:B------:R-:W-:Y:S05]  /*5820*/  @!P0 BRA `(.L_x_21) ;  /* 0x0000000000048947 */ /* 0x000fea0003800000 */
[----:B------:R-:W-:Y:S01]  /*5830*/  BPT.TRAP 0x1 ;  /* 0x000000040000795c */ /* 0x000fe20000300000 */
.L_x_21:
[----:B------:R-:W-:Y:S01]  /*5840*/  ULEA UR6, UR51, UR39, 0x3 ;  /* 0x0000002733067291 */ /* 0x000fe2000f8e183f */
[----:B------:R-:W-:-:S05]  /*5850*/  IMAD.U32 R0, RZ, RZ, UR53 ;  /* 0x00000035ff007e24 */ /* 0x000fca000f8e00ff */
[----:B------:R-:W-:-:S04]  /*5860*/  SHF.L.U32 R0, R0, 0x1f, RZ ;  /* 0x0000001f00007819 */ /* 0x000fc800000006ff */
[----:B------:R0:W1:Y:S01]  /*5870*/  SYNCS.PHASECHK.TRANS64.TRYWAIT P1, [UR6+0x33450], R0 ;  /* 0x03345000ff0075a7 */ /* 0x0000620008020146 */
[----:B------:R-:W-:Y:S05]  /*5880*/  @!P0 BRA `(.L_x_22) ;  /* 0x0000000000048947 */ /* 0x000fea0003800000 */
[----:B------:R-:W-:Y:S01]  /*5890*/  BPT.TRAP 0x1 ;  /* 0x000000040000795c */ /* 0x000fe20000300000 */
.L_x_22:
[----:B-1----:R-:W-:Y:S05]  /*58a0*/  @P1 BRA `(.L_x_20) ;  /* 0x0000000000081947 */ /* 0x002fea0003800000 */
[----:B------:R-:W1:Y:S02]  /*58b0*/  SYNCS.PHASECHK.TRANS64.TRYWAIT P1, [UR6+0x33450], R0 ;  /* 0x03345000ff0075a7 */ /* 0x000e640008020146 */
[----:B-1----:R-:W-:Y:S05]  /*58c0*/  @!P1 BRA `(.L_x_23) ;  /* 0x0000008c00489947 */ /* 0x002fea0003800000 */
.L_x_20:
[----:B------:R-:W-:Y:S01]  /*58d0*/  UIADD3 UR6, UR39, 0x200, URZ ;  /* 0x0000020027067890 */ /* 0x000fe2000fffe03f */
[----:B------:R-:W-:Y:S01]  /*58e0*/  WARPGROUP.ARRIVE ;  /* 0x00000000000079c5 */ /* 0x000fe20000000000 */
[----:B------:R-:W-:Y:S01]  /*58f0*/  UMOV UR7, 0xc0000010 ;  /* 0xc000001000077882 */ /* 0x000fe20000000000 */
[----:B01----:R-:W-:Y:S01]  /*5900*/  FMNMX.FTZ R0, R184, R7, !PT ;  /* 0x00000007b8007209 */ /* 0x003fe20007810000 */
[----:B------:R-:W-:Y:S01]  /*5910*/  USHF.R.U32.HI UR6, URZ, 0x4, UR6 ;  /* 0x000000043f067899 */ /* 0x000fe20008011606 */
[----:B------:R-:W-:Y:S02]  /*5920*/  FMNMX.FTZ R8, R186, R6, !PT ;  /* 0x00000006ba087209 */ /* 0x000fe40007810000 */
[----:B------:R-:W0:Y:S01]  /*5930*/  S2R R227, SR_TID.X ;  /* 0x0000000000e37919 */ /* 0x000e220000002100 */
[----:B------:R-:W-:Y:S01]  /*5940*/  FMNMX.FTZ R5, R185, R0, !PT ;  /* 0x00000000b9057209 */ /* 0x000fe20007810000 */
[----:B------:R-:W-:Y:S01]  /*5950*/  ULOP3.LUT UR6, UR6, 0x3fff, URZ, 0xc0, !UPT ;  /* 0x00003fff06067892 */ /* 0x000fe2000f8ec03f */
[----:B------:R-:W-:-:S02]  /*5960*/  FMNMX.FTZ R9, R187, R8, !PT ;  /* 0x00000008bb097209 */ /* 0x000fc40007810000 */
[----:B------:R-:W-:Y:S01]  /*5970*/  FMNMX.FTZ R0, R188, R5, !PT ;  /* 0x00000005bc007209 */ /* 0x000fe20007810000 */
[----:B------:R-:W-:Y:S01]  /*5980*/  ULOP3.LUT UR6, UR6, 0x10000, URZ, 0xfc, !UPT ;  /* 0x0001000006067892 */ /* 0x000fe2000f8efc3f */
[----:B------:R-:W-:Y:S02]  /*5990*/  FMNMX.FTZ R8, R190, R9, !PT ;  /* 0x00000009be087209 */ /* 0x000fe40007810000 */
[----:B------:R-:W-:Y:S01]  /*59a0*/  FMNMX.FTZ R5, R189, R0, !PT ;  /* 0x00000000bd057209 */ /* 0x000fe20007810000 */
[----:B------:R-:W-:Y:S01]  /*59b0*/  UIMAD UR10, UR51, 0x780, UR6 ;  /* 0x00000780330a78a4 */ /* 0x000fe2000f8e0206 */
[----:B------:R-:W-:Y:S02]  /*59c0*/  FMNMX.FTZ R9, R191, R8, !PT ;  /* 0x00000008bf097209 */ /* 0x000fe40007810000 */
[----:B------:R-:W-:Y:S02]  /*59d0*/  FMNMX.FTZ R0, R192, R5, !PT ;  /* 0x00000005c0007209 */ /* 0x000fe40007810000 */
[----:B------:R-:W-:-:S02]  /*59e0*/  FMNMX.FTZ R8, R194, R9, !PT ;  /* 0x00000009c2087209 */ /* 0x000fc40007810000 */
[----:B------:R-:W-:Y:S01]  /*59f0*/  UMOV UR6, UR10 ;  /* 0x0000000a00067c82 */ /* 0x000fe20008000000 */
[----:B------:R-:W-:Y:S01]  /*5a00*/  FMNMX.FTZ R5, R193, R0, !PT ;  /* 0x00000000c1057209 */ /* 0x000fe20007810000 */
[----:B------:R-:W-:Y:S01]  /*5a10*/  QGMMA.64x192x32.F32.E4M3.E4M3 R24, R200, gdesc[UR4], R24, gsb0 ;  /* 0x02e00004c8187df3 */ /* 0x000fe20008000818 */
[----:B------:R-:W-:Y:S01]  /*5a20*/  UIADD3 UR6, UR10, 0x180, URZ ;  /* 0x000001800a067890 */ /* 0x000fe2000fffe03f */
[----:B------:R-:W-:Y:S01]  /*5a30*/  FMNMX.FTZ R9, R195, R8, !PT ;  /* 0x00000008c3097209 */ /* 0x000fe20007810000 */
[----:B------:R-:W-:Y:S01]  /*5a40*/  UMOV UR7, 0xc0000010 ;  /* 0xc000001000077882 */ /* 0x000fe20000000000 */
[----:B------:R-:W-:Y:S02]  /*5a50*/  FMNMX.FTZ R0, R196, R5, !PT ;  /* 0x00000005c4007209 */ /* 0x000fe40007810000 */
[----:B------:R-:W-:Y:S02]  /*5a60*/  FMNMX.FTZ R8, R198, R9, !PT ;  /* 0x00000009c6087209 */ /* 0x000fe40007810000 */
[----:B------:R-:W-:-:S02]  /*5a70*/  FMNMX.FTZ R5, R197, R0, !PT ;  /* 0x00000000c5057209 */ /* 0x000fc40007810000 */
[----:B------:R-:W-:Y:S02]  /*5a80*/  FMNMX.FTZ R9, R199, R8, !PT ;  /* 0x00000008c7097209 */ /* 0x000fe40007810000 */
[----:B------:R-:W-:Y:S02]  /*5a90*/  FMNMX.FTZ R0, R168, R5, !PT ;  /* 0x00000005a8007209 */ /* 0x000fe40007810000 */
[----:B------:R-:W-:Y:S02]  /*5aa0*/  FMNMX.FTZ R8, R170, R9, !PT ;  /* 0x00000009aa087209 */ /* 0x000fe40007810000 */
        /* <DEDUP_REMOVED lines=62> */
[----:B0-----:R-:W-:Y:S01]  /*5e90*/  LOP3.LUT P1, RZ, R227, 0x7f, RZ, 0xc0, !PT ;  /* 0x0000007fe3ff7812 */ /* 0x001fe2000782c0ff */
[----:B------:R-:W0:Y:S04]  /*5ea0*/  SHFL.BFLY PT, R0, R9, 0x2, 0x1f ;  /* 0x0c401f0009007f89 */ /* 0x000e2800000e0000 */
[----:B------:R-:W1:Y:S01]  /*5eb0*/  SHFL.BFLY PT, R5, R8, 0x2, 0x1f ;  /* 0x0c401f0008057f89 */ /* 0x000e6200000e0000 */
[----:B0-----:R-:W-:Y:S01]  /*5ec0*/  FMNMX.FTZ R10, R9, R0, !PT ;  /* 0x00000000090a7209 */ /* 0x001fe20007810000 */
[----:B------:R-:W-:Y:S01]  /*5ed0*/  IMAD.U32 R9, RZ, RZ, UR40 ;  /* 0x00000028ff097e24 */ /* 0x000fe2000f8e00ff */
[----:B-1----:R-:W-:-:S03]  /*5ee0*/  FMNMX.FTZ R11, R8, R5, !PT ;  /* 0x00000005080b7209 */ /* 0x002fc60007810000 */
[----:B------:R-:W0:Y:S04]  /*5ef0*/  SHFL.BFLY PT, R5, R10, 0x1, 0x1f ;  /* 0x0c201f000a057f89 */ /* 0x000e2800000e0000 */
[----:B------:R-:W1:Y:S01]  /*5f00*/  SHFL.BFLY PT, R12, R11, 0x1, 0x1f ;  /* 0x0c201f000b0c7f89 */ /* 0x000e6200000e0000 */
[----:B0-----:R-:W-:Y:S02]  /*5f10*/  FMNMX.FTZ R0, R10, R5, !PT ;  /* 0x000000050a007209 */ /* 0x001fe40007810000 */
[----:B-1----:R-:W-:-:S03]  /*5f20*/  FMNMX.FTZ R5, R11, R12, !PT ;  /* 0x0000000c0b057209 */ /* 0x002fc60007810000 */
[C---:B------:R-:W-:Y:S01]  /*5f30*/  FFMA.FTZ R8, R0.reuse, R9, -8 ;  /* 0xc100000000087423 */ /* 0x040fe20000010009 */
[----:B------:R-:W-:-:S03]  /*5f40*/  FADD.FTZ R7, -R0, R7 ;  /* 0x0000000700077221 */ /* 0x000fc60000010100 */
[--C-:B------:R-:W-:Y:S01]  /*5f50*/  FFMA.FTZ R21, R168, UR40, -R8.reuse ;  /* 0x00000028a8157c23 */ /* 0x100fe20008010808 */
[----:B------:R-:W-:-:S01]  /*5f60*/  FFMA.FTZ R168, R169, UR40, -R8 ;  /* 0x00000028a9a87c23 */ /* 0x000fc20008010808 */
[----:B------:R-:W-:Y:S02]  /*5f70*/  WARPGROUP.DEPBAR.LE gsb0, 0x0 ;  /* 0x00008000000079c5 */ /* 0x000fe40000010000 */
[----:B------:R-:W-:Y:S01]  /*5f80*/  WARPGROUP.ARRIVE ;  /* 0x00000000000079c5 */ /* 0x000fe20000000000 */
[--C-:B------:R-:W-:Y:S01]  /*5f90*/  FFMA.FTZ R169, R172, UR40, -R8.reuse ;  /* 0x00000028aca97c23 */ /* 0x100fe20008010808 */
[----:B------:R-:W-:-:S01]  /*5fa0*/  FFMA.FTZ R10, R184, UR40, -R8 ;  /* 0x00000028b80a7c23 */ /* 0x000fc20008010808 */
[--C-:B------:R-:W-:Y:S01]  /*5fb0*/  FFMA.FTZ R172, R173, UR40, -R8.reuse ;  /* 0x00000028adac7c23 */ /* 0x100fe20008010808 */
[----:B------:R-:W-:-:S01]  /*5fc0*/  FFMA.FTZ R173, R176, UR40, -R8 ;  /* 0x00000028b0ad7c23 */ /* 0x000fc20008010808 */
[----:B------:R-:W-:Y:S01]  /*5fd0*/  IMAD.U32 R184, RZ, RZ, UR40 ;  /* 0x00000028ffb87e24 */ /* 0x000fe2000f8e00ff */
[----:B------:R-:W-:Y:S01]  /*5fe0*/  QGMMA.64x192x32.F32.E4M3.E4M3 R24, R204, gdesc[UR4], R24, gsb0 ;  /* 0x02e00004cc187df3 */ /* 0x000fe20008000818 */
[----:B------:R-:W-:Y:S01]  /*5ff0*/  UIADD3 UR6, UR10, 0x300, URZ ;  /* 0x000003000a067890 */ /* 0x000fe2000fffe03f */
[--C-:B------:R-:W-:Y:S01]  /*6000*/  FFMA.FTZ R176, R177, UR40, -R8.reuse ;  /* 0x00000028b1b07c23 */ /* 0x100fe20008010808 */
[----:B------:R-:W-:Y:S01]  /*6010*/  UMOV UR7, 0xc0000010 ;  /* 0xc000001000077882 */ /* 0x000fe20000000000 */
[--C-:B------:R-:W-:Y:S01]  /*6020*/  FFMA.FTZ R177, R180, UR40, -R8.reuse ;  /* 0x00000028b4b17c23 */ /* 0x100fe20008010808 */
[----:B------:R-:W-:-:S01]  /*6030*/  FFMA.FTZ R9, R185, UR40, -R8 ;  /* 0x00000028b9097c23 */ /* 0x000fc20008010808 */
        /* <DEDUP_REMOVED lines=30> */
[----:B------:R-:W-:Y:S01]  /*6220*/  FFMA.FTZ R133, R133, UR40, -R8 ;  /* 0x0000002885857c23 */ /* 0x000fe20008010808 */
[----:B------:R-:W-:-:S01]  /*6230*/  FADD.FTZ R6, -R5, R6 ;  /* 0x0000000605067221 */ /* 0x000fc20000010100 */
[----:B------:R-:W-:Y:S01]  /*6240*/  FFMA.FTZ R8, R5, R184, -8 ;  /* 0xc100000005087423 */ /* 0x000fe200000100b8 */
[----:B------:R-:W-:Y:S01]  /*6250*/  FMUL.FTZ R7, R7, UR40 ;  /* 0x0000002807077c20 */ /* 0x000fe20008410000 */
[----:B------:R-:W-:Y:S01]  /*6260*/  MUFU.EX2 R10, R10 ;  /* 0x0000000a000a7308 */ /* 0x000fe20000000800 */
[----:B------:R-:W-:Y:S01]  /*6270*/  FMUL.FTZ R6, R6, UR40 ;  /* 0x0000002806067c20 */ /* 0x000fe20008410000 */
[--C-:B------:R-:W-:Y:S01]  /*6280*/  FFMA.FTZ R181, R186, UR40, -R8.reuse ;  /* 0x00000028bab57c23 */ /* 0x100fe20008010808 */
[----:B------:R-:W-:-:S01]  /*6290*/  FFMA.FTZ R184, R187, UR40, -R8 ;  /* 0x00000028bbb87c23 */ /* 0x000fc20008010808 */
[--C-:B------:R-:W-:Y:S01]  /*62a0*/  FFMA.FTZ R185, R190, UR40, -R8.reuse ;  /* 0x00000028beb97c23 */ /* 0x100fe20008010808 */
[----:B------:R-:W-:-:S01]  /*62b0*/  FFMA.FTZ R186, R191, UR40, -R8 ;  /* 0x00000028bfba7c23 */ /* 0x000fc20008010808 */
[--C-:B------:R-:W-:Y:S01]  /*62c0*/  FFMA.FTZ R187, R194, UR40, -R8.reuse ;  /* 0x00000028c2bb7c23 */ /* 0x100fe20008010808 */
[----:B------:R-:W-:-:S01]  /*62d0*/  FFMA.FTZ R188, R195, UR40, -R8 ;  /* 0x00000028c3bc7c23 */ /* 0x000fc20008010808 */
[----:B------:R-:W0:Y:S01]  /*62e0*/  MUFU.EX2 R7, R7 ;  /* 0x0000000700077308 */ /* 0x000e220000000800 */
[----:B------:R-:W-:-:S01]  /*62f0*/  FFMA.FTZ R189, R198, UR40, -R8 ;  /* 0x00000028c6bd7c23 */ /* 0x000fc20008010808 */
        /* <DEDUP_REMOVED lines=12> */
[--C-:B------:R-:W-:Y:S01]  /*63c0*/  FFMA.FTZ R158, R158, UR40, -R8.reuse ;  /* 0x000000289e9e7c23 */ /* 0x100fe20008010808 */
[----:B------:R-:W-:-:S01]  /*63d0*/  FFMA.FTZ R159, R159, UR40, -R8 ;  /* 0x000000289f9f7c23 */ /* 0x000fc20008010808 */
[----:B------:R-:W1:Y:S01]  /*63e0*/  MUFU.EX2 R181, R181 ;  /* 0x000000b500b57308 */ /* 0x000e620000000800 */
[----:B0-----:R-:W-:-:S01]  /*63f0*/  FFMA.FTZ R4, R7, R4, R10 ;  /* 0x0000000407047223 */ /* 0x001fc2000001000a */
        /* <DEDUP_REMOVED lines=14> */
[----:B------:R-:W2:Y:S01]  /*64e0*/  MUFU.EX2 R184, R184 ;  /* 0x000000b800b87308 */ /* 0x000ea20000000800 */
[----:B-1----:R-:W-:-:S01]  /*64f0*/  FFMA.FTZ R3, R6, R3, R181 ;  /* 0x0000000306037223 */ /* 0x002fc200000100b5 */
[--C-:B------:R-:W-:Y:S01]  /*6500*/  FFMA.FTZ R123, R123, UR40, -R8.reuse ;  /* 0x000000287b7b7c23 */ /* 0x100fe20008010808 */
[----:B------:R-:W-:-:S01]  /*6510*/  FFMA.FTZ R126, R126, UR40, -R8 ;  /* 0x000000287e7e7c23 */ /* 0x000fc20008010808 */
[----:B------:R-:W-:Y:S01]  /*6520*/  FFMA.FTZ R127, R127, UR40, -R8 ;  /* 0x000000287f7f7c23 */ /* 0x000fe20008010808 */
[----:B------:R-:W-:-:S02]  /*6530*/  IMAD.U32 R194, RZ, RZ, UR52 ;  /* 0x00000034ffc27e24 */ /* 0x000fc4000f8e00ff */
[--C-:B------:R-:W-:Y:S01]  /*6540*/  FFMA.FTZ R130, R130, UR40, -R8.reuse ;  /* 0x0000002882827c23 */ /* 0x100fe20008010808 */
[----:B------:R-:W-:-:S01]  /*6550*/  FFMA.FTZ R131, R131, UR40, -R8 ;  /* 0x0000002883837c23 */ /* 0x000fc20008010808 */
[----:B------:R-:W1:Y:S01]  /*6560*/  MUFU.EX2 R11, R11 ;  /* 0x0000000b000b7308 */ /* 0x000e620000000800 */
[----:B0-----:R-:W-:-:S01]  /*6570*/  FADD.FTZ R4, R9, R4 ;  /* 0x0000000409047221 */ /* 0x001fc20000010000 */
[----:B------:R-:W-:Y:S01]  /*6580*/  @!P1 LEA R194, R194, UR39, 0x3 ;  /* 0x00000027c2c29c11 */ /* 0x000fe2000f8e18ff */
[----:B------:R-:W-:-:S01]  /*6590*/  FFMA.FTZ R134, R134, UR40, -R8 ;  /* 0x0000002886867c23 */ /* 0x000fc20008010808 */
[----:B------:R-:W-:-:S04]  /*65a0*/  FFMA.FTZ R8, R135, UR40, -R8 ;  /* 0x0000002887087c23 */ /* 0x000fc80008010808 */
[----:B------:R-:W0:Y:S01]  /*65b0*/  MUFU.EX2 R185, R185 ;  /* 0x000000b900b97308 */ /* 0x000e220000000800 */
[----:B--2---:R-:W-:-:S07]  /*65c0*/  FADD.FTZ R192, R184, R3 ;  /* 0x00000003b8c07221 */ /* 0x004fce0000010000 */
[----:B------:R-:W2:Y:S01]  /*65d0*/  MUFU.EX2 R12, R12 ;  /* 0x0000000c000c7308 */ /* 0x000ea20000000800 */
[----:B-1----:R-:W-:-:S07]  /*65e0*/  FADD.FTZ R3, R11, R4 ;  /* 0x000000040b037221 */ /* 0x002fce0000010000 */
[----:B------:R-:W1:Y:S01]  /*65f0*/  MUFU.EX2 R186, R186 ;  /* 0x000000ba00ba7308 */ /* 0x000e620000000800 */
[----:B0-----:R-:W-:-:S07]  /*6600*/  FADD.FTZ R191, R185, R192 ;  /* 0x000000c0b9bf7221 */ /* 0x001fce0000010000 */
        /* <DEDUP_REMOVED lines=21> */
[----:B-1----:R-:W-:-:S01]  /*6760*/  FADD.FTZ R3, R21, R4 ;  /* 0x0000000415037221 */ /* 0x002fc20000010000 */
[----:B------:R-:W-:Y:S02]  /*6770*/  WARPGROUP.DEPBAR.LE gsb0, 0x0 ;  /* 0x00008000000079c5 */ /* 0x000fe40000010000 */
[----:B------:R-:W-:-:S04]  /*6780*/  WARPGROUP.ARRIVE ;  /* 0x00000000000079c5 */ /* 0x000fc80000000000 */
[----:B------:R-:W1:Y:S01]  /*6790*/  MUFU.EX2 R171, R171 ;  /* 0x000000ab00ab7308 */ /* 0x000e620000000800 */
[----:B0-----:R-:W-:-:S01]  /*67a0*/  FADD.FTZ R4, R170, R191 ;  /* 0x000000bfaa047221 */ /* 0x001fc20000010000 */
[----:B------:R-:W-:Y:S01]  /*67b0*/  QGMMA.64x192x32.F32.E4M3.E4M3 R24, R208, gdesc[UR4], R24, gsb0 ;  /* 0x02e00004d0187df3 */ /* 0x000fe20008000818 */
[----:B------:R-:W-:Y:S01]  /*67c0*/  UIADD3 UR6, UR10, 0x480, URZ ;  /* 0x000004800a067890 */ /* 0x000fe2000fffe03f */
[----:B------:R-:W-:-:S04]  /*67d0*/  UMOV UR7, 0xc0000010 ;  /* 0xc000001000077882 */ /* 0x000fc80000000000 */
        /* <DEDUP_REMOVED lines=82> */
[----:B0-----:R-:W-:-:S01]  /*6d00*/  FADD.FTZ R4, R144, R3 ;  /* 0x0000000390047221 */ /* 0x001fc20000010000 */
[----:B------:R-:W-:-:S06]  /*6d10*/  IADD3 R3, -R23, 0xb, RZ ;  /* 0x0000000b17037810 */ /* 0x000fcc0007ffe1ff */
        /* <DEDUP_REMOVED lines=22> */
[----:B------:R-:W-:Y:S01]  /*6e80*/  MUFU.EX2 R125, R125 ;  /* 0x0000007d007d7308 */ /* 0x000fe20000000800 */
[----:B0-----:R-:W-:-:S07]  /*6e90*/  FADD.FTZ R4, R124, R191 ;  /* 0x000000bf7c047221 */ /* 0x001fce0000010000 */
[----:B------:R-:W0:Y:S01]  /*6ea0*/  MUFU.EX2 R127, R127 ;  /* 0x0000007f007f7308 */ /* 0x000e220000000800 */
[----:B--2---:R-:W-:-:S01]  /*6eb0*/  FADD.FTZ R192, R126, R193 ;  /* 0x000000c17ec07221 */ /* 0x004fc20000010000 */
[----:B------:R-:W-:Y:S02]  /*6ec0*/  WARPGROUP.DEPBAR.LE gsb0, 0x0 ;  /* 0x00008000000079c5 */ /* 0x000fe40000010000 */
[----:B------:R-:W-:-:S04]  /*6ed0*/  WARPGROUP.ARRIVE ;  /* 0x00000000000079c5 */ /* 0x000fc80000000000 */
[----:B------:R-:W-:Y:S02]  /*6ee0*/  MUFU.EX2 R128, R128 ;  /* 0x0000008000807308 */ /* 0x000fe40000000800 */
[----:B------:R-:W-:Y:S01]  /*6ef0*/  QGMMA.64x192x32.F32.E4M3.E4M3 R24, R216, gdesc[UR4], R24, gsb0 ;  /* 0x02e00004d8187df3 */ /* 0x000fe20008000818 */
[----:B0-----:R-:W-:-:S05]  /*6f00*/  FADD.FTZ R135, R127, R192 ;  /* 0x000000c07f877221 */ /* 0x001fca0000010000 */
[----:B------:R-:W0:Y:S08]  /*6f10*/  MUFU.EX2 R130, R130 ;  /* 0x0000008200827308 */ /* 0x000e300000000800 */
[----:B------:R-:W-:Y:S08]  /*6f20*/  MUFU.EX2 R129, R129 ;  /* 0x0000008100817308 */ /* 0x000ff00000000800 */
[----:B------:R-:W1:Y:S08]  /*6f30*/  MUFU.EX2 R131, R131 ;  /* 0x0000008300837308 */ /* 0x000e700000000800 */
[----:B------:R-:W-:Y:S08]  /*6f40*/  MUFU.EX2 R132, R132 ;  /* 0x0000008400847308 */ /* 0x000ff00000000800 */
[----:B------:R0:W2:Y:S08]  /*6f50*/  MUFU.EX2 R195, R134 ;  /* 0x0000008600c37308 */ /* 0x0000b00000000800 */
[----:B------:R-:W-:Y:S01]  /*6f60*/  MUFU.EX2 R133, R133 ;  /* 0x0000008500857308 */ /* 0x000fe20000000800 */
[----:B0-----:R-:W-:-:S04]  /*6f70*/  FADD.FTZ R134, R130, R135 ;  /* 0x0000008782867221 */ /* 0x001fc80000010000 */
[----:B-1----:R-:W-:-:S03]  /*6f80*/  FADD.FTZ R134, R131, R134 ;  /* 0x0000008683867221 */ /* 0x002fc60000010000 */
[----:B------:R-:W0:Y:S01]  /*6f90*/  MUFU.EX2 R8, R8 ;  /* 0x0000000800087308 */ /* 0x000e220000000800 */
[----:B--2---:R-:W-:-:S01]  /*6fa0*/  FADD.FTZ R134, R195, R134 ;  /* 0x00000086c3867221 */ /* 0x004fc20000010000 */
[----:B------:R-:W-:Y:S02]  /*6fb0*/  WARPGROUP.DEPBAR.LE gsb0, 0x0 ;  /* 0x00008000000079c5 */ /* 0x000fe40000010000 */
[----:B------:R1:W-:Y:S06]  /*6fc0*/  BAR.ARV R3, 0x100 ;  /* 0x000400030000751d */ /* 0x0003ec0000002000 */
[----:B-1----:R-:W-:-:S05]  /*6fd0*/  @!P1 VIADD R3, R194, 0x33440 ;  /* 0x00033440c2039836 */ /* 0x002fca0000000000 */
[----:B------:R-:W-:-:S04]  /*6fe0*/  @!P1 PRMT R3, RZ, 0x654, R3 ;  /* 0x00000654ff039816 */ /* 0x000fc80000000003 */
[----:B------:R1:W-:Y:S02]  /*6ff0*/  @!P1 SYNCS.ARRIVE.TRANS64.RED.A1T0 RZ, [R3+URZ], RZ ;  /* 0x000000ff03ff99a7 */ /* 0x0003e4000810043f */
[----:B-1----:R-:W-:-:S04]  /*7000*/  FADD.FTZ R3, R125, R4 ;  /* 0x000000047d037221 */ /* 0x002fc80000010000 */
[----:B------:R-:W-:-:S04]  /*7010*/  FADD.FTZ R4, R128, R3 ;  /* 0x0000000380047221 */ /* 0x000fc80000010000 */
[----:B------:R-:W-:-:S04]  /*7020*/  FADD.FTZ R3, R129, R4 ;  /* 0x0000000481037221 */ /* 0x000fc80000010000 */
[----:B------:R-:W-:Y:S01]  /*7030*/  FADD.FTZ R4, R132, R3 ;  /* 0x0000000384047221 */ /* 0x000fe20000010000 */
[----:B0-----:R-:W-:-:S03]  /*7040*/  FADD.FTZ R3, R8, R134 ;  /* 0x0000008608037221 */ /* 0x001fc60000010000 */
[----:B------:R-:W-:Y:S01]  /*7050*/  FADD.FTZ R4, R133, R4 ;  /* 0x0000000485047221 */ /* 0x000fe20000010000 */
[----:B------:R-:W-:Y:S06]  /*7060*/  @!P0 BRA `(.L_x_24) ;  /* 0x0000000000048947 */ /* 0x000fec0003800000 */
[----:B------:R-:W-:Y:S01]  /*7070*/  BPT.TRAP 0x1 ;  /* 0x000000040000795c */ /* 0x000fe20000300000 */
.L_x_24:
[----:B------:R-:W-:Y:S01]  /*7080*/  ULEA UR6, UR51, UR39, 0x3 ;  /* 0x0000002733067291 */ /* 0x000fe2000f8e183f */
[----:B------:R-:W-:Y:S01]  /*7090*/  ISETP.LT.AND P1, PT, RZ, UR50, PT ;  /* 0x00000032ff007c0c */ /* 0x000fe2000bf21270 */
[----:B------:R-:W-:Y:S01]  /*70a0*/  UIADD3 UR7, UR50, -0x1, URZ ;  /* 0xffffffff32077890 */ /* 0x000fe2000fffe03f */
[----:B------:R-:W-:Y:S01]  /*70b0*/  F2FP.SATFINITE.E4M3.F32.PACK_AB_MERGE_C R11, R12, R11, RZ ;  /* 0x0000000b0c0b723e */ /* 0x000fe200048070ff */
[----:B------:R-:W-:Y:S01]  /*70c0*/  UIADD3 UR6, UR6, 0x33460, URZ ;  /* 0x0003346006067890 */ /* 0x000fe2000fffe03f */
[----:B------:R-:W-:Y:S01]  /*70d0*/  F2FP.SATFINITE.E4M3.F32.PACK_AB_MERGE_C R185, R186, R185, RZ ;  /* 0x000000b9bab9723e */ /* 0x000fe200048070ff */
[----:B------:R-:W-:Y:S01]  /*70e0*/  UMOV UR53, UR44 ;  /* 0x0000002c00357c82 */ /* 0x000fe20008000000 */
[----:B------:R-:W-:Y:S01]  /*70f0*/  F2FP.SATFINITE.E4M3.F32.PACK_AB_MERGE_C R15, R20, R15, RZ ;  /* 0x0000000f140f723e */ /* 0x000fe200048070ff */
[----:B------:R-:W-:Y:S01]  /*7100*/  UPRMT UR6, UR36, 0x654, UR6 ;  /* 0x0000065424067896 */ /* 0x000fe20008000006 */
[----:B------:R-:W-:Y:S01]  /*7110*/  F2FP.SATFINITE.E4M3.F32.PACK_AB_MERGE_C R189, R190, R189, RZ ;  /* 0x000000bdbebd723e */ /* 0x000fe200048070ff */
[----:B------:R-:W-:Y:S01]  /*7120*/  UMOV UR50, UR7 ;  /* 0x0000000700327c82 */ /* 0x000fe20008000000 */
[----:B------:R-:W-:Y:S01]  /*7130*/  F2FP.SATFINITE.E4M3.F32.PACK_AB_MERGE_C R169, R172, R169, RZ ;  /* 0x000000a9aca9723e */ /* 0x000fe200048070ff */
[----:B------:R-:W-:Y:S01]  /*7140*/  UMOV UR51, UR52 ;  /* 0x0000003400337c82 */ /* 0x000fe20008000000 */
[----:B------:R-:W-:Y:S01]  /*7150*/  F2FP.SATFINITE.E4M3.F32.PACK_AB_MERGE_C R174, R175, R174, RZ ;  /* 0x000000aeafae723e */ /* 0x000fe200048070ff */
[----:B------:R-:W-:Y:S01]  /*7160*/  FMUL.FTZ R24, R24, R7 ;  /* 0x0000000718187220 */ /* 0x000fe20000410000 */
[----:B------:R-:W-:Y:S01]  /*7170*/  F2FP.SATFINITE.E4M3.F32.PACK_AB_MERGE_C R177, R180, R177, RZ ;  /* 0x000000b1b4b1723e */ /* 0x000fe200048070ff */
[-C--:B------:R-:W-:Y:S01]  /*7180*/  FMUL.FTZ R25, R25, R7.reuse ;  /* 0x0000000719197220 */ /* 0x080fe20000410000 */
[----:B------:R-:W-:Y:S01]  /*7190*/  F2FP.SATFINITE.E4M3.F32.PACK_AB_MERGE_C R182, R183, R182, RZ ;  /* 0x000000b6b7b6723e */ /* 0x000fe200048070ff */
[----:B------:R-:W-:Y:S01]  /*71a0*/  SYNCS.ARRIVE.TRANS64.RED.A1T0 RZ, [UR6], RZ ;  /* 0x000000ffffff79a7 */ /* 0x000fe20008100406 */
[----:B------:R-:W-:Y:S01]  /*71b0*/  F2FP.SATFINITE.E4M3.F32.PACK_AB_MERGE_C R156, R157, R156, RZ ;  /* 0x0000009c9d9c723e */ /* 0x000fe200048070ff */
[-C--:B------:R-:W-:Y:S01]  /*71c0*/  FMUL.FTZ R28, R28, R7.reuse ;  /* 0x000000071c1c7220 */ /* 0x080fe20000410000 */
        /* <DEDUP_REMOVED lines=19> */
[----:B------:R-:W-:Y:S01]  /*7300*/  FMUL.FTZ R48, R48, R7 ;  /* 0x0000000730307220 */ /* 0x000fe20000410000 */
[----:B------:R-:W-:Y:S01]  /*7310*/  F2FP.SATFINITE.E4M3.F32.PACK_AB_MERGE_C R8, R8, R195, RZ ;  /* 0x000000c30808723e */ /* 0x000fe200048070ff */
[-C--:B------:R-:W-:Y:S01]  /*7320*/  FMUL.FTZ R49, R49, R7.reuse ;  /* 0x0000000731317220 */ /* 0x080fe20000410000 */
        /* <DEDUP_REMOVED lines=33> */
[----:B------:R-:W-:Y:S01]  /*7540*/  FMUL.FTZ R117, R117, R7 ;  /* 0x0000000775757220 */ /* 0x000fe20000410000 */
        /* <DEDUP_REMOVED lines=48> */
[----:B------:R-:W-:Y:S01]  /*7850*/  F2FP.SATFINITE.E4M3.F32.PACK_AB_MERGE_C R200, R9, R10, R11 ;  /* 0x0000000a09c8723e */ /* 0x000fe2000480700b */
[----:B------:R-:W-:Y:S01]  /*7860*/  IMAD.MOV.U32 R6, RZ, RZ, R5 ;  /* 0x000000ffff067224 */ /* 0x000fe200078e0005 */
[----:B------:R-:W-:Y:S01]  /*7870*/  F2FP.SATFINITE.E4M3.F32.PACK_AB_MERGE_C R201, R184, R181, R185 ;  /* 0x000000b5b8c9723e */ /* 0x000fe200048070b9 */
[----:B------:R-:W-:Y:S01]  /*7880*/  IMAD.MOV.U32 R7, RZ, RZ, R0 ;  /* 0x000000ffff077224 */ /* 0x000fe200078e0000 */
[----:B------:R-:W-:-:S02]  /*7890*/  F2FP.SATFINITE.E4M3.F32.PACK_AB_MERGE_C R202, R14, R13, R15 ;  /* 0x0000000d0eca723e */ /* 0x000fc4000480700f */
[----:B------:R-:W-:Y:S02]  /*78a0*/  F2FP.SATFINITE.E4M3.F32.PACK_AB_MERGE_C R203, R188, R187, R189 ;  /* 0x000000bbbccb723e */ /* 0x000fe400048070bd */
[----:B------:R-:W-:Y:S02]  /*78b0*/  F2FP.SATFINITE.E4M3.F32.PACK_AB_MERGE_C R204, R168, R21, R169 ;  /* 0x00000015a8cc723e */ /* 0x000fe400048070a9 */
[----:B------:R-:W-:Y:S02]  /*78c0*/  F2FP.SATFINITE.E4M3.F32.PACK_AB_MERGE_C R205, R171, R170, R174 ;  /* 0x000000aaabcd723e */ /* 0x000fe400048070ae */
[----:B------:R-:W-:Y:S02]  /*78d0*/  F2FP.SATFINITE.E4M3.F32.PACK_AB_MERGE_C R206, R176, R173, R177 ;  /* 0x000000adb0ce723e */ /* 0x000fe400048070b1 */
[----:B------:R-:W-:Y:S02]  /*78e0*/  F2FP.SATFINITE.E4M3.F32.PACK_AB_MERGE_C R207, R179, R178, R182 ;  /* 0x000000b2b3cf723e */ /* 0x000fe400048070b6 */
        /* <DEDUP_REMOVED lines=11> */
[----:B------:R-:W-:Y:S01]  /*79a0*/  F2FP.SATFINITE.E4M3.F32.PACK_AB_MERGE_C R219, R131, R130, R8 ;  /* 0x0000008283db723e */ /* 0x000fe20004807008 */
[----:B------:R-:W-:Y:S06]  /*79b0*/  @P1 BRA `(.L_x_25) ;  /* 0xffffffd000601947 */ /* 0x000fec000383ffff */
.L_x_15:
[----:B------:R-:W-:Y:S06]  /*79c0*/  BAR.ARV 0x8, 0x180 ;  /* 0x0206000000007b1d */ /* 0x000fec0000002000 */
[----:B------:R-:W-:Y:S05]  /*79d0*/  @!P0 BRA `(.L_x_26) ;  /* 0x0000000000048947 */ /* 0x000fea0003800000 */
[----:B------:R-:W-:Y:S01]  /*79e0*/  BPT.TRAP 0x1 ;  /* 0x000000040000795c */ /* 0x000fe20000300000 */
.L_x_26:
[----:B------:R-:W-:Y:S01]  /*79f0*/  ULEA UR4, UR52, UR39, 0x3 ;  /* 0x0000002734047291 */ /* 0x000fe2000f8e183f */
[----:B------:R-:W-:-:S05]  /*7a00*/  IMAD.U32 R6, RZ, RZ, UR44 ;  /* 0x0000002cff067e24 */ /* 0x000fca000f8e00ff */
[----:B------:R-:W-:-:S04]  /*7a10*/  SHF.L.U32 R6, R6, 0x1f, RZ ;  /* 0x0000001f06067819 */ /* 0x000fc800000006ff */
[----:B------:R0:W1:Y:S01]  /*7a20*/  SYNCS.PHASECHK.TRANS64.TRYWAIT P1, [UR4+0x33450], R6 ;  /* 0x03345006ff0075a7 */ /* 0x0000620008020144 */
[----:B------:R-:W-:Y:S05]  /*7a30*/  @!P0 BRA `(.L_x_27) ;  /* 0x0000000000048947 */ /* 0x000fea0003800000 */
[----:B------:R-:W-:Y:S01]  /*7a40*/  BPT.TRAP 0x1 ;  /* 0x000000040000795c */ /* 0x000fe20000300000 */
.L_x_27:
[----:B-1----:R-:W-:Y:S05]  /*7a50*/  @P1 BRA `(.L_x_28) ;  /* 0x0000000000081947 */ /* 0x002fea0003800000 */
[----:B------:R-:W1:Y:S02]  /*7a60*/  SYNCS.PHASECHK.TRANS64.TRYWAIT P1, [UR4+0x33450], R6 ;  /* 0x03345006ff0075a7 */ /* 0x000e640008020144 */
[----:B-1----:R-:W-:Y:S05]  /*7a70*/  @!P1 BRA `(.L_x_29) ;  /* 0x0000006800f49947 */ /* 0x002fea0003800000 */
.L_x_28:
[----:B------:R-:W-:Y:S01]  /*7a80*/  UIADD3 UR5, UR39, 0x200, URZ ;  /* 0x0000020027057890 */ /* 0x000fe2000fffe03f */
[----:B------:R-:W-:Y:S01]  /*7a90*/  WARPGROUP.ARRIVE ;  /* 0x00000000000079c5 */ /* 0x000fe20000000000 */
[----:B------:R-:W-:Y:S01]  /*7aa0*/  UMOV UR7, 0xc0000010 ;  /* 0xc000001000077882 */ /* 0x000fe20000000000 */
[----:B------:R-:W-:Y:S01]  /*7ab0*/  IMAD.MOV.U32 R8, RZ, RZ, 0x3f800000 ;  /* 0x3f800000ff087424 */ /* 0x000fe200078e00ff */
[----:B------:R-:W-:-:S04]  /*7ac0*/  USHF.R.U32.HI UR5, URZ, 0x4, UR5 ;  /* 0x000000043f057899 */ /* 0x000fc80008011605 */
[----:B------:R-:W-:-:S04]  /*7ad0*/  ULOP3.LUT UR5, UR5, 0x3fff, URZ, 0xc0, !UPT ;  /* 0x00003fff05057892 */ /* 0x000fc8000f8ec03f */
[----:B------:R-:W-:-:S04]  /*7ae0*/  ULOP3.LUT UR5, UR5, 0x10000, URZ, 0xfc, !UPT ;  /* 0x0001000005057892 */ /* 0x000fc8000f8efc3f */
[----:B------:R-:W-:-:S07]  /*7af0*/  UIMAD UR5, UR52, 0x780, UR5 ;  /* 0x00000780340578a4 */ /* 0x000fce000f8e0205 */
[----:B------:R-:W-:Y:S02]  /*7b00*/  UMOV UR6, UR5 ;  /* 0x0000000500067c82 */ /* 0x000fe40008000000 */
[----:B------:R-:W-:Y:S01]  /*7b10*/  QGMMA.64x192x32.F32.E4M3.E4M3 R24, R200, gdesc[UR4], R24, gsb0 ;  /* 0x02e00004c8187df3 */ /* 0x000fe20008000818 */
[----:B------:R-:W-:Y:S01]  /*7b20*/  UIADD3 UR6, UR5, 0x180, URZ ;  /* 0x0000018005067890 */ /* 0x000fe2000fffe03f */
[----:B------:R-:W-:Y:S01]  /*7b30*/  UMOV UR7, 0xc0000010 ;  /* 0xc000001000077882 */ /* 0x000fe20000000000 */
[----:B------:R-:W-:Y:S02]  /*7b40*/  WARPGROUP.DEPBAR.LE gsb0, 0x0 ;  /* 0x00008000000079c5 */ /* 0x000fe40000010000 */
[----:B------:R-:W-:-:S15]  /*7b50*/  WARPGROUP.ARRIVE ;  /* 0x00000000000079c5 */ /* 0x000fde0000000000 */
[----:B------:R-:W-:Y:S01]  /*7b60*/  QGMMA.64x192x32.F32.E4M3.E4M3 R24, R204, gdesc[UR4], R24, gsb0 ;  /* 0x02e00004cc187df3 */ /* 0x000fe20008000818 */
[----:B------:R-:W-:Y:S01]  /*7b70*/  UIADD3 UR6, UR5, 0x300, URZ ;  /* 0x0000030005067890 */ /* 0x000fe2000fffe03f */
[----:B------:R-:W-:Y:S01]  /*7b80*/  UMOV UR7, 0xc0000010 ;  /* 0xc000001000077882 */ /* 0x000fe20000000000 */
[----:B------:R-:W-:Y:S02]  /*7b90*/  WARPGROUP.DEPBAR.LE gsb0, 0x0 ;  /* 0x00008000000079c5 */ /* 0x000fe40000010000 */
[----:B------:R-:W-:-:S15]  /*7ba0*/  WARPGROUP.ARRIVE ;  /* 0x00000000000079c5 */ /* 0x000fde0000000000 */
[----:B------:R-:W-:Y:S01]  /*7bb0*/  QGMMA.64x192x32.F32.E4M3.E4M3 R24, R208, gdesc[UR4], R24, gsb0 ;  /* 0x02e00004d0187df3 */ /* 0x000fe20008000818 */
[----:B------:R-:W-:Y:S02]  /*7bc0*/  ULDC.64 UR6, c[0x0][0x9a0] ;  /* 0x0002680000067ab9 */ /* 0x000fe40000000a00 */
[----:B------:R-:W-:-:S04]  /*7bd0*/  UISETP.NE.U32.AND UP0, UPT, UR6, URZ, UPT ;  /* 0x0000003f0600728c */ /* 0x000fc8000bf05070 */
[----:B------:R-:W-:-:S06]  /*7be0*/  UISETP.NE.AND.EX UP0, UPT, UR7, URZ, UPT, UP0 ;  /* 0x0000003f0700728c */ /* 0x000fcc000bf05300 */
[----:B------:R-:W-:-:S05]  /*7bf0*/  PLOP3.LUT P1, PT, PT, PT, UP0, 0x80, 0x0 ;  /* 0x000000000000781c */ /* 0x000fca0003f2f008 */
[----:B------:R-:W-:Y:S02]  /*7c00*/  @UP0 USHF.R.S32.HI UR10, URZ, 0x1f, UR42 ;  /* 0x0000001f3f0a0899 */ /* 0x000fe4000801142a */
[----:B------:R-:W-:Y:S01]  /*7c10*/  @UP0 UIADD3 UR8, -UR42, URZ, URZ ;  /* 0x0000003f2a080290 */ /* 0x000fe2000fffe13f */
[----:B------:R-:W-:Y:S01]  /*7c20*/  @UP0 ULDC.64 UR12, c[0x0][0x9c8] ;  /* 0x00027200000c0ab9 */ /* 0x000fe20000000a00 */
[----:B------:R-:W-:Y:S01]  /*7c30*/  @UP0 ULDC UR9, c[0x0][0xc44] ;  /* 0x0003110000090ab9 */ /* 0x000fe20000000800 */
[----:B------:R-:W-:Y:S02]  /*7c40*/  @UP0 UIMAD UR10, UR10, UR12, URZ ;  /* 0x0000000c0a0a02a4 */ /* 0x000fe4000f8e023f */
[----:B------:R-:W-:Y:S02]  /*7c50*/  @UP0 UIMAD UR11, UR9, UR8, UR43 ;  /* 0x00000008090b02a4 */ /* 0x000fe4000f8e022b */
[----:B------:R-:W-:Y:S02]  /*7c60*/  @UP0 UIMAD.WIDE.U32 UR8, UR42, UR12, URZ ;  /* 0x0000000c2a0802a5 */ /* 0x000fe4000f8e003f */
[----:B------:R-:W-:-:S02]  /*7c70*/  @UP0 UIMAD UR10, UR42, UR13, UR10 ;  /* 0x0000000d2a0a02a4 */ /* 0x000fc4000f8e020a */
[----:B------:R-:W-:Y:S01]  /*7c80*/  @UP0 USHF.R.S32.HI UR14, URZ, 0x1f, UR11 ;  /* 0x0000001f3f0e0899 */ /* 0x000fe2000801140b */
[----:B------:R-:W-:Y:S01]  /*7c90*/  @UP0 ULDC.64 UR12, c[0x0][0x9d0] ;  /* 0x00027400000c0ab9 */ /* 0x000fe20000000a00 */
[----:B------:R-:W-:Y:S02]  /*7ca0*/  @UP0 UIADD3 UR9, UR9, UR10, URZ ;  /* 0x0000000a09090290 */ /* 0x000fe4000fffe03f */
[----:B------:R-:W-:Y:S02]  /*7cb0*/  @UP0 UIMAD UR10, UR14, UR12, URZ ;  /* 0x0000000c0e0a02a4 */ /* 0x000fe4000f8e023f */
[----:B------:R-:W-:Y:S02]  /*7cc0*/  @UP0 UIMAD.WIDE.U32 UR8, UR11, UR12, UR8 ;  /* 0x0000000c0b0802a5 */ /* 0x000fe4000f8e0008 */
[----:B------:R-:W-:Y:S02]  /*7cd0*/  @UP0 UIMAD UR10, UR11, UR13, UR10 ;  /* 0x0000000d0b0a02a4 */ /* 0x000fe4000f8e020a */
[----:B------:R-:W-:-:S02]  /*7ce0*/  @UP0 ULEA UR6, UP1, UR8, UR6, 0x2 ;  /* 0x0000000608060291 */ /* 0x000fc4000f82103f */
[----:B------:R-:W-:-:S04]  /*7cf0*/  @UP0 UIADD3 UR9, UR9, UR10, URZ ;  /* 0x0000000a09090290 */ /* 0x000fc8000fffe03f */
[----:B------:R-:W-:Y:S01]  /*7d00*/  @UP0 ULEA.HI.X UR7, UR8, UR7, UR9, 0x2, UP1 ;  /* 0x0000000708070291 */ /* 0x000fe200088f1409 */
[----:B01----:R-:W-:-:S05]  /*7d10*/  IMAD.U32 R6, RZ, RZ, UR6 ;  /* 0x00000006ff067e24 */ /* 0x003fca000f8e00ff */
[----:B------:R-:W-:-:S05]  /*7d20*/  IMAD.U32 R7, RZ, RZ, UR7 ;  /* 0x00000007ff077e24 */ /* 0x000fca000f8e00ff */
[----:B------:R0:W2:Y:S01]  /*7d30*/  @P1 LDG.E R8, desc[UR48][R6.64] ;  /* 0x0000003006081981 */ /* 0x0000a2000c1e1900 */
[----:B------:R-:W-:Y:S01]  /*7d40*/  UIADD3 UR6, UR5, 0x480, URZ ;  /* 0x0000048005067890 */ /* 0x000fe2000fffe03f */
[----:B------:R-:W-:Y:S01]  /*7d50*/  UMOV UR7, 0xc0000010 ;  /* 0xc000001000077882 */ /* 0x000fe20000000000 */
[----:B------:R-:W-:Y:S02]  /*7d60*/  WARPGROUP.DEPBAR.LE gsb0, 0x0 ;  /* 0x00008000000079c5 */ /* 0x000fe40000010000 */
[----:B------:R-:W-:-:S06]  /*7d70*/  WARPGROUP.ARRIVE ;  /* 0x00000000000079c5 */ /* 0x000fcc0000000000 */
[----:B------:R-:W-:Y:S01]  /*7d80*/  QGMMA.64x192x32.F32.E4M3.E4M3 R24, R212, gdesc[UR4], R24, gsb0 ;  /* 0x02e00004d4187df3 */ /* 0x000fe20008000818 */
[----:B------:R-:W-:Y:S01]  /*7d90*/  UIADD3 UR6, UR5, 0x600, URZ ;  /* 0x0000060005067890 */ /* 0x000fe2000fffe03f */
[----:B------:R-:W-:Y:S01]  /*7da0*/  UMOV UR7, 0xc0000010 ;  /* 0xc000001000077882 */ /* 0x000fe20000000000 */
[----:B------:R-:W1:Y:S04]  /*7db0*/  SHFL.BFLY PT, R9, R4, 0x2, 0x1f ;  /* 0x0c401f0004097f89 */ /* 0x000e6800000e0000 */
[----:B------:R-:W3:Y:S01]  /*7dc0*/  SHFL.BFLY PT, R12, R3, 0x2, 0x1f ;  /* 0x0c401f00030c7f89 */ /* 0x000ee200000e0000 */
[----:B-1----:R-:W-:-:S01]  /*7dd0*/  FADD.FTZ R9, R9, R4 ;  /* 0x0000000409097221 */ /* 0x002fc20000010000 */
[----:B---3--:R-:W-:-:S04]  /*7de0*/  FADD.FTZ R12, R12, R3 ;  /* 0x000000030c0c7221 */ /* 0x008fc80000010000 */
[----:B------:R-:W1:Y:S04]  /*7df0*/  SHFL.BFLY PT, R10, R9, 0x1, 0x1f ;  /* 0x0c201f00090a7f89 */ /* 0x000e6800000e0000 */
[----:B0-----:R-:W0:Y:S01]  /*7e00*/  SHFL.BFLY PT, R7, R12, 0x1, 0x1f ;  /* 0x0c201f000c077f89 */ /* 0x001e2200000e0000 */
[----:B-1----:R-:W-:-:S01]  /*7e10*/  FADD.FTZ R13, R9, R10 ;  /* 0x0000000a090d7221 */ /* 0x002fc20000010000 */
[----:B0-----:R-:W-:-:S04]  /*7e20*/  FADD.FTZ R14, R12, R7 ;  /* 0x000000070c0e7221 */ /* 0x001fc80000010000 */
[C---:B------:R-:W-:Y:S01]  /*7e30*/  FSETP.NE.FTZ.AND P1, PT, R13.reuse, RZ, PT ;  /* 0x000000ff0d00720b */ /* 0x040fe20003f35000 */
[----:B------:R-:W-:Y:S01]  /*7e40*/  FMUL.FTZ R6, R13, 0.00390625 ;  /* 0x3b8000000d067820 */ /* 0x000fe20000410000 */
[----:B------:R-:W-:Y:S01]  /*7e50*/  FMUL.FTZ R15, R14, 0.00390625 ;  /* 0x3b8000000e0f7820 */ /* 0x000fe20000410000 */
[----:B------:R-:W-:-:S03]  /*7e60*/  IMAD.MOV.U32 R7, RZ, RZ, RZ ;  /* 0x000000ffff077224 */ /* 0x000fc600078e00ff */
[----:B------:R-:W-:Y:S02]  /*7e70*/  FSETP.NE.FTZ.AND P2, PT, R6, RZ, PT ;  /* 0x000000ff0600720b */ /* 0x000fe40003f55000 */
[----:B------:R-:W-:-:S05]  /*7e80*/  FSETP.NE.FTZ.AND P3, PT, R15, RZ, PT ;  /* 0x000000ff0f00720b */ /* 0x000fca0003f75000 */
[----:B------:R-:W-:Y:S01]  /*7e90*/  @P1 MUFU.RCP R7, R13 ;  /* 0x0000000d00071308 */ /* 0x000fe20000001000 */
[----:B------:R-:W-:Y:S01]  /*7ea0*/  FSETP.NE.FTZ.AND P1, PT, R14, RZ, PT ;  /* 0x000000ff0e00720b */ /* 0x000fe20003f35000 */
[----:B------:R-:W-:-:S06]  /*7eb0*/  IMAD.MOV.U32 R11, RZ, RZ, RZ ;  /* 0x000000ffff0b7224 */ /* 0x000fcc00078e00ff */
[----:B------:R-:W0:Y:S01]  /*7ec0*/  @P2 MUFU.LG2 R6, R6 ;  /* 0x0000000600062308 */ /* 0x000e220000000c00 */
[----:B------:R-:W-:Y:S02]  /*7ed0*/  WARPGROUP.DEPBAR.LE gsb0, 0x0 ;  /* 0x00008000000079c5 */ /* 0x000fe40000010000 */
[----:B------:R-:W-:-:S06]  /*7ee0*/  WARPGROUP.ARRIVE ;  /* 0x00000000000079c5 */ /* 0x000fcc0000000000 */
[----:B------:R-:W-:Y:S01]  /*7ef0*/  QGMMA.64x192x32.F32.E4M3.E4M3 R24, R216, gdesc[UR4], R24, gsb0 ;  /* 0x02e00004d8187df3 */ /* 0x000fe20008000818 */
[----:B------:R-:W1:Y:S08]  /*7f00*/  @P3 MUFU.LG2 R10, R15 ;  /* 0x0000000f000a3308 */ /* 0x000e700000000c00 */
[----:B------:R-:W3:Y:S01]  /*7f10*/  @P1 MUFU.RCP R11, R14 ;  /* 0x0000000e000b1308 */ /* 0x000ee20000001000 */
[----:B------:R-:W-:-:S02]  /*7f20*/  IMAD.U32 R9, RZ, RZ, UR40 ;  /* 0x00000028ff097e24 */ /* 0x000fc4000f8e00ff */
[----:B------:R-:W-:Y:S02]  /*7f30*/  IMAD.U32 R12, RZ, RZ, UR40 ;  /* 0x00000028ff0c7e24 */ /* 0x000fe4000f8e00ff */
[----:B0-----:R-:W-:Y:S01]  /*7f40*/  @P2 FMUL.FTZ R6, R6, 0.69314718246459960938 ;  /* 0x3f31721806062820 */ /* 0x001fe20000410000 */
[----:B------:R-:W-:Y:S01]  /*7f50*/  @P2 FMUL.FTZ R9, R9, 0.69314718246459960938 ;  /* 0x3f31721809092820 */ /* 0x000fe20000410000 */
[----:B------:R-:W-:Y:S01]  /*7f60*/  @P3 FMUL.FTZ R13, R12, 0.69314718246459960938 ;  /* 0x3f3172180c0d3820 */ /* 0x000fe20000410000 */
[----:B-1----:R-:W-:Y:S01]  /*7f70*/  @P3 FMUL.FTZ R10, R10, 0.69314718246459960938 ;  /* 0x3f3172180a0a3820 */ /* 0x002fe20000410000 */
[----:B------:R-:W-:Y:S02]  /*7f80*/  IMAD.MOV.U32 R4, RZ, RZ, -0x800000 ;  /* 0xff800000ff047424 */ /* 0x000fe400078e00ff */
[----:B------:R-:W-:Y:S01]  /*7f90*/  @P2 FFMA.FTZ R4, R9, R0, R6 ;  /* 0x0000000009042223 */ /* 0x000fe20000010006 */
[----:B------:R-:W-:Y:S02]  /*7fa0*/  IMAD.MOV.U32 R3, RZ, RZ, -0x800000 ;  /* 0xff800000ff037424 */ /* 0x000fe400078e00ff */
[----:B------:R-:W-:Y:S01]  /*7fb0*/  @P3 FFMA.FTZ R3, R13, R5, R10 ;  /* 0x000000050d033223 */ /* 0x000fe2000001000a */
[-C--:B--2---:R-:W-:Y:S01]  /*7fc0*/  FMUL.FTZ R9, R7, R8.reuse ;  /* 0x0000000807097220 */ /* 0x084fe20000410000 */
[----:B---3--:R-:W-:Y:S01]  /*7fd0*/  FMUL.FTZ R120, R11, R8 ;  /* 0x000000080b787220 */ /* 0x008fe20000410000 */
[----:B------:R-:W-:-:S02]  /*7fe0*/  WARPGROUP.DEPBAR.LE gsb0, 0x0 ;  /* 0x00008000000079c5 */ /* 0x000fc40000010000 */
[----:B------:R-:W-:Y:S05]  /*7ff0*/  @!P0 BRA `(.L_x_30) ;  /* 0x0000000000048947 */ /* 0x000fea0003800000 */
[----:B------:R-:W-:Y:S01]  /*8000*/  BPT.TRAP 0x1 ;  /* 0x000000040000795c */ /* 0x000fe20000300000 */
.L_x_30:
[----:B------:R-:W0:Y:S01]  /*8010*/  S2R R121, SR_TID.X ;  /* 0x0000000000797919 */ /* 0x000e220000002100 */
[----:B------:R-:W-:Y:S01]  /*8020*/  ULDC.64 UR6, c[0x4][0x38] ;  /* 0x01000e0000067ab9 */ /* 0x000fe20000000a00 */
[----:B------:R-:W1:Y:S01]  /*8030*/  S2UR UR5, SR_SWINHI ;  /* 0x00000000000579c3 */ /* 0x000e620000002f00 */
        /* <DEDUP_REMOVED lines=10> */
[----:B------:R-:W-:Y:S01]  /*80e0*/  FMUL.FTZ R13, R31, R120 ;  /* 0x000000781f0d7220 */ /* 0x000fe20000410000 */
[----:B------:R-:W-:Y:S01]  /*80f0*/  ULDC.64 UR8, c[0x0][0xb90] ;  /* 0x0002e40000087ab9 */ /* 0x000fe20000000a00 */
[----:B0-----:R-:W-:-:S02]  /*8100*/  IMAD.SHL.U32 R0, R121, 0x4, RZ ;  /* 0x0000000479007824 */ /* 0x001fc400078e00ff */
[-C--:B------:R-:W-:Y:S01]  /*8110*/  FMUL.FTZ R27, R35, R120.reuse ;  /* 0x00000078231b7220 */ /* 0x080fe20000410000 */
[-C--:B------:R-:W-:Y:S01]  /*8120*/  FMUL.FTZ R29, R44, R9.reuse ;  /* 0x000000092c1d7220 */ /* 0x080fe20000410000 */
[-C--:B------:R-:W-:Y:S01]  /*8130*/  FMUL.FTZ R36, R41, R9.reuse ;  /* 0x0000000929247220 */ /* 0x080fe20000410000 */
[-C--:B------:R-:W-:Y:S01]  /*8140*/  FMUL.FTZ R24, R34, R120.reuse ;  /* 0x0000007822187220 */ /* 0x080fe20000410000 */
[----:B------:R-:W-:Y:S01]  /*8150*/  LOP3.LUT R0, R0, 0xc, RZ, 0xc0, !PT ;  /* 0x0000000c00007812 */ /* 0x000fe200078ec0ff */
[-C--:B------:R-:W-:Y:S01]  /*8160*/  FMUL.FTZ R35, R50, R120.reuse ;  /* 0x0000007832237220 */ /* 0x080fe20000410000 */
[-C--:B------:R-:W-:Y:S01]  /*8170*/  FMUL.FTZ R26, R39, R120.reuse ;  /* 0x00000078271a7220 */ /* 0x080fe20000410000 */
[-C--:B------:R-:W-:Y:S01]  /*8180*/  FMUL.FTZ R41, R53, R9.reuse ;  /* 0x0000000935297220 */ /* 0x080fe20000410000 */
[----:B------:R-:W-:Y:S01]  /*8190*/  IADD3 R6, P0, R0, UR6, RZ ;  /* 0x0000000600067c10 */ /* 0x000fe2000ff1e0ff */
[-C--:B------:R-:W-:Y:S01]  /*81a0*/  FMUL.FTZ R50, R70, R120.reuse ;  /* 0x0000007846327220 */ /* 0x080fe20000410000 */
[----:B------:R-:W-:Y:S01]  /*81b0*/  FMUL.FTZ R44, R49, R9 ;  /* 0x00000009312c7220 */ /* 0x000fe20000410000 */
[-C--:B------:R-:W-:Y:S01]  /*81c0*/  FMUL.FTZ R34, R54, R120.reuse ;  /* 0x0000007836227220 */ /* 0x080fe20000410000 */
[----:B------:R-:W-:Y:S01]  /*81d0*/  FMUL.FTZ R38, R55, R120 ;  /* 0x0000007837267220 */ /* 0x000fe20000410000 */
[----:B------:R-:W-:-:S02]  /*81e0*/  IMAD.X R7, RZ, RZ, UR7, P0 ;  /* 0x00000007ff077e24 */ /* 0x000fc400080e06ff */
[-C--:B------:R-:W-:Y:S01]  /*81f0*/  FMUL.FTZ R39, R51, R120.reuse ;  /* 0x0000007833277220 */ /* 0x080fe20000410000 */
[----:B------:R-:W-:Y:S01]  /*8200*/  FMUL.FTZ R70, R82, R120 ;  /* 0x0000007852467220 */ /* 0x000fe20000410000 */
[----:B------:R-:W-:Y:S01]  /*8210*/  F2FP.BF16.F32.PACK_AB R15, R15, R20 ;  /* 0x000000140f0f723e */ /* 0x000fe200000010ff */
[-C--:B------:R-:W-:Y:S01]  /*8220*/  FMUL.FTZ R49, R61, R9.reuse ;  /* 0x000000093d317220 */ /* 0x080fe20000410000 */
[----:B------:R0:W2:Y:S01]  /*8230*/  LDG.E.CONSTANT R0, desc[UR48][R6.64] ;  /* 0x0000003006007981 */ /* 0x0000a2000c1e9900 */
[-C--:B------:R-:W-:Y:S01]  /*8240*/  FMUL.FTZ R53, R68, R9.reuse ;  /* 0x0000000944357220 */ /* 0x080fe20000410000 */
[-C--:B------:R-:W-:Y:S01]  /*8250*/  FMUL.FTZ R82, R95, R120.reuse ;  /* 0x000000785f527220 */ /* 0x080fe20000410000 */
[----:B------:R-:W-:Y:S01]  /*8260*/  LOP3.LUT P0, R20, R121, 0x3, RZ, 0xc0, !PT ;  /* 0x0000000379147812 */ /* 0x000fe2000780c0ff */
[-C--:B------:R-:W-:Y:S01]  /*8270*/  FMUL.FTZ R61, R76, R9.reuse ;  /* 0x000000094c3d7220 */ /* 0x080fe20000410000 */
[-C--:B------:R-:W-:Y:S01]  /*8280*/  FMUL.FTZ R68, R73, R9.reuse ;  /* 0x0000000949447220 */ /* 0x080fe20000410000 */
[-C--:B------:R-:W-:Y:S01]  /*8290*/  FMUL.FTZ R95, R106, R120.reuse ;  /* 0x000000786a5f7220 */ /* 0x080fe20000410000 */
[-C--:B------:R-:W-:Y:S01]  /*82a0*/  FMUL.FTZ R73, R85, R9.reuse ;  /* 0x0000000955497220 */ /* 0x080fe20000410000 */
[-C--:B------:R-:W-:Y:S01]  /*82b0*/  FMUL.FTZ R76, R81, R9.reuse ;  /* 0x00000009514c7220 */ /* 0x080fe20000410000 */
[----:B------:R-:W-:Y:S01]  /*82c0*/  FMUL.FTZ R28, R33, R9 ;  /* 0x00000009211c7220 */ /* 0x000fe20000410000 */
[-C--:B0-----:R-:W-:Y:S01]  /*82d0*/  FMUL.FTZ R6, R47, R120.reuse ;  /* 0x000000782f067220 */ /* 0x081fe20000410000 */
[-C--:B------:R-:W-:Y:S01]  /*82e0*/  FMUL.FTZ R47, R59, R120.reuse ;  /* 0x000000783b2f7220 */ /* 0x080fe20000410000 */
[-C--:B------:R-:W-:Y:S01]  /*82f0*/  FMUL.FTZ R59, R74, R120.reuse ;  /* 0x000000784a3b7220 */ /* 0x080fe20000410000 */
[-C--:B------:R-:W-:Y:S01]  /*8300*/  FMUL.FTZ R74, R83, R120.reuse ;  /* 0x00000078534a7220 */ /* 0x080fe20000410000 */
[-C--:B------:R-:W-:Y:S01]  /*8310*/  FMUL.FTZ R83, R91, R120.reuse ;  /* 0x000000785b537220 */ /* 0x080fe20000410000 */
[-C--:B------:R-:W-:Y:S01]  /*8320*/  FMUL.FTZ R106, R119, R120.reuse ;  /* 0x00000078776a7220 */ /* 0x080fe20000410000 */
[----:B------:R-:W-:Y:S01]  /*8330*/  F2FP.BF16.F32.PACK_AB R34, R34, R35 ;  /* 0x000000232222723e */ /* 0x000fe200000010ff */
[-C--:B------:R-:W-:Y:S01]  /*8340*/  FMUL.FTZ R7, R43, R120.reuse ;  /* 0x000000782b077220 */ /* 0x080fe20000410000 */
[----:B------:R-:W-:Y:S01]  /*8350*/  F2FP.BF16.F32.PACK_AB R39, R38, R39 ;  /* 0x000000272627723e */ /* 0x000fe200000010ff */
[----:B------:R-:W-:Y:S01]  /*8360*/  FMUL.FTZ R25, R37, R9 ;  /* 0x0000000925197220 */ /* 0x000fe20000410000 */
[----:B------:R-:W-:Y:S01]  /*8370*/  ISETP.EQ.OR P0, PT, R20, 0x3, !P0 ;  /* 0x000000031400780c */ /* 0x000fe20004702670 */
[-C--:B------:R-:W-:Y:S01]  /*8380*/  FMUL.FTZ R43, R58, R120.reuse ;  /* 0x000000783a2b7220 */ /* 0x080fe20000410000 */
[----:B------:R-:W-:Y:S01]  /*8390*/  F2FP.BF16.F32.PACK_AB R82, R82, R83 ;  /* 0x000000535252723e */ /* 0x000fe200000010ff */
[----:B------:R-:W-:Y:S01]  /*83a0*/  FMUL.FTZ R58, R78, R120 ;  /* 0x000000784e3a7220 */ /* 0x000fe20000410000 */
[----:B------:R-:W-:Y:S01]  /*83b0*/  F2FP.BF16.F32.PACK_AB R76, R73, R76 ;  /* 0x0000004c494c723e */ /* 0x000fe200000010ff */
[----:B------:R-:W-:Y:S01]  /*83c0*/  UMOV UR6, UR39 ;  /* 0x0000002700067c82 */ /* 0x000fe20008000000 */
[----:B-1----:R-:W-:Y:S01]  /*83d0*/  UMOV UR7, UR5 ;  /* 0x0000000500077c82 */ /* 0x002fe20008000000 */
[----:B------:R-:W-:Y:S01]  /*83e0*/  F2FP.BF16.F32.PACK_AB R83, R106, R115 ;  /* 0x000000736a53723e */ /* 0x000fe200000010ff */
[-C--:B------:R-:W-:Y:S01]  /*83f0*/  FMUL.FTZ R32, R40, R9.reuse ;  /* 0x0000000928207220 */ /* 0x080fe20000410000 */
[----:B------:R-:W-:Y:S01]  /*8400*/  FMUL.FTZ R33, R45, R9 ;  /* 0x000000092d217220 */ /* 0x000fe20000410000 */
[----:B------:R-:W-:Y:S01]  /*8410*/  SEL R115, R34, R39, P0 ;  /* 0x0000002722737207 */ /* 0x000fe20000000000 */
[-C--:B------:R-:W-:Y:S01]  /*8420*/  FMUL.FTZ R37, R52, R9.reuse ;  /* 0x0000000934257220 */ /* 0x080fe20000410000 */
[----:B------:R-:W-:Y:S01]  /*8430*/  SEL R73, R39, R34, P0 ;  /* 0x0000002227497207 */ /* 0x000fe20000000000 */
[-C--:B------:R-:W-:Y:S01]  /*8440*/  FMUL.FTZ R40, R48, R9.reuse ;  /* 0x0000000930287220 */ /* 0x080fe20000410000 */
[----:B------:R-:W-:Y:S01]  /*8450*/  FMUL.FTZ R45, R60, R9 ;  /* 0x000000093c2d7220 */ /* 0x000fe20000410000 */
[----:B------:R-:W-:-:S02]  /*8460*/  IMAD.U32 R34, RZ, RZ, UR6 ;  /* 0x00000006ff227e24 */ /* 0x000fc4000f8e00ff */
[-C--:B------:R-:W-:Y:S01]  /*8470*/  FMUL.FTZ R48, R56, R9.reuse ;  /* 0x0000000938307220 */ /* 0x080fe20000410000 */
[----:B------:R-:W-:Y:S02]  /*8480*/  IMAD.U32 R35, RZ, RZ, UR7 ;  /* 0x00000007ff237e24 */ /* 0x000fe4000f8e00ff */
[-C--:B------:R-:W-:Y:S01]  /*8490*/  FMUL.FTZ R52, R57, R9.reuse ;  /* 0x0000000939347220 */ /* 0x080fe20000410000 */
[-C--:B------:R-:W-:Y:S01]  /*84a0*/  FMUL.FTZ R60, R65, R9.reuse ;  /* 0x00000009413c7220 */ /* 0x080fe20000410000 */
[-C--:B------:R-:W-:Y:S01]  /*84b0*/  FMUL.FTZ R56, R64, R9.reuse ;  /* 0x0000000940387220 */ /* 0x080fe20000410000 */
[-C--:B------:R-:W-:Y:S01]  /*84c0*/  FMUL.FTZ R57, R69, R9.reuse ;  /* 0x0000000945397220 */ /* 0x080fe20000410000 */
[-C--:B------:R-:W-:Y:S01]  /*84d0*/  FMUL.FTZ R65, R77, R9.reuse ;  /* 0x000000094d417220 */ /* 0x080fe20000410000 */
[-C--:B------:R-:W-:Y:S01]  /*84e0*/  FMUL.FTZ R64, R72, R9.reuse ;  /* 0x0000000948407220 */ /* 0x080fe20000410000 */
[----:B------:R-:W-:Y:S01]  /*84f0*/  FMUL.FTZ R69, R84, R9 ;  /* 0x0000000954457220 */ /* 0x000fe20000410000 */
[----:B------:R-:W-:Y:S01]  /*8500*/  F2FP.BF16.F32.PACK_AB R77, R58, R59 ;  /* 0x0000003b3a4d723e */ /* 0x000fe200000010ff */
[-C--:B------:R-:W-:Y:S01]  /*8510*/  FMUL.FTZ R72, R80, R9.reuse ;  /* 0x0000000950487220 */ /* 0x080fe20000410000 */
[-C--:B------:R-:W-:Y:S01]  /*8520*/  FMUL.FTZ R84, R93, R9.reuse ;  /* 0x000000095d547220 */ /* 0x080fe20000410000 */
[----:B------:R-:W-:Y:S01]  /*8530*/  FMUL.FTZ R85, R89, R9 ;  /* 0x0000000959557220 */ /* 0x000fe20000410000 */
[----:B------:R-:W-:-:S04]  /*8540*/  IMAD.WIDE R58, R223, 0x2, R34 ;  /* 0x00000002df3a7825 */ /* 0x000fc800078e0222 */
[-C--:B------:R-:W-:Y:S01]  /*8550*/  FMUL.FTZ R80, R92, R9.reuse ;  /* 0x000000095c507220 */ /* 0x080fe20000410000 */
        /* <DEDUP_REMOVED lines=8> */
[-C--:B------:R-:W-:Y:S01]  /*85e0*/  FMUL.FTZ R97, R104, R9.reuse ;  /* 0x0000000968617220 */ /* 0x080fe20000410000 */
[-C--:B------:R-:W-:Y:S01]  /*85f0*/  FMUL.FTZ R100, R109, R9.reuse ;  /* 0x000000096d647220 */ /* 0x080fe20000410000 */
[----:B------:R-:W-:Y:S01]  /*8600*/  FMUL.FTZ R101, R105, R9 ;  /* 0x0000000969657220 */ /* 0x000fe20000410000 */
[----:B------:R-:W-:Y:S01]  /*8610*/  F2FP.BF16.F32.PACK_AB R7, R6, R7 ;  /* 0x000000070607723e */ /* 0x000fe200000010ff */
[-C--:B------:R-:W-:Y:S01]  /*8620*/  FMUL.FTZ R104, R116, R9.reuse ;  /* 0x0000000974687220 */ /* 0x080fe20000410000 */
[-C--:B------:R-:W-:Y:S01]  /*8630*/  FMUL.FTZ R105, R112, R9.reuse ;  /* 0x0000000970697220 */ /* 0x080fe20000410000 */
[-C--:B------:R-:W-:Y:S01]  /*8640*/  FMUL.FTZ R108, R117, R9.reuse ;  /* 0x00000009756c7220 */ /* 0x080fe20000410000 */
[----:B------:R-:W-:Y:S01]  /*8650*/  FMUL.FTZ R109, R113, R9 ;  /* 0x00000009716d7220 */ /* 0x000fe20000410000 */
[-C--:B------:R-:W-:Y:S01]  /*8660*/  FMUL.FTZ R54, R71, R120.reuse ;  /* 0x0000007847367220 */ /* 0x080fe20000410000 */
[----:B------:R-:W-:Y:S01]  /*8670*/  FMUL.FTZ R55, R67, R120 ;  /* 0x0000007843377220 */ /* 0x000fe20000410000 */
[----:B------:R-:W-:Y:S01]  /*8680*/  F2FP.BF16.F32.PACK_AB R28, R25, R28 ;  /* 0x0000001c191c723e */ /* 0x000fe200000010ff */
[----:B------:R-:W-:Y:S01]  /*8690*/  FMUL.FTZ R9, R30, R120 ;  /* 0x000000781e097220 */ /* 0x000fe20000410000 */
[----:B------:R-:W-:Y:S01]  /*86a0*/  F2FP.BF16.F32.PACK_AB R6, R57, R60 ;  /* 0x0000003c3906723e */ /* 0x000fe200000010ff */
[-C--:B------:R-:W-:Y:S01]  /*86b0*/  FMUL.FTZ R67, R86, R120.reuse ;  /* 0x0000007856437220 */ /* 0x080fe20000410000 */
[-C--:B------:R-:W-:Y:S01]  /*86c0*/  FMUL.FTZ R71, R87, R120.reuse ;  /* 0x0000007857477220 */ /* 0x080fe20000410000 */
[----:B------:R-:W-:Y:S01]  /*86d0*/  F2FP.BF16.F32.PACK_AB R25, R84, R85 ;  /* 0x000000555419723e */ /* 0x000fe200000010ff */
[-C--:B------:R-:W-:Y:S01]  /*86e0*/  FMUL.FTZ R30, R46, R120.reuse ;  /* 0x000000782e1e7220 */ /* 0x080fe20000410000 */
[----:B------:R-:W-:Y:S01]  /*86f0*/  IADD3 R57, P4, R58, 0x8060, RZ ;  /* 0x000080603a397810 */ /* 0x000fe20007f9e0ff */
[-C--:B------:R-:W-:Y:S01]  /*8700*/  FMUL.FTZ R31, R42, R120.reuse ;  /* 0x000000782a1f7220 */ /* 0x080fe20000410000 */
[-C--:B------:R-:W-:Y:S01]  /*8710*/  FMUL.FTZ R86, R102, R120.reuse ;  /* 0x0000007866567220 */ /* 0x080fe20000410000 */
[----:B------:R-:W-:Y:S01]  /*8720*/  FMUL.FTZ R87, R98, R120 ;  /* 0x0000007862577220 */ /* 0x000fe20000410000 */
[----:B------:R-:W-:Y:S01]  /*8730*/  SEL R85, R5, R12, P0 ;  /* 0x0000000c05557207 */ /* 0x000fe20000000000 */
[-C--:B------:R-:W-:Y:S01]  /*8740*/  FMUL.FTZ R42, R62, R120.reuse ;  /* 0x000000783e2a7220 */ /* 0x080fe20000410000 */
[----:B------:R-:W-:Y:S01]  /*8750*/  SEL R60, R12, R5, P0 ;  /* 0x000000050c3c7207 */ /* 0x000fe20000000000 */
[----:B------:R-:W-:Y:S01]  /*8760*/  FMUL.FTZ R46, R63, R120 ;  /* 0x000000783f2e7220 */ /* 0x000fe20000410000 */
[----:B------:R-:W-:-:S02]  /*8770*/  IMAD R5, R19, 0x40, R2 ;  /* 0x0000004013057824 */ /* 0x000fc400078e0202 */
[-C--:B------:R-:W-:Y:S01]  /*8780*/  FMUL.FTZ R51, R66, R120.reuse ;  /* 0x0000007842337220 */ /* 0x080fe20000410000 */
[-C--:B------:R-:W-:Y:S01]  /*8790*/  FMUL.FTZ R62, R79, R120.reuse ;  /* 0x000000784f3e7220 */ /* 0x080fe20000410000 */
[----:B------:R-:W-:Y:S01]  /*87a0*/  FMUL.FTZ R63, R75, R120 ;  /* 0x000000784b3f7220 */ /* 0x000fe20000410000 */
[----:B------:R-:W-:Y:S01]  /*87b0*/  F2FP.BF16.F32.PACK_AB R21, R21, R24 ;  /* 0x000000181515723e */ /* 0x000fe200000010ff */
[-C--:B------:R-:W-:Y:S01]  /*87c0*/  FMUL.FTZ R91, R99, R120.reuse ;  /* 0x00000078635b7220 */ /* 0x080fe20000410000 */
[----:B------:R-:W-:Y:S01]  /*87d0*/  F2FP.BF16.F32.PACK_AB R26, R26, R27 ;  /* 0x0000001b1a1a723e */ /* 0x000fe200000010ff */
[----:B------:R-:W-:Y:S01]  /*87e0*/  FMUL.FTZ R78, R90, R120 ;  /* 0x000000785a4e7220 */ /* 0x000fe20000410000 */
[----:B------:R-:W-:Y:S01]  /*87f0*/  F2FP.BF16.F32.PACK_AB R53, R53, R56 ;  /* 0x000000383535723e */ /* 0x000fe200000010ff */
[-C--:B------:R-:W-:Y:S01]  /*8800*/  FMUL.FTZ R75, R94, R120.reuse ;  /* 0x000000785e4b7220 */ /* 0x080fe20000410000 */
[----:B------:R-:W-:Y:S01]  /*8810*/  LOP3.LUT R56, R57, 0x380, RZ, 0xc0, !PT ;  /* 0x0000038039387812 */ /* 0x000fe200078ec0ff */
[-C--:B------:R-:W-:Y:S01]  /*8820*/  FMUL.FTZ R98, R111, R120.reuse ;  /* 0x000000786f627220 */ /* 0x080fe20000410000 */
[----:B------:R-:W-:Y:S01]  /*8830*/  FMUL.FTZ R99, R107, R120 ;  /* 0x000000786b637220 */ /* 0x000fe20000410000 */
[----:B------:R-:W-:Y:S01]  /*8840*/  F2FP.BF16.F32.PACK_AB R9, R9, R10 ;  /* 0x0000000a0909723e */ /* 0x000fe200000010ff */
[----:B------:R-:W-:Y:S01]  /*8850*/  FMUL.FTZ R94, R110, R120 ;  /* 0x000000786e5e7220 */ /* 0x000fe20000410000 */
[----:B------:R-:W-:Y:S01]  /*8860*/  F2FP.BF16.F32.PACK_AB R66, R61, R64 ;  /* 0x000000403d42723e */ /* 0x000fe200000010ff */
[----:B------:R-:W-:Y:S01]  /*8870*/  IMAD.WIDE R34, R5, 0x2, R34 ;  /* 0x0000000205227825 */ /* 0x000fe200078e0222 */
[----:B------:R-:W-:-:S02]  /*8880*/  F2FP.BF16.F32.PACK_AB R10, R71, R74 ;  /* 0x0000004a470a723e */ /* 0x000fc400000010ff */
[----:B------:R-:W-:Y:S02]  /*8890*/  F2FP.BF16.F32.PACK_AB R14, R13, R14 ;  /* 0x0000000e0d0e723e */ /* 0x000fe400000010ff */
[----:B------:R-:W-:Y:S01]  /*88a0*/  F2FP.BF16.F32.PACK_AB R44, R41, R44 ;  /* 0x0000002c292c723e */ /* 0x000fe200000010ff */
[----:B------:R-:W-:Y:S01]  /*88b0*/  UIADD3 UR4, UR4, 0x33460, URZ ;  /* 0x0003346004047890 */ /* 0x000fe2000fffe03f */
[----:B------:R-:W-:Y:S01]  /*88c0*/  F2FP.BF16.F32.PACK_AB R86, R86, R87 ;  /* 0x000000575656723e */ /* 0x000fe200000010ff */
[----:B------:R-:W-:Y:S01]  /*88d0*/  UIADD3 UR5, -UR42, URZ, URZ ;  /* 0x0000003f2a057290 */ /* 0x000fe2000fffe13f */
[----:B------:R-:W-:Y:S01]  /*88e0*/  F2FP.BF16.F32.PACK_AB R69, R69, R72 ;  /* 0x000000484545723e */ /* 0x000fe200000010ff */
[----:B------:R-:W-:Y:S01]  /*88f0*/  ULDC UR6, c[0x0][0xc44] ;  /* 0x0003110000067ab9 */ /* 0x000fe20000000800 */
[----:B------:R-:W-:Y:S02]  /*8900*/  SEL R87, R15, R28, P0 ;  /* 0x0000001c0f577207 */ /* 0x000fe40000000000 */
[----:B------:R-:W-:-:S02]  /*8910*/  SEL R61, R28, R15, P0 ;  /* 0x0000000f1c3d7207 */ /* 0x000fc40000000000 */
[----:B------:R-:W-:Y:S02]  /*8920*/  SEL R111, R21, R26, P0 ;  /* 0x0000001a156f7207 */ /* 0x000fe40000000000 */
[----:B------:R-:W-:Y:S02]  /*8930*/  SEL R74, R26, R21, P0 ;  /* 0x000000151a4a7207 */ /* 0x000fe40000000000 */
[----:B------:R-:W-:Y:S02]  /*8940*/  LOP3.LUT R5, R58, 0x380, RZ, 0xc0, !PT ;  /* 0x000003803a057812 */ /* 0x000fe400078ec0ff */
[----:B------:R-:W-:Y:S02]  /*8950*/  F2FP.BF16.F32.PACK_AB R50, R50, R51 ;  /* 0x000000333232723e */ /* 0x000fe400000010ff */
[----:B------:R-:W-:Y:S02]  /*8960*/  F2FP.BF16.F32.PACK_AB R55, R54, R55 ;  /* 0x000000373637723e */ /* 0x000fe400000010ff */
[----:B------:R-:W-:-:S02]  /*8970*/  F2FP.BF16.F32.PACK_AB R8, R62, R63 ;  /* 0x0000003f3e08723e */ /* 0x000fc400000010ff */
[----:B------:R-:W-:Y:S02]  /*8980*/  F2FP.BF16.F32.PACK_AB R79, R67, R70 ;  /* 0x00000046434f723e */ /* 0x000fe400000010ff */
[----:B------:R-:W-:Y:S02]  /*8990*/  F2FP.BF16.F32.PACK_AB R104, R104, R105 ;  /* 0x000000696868723e */ /* 0x000fe400000010ff */
[----:B------:R-:W-:Y:S02]  /*89a0*/  F2FP.BF16.F32.PACK_AB R109, R108, R109 ;  /* 0x0000006d6c6d723e */ /* 0x000fe400000010ff */
[----:B------:R-:W-:Y:S02]  /*89b0*/  SHF.R.U64 R56, R56, 0x3, RZ ;  /* 0x0000000338387819 */ /* 0x000fe400000012ff */
[C---:B------:R-:W-:Y:S02]  /*89c0*/  IADD3 R28, P3, R58.reuse, 0x8040, RZ ;  /* 0x000080403a1c7810 */ /* 0x040fe40007f7e0ff */
[----:B------:R-:W-:-:S02]  /*89d0*/  IADD3 R26, P6, R58, 0x8020, RZ ;  /* 0x000080203a1a7810 */ /* 0x000fc40007fde0ff */
[C---:B------:R-:W-:Y:S02]  /*89e0*/  IADD3 R24, P5, R58.reuse, 0x8000, RZ ;  /* 0x000080003a187810 */ /* 0x040fe40007fbe0ff */
[----:B------:R-:W-:Y:S02]  /*89f0*/  IADD3 R20, P2, R58, 0x4060, RZ ;  /* 0x000040603a147810 */ /* 0x000fe40007f5e0ff */
[----:B------:R-:W-:Y:S02]  /*8a00*/  F2FP.BF16.F32.PACK_AB R30, R30, R31 ;  /* 0x0000001f1e1e723e */ /* 0x000fe400000010ff */
[----:B------:R-:W-:Y:S02]  /*8a10*/  F2FP.BF16.F32.PACK_AB R36, R33, R36 ;  /* 0x000000242124723e */ /* 0x000fe400000010ff */
[----:B------:R-:W-:Y:S02]  /*8a20*/  F2FP.BF16.F32.PACK_AB R33, R98, R99 ;  /* 0x000000636221723e */ /* 0x000fe400000010ff */
[----:B------:R-:W-:-:S02]  /*8a30*/  F2FP.BF16.F32.PACK_AB R11, R65, R68 ;  /* 0x00000044410b723e */ /* 0x000fc400000010ff */
[----:B------:R-:W-:Y:S02]  /*8a40*/  F2FP.BF16.F32.PACK_AB R94, R94, R95 ;  /* 0x0000005f5e5e723e */ /* 0x000fe400000010ff */
[----:B------:R-:W-:Y:S02]  /*8a50*/  SEL R99, R69, R76, P0 ;  /* 0x0000004c45637207 */ /* 0x000fe40000000000 */
[----:B------:R-:W-:Y:S02]  /*8a60*/  SEL R67, R76, R69, P0 ;  /* 0x000000454c437207 */ /* 0x000fe40000000000 */
[----:B------:R-:W-:Y:S01]  /*8a70*/  SHF.R.U64 R5, R5, 0x3, RZ ;  /* 0x0000000305057819 */ /* 0x000fe200000012ff */
[--C-:B------:R-:W-:Y:S01]  /*8a80*/  IMAD.X R51, RZ, RZ, R59.reuse, P5 ;  /* 0x000000ffff337224 */ /* 0x100fe200028e063b */
[----:B------:R-:W-:Y:S01]  /*8a90*/  F2FP.BF16.F32.PACK_AB R52, R49, R52 ;  /* 0x000000343134723e */ /* 0x000fe200000010ff */
[----:B------:R-:W-:Y:S01]  /*8aa0*/  IMAD.X R49, RZ, RZ, R59, P2 ;  /* 0x000000ffff317224 */ /* 0x000fe200010e063b */
[----:B------:R-:W-:-:S02]  /*8ab0*/  F2FP.BF16.F32.PACK_AB R13, R75, R78 ;  /* 0x0000004e4b0d723e */ /* 0x000fc400000010ff */
[----:B------:R-:W-:Y:S02]  /*8ac0*/  SEL R95, R53, R6, P0 ;  /* 0x00000006355f7207 */ /* 0x000fe40000000000 */
[----:B------:R-:W-:Y:S01]  /*8ad0*/  SEL R65, R6, R53, P0 ;  /* 0x0000003506417207 */ /* 0x000fe20000000000 */
[--C-:B------:R-:W-:Y:S01]  /*8ae0*/  IMAD.X R53, RZ, RZ, R59.reuse, P6 ;  /* 0x000000ffff357224 */ /* 0x100fe200030e063b */
[----:B------:R-:W-:Y:S02]  /*8af0*/  SEL R107, R104, R109, P0 ;  /* 0x0000006d686b7207 */ /* 0x000fe40000000000 */
[----:B------:R-:W-:Y:S02]  /*8b00*/  SEL R71, R109, R104, P0 ;  /* 0x000000686d477207 */ /* 0x000fe40000000000 */
[----:B------:R-:W-:Y:S02]  /*8b10*/  SEL R119, R50, R55, P0 ;  /* 0x0000003732777207 */ /* 0x000fe40000000000 */
[----:B------:R-:W-:Y:S01]  /*8b20*/  SEL R76, R55, R50, P0 ;  /* 0x00000032374c7207 */ /* 0x000fe20000000000 */
[----:B------:R-:W-:Y:S01]  /*8b30*/  IMAD.X R55, RZ, RZ, R59, P3 ;  /* 0x000000ffff377224 */ /* 0x000fe200018e063b */
[----:B------:R-:W-:-:S02]  /*8b40*/  SEL R121, R77, R8, P0 ;  /* 0x000000084d797207 */ /* 0x000fc40000000000 */
[----:B------:R-:W-:Y:S02]  /*8b50*/  SEL R123, R79, R10, P0 ;  /* 0x0000000a4f7b7207 */ /* 0x000fe40000000000 */
[----:B------:R-:W-:Y:S01]  /*8b60*/  LOP3.LUT R56, R56, R57, RZ, 0x3c, !PT ;  /* 0x0000003938387212 */ /* 0x000fe200078e3cff */
[----:B------:R-:W-:Y:S01]  /*8b70*/  IMAD.X R57, RZ, RZ, R59, P4 ;  /* 0x000000ffff397224 */ /* 0x000fe200020e063b */
[----:B------:R-:W-:Y:S02]  /*8b80*/  SEL R109, R9, R14, P0 ;  /* 0x0000000e096d7207 */ /* 0x000fe40000000000 */
[----:B------:R-:W-:Y:S02]  /*8b90*/  SEL R78, R14, R9, P0 ;  /* 0x000000090e4e7207 */ /* 0x000fe40000000000 */
[----:B------:R-:W-:Y:S02]  /*8ba0*/  SEL R113, R30, R7, P0 ;  /* 0x000000071e717207 */ /* 0x000fe40000000000 */
[----:B------:R-:W-:-:S02]  /*8bb0*/  SEL R72, R7, R30, P0 ;  /* 0x0000001e07487207 */ /* 0x000fc40000000000 */
[----:B------:R-:W-:Y:S02]  /*8bc0*/  SEL R77, R8, R77, P0 ;  /* 0x0000004d084d7207 */ /* 0x000fe40000000000 */
[----:B------:R-:W-:Y:S02]  /*8bd0*/  SEL R79, R10, R79, P0 ;  /* 0x0000004f0a4f7207 */ /* 0x000fe40000000000 */
[C---:B------:R-:W-:Y:S02]  /*8be0*/  IADD3 R6, P1, R58.reuse, 0x20, RZ ;  /* 0x000000203a067810 */ /* 0x040fe40007f3e0ff */
[C---:B------:R-:W-:Y:S02]  /*8bf0*/  IADD3 R14, P4, R58.reuse, 0x4040, RZ ;  /* 0x000040403a0e7810 */ /* 0x040fe40007f9e0ff */
[C---:B------:R-:W-:Y:S02]  /*8c00*/  IADD3 R12, P3, R58.reuse, 0x4020, RZ ;  /* 0x000040203a0c7810 */ /* 0x040fe40007f7e0ff */
[----:B------:R-:W-:-:S02]  /*8c10*/  IADD3 R10, P6, R58, 0x4000, RZ ;  /* 0x000040003a0a7810 */ /* 0x000fc40007fde0ff */
[C---:B------:R-:W-:Y:S02]  /*8c20*/  IADD3 R7, P5, R58.reuse, 0x60, RZ ;  /* 0x000000603a077810 */ /* 0x040fe40007fbe0ff */
[----:B------:R-:W-:Y:S02]  /*8c30*/  IADD3 R8, P2, R58, 0x40, RZ ;  /* 0x000000403a087810 */ /* 0x000fe40007f5e0ff */
[----:B------:R-:W-:Y:S02]  /*8c40*/  LOP3.LUT R58, R5, R58, RZ, 0x3c, !PT ;  /* 0x0000003a053a7212 */ /* 0x000fe400078e3cff */
[----:B------:R-:W-:-:S04]  /*8c50*/  LOP3.LUT R5, R20, 0x380, RZ, 0xc0, !PT ;  /* 0x0000038014057812 */ /* 0x000fc800078ec0ff */
[----:B------:R-:W-:Y:S02]  /*8c60*/  SHF.R.U64 R5, R5, 0x3, RZ ;  /* 0x0000000305057819 */ /* 0x000fe400000012ff */
[----:B------:R-:W-:Y:S02]  /*8c70*/  F2FP.BF16.F32.PACK_AB R45, R45, R48 ;  /* 0x000000302d2d723e */ /* 0x000fe400000010ff */
[----:B------:R-:W-:Y:S02]  /*8c80*/  LOP3.LUT R48, R5, R20, RZ, 0x3c, !PT ;  /* 0x0000001405307212 */ /* 0x000fe400078e3cff */
[----:B------:R-:W-:-:S04]  /*8c90*/  LOP3.LUT R5, R6, 0x380, RZ, 0xc0, !PT ;  /* 0x0000038006057812 */ /* 0x000fc800078ec0ff */
[----:B------:R-:W-:Y:S02]  /*8ca0*/  SHF.R.U64 R5, R5, 0x3, RZ ;  /* 0x0000000305057819 */ /* 0x000fe400000012ff */
[----:B------:R-:W-:Y:S02]  /*8cb0*/  F2FP.BF16.F32.PACK_AB R47, R46, R47 ;  /* 0x0000002f2e2f723e */ /* 0x000fe400000010ff */
[----:B------:R-:W-:Y:S02]  /*8cc0*/  LOP3.LUT R46, R5, R6, RZ, 0x3c, !PT ;  /* 0x00000006052e7212 */ /* 0x000fe400078e3cff */
[----:B------:R-:W-:Y:S02]  /*8cd0*/  LOP3.LUT R5, R8, 0x380, RZ, 0xc0, !PT ;  /* 0x0000038008057812 */ /* 0x000fe400078ec0ff */
[----:B------:R-:W-:Y:S02]  /*8ce0*/  F2FP.BF16.F32.PACK_AB R96, R96, R97 ;  /* 0x000000616060723e */ /* 0x000fe400000010ff */
[----:B------:R-:W-:-:S02]  /*8cf0*/  F2FP.BF16.F32.PACK_AB R31, R100, R101 ;  /* 0x00000065641f723e */ /* 0x000fc400000010ff */
[----:B------:R-:W-:Y:S02]  /*8d00*/  LOP3.LUT R9, R24, 0x380, RZ, 0xc0, !PT ;  /* 0x0000038018097812 */ /* 0x000fe400078ec0ff */
[----:B------:R-:W-:Y:S02]  /*8d10*/  F2FP.BF16.F32.PACK_AB R29, R29, R32 ;  /* 0x000000201d1d723e */ /* 0x000fe400000010ff */
[----:B------:R-:W-:Y:S01]  /*8d20*/  F2FP.BF16.F32.PACK_AB R42, R42, R43 ;  /* 0x0000002b2a2a723e */ /* 0x000fe200000010ff */
[----:B------:R-:W-:Y:S01]  /*8d30*/  IMAD.X R43, RZ, RZ, R59, P3 ;  /* 0x000000ffff2b7224 */ /* 0x000fe200018e063b */
[----:B------:R-:W-:Y:S02]  /*8d40*/  SHF.R.U64 R5, R5, 0x3, RZ ;  /* 0x0000000305057819 */ /* 0x000fe400000012ff */
[----:B------:R-:W-:Y:S02]  /*8d50*/  SEL R105, R96, R31, P0 ;  /* 0x0000001f60697207 */ /* 0x000fe40000000000 */
[----:B------:R-:W-:-:S02]  /*8d60*/  SEL R69, R31, R96, P0 ;  /* 0x000000601f457207 */ /* 0x000fc40000000000 */
[----:B------:R-:W-:Y:S02]  /*8d70*/  SHF.R.U64 R9, R9, 0x3, RZ ;  /* 0x0000000309097819 */ /* 0x000fe400000012ff */
[----:B------:R-:W-:Y:S02]  /*8d80*/  IADD3 R31, P3, R34, 0x2000, RZ ;  /* 0x00002000221f7810 */ /* 0x000fe40007f7e0ff */
[----:B------:R-:W-:Y:S02]  /*8d90*/  F2FP.BF16.F32.PACK_AB R88, R88, R89 ;  /* 0x000000595858723e */ /* 0x000fe400000010ff */
[----:B------:R-:W-:Y:S02]  /*8da0*/  SEL R89, R29, R36, P0 ;  /* 0x000000241d597207 */ /* 0x000fe40000000000 */
[----:B------:R-:W-:Y:S02]  /*8db0*/  SEL R62, R36, R29, P0 ;  /* 0x0000001d243e7207 */ /* 0x000fe40000000000 */
[----:B------:R-:W-:-:S02]  /*8dc0*/  LOP3.LUT R36, R5, R8, RZ, 0x3c, !PT ;  /* 0x0000000805247212 */ /* 0x000fc400078e3cff */
[----:B------:R-:W-:Y:S01]  /*8dd0*/  LOP3.LUT R50, R9, R24, RZ, 0x3c, !PT ;  /* 0x0000001809327212 */ /* 0x000fe200078e3cff */
[----:B------:R-:W0:Y:S01]  /*8de0*/  LDC R5, c[0x0][0xbe8] ;  /* 0x0002fa00ff057b82 */ /* 0x000e220000000800 */
[----:B------:R-:W-:Y:S02]  /*8df0*/  LOP3.LUT R30, R31, 0x380, RZ, 0xc0, !PT ;  /* 0x000003801f1e7812 */ /* 0x000fe400078ec0ff */
[----:B------:R-:W-:Y:S02]  /*8e00*/  LOP3.LUT R9, R10, 0x380, RZ, 0xc0, !PT ;  /* 0x000003800a097812 */ /* 0x000fe400078ec0ff */
[----:B------:R-:W-:Y:S02]  /*8e10*/  SHF.R.U64 R30, R30, 0x3, RZ ;  /* 0x000000031e1e7819 */ /* 0x000fe400000012ff */
[----:B------:R-:W-:Y:S02]  /*8e20*/  SHF.R.U64 R9, R9, 0x3, RZ ;  /* 0x0000000309097819 */ /* 0x000fe400000012ff */
[----:B------:R-:W-:-:S02]  /*8e30*/  F2FP.BF16.F32.PACK_AB R37, R37, R40 ;  /* 0x000000282525723e */ /* 0x000fc400000010ff */
[----:B------:R-:W-:Y:S01]  /*8e40*/  LOP3.LUT R30, R30, R31, RZ, 0x3c, !PT ;  /* 0x0000001f1e1e7212 */ /* 0x000fe200078e3cff */
[----:B------:R-:W-:Y:S01]  /*8e50*/  IMAD.X R31, RZ, RZ, R35, P3 ;  /* 0x000000ffff1f7224 */ /* 0x000fe200018e0623 */
[----:B------:R-:W-:Y:S02]  /*8e60*/  LOP3.LUT R40, R9, R10, RZ, 0x3c, !PT ;  /* 0x0000000a09287212 */ /* 0x000fe400078e3cff */
[----:B------:R-:W-:-:S04]  /*8e70*/  IADD3 R9, P3, R34, 0x8000, RZ ;  /* 0x0000800022097810 */ /* 0x000fc80007f7e0ff */
[----:B------:R-:W-:Y:S01]  /*8e80*/  LOP3.LUT R8, R9, 0x380, RZ, 0xc0, !PT ;  /* 0x0000038009087812 */ /* 0x000fe200078ec0ff */
[----:B------:R-:W-:-:S03]  /*8e90*/  FMUL.FTZ R90, R103, R120 ;  /* 0x00000078675a7220 */ /* 0x000fc60000410000 */
[----:B------:R-:W-:Y:S02]  /*8ea0*/  SHF.R.U64 R8, R8, 0x3, RZ ;  /* 0x0000000308087819 */ /* 0x000fe400000012ff */
[----:B------:R-:W-:Y:S02]  /*8eb0*/  SEL R97, R66, R11, P0 ;  /* 0x0000000b42617207 */ /* 0x000fe40000000000 */
[----:B------:R-:W-:Y:S01]  /*8ec0*/  LOP3.LUT R8, R8, R9, RZ, 0x3c, !PT ;  /* 0x0000000908087212 */ /* 0x000fe200078e3cff */
[----:B------:R-:W-:Y:S01]  /*8ed0*/  IMAD.X R9, RZ, RZ, R35, P3 ;  /* 0x000000ffff097224 */ /* 0x000fe200018e0623 */
[----:B------:R-:W-:Y:S02]  /*8ee0*/  SEL R66, R11, R66, P0 ;  /* 0x000000420b427207 */ /* 0x000fe40000000000 */
[----:B------:R-:W-:Y:S02]  /*8ef0*/  LOP3.LUT R11, R26, 0x380, RZ, 0xc0, !PT ;  /* 0x000003801a0b7812 */ /* 0x000fe400078ec0ff */
[----:B0-----:R-:W-:-:S02]  /*8f00*/  ISETP.NE.AND P3, PT, R5, 0x1, PT ;  /* 0x000000010500780c */ /* 0x001fc40003f65270 */
[----:B------:R-:W-:Y:S02]  /*8f10*/  F2FP.BF16.F32.PACK_AB R80, R80, R81 ;  /* 0x000000515050723e */ /* 0x000fe400000010ff */
[----:B------:R-:W-:Y:S02]  /*8f20*/  F2FP.BF16.F32.PACK_AB R27, R92, R93 ;  /* 0x0000005d5c1b723e */ /* 0x000fe400000010ff */
[----:B------:R-:W-:Y:S01]  /*8f30*/  F2FP.BF16.F32.PACK_AB R81, R90, R91 ;  /* 0x0000005b5a51723e */ /* 0x000fe200000010ff */
[--C-:B------:R-:W-:Y:S01]  /*8f40*/  IMAD.X R41, RZ, RZ, R59.reuse, P6 ;  /* 0x000000ffff297224 */ /* 0x100fe200030e063b */
[----:B------:R-:W-:Y:S01]  /*8f50*/  SEL R91, R37, R44, P0 ;  /* 0x0000002c255b7207 */ /* 0x000fe20000000000 */
[--C-:B------:R-:W-:Y:S01]  /*8f60*/  IMAD.X R39, RZ, RZ, R59.reuse, P5 ;  /* 0x000000ffff277224 */ /* 0x100fe200028e063b */
[----:B------:R-:W-:Y:S01]  /*8f70*/  SEL R63, R44, R37, P0 ;  /* 0x000000252c3f7207 */ /* 0x000fe20000000000 */
[----:B------:R-:W-:Y:S01]  /*8f80*/  IMAD.X R37, RZ, RZ, R59, P2 ;  /* 0x000000ffff257224 */ /* 0x000fe200010e063b */
[----:B------:R-:W-:-:S02]  /*8f90*/  SEL R93, R45, R52, P0 ;  /* 0x000000342d5d7207 */ /* 0x000fc40000000000 */
[----:B------:R-:W-:Y:S01]  /*8fa0*/  SEL R64, R52, R45, P0 ;  /* 0x0000002d34407207 */ /* 0x000fe20000000000 */
[--C-:B------:R-:W-:Y:S01]  /*8fb0*/  IMAD.X R45, RZ, RZ, R59.reuse, P4 ;  /* 0x000000ffff2d7224 */ /* 0x100fe200020e063b */
[----:B------:R-:W-:Y:S02]  /*8fc0*/  SEL R117, R42, R47, P0 ;  /* 0x0000002f2a757207 */ /* 0x000fe40000000000 */
[----:B------:R-:W-:Y:S01]  /*8fd0*/  SEL R75, R47, R42, P0 ;  /* 0x0000002a2f4b7207 */ /* 0x000fe20000000000 */
[----:B------:R-:W-:Y:S01]  /*8fe0*/  IMAD.X R47, RZ, RZ, R59, P1 ;  /* 0x000000ffff2f7224 */ /* 0x000fe200008e063b */
[----:B------:R-:W-:Y:S02]  /*8ff0*/  SHF.R.U64 R11, R11, 0x3, RZ ;  /* 0x000000030b0b7819 */ /* 0x000fe400000012ff */
[----:B------:R-:W-:Y:S02]  /*9000*/  MOV R116, R58 ;  /* 0x0000003a00747202 */ /* 0x000fe40000000f00 */
[----:B------:R-:W0:Y:S01]  /*9010*/  LDC R59, c[0x0][0xc38] ;  /* 0x00030e00ff3b7b82 */ /* 0x000e220000000800 */
[----:B------:R-:W-:-:S02]  /*9020*/  LOP3.LUT R52, R11, R26, RZ, 0x3c, !PT ;  /* 0x0000001a0b347212 */ /* 0x000fc400078e3cff */
[----:B------:R-:W-:Y:S02]  /*9030*/  LOP3.LUT R11, R12, 0x380, RZ, 0xc0, !PT ;  /* 0x000003800c0b7812 */ /* 0x000fe400078ec0ff */
[----:B------:R-:W-:Y:S02]  /*9040*/  MOV R112, R36 ;  /* 0x0000002400707202 */ /* 0x000fe40000000f00 */
[----:B------:R-:W-:Y:S01]  /*9050*/  SHF.R.U64 R11, R11, 0x3, RZ ;  /* 0x000000030b0b7819 */ /* 0x000fe200000012ff */
[----:B------:R-:W1:Y:S01]  /*9060*/  @P3 LDC R36, c[0x0][0xbec] ;  /* 0x0002fb00ff243b82 */ /* 0x000e620000000800 */
[-C--:B------:R-:W-:Y:S01]  /*9070*/  FMUL.FTZ R102, R118, R120.reuse ;  /* 0x0000007876667220 */ /* 0x080fe20000410000 */
[----:B------:R-:W-:Y:S01]  /*9080*/  FMUL.FTZ R103, R114, R120 ;  /* 0x0000007872677220 */ /* 0x000fe20000410000 */
[----:B------:R-:W-:Y:S01]  /*9090*/  LOP3.LUT R42, R11, R12, RZ, 0x3c, !PT ;  /* 0x0000000c0b2a7212 */ /* 0x000fe200078e3cff */
[----:B------:R-:W-:Y:S01]  /*90a0*/  UPRMT UR4, UR36, 0x654, UR4 ;  /* 0x0000065424047896 */ /* 0x000fe20008000004 */
[----:B------:R-:W-:-:S02]  /*90b0*/  MOV R108, R40 ;  /* 0x00000028006c7202 */ /* 0x000fc40000000f00 */
[----:B--2---:R-:W-:Y:S01]  /*90c0*/  LOP3.LUT R41, R0, 0x2, RZ, 0x3c, !PT ;  /* 0x0000000200297812 */ /* 0x004fe200078e3cff */
[----:B------:R-:W2:Y:S01]  /*90d0*/  @P3 LDC R37, c[0x0][0xbf0] ;  /* 0x0002fc00ff253b82 */ /* 0x000ea20000000800 */
[----:B------:R-:W-:Y:S01]  /*90e0*/  F2FP.BF16.F32.PACK_AB R102, R102, R103 ;  /* 0x000000676666723e */ /* 0x000fe200000010ff */
[----:B------:R-:W-:Y:S01]  /*90f0*/  SHFL.IDX PT, R85, R85, R0, 0x1c1f ;  /* 0x001c1f0055557589 */ /* 0x000fe200000e0000 */
[----:B------:R-:W-:Y:S02]  /*9100*/  SEL R101, R80, R25, P0 ;  /* 0x0000001950657207 */ /* 0x000fe40000000000 */
[----:B------:R-:W-:Y:S01]  /*9110*/  SEL R68, R25, R80, P0 ;  /* 0x0000005019447207 */ /* 0x000fe20000000000 */
[----:B------:R-:W-:Y:S01]  /*9120*/  SHFL.IDX PT, R87, R87, R0, 0x1c1f ;  /* 0x001c1f0057577589 */ /* 0x000fe200000e0000 */
[----:B------:R-:W-:Y:S01]  /*9130*/  MOV R106, R42 ;  /* 0x0000002a006a7202 */ /* 0x000fe20000000f00 */
[----:B------:R-:W-:Y:S01]  /*9140*/  UIMAD UR11, UR6, UR5, UR43 ;  /* 0x00000005060b72a4 */ /* 0x000fe2000f8e022b */
[----:B------:R-:W-:Y:S01]  /*9150*/  SEL R125, R13, R82, P0 ;  /* 0x000000520d7d7207 */ /* 0x000fe20000000000 */
[----:B------:R-:W-:Y:S01]  /*9160*/  SHFL.IDX PT, R109, R109, R0, 0x1c1f ;  /* 0x001c1f006d6d7589 */ /* 0x000fe200000e0000 */
[----:B------:R-:W-:Y:S01]  /*9170*/  SEL R80, R82, R13, P0 ;  /* 0x0000000d52507207 */ /* 0x000fe20000000000 */
[----:B------:R-:W-:Y:S01]  /*9180*/  SYNCS.ARRIVE.TRANS64.RED.A1T0 RZ, [UR4], RZ ;  /* 0x000000ffffff79a7 */ /* 0x000fe20008100404 */
[----:B------:R-:W-:Y:S01]  /*9190*/  SEL R103, R88, R27, P0 ;  /* 0x0000001b58677207 */ /* 0x000fe20000000000 */
[----:B------:R-:W3:Y:S01]  /*91a0*/  SHFL.IDX PT, R60, R60, R41, 0x1c1f ;  /* 0x001c1f293c3c7589 */ /* 0x000ee200000e0000 */
[----:B------:R-:W-:-:S02]  /*91b0*/  SEL R127, R86, R81, P0 ;  /* 0x00000051567f7207 */ /* 0x000fc40000000000 */
[----:B------:R-:W-:Y:S01]  /*91c0*/  SEL R129, R94, R33, P0 ;  /* 0x000000215e817207 */ /* 0x000fe20000000000 */
[----:B------:R-:W-:Y:S01]  /*91d0*/  SHFL.IDX PT, R42, R61, R41, 0x1c1f ;  /* 0x001c1f293d2a7589 */ /* 0x000fe200000e0000 */
[----:B------:R-:W-:Y:S02]  /*91e0*/  SEL R131, R102, R83, P0 ;  /* 0x0000005366837207 */ /* 0x000fe40000000000 */
[----:B------:R-:W-:Y:S01]  /*91f0*/  LOP3.LUT R13, R28, 0x380, RZ, 0xc0, !PT ;  /* 0x000003801c0d7812 */ /* 0x000fe200078ec0ff */
[----:B------:R-:W4:Y:S01]  /*9200*/  SHFL.IDX PT, R78, R78, R41, 0x1c1f ;  /* 0x001c1f294e4e7589 */ /* 0x000f2200000e0000 */
[----:B------:R-:W-:Y:S01]  /*9210*/  MOV R49, R48 ;  /* 0x0000003000317202 */ /* 0x000fe20000000f00 */
[----:B------:R-:W-:Y:S02]  /*9220*/  IMAD R48, RZ, RZ, -UR43 ;  /* 0x8000002bff307e24 */ /* 0x000fe4000f8e02ff */
[----:B------:R-:W-:Y:S04]  /*9230*/  SHFL.IDX PT, R111, R111, R0, 0x1c1f ;  /* 0x001c1f006f6f7589 */ /* 0x000fe800000e0000 */
[----:B------:R-:W4:Y:S01]  /*9240*/  SHFL.IDX PT, R74, R74, R41, 0x1c1f ;  /* 0x001c1f294a4a7589 */ /* 0x000f2200000e0000 */
[----:B------:R-:W-:-:S03]  /*9250*/  SHF.R.U64 R13, R13, 0x3, RZ ;  /* 0x000000030d0d7819 */ /* 0x000fc600000012ff */
[----:B------:R-:W-:Y:S04]  /*9260*/  SHFL.IDX PT, R89, R89, R0, 0x1c1f ;  /* 0x001c1f0059597589 */ /* 0x000fe800000e0000 */
[----:B------:R-:W-:Y:S04]  /*9270*/  SHFL.IDX PT, R113, R113, R0, 0x1c1f ;  /* 0x001c1f0071717589 */ /* 0x000fe800000e0000 */
[----:B------:R-:W4:Y:S04]  /*9280*/  SHFL.IDX PT, R62, R62, R41, 0x1c1f ;  /* 0x001c1f293e3e7589 */ /* 0x000f2800000e0000 */
[----:B------:R-:W4:Y:S01]  /*9290*/  SHFL.IDX PT, R72, R72, R41, 0x1c1f ;  /* 0x001c1f2948487589 */ /* 0x000f2200000e0000 */
[----:B0-----:R-:W-:Y:S01]  /*92a0*/  IMAD R48, R59, R48, UR41 ;  /* 0x000000293b307e24 */ /* 0x001fe2000f8e0230 */
[----:B------:R-:W-:-:S02]  /*92b0*/  USHF.R.S32.HI UR10, URZ, 0x1f, UR11 ;  /* 0x0000001f3f0a7899 */ /* 0x000fc4000801140b */
[----:B------:R-:W-:Y:S01]  /*92c0*/  SHFL.IDX PT, R91, R91, R0, 0x1c1f ;  /* 0x001c1f005b5b7589 */ /* 0x000fe200000e0000 */
[----:B------:R-:W-:-:S03]  /*92d0*/  LOP3.LUT R54, R13, R28, RZ, 0x3c, !PT ;  /* 0x0000001c0d367212 */ /* 0x000fc600078e3cff */
[----:B------:R-:W-:Y:S01]  /*92e0*/  SHFL.IDX PT, R93, R93, R0, 0x1c1f ;  /* 0x001c1f005d5d7589 */ /* 0x000fe200000e0000 */
[----:B------:R-:W-:-:S03]  /*92f0*/  MOV R50, R50 ;  /* 0x0000003200327202 */ /* 0x000fc60000000f00 */
[----:B------:R-:W-:Y:S01]  /*9300*/  SHFL.IDX PT, R95, R95, R0, 0x1c1f ;  /* 0x001c1f005f5f7589 */ /* 0x000fe200000e0000 */
[----:B------:R-:W-:-:S03]  /*9310*/  IMAD R51, R48, 0x80, R222 ;  /* 0x0000008030337824 */ /* 0x000fc600078e02de */
[----:B------:R-:W-:Y:S04]  /*9320*/  SHFL.IDX PT, R97, R97, R0, 0x1c1f ;  /* 0x001c1f0061617589 */ /* 0x000fe800000e0000 */
        /* <DEDUP_REMOVED lines=13> */
[----:B------:R-:W-:Y:S01]  /*9400*/  SHFL.IDX PT, R131, R131, R0, 0x1c1f ;  /* 0x001c1f0083837589 */ /* 0x000fe200000e0000 */
[----:B------:R-:W-:-:S03]  /*9410*/  LOP3.LUT R6, R7, 0x380, RZ, 0xc0, !PT ;  /* 0x0000038007067812 */ /* 0x000fc600078ec0ff */
[----:B------:R-:W-:Y:S01]  /*9420*/  SHFL.IDX PT, R0, R65, R41, 0x1c1f ;  /* 0x001c1f2941007589 */ /* 0x000fe200000e0000 */
[----:B------:R-:W-:-:S03]  /*9430*/  UIMAD UR5, UR10, UR8, URZ ;  /* 0x000000080a0572a4 */ /* 0x000fc6000f8e023f */
[----:B------:R-:W0:Y:S01]  /*9440*/  SHFL.IDX PT, R58, R73, R41, 0x1c1f ;  /* 0x001c1f29493a7589 */ /* 0x000e2200000e0000 */
[----:B------:R-:W-:Y:S01]  /*9450*/  LOP3.LUT R13, R14, 0x380, RZ, 0xc0, !PT ;  /* 0x000003800e0d7812 */ /* 0x000fe200078ec0ff */
[----:B-1----:R-:W-:Y:S01]  /*9460*/  @P3 IMAD.HI.U32 R36, R51, R36, RZ ;  /* 0x0000002433243227 */ /* 0x002fe200078e00ff */
[----:B------:R-:W-:Y:S01]  /*9470*/  MOV R84, R56 ;  /* 0x0000003800547202 */ /* 0x000fe20000000f00 */
[----:B------:R-:W-:Y:S01]  /*9480*/  USHF.R.S32.HI UR12, URZ, 0x1f, UR42 ;  /* 0x0000001f3f0c7899 */ /* 0x000fe2000801142a */
[----:B------:R-:W-:Y:S01]  /*9490*/  MOV R56, R54 ;  /* 0x0000003600387202 */ /* 0x000fe20000000f00 */
[----:B------:R-:W-:Y:S01]  /*94a0*/  UIMAD.WIDE.U32 UR6, UR11, UR8, URZ ;  /* 0x000000080b0672a5 */ /* 0x000fe2000f8e003f */
[----:B------:R-:W-:Y:S01]  /*94b0*/  SHF.R.U64 R6, R6, 0x3, RZ ;  /* 0x0000000306067819 */ /* 0x000fe200000012ff */
[----:B------:R-:W1:Y:S01]  /*94c0*/  SHFL.IDX PT, R54, R63, R41, 0x1c1f ;  /* 0x001c1f293f367589 */ /* 0x000e6200000e0000 */
[----:B------:R-:W-:Y:S01]  /*94d0*/  UIMAD UR5, UR11, UR9, UR5 ;  /* 0x000000090b0572a4 */ /* 0x000fe2000f8e0205 */
[----:B------:R-:W-:-:S02]  /*94e0*/  SHF.R.U64 R13, R13, 0x3, RZ ;  /* 0x000000030d0d7819 */ /* 0x000fc400000012ff */
[----:B------:R-:W-:Y:S01]  /*94f0*/  ULDC.64 UR8, c[0x0][0xb98] ;  /* 0x0002e60000087ab9 */ /* 0x000fe20000000a00 */
[----:B------:R-:W1:Y:S01]  /*9500*/  SHFL.IDX PT, R64, R64, R41, 0x1c1f ;  /* 0x001c1f2940407589 */ /* 0x000e6200000e0000 */
[----:B------:R-:W-:Y:S01]  /*9510*/  SEL R70, R27, R88, P0 ;  /* 0x000000581b467207 */ /* 0x000fe20000000000 */
[----:B------:R-:W-:Y:S01]  /*9520*/  IMAD.MOV.U32 R59, RZ, RZ, R51 ;  /* 0x000000ffff3b7224 */ /* 0x000fe200078e0033 */
[----:B------:R-:W-:Y:S01]  /*9530*/  SEL R82, R33, R94, P0 ;  /* 0x0000005e21527207 */ /* 0x000fe20000000000 */
[----:B------:R-:W1:Y:S01]  /*9540*/  SHFL.IDX PT, R92, R75, R41, 0x1c1f ;  /* 0x001c1f294b5c7589 */ /* 0x000e6200000e0000 */
[----:B------:R-:W-:Y:S01]  /*9550*/  UIMAD UR4, UR12, UR8, URZ ;  /* 0x000000080c0472a4 */ /* 0x000fe2000f8e023f */
[----:B------:R-:W-:Y:S02]  /*9560*/  SEL R81, R81, R86, P0 ;  /* 0x0000005651517207 */ /* 0x000fe40000000000 */
[----:B------:R-:W-:Y:S01]  /*9570*/  SEL R83, R83, R102, P0 ;  /* 0x0000006653537207 */ /* 0x000fe20000000000 */
[----:B------:R-:W1:Y:S01]  /*9580*/  SHFL.IDX PT, R76, R76, R41, 0x1c1f ;  /* 0x001c1f294c4c7589 */ /* 0x000e6200000e0000 */
[----:B------:R-:W-:-:S02]  /*9590*/  IADD3 R33, P4, R34, 0x1000, RZ ;  /* 0x0000100022217810 */ /* 0x000fc40007f9e0ff */
[----:B------:R-:W-:Y:S02]  /*95a0*/  LOP3.LUT R38, R6, R7, RZ, 0x3c, !PT ;  /* 0x0000000706267212 */ /* 0x000fe400078e3cff */
[----:B------:R-:W-:Y:S02]  /*95b0*/  IADD3 R21, P1, R34, 0x6000, RZ ;  /* 0x0000600022157810 */ /* 0x000fe40007f3e0ff */
[----:B--2---:R-:W-:Y:S02]  /*95c0*/  @P3 SHF.R.U32.HI R59, RZ, R37, R36 ;  /* 0x00000025ff3b3219 */ /* 0x004fe40000011624 */
[----:B------:R-:W-:Y:S01]  /*95d0*/  LOP3.LUT R44, R13, R14, RZ, 0x3c, !PT ;  /* 0x0000000e0d2c7212 */ /* 0x000fe200078e3cff */
[----:B------:R-:W-:Y:S01]  /*95e0*/  UIADD3 UR5, UR7, UR5, URZ ;  /* 0x0000000507057290 */ /* 0x000fe2000fffe03f */
[----:B------:R-:W-:Y:S01]  /*95f0*/  LOP3.LUT R32, R33, 0x380, RZ, 0xc0, !PT ;  /* 0x0000038021207812 */ /* 0x000fe200078ec0ff */
[----:B------:R-:W2:Y:S01]  /*9600*/  SHFL.IDX PT, R66, R66, R41, 0x1c1f ;  /* 0x001c1f2942427589 */ /* 0x000ea200000e0000 */
[----:B------:R-:W-:Y:S01]  /*9610*/  LOP3.LUT R20, R21, 0x380, RZ, 0xc0, !PT ;  /* 0x0000038015147812 */ /* 0x000fe200078ec0ff */
[----:B------:R-:W-:Y:S01]  /*9620*/  UIMAD UR7, UR42, UR9, UR4 ;  /* 0x000000092a0772a4 */ /* 0x000fe2000f8e0204 */
[----:B------:R-:W-:Y:S01]  /*9630*/  MOV R57, R52 ;  /* 0x0000003400397202 */ /* 0x000fe20000000f00 */
[----:B------:R-:W-:Y:S01]  /*9640*/  SHFL.IDX PT, R86, R67, R41, 0x1c1f ;  /* 0x001c1f2943567589 */ /* 0x000fe200000e0000 */
[----:B------:R-:W-:Y:S01]  /*9650*/  MOV R110, R38 ;  /* 0x00000026006e7202 */ /* 0x000fe20000000f00 */
[----:B------:R-:W-:Y:S01]  /*9660*/  IMAD.MOV R52, RZ, RZ, -R59 ;  /* 0x000000ffff347224 */ /* 0x000fe200078e0a3b */
[----:B---3--:R-:W-:Y:S01]  /*9670*/  SEL R36, R85, R60, P0 ;  /* 0x0000003c55247207 */ /* 0x008fe20000000000 */
[----:B------:R-:W-:Y:S01]  /*9680*/  SHFL.IDX PT, R68, R68, R41, 0x1c1f ;  /* 0x001c1f2944447589 */ /* 0x000fe200000e0000 */
[----:B------:R-:W-:Y:S01]  /*9690*/  SEL R38, R60, R85, P0 ;  /* 0x000000553c267207 */ /* 0x000fe20000000000 */
[----:B------:R-:W-:Y:S01]  /*96a0*/  UMOV UR4, UR6 ;  /* 0x0000000600047c82 */ /* 0x000fe20008000000 */
[----:B----4-:R-:W-:Y:S01]  /*96b0*/  SEL R37, R109, R78, P0 ;  /* 0x0000004e6d257207 */ /* 0x010fe20000000000 */
[----:B------:R-:W-:Y:S01]  /*96c0*/  SHFL.IDX PT, R70, R70, R41, 0x1c1f ;  /* 0x001c1f2946467589 */ /* 0x000fe200000e0000 */
[----:B------:R-:W-:Y:S01]  /*96d0*/  SEL R39, R78, R109, P0 ;  /* 0x0000006d4e277207 */ /* 0x000fe20000000000 */
[----:B------:R-:W-:Y:S01]  /*96e0*/  BAR.SYNC.DEFER_BLOCKING 0x1, 0x100 ;  /* 0x0044000000007b1d */ /* 0x000fe20000010000 */
[----:B------:R-:W-:-:S02]  /*96f0*/  SEL R40, R87, R42, P0 ;  /* 0x0000002a57287207 */ /* 0x000fc40000000000 */
[----:B------:R-:W-:Y:S02]  /*9700*/  MOV R114, R46 ;  /* 0x0000002e00727202 */ /* 0x000fe40000000f00 */
[----:B------:R-:W-:Y:S02]  /*9710*/  MOV R104, R44 ;  /* 0x0000002c00687202 */ /* 0x000fe40000000f00 */
[----:B------:R-:W-:Y:S01]  /*9720*/  SEL R42, R42, R87, P0 ;  /* 0x000000572a2a7207 */ /* 0x000fe20000000000 */
[----:B------:R-:W-:Y:S01]  /*9730*/  SHFL.IDX PT, R88, R69, R41, 0x1c1f ;  /* 0x001c1f2945587589 */ /* 0x000fe200000e0000 */
[----:B------:R-:W-:-:S03]  /*9740*/  SEL R43, R74, R111, P0 ;  /* 0x0000006f4a2b7207 */ /* 0x000fc60000000000 */
[----:B------:R-:W-:Y:S01]  /*9750*/  SHFL.IDX PT, R90, R71, R41, 0x1c1f ;  /* 0x001c1f29475a7589 */ /* 0x000fe200000e0000 */
[----:B------:R-:W-:-:S03]  /*9760*/  SEL R44, R89, R62, P0 ;  /* 0x0000003e592c7207 */ /* 0x000fc60000000000 */
[----:B------:R-:W3:Y:S01]  /*9770*/  SHFL.IDX PT, R94, R77, R41, 0x1c1f ;  /* 0x001c1f294d5e7589 */ /* 0x000ee200000e0000 */
[----:B------:R-:W-:-:S03]  /*9780*/  SEL R46, R62, R89, P0 ;  /* 0x000000593e2e7207 */ /* 0x000fc60000000000 */
[----:B------:R-:W4:Y:S01]  /*9790*/  SHFL.IDX PT, R96, R79, R41, 0x1c1f ;  /* 0x001c1f294f607589 */ /* 0x000f2200000e0000 */
[----:B------:R-:W-:-:S03]  /*97a0*/  SEL R45, R113, R72, P0 ;  /* 0x00000048712d7207 */ /* 0x000fc60000000000 */
[----:B------:R-:W4:Y:S01]  /*97b0*/  SHFL.IDX PT, R80, R80, R41, 0x1c1f ;  /* 0x001c1f2950507589 */ /* 0x000f2200000e0000 */
[----:B------:R-:W-:-:S03]  /*97c0*/  SEL R47, R72, R113, P0 ;  /* 0x00000071482f7207 */ /* 0x000fc60000000000 */
[----:B------:R-:W4:Y:S01]  /*97d0*/  SHFL.IDX PT, R98, R81, R41, 0x1c1f ;  /* 0x001c1f2951627589 */ /* 0x000f2200000e0000 */
[----:B------:R-:W-:-:S03]  /*97e0*/  SHF.R.U64 R32, R32, 0x3, RZ ;  /* 0x0000000320207819 */ /* 0x000fc600000012ff */
[----:B------:R-:W4:Y:S01]  /*97f0*/  SHFL.IDX PT, R100, R82, R41, 0x1c1f ;  /* 0x001c1f2952647589 */ /* 0x000f2200000e0000 */
[----:B------:R-:W-:-:S03]  /*9800*/  SHF.R.U64 R20, R20, 0x3, RZ ;  /* 0x0000000314147819 */ /* 0x000fc600000012ff */
[----:B------:R0:W4:Y:S01]  /*9810*/  SHFL.IDX PT, R102, R83, R41, 0x1c1f ;  /* 0x001c1f2953667589 */ /* 0x00012200000e0000 */
[----:B------:R-:W-:Y:S01]  /*9820*/  UIMAD.WIDE.U32 UR4, UR42, UR8, UR4 ;  /* 0x000000082a0472a5 */ /* 0x000fe2000f8e0004 */
[----:B------:R-:W-:Y:S02]  /*9830*/  IMAD R51, R5, R52, R51 ;  /* 0x0000003405337224 */ /* 0x000fe400078e0233 */
[----:B------:R-:W-:Y:S01]  /*9840*/  STSM.16.M88.4 [R116], R36 ;  /* 0x0000002474007844 */ /* 0x000fe20000000200 */
[----:B0-----:R-:W-:Y:S01]  /*9850*/  SEL R41, R111, R74, P0 ;  /* 0x0000004a6f297207 */ /* 0x001fe20000000000 */
[----:B------:R-:W-:Y:S01]  /*9860*/  ULDC.64 UR8, c[0x0][0xae8] ;  /* 0x0002ba0000087ab9 */ /* 0x000fe20000000a00 */
[----:B------:R-:W-:Y:S01]  /*9870*/  LOP3.LUT R32, R32, R33, RZ, 0x3c, !PT ;  /* 0x0000002120207212 */ /* 0x000fe200078e3cff */
[--C-:B------:R-:W-:Y:S01]  /*9880*/  IMAD.X R33, RZ, RZ, R35.reuse, P4 ;  /* 0x000000ffff217224 */ /* 0x100fe200020e0623 */
[----:B------:R-:W-:Y:S01]  /*9890*/  IADD3 R25, P2, R34, 0x5000, RZ ;  /* 0x0000500022197810 */ /* 0x000fe20007f5e0ff */
[----:B------:R0:W-:Y:S01]  /*98a0*/  STSM.16.M88.4 [R114], R40 ;  /* 0x0000002872007844 */ /* 0x0001e20000000200 */
[----:B------:R-:W-:Y:S01]  /*98b0*/  LOP3.LUT R20, R20, R21, RZ, 0x3c, !PT ;  /* 0x0000001514147212 */ /* 0x000fe200078e3cff */
[----:B------:R-:W-:Y:S01]  /*98c0*/  IMAD.X R21, RZ, RZ, R35, P1 ;  /* 0x000000ffff157224 */ /* 0x000fe200008e0623 */
[----:B------:R-:W-:Y:S01]  /*98d0*/  SEL R53, R115, R58, P0 ;  /* 0x0000003a73357207 */ /* 0x000fe20000000000 */
[----:B------:R1:W-:Y:S01]  /*98e0*/  STSM.16.M88.4 [R112], R44 ;  /* 0x0000002c70007844 */ /* 0x0003e20000000200 */
[----:B------:R-:W-:-:S02]  /*98f0*/  SEL R55, R58, R115, P0 ;  /* 0x000000733a377207 */ /* 0x000fc40000000000 */
[C---:B------:R-:W-:Y:S02]  /*9900*/  IADD3 R15, P4, R34.reuse, 0x7000, RZ ;  /* 0x00007000220f7810 */ /* 0x040fe40007f9e0ff */
[----:B------:R-:W-:Y:S02]  /*9910*/  IADD3 R58, P1, R59, UR4, RZ ;  /* 0x000000043b3a7c10 */ /* 0x000fe4000ff3e0ff */
[C---:B------:R-:W-:Y:S02]  /*9920*/  IADD3 R29, P6, R34.reuse, 0x3000, RZ ;  /* 0x00003000221d7810 */ /* 0x040fe40007fde0ff */
[----:B------:R-:W-:Y:S02]  /*9930*/  IADD3 R27, P5, R34, 0x4000, RZ ;  /* 0x00004000221b7810 */ /* 0x000fe40007fbe0ff */
[----:B0-----:R-:W-:Y:S02]  /*9940*/  SEL R40, R95, R0, P0 ;  /* 0x000000005f287207 */ /* 0x001fe40000000000 */
[----:B------:R-:W-:Y:S01]  /*9950*/  SEL R42, R0, R95, P0 ;  /* 0x0000005f002a7207 */ /* 0x000fe20000000000 */
[----:B-1----:R-:W-:Y:S01]  /*9960*/  IMAD.U32 R45, RZ, RZ, UR7 ;  /* 0x00000007ff2d7e24 */ /* 0x002fe2000f8e00ff */
[----:B------:R-:W-:Y:S01]  /*9970*/  SHF.R.S32.HI R44, RZ, 0x1f, R59 ;  /* 0x0000001fff2c7819 */ /* 0x000fe2000001143b */
[----:B------:R-:W-:Y:S01]  /*9980*/  ULDC.64 UR6, c[0x0][0xb88] ;  /* 0x0002e20000067ab9 */ /* 0x000fe20000000a00 */
[----:B------:R-:W-:-:S02]  /*9990*/  SHF.R.S32.HI R0, RZ, 0x1f, R51 ;  /* 0x0000001fff007819 */ /* 0x000fc40000011433 */
[----:B------:R-:W-:Y:S02]  /*99a0*/  LOP3.LUT R24, R25, 0x380, RZ, 0xc0, !PT ;  /* 0x0000038019187812 */ /* 0x000fe400078ec0ff */
[----:B------:R-:W-:Y:S01]  /*99b0*/  LOP3.LUT R14, R15, 0x380, RZ, 0xc0, !PT ;  /* 0x000003800f0e7812 */ /* 0x000fe200078ec0ff */
[----:B------:R-:W-:Y:S01]  /*99c0*/  IMAD R0, R0, UR6, RZ ;  /* 0x0000000600007c24 */ /* 0x000fe2000f8e02ff */
[----:B------:R-:W-:Y:S01]  /*99d0*/  IADD3.X R59, R44, UR5, R45, P1, !PT ;  /* 0x000000052c3b7c10 */ /* 0x000fe20008ffe42d */
[----:B------:R-:W-:Y:S01]  /*99e0*/  ULDC.64 UR4, c[0x0][0xb50] ;  /* 0x0002d40000047ab9 */ /* 0x000fe20000000a00 */
[----:B------:R-:W-:Y:S02]  /*99f0*/  LOP3.LUT R28, R29, 0x380, RZ, 0xc0, !PT ;  /* 0x000003801d1c7812 */ /* 0x000fe400078ec0ff */
[----:B------:R-:W-:Y:S02]  /*9a00*/  LOP3.LUT R26, R27, 0x380, RZ, 0xc0, !PT ;  /* 0x000003801b1a7812 */ /* 0x000fe400078ec0ff */
[----:B------:R-:W-:-:S02]  /*9a10*/  SHF.R.U64 R24, R24, 0x3, RZ ;  /* 0x0000000318187819 */ /* 0x000fc400000012ff */
[----:B------:R-:W-:Y:S02]  /*9a20*/  SEL R52, R91, R54, P0 ;  /* 0x000000365b347207 */ /* 0x000fe40000000000 */
[----:B------:R-:W-:Y:S01]  /*9a30*/  SEL R54, R54, R91, P0 ;  /* 0x0000005b36367207 */ /* 0x000fe20000000000 */
[C---:B------:R-:W-:Y:S01]  /*9a40*/  IMAD R61, R51.reuse, UR7, R0 ;  /* 0x00000007333d7c24 */ /* 0x040fe2000f8e0200 */
[----:B------:R-:W-:Y:S01]  /*9a50*/  SHF.R.U64 R14, R14, 0x3, RZ ;  /* 0x000000030e0e7819 */ /* 0x000fe200000012ff */
[----:B------:R-:W-:Y:S01]  /*9a60*/  IMAD.WIDE.U32 R58, R51, UR6, R58 ;  /* 0x00000006333a7c25 */ /* 0x000fe2000f8e003a */
[----:B------:R-:W-:Y:S01]  /*9a70*/  LOP3.LUT R7, R34, 0x380, RZ, 0xc0, !PT ;  /* 0x0000038022077812 */ /* 0x000fe200078ec0ff */
[----:B------:R-:W-:Y:S01]  /*9a80*/  ULDC UR6, c[0x0][0xa88] ;  /* 0x0002a20000067ab9 */ /* 0x000fe20000000800 */
[----:B------:R-:W-:Y:S02]  /*9a90*/  SEL R36, R93, R64, P0 ;  /* 0x000000405d247207 */ /* 0x000fe40000000000 */
[----:B------:R-:W-:-:S02]  /*9aa0*/  SEL R38, R64, R93, P0 ;  /* 0x0000005d40267207 */ /* 0x000fc40000000000 */
[----:B------:R-:W-:Y:S02]  /*9ab0*/  SEL R37, R117, R92, P0 ;  /* 0x0000005c75257207 */ /* 0x000fe40000000000 */
[----:B------:R-:W-:Y:S01]  /*9ac0*/  SEL R39, R92, R117, P0 ;  /* 0x000000755c277207 */ /* 0x000fe20000000000 */
[----:B------:R-:W-:Y:S01]  /*9ad0*/  IMAD R51, R48, 0x80, R221 ;  /* 0x0000008030337824 */ /* 0x000fe200078e02dd */
[----:B------:R-:W-:Y:S02]  /*9ae0*/  SHF.R.U64 R28, R28, 0x3, RZ ;  /* 0x000000031c1c7819 */ /* 0x000fe400000012ff */
[----:B------:R-:W-:Y:S02]  /*9af0*/  SHF.R.U64 R26, R26, 0x3, RZ ;  /* 0x000000031a1a7819 */ /* 0x000fe400000012ff */
[----:B------:R-:W-:Y:S01]  /*9b00*/  LOP3.LUT R24, R24, R25, RZ, 0x3c, !PT ;  /* 0x0000001918187212 */ /* 0x000fe200078e3cff */
[----:B------:R-:W-:Y:S01]  /*9b10*/  IMAD.X R25, RZ, RZ, R35, P2 ;  /* 0x000000ffff197224 */ /* 0x000fe200010e0623 */
[----:B------:R-:W-:-:S02]  /*9b20*/  SEL R41, R119, R76, P0 ;  /* 0x0000004c77297207 */ /* 0x000fc40000000000 */
[----:B------:R-:W-:Y:S01]  /*9b30*/  SEL R43, R76, R119, P0 ;  /* 0x000000774c2b7207 */ /* 0x000fe20000000000 */
[----:B------:R-:W-:Y:S01]  /*9b40*/  STSM.16.M88.4 [R110], R52 ;  /* 0x000000346e007844 */ /* 0x000fe20000000200 */
[----:B------:R-:W-:Y:S01]  /*9b50*/  LOP3.LUT R14, R14, R15, RZ, 0x3c, !PT ;  /* 0x0000000f0e0e7212 */ /* 0x000fe200078e3cff */
[--C-:B------:R-:W-:Y:S01]  /*9b60*/  IMAD.X R15, RZ, RZ, R35.reuse, P4 ;  /* 0x000000ffff0f7224 */ /* 0x100fe200020e0623 */
[----:B------:R-:W-:Y:S01]  /*9b70*/  IADD3 R133, P2, R34, 0xb000, RZ ;  /* 0x0000b00022857810 */ /* 0x000fe20007f5e0ff */
[----:B------:R0:W-:Y:S01]  /*9b80*/  STSM.16.M88.4 [R108], R36 ;  /* 0x000000246c007844 */ /* 0x0001e20000000200 */
[----:B------:R-:W-:Y:S01]  /*9b90*/  SHF.R.U64 R7, R7, 0x3, RZ ;  /* 0x0000000307077819 */ /* 0x000fe200000012ff */
[----:B------:R-:W-:Y:S01]  /*9ba0*/  IMAD R0, R5, UR6, RZ ;  /* 0x0000000605007c24 */ /* 0x000fe2000f8e02ff */
[----:B------:R-:W-:Y:S01]  /*9bb0*/  LOP3.LUT R28, R28, R29, RZ, 0x3c, !PT ;  /* 0x0000001d1c1c7212 */ /* 0x000fe200078e3cff */
[--C-:B------:R-:W-:Y:S01]  /*9bc0*/  IMAD.X R29, RZ, RZ, R35.reuse, P6 ;  /* 0x000000ffff1d7224 */ /* 0x100fe200030e0623 */
[----:B------:R-:W-:Y:S01]  /*9bd0*/  LOP3.LUT R26, R26, R27, RZ, 0x3c, !PT ;  /* 0x0000001b1a1a7212 */ /* 0x000fe200078e3cff */
[----:B------:R-:W-:Y:S01]  /*9be0*/  IMAD.X R27, RZ, RZ, R35, P5 ;  /* 0x000000ffff1b7224 */ /* 0x000fe200028e0623 */
[----:B------:R-:W-:Y:S01]  /*9bf0*/  LOP3.LUT P1, RZ, R22, 0x3, RZ, 0xc0, !PT ;  /* 0x0000000316ff7812 */ /* 0x000fe2000782c0ff */
[----:B------:R1:W-:Y:S01]  /*9c00*/  STSM.16.M88.4 [R106], R40 ;  /* 0x000000286a007844 */ /* 0x0003e20000000200 */
[----:B------:R-:W-:-:S02]  /*9c10*/  IADD3 R11, P6, R34, 0x9000, RZ ;  /* 0x00009000220b7810 */ /* 0x000fc40007fde0ff */
[----:B------:R-:W-:Y:S02]  /*9c20*/  IADD3 R13, P5, R34, 0xa000, RZ ;  /* 0x0000a000220d7810 */ /* 0x000fe40007fbe0ff */
[----:B--2---:R-:W-:Y:S02]  /*9c30*/  SEL R44, R97, R66, P0 ;  /* 0x00000042612c7207 */ /* 0x004fe40000000000 */
[----:B------:R-:W-:Y:S01]  /*9c40*/  SEL R46, R66, R97, P0 ;  /* 0x00000061422e7207 */ /* 0x000fe20000000000 */
[----:B0-----:R-:W-:Y:S01]  /*9c50*/  VIADD R37, R51, 0x8 ;  /* 0x0000000833257836 */ /* 0x001fe20000000000 */
[----:B------:R-:W-:Y:S01]  /*9c60*/  LEA R36, P4, R58, UR4, 0x2 ;  /* 0x000000043a247c11 */ /* 0x000fe2000f8810ff */
[----:B------:R-:W-:Y:S01]  /*9c70*/  IMAD.IADD R39, R59, 0x1, R61 ;  /* 0x000000013b277824 */ /* 0x000fe200078e023d */
[----:B---3--:R-:W-:Y:S02]  /*9c80*/  SEL R45, R121, R94, P0 ;  /* 0x0000005e792d7207 */ /* 0x008fe40000000000 */
[----:B------:R-:W-:-:S02]  /*9c90*/  SEL R47, R94, R121, P0 ;  /* 0x000000795e2f7207 */ /* 0x000fc40000000000 */
[----:B------:R-:W-:Y:S01]  /*9ca0*/  LOP3.LUT R34, R7, R34, RZ, 0x3c, !PT ;  /* 0x0000002207227212 */ /* 0x000fe200078e3cff */
[----:B------:R-:W-:Y:S01]  /*9cb0*/  IMAD.X R7, RZ, RZ, R35, P2 ;  /* 0x000000ffff077224 */ /* 0x000fe200010e0623 */
[----:B-1----:R-:W-:Y:S02]  /*9cc0*/  SEL R40, R99, R86, P0 ;  /* 0x0000005663287207 */ /* 0x002fe40000000000 */
[----:B------:R-:W-:Y:S02]  /*9cd0*/  SEL R42, R86, R99, P0 ;  /* 0x00000063562a7207 */ /* 0x000fe40000000000 */
[----:B----4-:R-:W-:Y:S02]  /*9ce0*/  SEL R41, R123, R96, P0 ;  /* 0x000000607b297207 */ /* 0x010fe40000000000 */
[----:B------:R-:W-:Y:S02]  /*9cf0*/  SEL R43, R96, R123, P0 ;  /* 0x0000007b602b7207 */ /* 0x000fe40000000000 */
[----:B------:R-:W-:-:S02]  /*9d00*/  SEL R72, R101, R68, P0 ;  /* 0x0000004465487207 */ /* 0x000fc40000000000 */
[----:B------:R-:W-:Y:S02]  /*9d10*/  SEL R74, R68, R101, P0 ;  /* 0x00000065444a7207 */ /* 0x000fe40000000000 */
[----:B------:R-:W-:Y:S02]  /*9d20*/  SEL R73, R125, R80, P0 ;  /* 0x000000507d497207 */ /* 0x000fe40000000000 */
[----:B------:R-:W-:Y:S02]  /*9d30*/  SEL R75, R80, R125, P0 ;  /* 0x0000007d504b7207 */ /* 0x000fe40000000000 */
[----:B------:R-:W-:Y:S01]  /*9d40*/  SEL R68, R103, R70, P0 ;  /* 0x0000004667447207 */ /* 0x000fe20000000000 */
[----:B------:R-:W-:Y:S01]  /*9d50*/  SHFL.IDX PT, R60, R36, RZ, 0x1c1f ;  /* 0x001c1fff243c7589 */ /* 0x000fe200000e0000 */
[----:B------:R-:W-:Y:S02]  /*9d60*/  ISETP.GE.OR P2, PT, R51, R0, P1 ;  /* 0x000000003300720c */ /* 0x000fe40000f46670 */
[----:B------:R-:W-:Y:S01]  /*9d70*/  SEL R70, R70, R103, P0 ;  /* 0x0000006746467207 */ /* 0x000fe20000000000 */
[----:B------:R0:W-:Y:S01]  /*9d80*/  SHFL.IDX PT, R62, R36, 0x1, 0x1c1f ;  /* 0x003c1f00243e7f89 */ /* 0x0001e200000e0000 */
[----:B------:R-:W-:-:S02]  /*9d90*/  SEL R69, R127, R98, P0 ;  /* 0x000000627f457207 */ /* 0x000fc40000000000 */
[----:B------:R-:W-:Y:S01]  /*9da0*/  SEL R71, R98, R127, P0 ;  /* 0x0000007f62477207 */ /* 0x000fe20000000000 */
[----:B------:R-:W-:Y:S01]  /*9db0*/  STSM.16.M88.4 [R104], R44 ;  /* 0x0000002c68007844 */ /* 0x000fe20000000200 */
[----:B------:R-:W-:Y:S02]  /*9dc0*/  ISETP.GE.OR P1, PT, R37, R0, P1 ;  /* 0x000000002500720c */ /* 0x000fe40000f26670 */
[----:B------:R-:W-:Y:S02]  /*9dd0*/  LEA.HI.X R58, R58, UR5, R39, 0x2, P4 ;  /* 0x000000053a3a7c11 */ /* 0x000fe4000a0f1427 */
[----:B------:R-:W-:Y:S02]  /*9de0*/  SEL R80, R105, R88, P0 ;  /* 0x0000005869507207 */ /* 0x000fe40000000000 */
[----:B------:R-:W-:Y:S02]  /*9df0*/  SEL R82, R88, R105, P0 ;  /* 0x0000006958527207 */ /* 0x000fe40000000000 */
[----:B------:R-:W-:-:S02]  /*9e00*/  SEL R81, R129, R100, P0 ;  /* 0x0000006481517207 */ /* 0x000fc40000000000 */
[----:B------:R-:W-:Y:S01]  /*9e10*/  SEL R83, R100, R129, P0 ;  /* 0x0000008164537207 */ /* 0x000fe20000000000 */
[----:B------:R-:W-:Y:S01]  /*9e20*/  STSM.16.M88.4 [R49], R40 ;  /* 0x0000002831007844 */ /* 0x000fe20000000200 */
[----:B------:R-:W-:Y:S02]  /*9e30*/  SEL R37, R131, R102, P0 ;  /* 0x0000006683257207 */ /* 0x000fe40000000000 */
[----:B------:R-:W-:Y:S02]  /*9e40*/  SEL R39, R102, R131, P0 ;  /* 0x0000008366277207 */ /* 0x000fe40000000000 */
[----:B0-----:R-:W-:Y:S02]  /*9e50*/  SEL R36, R107, R90, P0 ;  /* 0x0000005a6b247207 */ /* 0x001fe40000000000 */
[----:B------:R-:W-:Y:S01]  /*9e60*/  SEL R38, R90, R107, P0 ;  /* 0x0000006b5a267207 */ /* 0x000fe20000000000 */
[----:B------:R-:W-:Y:S04]  /*9e70*/  STSM.16.M88.4 [R50], R72 ;  /* 0x0000004832007844 */ /* 0x000fe80000000200 */
[----:B------:R-:W-:Y:S04]  /*9e80*/  STSM.16.M88.4 [R57], R68 ;  /* 0x0000004439007844 */ /* 0x000fe80000000200 */
[----:B------:R-:W-:Y:S04]  /*9e90*/  STSM.16.M88.4 [R56], R80 ;  /* 0x0000005038007844 */ /* 0x000fe80000000200 */
[----:B------:R-:W-:Y:S04]  /*9ea0*/  STSM.16.M88.4 [R84], R36 ;  /* 0x0000002454007844 */ /* 0x000fe80000000200 */
[----:B------:R-:W0:Y:S01]  /*9eb0*/  SHFL.IDX PT, R61, R58, RZ, 0x1c1f ;  /* 0x001c1fff3a3d7589 */ /* 0x000e2200000e0000 */
[----:B------:R-:W-:Y:S06]  /*9ec0*/  BAR.SYNC.DEFER_BLOCKING 0x1, 0x100 ;  /* 0x0044000000007b1d */ /* 0x000fec0000010000 */
[----:B------:R-:W1:Y:S04]  /*9ed0*/  SHFL.IDX PT, R63, R58, 0x1, 0x1c1f ;  /* 0x003c1f003a3f7f89 */ /* 0x000e6800000e0000 */
[----:B0-----:R0:W-:Y:S04]  /*9ee0*/  @!P2 ST.E desc[UR48][R60.64], R4 ;  /* 0x000000043c00a985 */ /* 0x0011e8000c101930 */
[----:B-1----:R1:W-:Y:S01]  /*9ef0*/  @!P1 ST.E desc[UR48][R62.64], R3 ;  /* 0x000000033e009985 */ /* 0x0023e2000c101930 */
[----:B0-----:R-:W0:Y:S03]  /*9f00*/  @P3 LDC R4, c[0x0][0xbec] ;  /* 0x0002fb00ff043b82 */ /* 0x001e260000000800 */
[----:B------:R2:W5:Y:S01]  /*9f10*/  LD.E.128 R44, desc[UR48][R30.64] ;  /* 0x000000301e2c7980 */ /* 0x000562000c101d00 */
[----:B------:R-:W-:-:S03]  /*9f20*/  UIMAD UR6, UR10, UR8, URZ ;  /* 0x000000080a0672a4 */ /* 0x000fc6000f8e023f */
[----:B------:R3:W5:Y:S01]  /*9f30*/  LD.E.128 R84, desc[UR48][R8.64] ;  /* 0x0000003008547980 */ /* 0x000762000c101d00 */
[----:B-1----:R-:W-:Y:S01]  /*9f40*/  IMAD R3, R18, 0x20, R19 ;  /* 0x0000002012037824 */ /* 0x002fe200078e0213 */
[----:B------:R-:W-:Y:S01]  /*9f50*/  UIMAD.WIDE.U32 UR4, UR11, UR8, URZ ;  /* 0x000000080b0472a5 */ /* 0x000fe2000f8e003f */
[----:B------:R-:W-:Y:S01]  /*9f60*/  LOP3.LUT R6, R133, 0x380, RZ, 0xc0, !PT ;  /* 0x0000038085067812 */ /* 0x000fe200078ec0ff */
[----:B--2---:R-:W1:Y:S01]  /*9f70*/  @P3 LDC R31, c[0x0][0xbf0] ;  /* 0x0002fc00ff1f3b82 */ /* 0x004e620000000800 */
[----:B------:R-:W-:Y:S01]  /*9f80*/  UIMAD UR6, UR11, UR9, UR6 ;  /* 0x000000090b0672a4 */ /* 0x000fe2000f8e0206 */
[----:B------:R-:W-:Y:S01]  /*9f90*/  LOP3.LUT R10, R11, 0x380, RZ, 0xc0, !PT ;  /* 0x000003800b0a7812 */ /* 0x000fe200078ec0ff */
[----:B------:R-:W5:Y:S01]  /*9fa0*/  LD.E.128 R64, desc[UR48][R34.64] ;  /* 0x0000003022407980 */ /* 0x000f62000c101d00 */
[----:B---3--:R-:W-:Y:S01]  /*9fb0*/  IMAD R9, R48, 0x80, R3 ;  /* 0x0000008030097824 */ /* 0x008fe200078e0203 */
[----:B------:R-:W-:Y:S01]  /*9fc0*/  ULDC.64 UR8, c[0x0][0xaf0] ;  /* 0x0002bc0000087ab9 */ /* 0x000fe20000000a00 */
[----:B------:R-:W-:Y:S01]  /*9fd0*/  UIADD3 UR5, UR5, UR6, URZ ;  /* 0x0000000605057290 */ /* 0x000fe2000fffe03f */
[----:B------:R-:W-:Y:S01]  /*9fe0*/  LOP3.LUT R12, R13, 0x380, RZ, 0xc0, !PT ;  /* 0x000003800d0c7812 */ /* 0x000fe200078ec0ff */
[----:B------:R-:W-:Y:S01]  /*9ff0*/  UIMAD UR7, UR12, UR8, URZ ;  /* 0x000000080c0772a4 */ /* 0x000fe2000f8e023f */
[----:B------:R-:W-:Y:S01]  /*a000*/  SHF.R.U64 R6, R6, 0x3, RZ ;  /* 0x0000000306067819 */ /* 0x000fe200000012ff */
[----:B------:R-:W5:Y:S01]  /*a010*/  LD.E.128 R52, desc[UR48][R32.64] ;  /* 0x0000003020347980 */ /* 0x000f62000c101d00 */
[----:B0-----:R-:W-:Y:S01]  /*a020*/  @P3 IMAD.HI.U32 R4, R9, R4, RZ ;  /* 0x0000000409043227 */ /* 0x001fe200078e00ff */
[----:B------:R-:W-:-:S02]  /*a030*/  UIMAD UR7, UR42, UR9, UR7 ;  /* 0x000000092a0772a4 */ /* 0x000fc4000f8e0207 */
[----:B------:R-:W5:Y:S01]  /*a040*/  LD.E.128 R40, desc[UR48][R28.64] ;  /* 0x000000301c287980 */ /* 0x000f62000c101d00 */
[----:B------:R-:W-:Y:S01]  /*a050*/  UIMAD.WIDE.U32 UR42, UR42, UR8, UR4 ;  /* 0x000000082a2a72a5 */ /* 0x000fe2000f8e0004 */
[----:B------:R-:W-:Y:S01]  /*a060*/  IMAD.MOV.U32 R3, RZ, RZ, R9 ;  /* 0x000000ffff037224 */ /* 0x000fe200078e0009 */
[----:B------:R-:W-:Y:S01]  /*a070*/  SHF.R.U64 R10, R10, 0x3, RZ ;  /* 0x000000030a0a7819 */ /* 0x000fe200000012ff */
[----:B------:R-:W5:Y:S01]  /*a080*/  LD.E.128 R76, desc[UR48][R26.64] ;  /* 0x000000301a4c7980 */ /* 0x000f62000c101d00 */
[----:B------:R-:W-:-:S03]  /*a090*/  SHF.R.U64 R12, R12, 0x3, RZ ;  /* 0x000000030c0c7819 */ /* 0x000fc600000012ff */
[----:B------:R-:W5:Y:S01]  /*a0a0*/  LD.E.128 R68, desc[UR48][R24.64] ;  /* 0x0000003018447980 */ /* 0x000f62000c101d00 */
[----:B-1----:R-:W-:Y:S01]  /*a0b0*/  @P3 SHF.R.U32.HI R3, RZ, R31, R4 ;  /* 0x0000001fff033219 */ /* 0x002fe20000011604 */
[----:B------:R-:W-:Y:S01]  /*a0c0*/  UIADD3 UR4, UR43, UR7, URZ ;  /* 0x000000072b047290 */ /* 0x000fe2000fffe03f */
[----:B------:R-:W-:Y:S01]  /*a0d0*/  LOP3.LUT R6, R6, R133, RZ, 0x3c, !PT ;  /* 0x0000008506067212 */ /* 0x000fe200078e3cff */
[----:B------:R-:W5:Y:S01]  /*a0e0*/  LD.E.128 R56, desc[UR48][R20.64] ;  /* 0x0000003014387980 */ /* 0x000f62000c101d00 */
[--C-:B------:R-:W-:Y:S01]  /*a0f0*/  SHF.R.S32.HI R4, RZ, 0x1f, R3.reuse ;  /* 0x0000001fff047819 */ /* 0x100fe20000011403 */
[----:B------:R-:W-:Y:S01]  /*a100*/  IMAD.MOV R8, RZ, RZ, -R3 ;  /* 0x000000ffff087224 */ /* 0x000fe200078e0a03 */
[----:B------:R-:W-:Y:S01]  /*a110*/  LOP3.LUT R10, R10, R11, RZ, 0x3c, !PT ;  /* 0x0000000b0a0a7212 */ /* 0x000fe200078e3cff */
[--C-:B------:R-:W-:Y:S01]  /*a120*/  IMAD.X R11, RZ, RZ, R35.reuse, P6 ;  /* 0x000000ffff0b7224 */ /* 0x100fe200030e0623 */
[----:B------:R-:W-:Y:S01]  /*a130*/  LOP3.LUT R12, R12, R13, RZ, 0x3c, !PT ;  /* 0x0000000d0c0c7212 */ /* 0x000fe200078e3cff */
[----:B------:R-:W-:Y:S01]  /*a140*/  ULDC.64 UR6, c[0x0][0xae0] ;  /* 0x0002b80000067ab9 */ /* 0x000fe20000000a00 */
[----:B------:R-:W-:Y:S01]  /*a150*/  IMAD.X R13, RZ, RZ, R35, P5 ;  /* 0x000000ffff0d7224 */ /* 0x000fe200028e0623 */
[----:B------:R0:W5:Y:S01]  /*a160*/  LD.E.128 R60, desc[UR48][R6.64] ;  /* 0x00000030063c7980 */ /* 0x000162000c101d00 */
[----:B------:R-:W-:-:S02]  /*a170*/  IMAD R4, R4, UR6, RZ ;  /* 0x0000000604047c24 */ /* 0x000fc4000f8e02ff */
[----:B------:R-:W-:Y:S01]  /*a180*/  IMAD R9, R5, R8, R9 ;  /* 0x0000000805097224 */ /* 0x000fe200078e0209 */
[----:B------:R1:W5:Y:S04]  /*a190*/  LD.E.128 R80, desc[UR48][R10.64] ;  /* 0x000000300a507980 */ /* 0x000368000c101d00 */
[----:B------:R2:W5:Y:S01]  /*a1a0*/  LD.E.128 R36, desc[UR48][R14.64] ;  /* 0x000000300e247980 */ /* 0x000562000c101d00 */
[----:B0-----:R-:W-:Y:S02]  /*a1b0*/  IMAD.U32 R7, RZ, RZ, UR43 ;  /* 0x0000002bff077e24 */ /* 0x001fe4000f8e00ff */
[----:B------:R-:W-:Y:S01]  /*a1c0*/  IMAD.U32 R6, RZ, RZ, UR42 ;  /* 0x0000002aff067e24 */ /* 0x000fe2000f8e00ff */
[----:B------:R0:W5:Y:S01]  /*a1d0*/  LD.E.128 R72, desc[UR48][R12.64] ;  /* 0x000000300c487980 */ /* 0x000162000c101d00 */
[----:B------:R-:W-:-:S02]  /*a1e0*/  IMAD.U32 R7, RZ, RZ, UR4 ;  /* 0x00000004ff077e24 */ /* 0x000fc4000f8e00ff */
[C---:B-1----:R-:W-:Y:S01]  /*a1f0*/  IMAD R11, R3.reuse, UR7, R4 ;  /* 0x00000007030b7c24 */ /* 0x042fe2000f8e0204 */
[----:B------:R-:W-:Y:S01]  /*a200*/  @!PT LDS RZ, [RZ] ;  /* 0x00000000fffff984 */ /* 0x000fe20000000800 */
[----:B------:R-:W-:Y:S01]  /*a210*/  @!PT LDS RZ, [RZ] ;  /* 0x00000000fffff984 */ /* 0x000fe20000000800 */
[----:B------:R-:W-:Y:S01]  /*a220*/  @!PT LDS RZ, [RZ] ;  /* 0x00000000fffff984 */ /* 0x000fe20000000800 */
[----:B------:R-:W-:Y:S01]  /*a230*/  @!PT LDS RZ, [RZ] ;  /* 0x00000000fffff984 */ /* 0x000fe20000000800 */
[----:B------:R1:W-:Y:S06]  /*a240*/  MEMBAR.ALL.CTA ;  /* 0x0000000000007992 */ /* 0x0003ec0000008000 */
[----:B-1----:R-:W1:Y:S01]  /*a250*/  FENCE.VIEW.ASYNC.S ;  /* 0x00000000000073c6 */ /* 0x002e620000000000 */
[----:B------:R-:W-:Y:S01]  /*a260*/  IMAD.WIDE.U32 R4, R3, UR6, R6 ;  /* 0x0000000603047c25 */ /* 0x000fe2000f8e0006 */
[----:B------:R-:W-:Y:S01]  /*a270*/  SHF.R.S32.HI R3, RZ, 0x1f, R9 ;  /* 0x0000001fff037819 */ /* 0x000fe20000011409 */
[----:B------:R-:W-:-:S02]  /*a280*/  ULDC.64 UR6, c[0x0][0xad8] ;  /* 0x0002b60000067ab9 */ /* 0x000fc40000000a00 */
[----:B------:R-:W-:Y:S02]  /*a290*/  IMAD.IADD R5, R5, 0x1, R11 ;  /* 0x0000000105057824 */ /* 0x000fe400078e020b */
[----:B------:R-:W-:Y:S02]  /*a2a0*/  IMAD R6, R3, UR6, RZ ;  /* 0x0000000603067c24 */ /* 0x000fe4000f8e02ff */
[----:B--2---:R-:W-:Y:S01]  /*a2b0*/  IMAD R15, R48, 0x80, R19 ;  /* 0x00000080300f7824 */ /* 0x004fe200078e0213 */
[----:B------:R-:W-:Y:S01]  /*a2c0*/  UIADD3 UR39, UR39, 0x33420, URZ ;  /* 0x0003342027277890 */ /* 0x000fe2000fffe03f */
[C---:B------:R-:W-:Y:S02]  /*a2d0*/  IMAD R7, R9.reuse, UR7, R6 ;  /* 0x0000000709077c24 */ /* 0x040fe4000f8e0206 */
[----:B------:R-:W-:Y:S01]  /*a2e0*/  IMAD.WIDE.U32 R4, R9, UR6, R4 ;  /* 0x0000000609047c25 */ /* 0x000fe2000f8e0004 */
[----:B------:R-:W-:Y:S01]  /*a2f0*/  UIADD3 UR52, UR52, 0x1, URZ ;  /* 0x0000000134347890 */ /* 0x000fe2000fffe03f */
[----:B------:R-:W-:Y:S01]  /*a300*/  ISETP.GE.AND P2, PT, R15, R0, PT ;  /* 0x000000000f00720c */ /* 0x000fe20003f46270 */
[----:B------:R-:W-:Y:S01]  /*a310*/  ULDC.64 UR6, c[0x0][0xa80] ;  /* 0x0002a00000067ab9 */ /* 0x000fe20000000a00 */
[----:B------:R-:W-:Y:S01]  /*a320*/  IMAD.IADD R5, R5, 0x1, R7 ;  /* 0x0000000105057824 */ /* 0x000fe200078e0207 */
[----:B------:R-:W-:Y:S01]  /*a330*/  UPRMT UR39, URZ, 0x654, UR39 ;  /* 0x000006543f277896 */ /* 0x000fe20008000027 */
[----:B0-----:R-:W-:Y:S01]  /*a340*/  LEA R12, P3, R4, UR6, 0x1 ;  /* 0x00000006040c7c11 */ /* 0x001fe2000f8608ff */
[----:B------:R-:W-:Y:S01]  /*a350*/  VIADD R3, R15, 0x20 ;  /* 0x000000200f037836 */ /* 0x000fe20000000000 */
[----:B------:R-:W-:-:S02]  /*a360*/  UISETP.NE.AND UP0, UPT, UR52, 0x2, UPT ;  /* 0x000000023400788c */ /* 0x000fc4000bf05270 */
[----:B------:R-:W-:Y:S02]  /*a370*/  LEA.HI.X R13, R4, UR7, R5, 0x1, P3 ;  /* 0x00000007040d7c11 */ /* 0x000fe400098f0c05 */
[----:B------:R-:W-:Y:S01]  /*a380*/  USEL UR5, URZ, 0x1, UP0 ;  /* 0x000000013f057887 */ /* 0x000fe20008000000 */
[-C--:B------:R-:W-:Y:S01]  /*a390*/  ISETP.GE.AND P0, PT, R3, R0.reuse, PT ;  /* 0x000000000300720c */ /* 0x080fe20003f06270 */
[----:B------:R-:W-:Y:S01]  /*a3a0*/  ULDC UR4, c[0x0][0xc] ;  /* 0x0000030000047ab9 */ /* 0x000fe20000000800 */
[----:B------:R-:W-:Y:S01]  /*a3b0*/  VIADD R3, R15, 0x40 ;  /* 0x000000400f037836 */ /* 0x000fe20000000000 */
[----:B------:R-:W-:Y:S01]  /*a3c0*/  UIADD3 UR41, UR4, UR41, URZ ;  /* 0x0000002904297290 */ /* 0x000fe2000fffe03f */
[----:B-1----:R0:W1:Y:S01]  /*a3d0*/  SHFL.IDX PT, R6, R12, RZ, 0x181f ;  /* 0x00181fff0c067589 */ /* 0x00206200000e0000 */
[----:B------:R-:W-:Y:S01]  /*a3e0*/  USEL UR52, UR52, URZ, UP0 ;  /* 0x0000003f34347287 */ /* 0x000fe20008000000 */
[----:B------:R-:W-:Y:S01]  /*a3f0*/  SYNCS.ARRIVE.TRANS64.RED.A1T0 RZ, [UR39], RZ ;  /* 0x000000ffffff79a7 */ /* 0x000fe20008100427 */
[----:B------:R-:W-:Y:S01]  /*a400*/  ULOP3.LUT UR44, UR44, UR5, URZ, 0x3c, !UPT ;  /* 0x000000052c2c7292 */ /* 0x000fe2000f8e3c3f */
[----:B------:R0:W2:Y:S01]  /*a410*/  SHFL.IDX PT, R7, R13, RZ, 0x181f ;  /* 0x00181fff0d077589 */ /* 0x0000a200000e0000 */
[----:B------:R-:W-:Y:S01]  /*a420*/  BSSY B0, `(.L_x_31) ;  /* 0x000000f000007945 */ /* 0x000fe20003800000 */
[----:B------:R-:W-:-:S03]  /*a430*/  ISETP.GE.AND P1, PT, R3, R0, PT ;  /* 0x000000000300720c */ /* 0x000fc60003f26270 */
[----:B------:R-:W-:Y:S10]  /*a440*/  @P2 BRA `(.L_x_32) ;  /* 0x0000000000302947 */ /* 0x000ff40003800000 */
[----:B------:R-:W-:Y:S02]  /*a450*/  ULDC UR4, c[0x0][0xac8] ;  /* 0x0002b20000047ab9 */ /* 0x000fe40000000800 */
[----:B------:R-:W-:Y:S02]  /*a460*/  ISETP.GE.AND P3, PT, R17, UR4, PT ;  /* 0x0000000411007c0c */ /* 0x000fe4000bf66270 */
[----:B------:R-:W-:Y:S02]  /*a470*/  ISETP.GE.AND P4, PT, R16, UR4, PT ;  /* 0x0000000410007c0c */ /* 0x000fe4000bf86270 */
[----:B------:R-:W-:-:S09]  /*a480*/  ISETP.GE.AND P2, PT, R2, UR4, PT ;  /* 0x0000000402007c0c */ /* 0x000fd2000bf46270 */
[CC--:B-1----:R-:W-:Y:S02]  /*a490*/  @!P3 LEA R8, P5, R17.reuse, R6.reuse, 0x1 ;  /* 0x000000061108b211 */ /* 0x0c2fe400078a08ff */
[----:B------:R-:W-:Y:S02]  /*a4a0*/  @!P4 LEA R10, P6, R16, R6, 0x1 ;  /* 0x00000006100ac211 */ /* 0x000fe400078c08ff */
[----:B--2---:R-:W-:Y:S01]  /*a4b0*/  @!P2 IMAD.WIDE R4, R2, 0x2, R6 ;  /* 0x000000020204a825 */ /* 0x004fe200078e0206 */
[-C--:B------:R-:W-:Y:S02]  /*a4c0*/  @!P3 LEA.HI.X R9, R17, R7.reuse, R226, 0x1, P5 ;  /* 0x000000071109b211 */ /* 0x080fe400028f0ce2 */
[----:B------:R-:W-:Y:S02]  /*a4d0*/  @!P4 LEA.HI.X R11, R16, R7, R225, 0x1, P6 ;  /* 0x00000007100bc211 */ /* 0x000fe400030f0ce1 */
[----:B-----5:R3:W-:Y:S04]  /*a4e0*/  @!P2 ST.E.128 desc[UR48][R4.64], R64 ;  /* 0x000000400400a985 */ /* 0x0207e8000c101d30 */
[----:B------:R3:W-:Y:S04]  /*a4f0*/  @!P3 ST.E.128 desc[UR48][R8.64], R76 ;  /* 0x0000004c0800b985 */ /* 0x0007e8000c101d30 */
[----:B------:R3:W-:Y:S02]  /*a500*/  @!P4 ST.E.128 desc[UR48][R10.64], R84 ;  /* 0x000000540a00c985 */ /* 0x0007e4000c101d30 */
.L_x_32:
[----:B------:R-:W-:Y:S05]  /*a510*/  BSYNC B0 ;  /* 0x0000000000007941 */ /* 0x000fea0003800000 */
.L_x_31:
[----:B--2---:R2:W4:Y:S01]  /*a520*/  SHFL.IDX PT, R7, R13, 0x1, 0x181f ;  /* 0x00381f000d077f89 */ /* 0x00452200000e0000 */
[----:B------:R-:W-:Y:S03]  /*a530*/  BSSY B0, `(.L_x_33) ;  /* 0x000000f000007945 */ /* 0x000fe60003800000 */
[----:B-1----:R2:W1:Y:S01]  /*a540*/  SHFL.IDX PT, R6, R12, 0x1, 0x181f ;  /* 0x00381f000c067f89 */ /* 0x00246200000e0000 */
[----:B------:R-:W-:Y:S05]  /*a550*/  @P0 BRA `(.L_x_34) ;  /* 0x0000000000300947 */ /* 0x000fea0003800000 */
[----:B------:R-:W-:Y:S02]  /*a560*/  ULDC UR4, c[0x0][0xac8] ;  /* 0x0002b20000047ab9 */ /* 0x000fe40000000800 */
[----:B------:R-:W-:Y:S02]  /*a570*/  ISETP.GE.AND P4, PT, R17, UR4, PT ;  /* 0x0000000411007c0c */ /* 0x000fe4000bf86270 */
[----:B------:R-:W-:Y:S02]  /*a580*/  ISETP.GE.AND P5, PT, R16, UR4, PT ;  /* 0x0000000410007c0c */ /* 0x000fe4000bfa6270 */
[----:B------:R-:W-:-:S09]  /*a590*/  ISETP.GE.AND P3, PT, R2, UR4, PT ;  /* 0x0000000402007c0c */ /* 0x000fd2000bf66270 */
[CC--:B-1-3--:R-:W-:Y:S02]  /*a5a0*/  @!P4 LEA R8, P0, R17.reuse, R6.reuse, 0x1 ;  /* 0x000000061108c211 */ /* 0x0cafe400078008ff */
[----:B------:R-:W-:Y:S02]  /*a5b0*/  @!P5 LEA R10, P2, R16, R6, 0x1 ;  /* 0x00000006100ad211 */ /* 0x000fe400078408ff */
[----:B----4-:R-:W-:Y:S01]  /*a5c0*/  @!P3 IMAD.WIDE R4, R2, 0x2, R6 ;  /* 0x000000020204b825 */ /* 0x010fe200078e0206 */
[-C--:B------:R-:W-:Y:S02]  /*a5d0*/  @!P4 LEA.HI.X R9, R17, R7.reuse, R226, 0x1, P0 ;  /* 0x000000071109c211 */ /* 0x080fe400000f0ce2 */
[----:B------:R-:W-:Y:S02]  /*a5e0*/  @!P5 LEA.HI.X R11, R16, R7, R225, 0x1, P2 ;  /* 0x00000007100bd211 */ /* 0x000fe400010f0ce1 */
[----:B-----5:R1:W-:Y:S04]  /*a5f0*/  @!P3 ST.E.128 desc[UR48][R4.64], R52 ;  /* 0x000000340400b985 */ /* 0x0203e8000c101d30 */
[----:B------:R1:W-:Y:S04]  /*a600*/  @!P4 ST.E.128 desc[UR48][R8.64], R68 ;  /* 0x000000440800c985 */ /* 0x0003e8000c101d30 */
[----:B------:R1:W-:Y:S02]  /*a610*/  @!P5 ST.E.128 desc[UR48][R10.64], R80 ;  /* 0x000000500a00d985 */ /* 0x0003e4000c101d30 */
.L_x_34:
[----:B------:R-:W-:Y:S05]  /*a620*/  BSYNC B0 ;  /* 0x0000000000007941 */ /* 0x000fea0003800000 */
.L_x_33:
[----:B----4-:R4:W0:Y:S01]  /*a630*/  SHFL.IDX PT, R7, R13, 0x2, 0x181f ;  /* 0x00581f000d077f89 */ /* 0x01082200000e0000 */
        /* <DEDUP_REMOVED lines=9> */
[----:B0-----:R-:W-:Y:S01]  /*a6d0*/  @!P2 IMAD.WIDE R4, R2, 0x2, R6 ;  /* 0x000000020204a825 */ /* 0x001fe200078e0206 */
[-C--:B------:R-:W-:Y:S02]  /*a6e0*/  @!P3 LEA.HI.X R9, R17, R7.reuse, R226, 0x1, P0 ;  /* 0x000000071109b211 */ /* 0x080fe400000f0ce2 */
[----:B------:R-:W-:Y:S02]  /*a6f0*/  @!P4 LEA.HI.X R11, R16, R7, R225, 0x1, P1 ;  /* 0x00000007100bc211 */ /* 0x000fe400008f0ce1 */
[----:B-----5:R0:W-:Y:S04]  /*a700*/  @!P2 ST.E.128 desc[UR48][R4.64], R44 ;  /* 0x0000002c0400a985 */ /* 0x0201e8000c101d30 */
[----:B------:R0:W-:Y:S04]  /*a710*/  @!P3 ST.E.128 desc[UR48][R8.64], R56 ;  /* 0x000000380800b985 */ /* 0x0001e8000c101d30 */
[----:B------:R0:W-:Y:S02]  /*a720*/  @!P4 ST.E.128 desc[UR48][R10.64], R72 ;  /* 0x000000480a00c985 */ /* 0x0001e4000c101d30 */
.L_x_36:
[----:B------:R-:W-:Y:S05]  /*a730*/  BSYNC B0 ;  /* 0x0000000000007941 */ /* 0x000fea0003800000 */
.L_x_35:
[----:B------:R-:W-:Y:S01]  /*a740*/  VIADD R3, R15, 0x60 ;  /* 0x000000600f037836 */ /* 0x000fe20000000000 */
[----:B0-----:R0:W0:Y:S01]  /*a750*/  SHFL.IDX PT, R7, R13, 0x3, 0x181f ;  /* 0x00781f000d077f89 */ /* 0x00102200000e0000 */
[----:B------:R-:W-:Y:S01]  /*a760*/  UIADD3 UR45, UR45, 0x1, URZ ;  /* 0x000000012d2d7890 */ /* 0x000fe2000fffe03f */
[----:B------:R-:W-:Y:S02]  /*a770*/  BSSY B0, `(.L_x_37) ;  /* 0x0000010000007945 */ /* 0x000fe40003800000 */
[----:B------:R-:W-:Y:S01]  /*a780*/  ISETP.GE.AND P0, PT, R3, R0, PT ;  /* 0x000000000300720c */ /* 0x000fe20003f06270 */
[----:B-1----:R1:W0:-:S12]  /*a790*/  SHFL.IDX PT, R6, R12, 0x3, 0x181f ;  /* 0x00781f000c067f89 */ /* 0x00221800000e0000 */
[----:B-1----:R-:W-:Y:S05]  /*a7a0*/  @P0 BRA `(.L_x_38) ;  /* 0x0000000000300947 */ /* 0x002fea0003800000 */
[----:B------:R-:W-:Y:S02]  /*a7b0*/  ULDC UR4, c[0x0][0xac8] ;  /* 0x0002b20000047ab9 */ /* 0x000fe40000000800 */
[----:B------:R-:W-:Y:S02]  /*a7c0*/  ISETP.GE.AND P3, PT, R17, UR4, PT ;  /* 0x0000000411007c0c */ /* 0x000fe4000bf66270 */
[----:B------:R-:W-:Y:S02]  /*a7d0*/  ISETP.GE.AND P4, PT, R16, UR4, PT ;  /* 0x0000000410007c0c */ /* 0x000fe4000bf86270 */
[----:B------:R-:W-:-:S09]  /*a7e0*/  ISETP.GE.AND P2, PT, R2, UR4, PT ;  /* 0x0000000402007c0c */ /* 0x000fd2000bf46270 */
[CC--:B0--3--:R-:W-:Y:S02]  /*a7f0*/  @!P3 LEA R8, P0, R17.reuse, R6.reuse, 0x1 ;  /* 0x000000061108b211 */ /* 0x0c9fe400078008ff */
[----:B------:R-:W-:Y:S02]  /*a800*/  @!P4 LEA R10, P1, R16, R6, 0x1 ;  /* 0x00000006100ac211 */ /* 0x000fe400078208ff */
[----:B------:R-:W-:Y:S01]  /*a810*/  @!P2 IMAD.WIDE R4, R2, 0x2, R6 ;  /* 0x000000020204a825 */ /* 0x000fe200078e0206 */
[-C--:B------:R-:W-:Y:S02]  /*a820*/  @!P3 LEA.HI.X R9, R17, R7.reuse, R226, 0x1, P0 ;  /* 0x000000071109b211 */ /* 0x080fe400000f0ce2 */
[----:B------:R-:W-:Y:S02]  /*a830*/  @!P4 LEA.HI.X R11, R16, R7, R225, 0x1, P1 ;  /* 0x00000007100bc211 */ /* 0x000fe400008f0ce1 */
[----:B-----5:R1:W-:Y:S04]  /*a840*/  @!P2 ST.E.128 desc[UR48][R4.64], R40 ;  /* 0x000000280400a985 */ /* 0x0203e8000c101d30 */
[----:B------:R1:W-:Y:S04]  /*a850*/  @!P3 ST.E.128 desc[UR48][R8.64], R36 ;  /* 0x000000240800b985 */ /* 0x0003e8000c101d30 */
[----:B------:R1:W-:Y:S02]  /*a860*/  @!P4 ST.E.128 desc[UR48][R10.64], R60 ;  /* 0x0000003c0a00c985 */ /* 0x0003e4000c101d30 */
.L_x_38:
[----:B------:R-:W-:Y:S05]  /*a870*/  BSYNC B0 ;  /* 0x0000000000007941 */ /* 0x000fea0003800000 */
.L_x_37:
[----:B------:R-:W2:Y:S02]  /*a880*/  LDC R0, c[0x0][0xc34] ;  /* 0x00030d00ff007b82 */ /* 0x000ea40000000800 */
[----:B--2---:R-:W-:-:S13]  /*a890*/  ISETP.LE.AND P0, PT, R0, UR41, PT ;  /* 0x0000002900007c0c */ /* 0x004fda000bf03270 */
[----:B------:R-:W-:Y:S05]  /*a8a0*/  @!P0 BRA `(.L_x_39) ;  /* 0xffffff6400448947 */ /* 0x000fea000383ffff */
[----:B------:R-:W-:Y:S05]  /*a8b0*/  EXIT ;  /* 0x000000000000794d */ /* 0x000fea0003800000 */
.L_x_7:
[----:B------:R-:W-:-:S08]  /*a8c0*/  NOP ;  /* 0x0000000000007918 */ /* 0x000fd00000000000 */
[----:B------:R-:W0:-:S00]  /*a8d0*/  USETMAXREG.DEALLOC.CTAPOOL 0x18 ;  /* 0x00000018000079c8 */ /* 0x000e0000080e0500 */
[----:B------:R-:W1:Y:S01]  /*a8e0*/  S2UR UR50, SR_CTAID.X ;  /* 0x00000000003279c3 */ /* 0x000e620000002500 */
[----:B------:R-:W-:Y:S01]  /*a8f0*/  UMOV UR46, 0x1 ;  /* 0x00000001002e7882 */ /* 0x000fe20000000000 */
[----:B0-----:R-:W-:Y:S02]  /*a900*/  IMAD.MOV.U32 R18, RZ, RZ, RZ ;  /* 0x000000ffff127224 */ /* 0x001fe400078e00ff */
[----:B------:R-:W-:-:S04]  /*a910*/  IMAD.MOV.U32 R19, RZ, RZ, 0x1 ;  /* 0x00000001ff137424 */ /* 0x000fc800078e00ff */
[----:B------:R-:W1:Y:S02]  /*a920*/  LDC R2, c[0x0][0xc34] ;  /* 0x00030d00ff027b82 */ /* 0x000e640000000800 */
[----:B-1----:R-:W-:-:S13]  /*a930*/  ISETP.LE.AND P0, PT, R2, UR50, PT ;  /* 0x0000003202007c0c */ /* 0x002fda000bf03270 */
[----:B------:R-:W-:Y:S05]  /*a940*/  @P0 BRA `(.L_x_40) ;  /* 0x0000003800080947 */ /* 0x000fea0003800000 */
[----:B------:R-:W0:Y:S01]  /*a950*/  S2R R10, SR_TID.X ;  /* 0x00000000000a7919 */ /* 0x000e220000002100 */
[----:B------:R-:W1:Y:S01]  /*a960*/  S2UR UR4, SR_CgaCtaId ;  /* 0x00000000000479c3 */ /* 0x000e620000008800 */
[----:B------:R-:W-:Y:S01]  /*a970*/  UMOV UR41, 0x400 ;  /* 0x0000040000297882 */ /* 0x000fe20000000000 */
[----:B------:R-:W-:Y:S01]  /*a980*/  IMAD.MOV.U32 R19, RZ, RZ, 0x1 ;  /* 0x00000001ff137424 */ /* 0x000fe200078e00ff */
[----:B------:R-:W-:Y:S01]  /*a990*/  ULDC.64 UR52, c[0x0][0x198] ;  /* 0x0000660000347ab9 */ /* 0x000fe20000000a00 */
[----:B------:R-:W-:Y:S01]  /*a9a0*/  IMAD.MOV.U32 R18, RZ, RZ, RZ ;  /* 0x000000ffff127224 */ /* 0x000fe200078e00ff */
[----:B------:R-:W-:Y:S02]  /*a9b0*/  ULOP3.LUT UR42, UR38, 0x1, URZ, 0xfc, !UPT ;  /* 0x00000001262a7892 */ /* 0x000fe4000f8efc3f */
[----:B------:R-:W-:Y:S01]  /*a9c0*/  ULOP3.LUT UR47, UR38, 0x2, URZ, 0xfc, !UPT ;  /* 0x00000002262f7892 */ /* 0x000fe2000f8efc3f */
[----:B------:R-:W-:Y:S01]  /*a9d0*/  ULDC UR43, c[0x0][0xc] ;  /* 0x00000300002b7ab9 */ /* 0x000fe20000000800 */
[----:B------:R-:W-:Y:S01]  /*a9e0*/  UMOV UR46, URZ ;  /* 0x0000003f002e7c82 */ /* 0x000fe20008000000 */
[----:B-1----:R-:W-:Y:S01]  /*a9f0*/  ULEA UR41, UR4, UR41, 0x18 ;  /* 0x0000002904297291 */ /* 0x002fe2000f8ec03f */
[C---:B0-----:R-:W-:Y:S01]  /*aa00*/  IMAD.SHL.U32 R0, R10.reuse, 0x10, RZ ;  /* 0x000000100a007824 */ /* 0x041fe200078e00ff */
[----:B------:R-:W-:Y:S01]  /*aa10*/  SHF.R.U32.HI R5, RZ, 0x1, R10 ;  /* 0x00000001ff057819 */ /* 0x000fe2000001160a */
[C---:B------:R-:W-:Y:S01]  /*aa20*/  IMAD.SHL.U32 R3, R10.reuse, 0x2, RZ ;  /* 0x000000020a037824 */ /* 0x040fe200078e00ff */
[C---:B------:R-:W-:Y:S01]  /*aa30*/  LOP3.LUT R9, R10.reuse, 0x7f, RZ, 0xc0, !PT ;  /* 0x0000007f0a097812 */ /* 0x040fe200078ec0ff */
[----:B------:R-:W-:Y:S01]  /*aa40*/  IMAD.SHL.U32 R7, R10, 0x4, RZ ;  /* 0x000000040a077824 */ /* 0x000fe200078e00ff */
[----:B------:R-:W-:-:S04]  /*aa50*/  LOP3.LUT R2, R0, 0x1b0, RZ, 0xc0, !PT ;  /* 0x000001b000027812 */ /* 0x000fc800078ec0ff */
[----:B------:R-:W-:Y:S01]  /*aa60*/  LOP3.LUT R8, R2, 0x30, R3, 0x78, !PT ;  /* 0x0000003002087812 */ /* 0x000fe200078e7803 */
[----:B------:R-:W-:-:S05]  /*aa70*/  IMAD.SHL.U32 R3, R10, 0x40, RZ ;  /* 0x000000400a037824 */ /* 0x000fca00078e00ff */
[----:B------:R-:W-:-:S04]  /*aa80*/  LOP3.LUT R2, R3, 0x180, RZ, 0xc0, !PT ;  /* 0x0000018003027812 */ /* 0x000fc800078ec0ff */
[----:B------:R-:W-:Y:S01]  /*aa90*/  LOP3.LUT R5, R2, 0x30, R5, 0xf8, !PT ;  /* 0x0000003002057812 */ /* 0x000fe200078ef805 */
[----:B------:R-:W-:-:S05]  /*aaa0*/  IMAD.SHL.U32 R2, R10, 0x20, RZ ;  /* 0x000000200a027824 */ /* 0x000fca00078e00ff */
[----:B------:R-:W-:-:S04]  /*aab0*/  LOP3.LUT R4, R2, 0x80, RZ, 0xc0, !PT ;  /* 0x0000008002047812 */ /* 0x000fc800078ec0ff */
[----:B------:R-:W-:-:S04]  /*aac0*/  LOP3.LUT R4, R4, 0x10, R10, 0xf8, !PT ;  /* 0x0000001004047812 */ /* 0x000fc800078ef80a */
[----:B------:R-:W-:Y:S01]  /*aad0*/  LOP3.LUT R6, R4, 0x10, R7, 0x78, !PT ;  /* 0x0000001004067812 */ /* 0x000fe200078e7807 */
[----:B------:R-:W-:-:S05]  /*aae0*/  IMAD.SHL.U32 R4, R9, 0x10, RZ ;  /* 0x0000001009047824 */ /* 0x000fca00078e00ff */
[----:B------:R-:W-:Y:S01]  /*aaf0*/  LOP3.LUT R7, R4, 0x600, RZ, 0xc0, !PT ;  /* 0x0000060004077812 */ /* 0x000fe200078ec0ff */
[----:B------:R-:W-:-:S05]  /*ab00*/  IMAD.SHL.U32 R4, R10, 0x8, RZ ;  /* 0x000000080a047824 */ /* 0x000fca00078e00ff */
[----:B------:R-:W-:Y:S02]  /*ab10*/  LOP3.LUT R4, R5, 0x30, R4, 0x78, !PT ;  /* 0x0000003005047812 */ /* 0x000fe400078e7804 */
[C---:B------:R-:W-:Y:S02]  /*ab20*/  LOP3.LUT R5, R7.reuse, 0x60, R2, 0xf8, !PT ;  /* 0x0000006007057812 */ /* 0x040fe400078ef802 */
[----:B------:R-:W-:Y:S02]  /*ab30*/  LOP3.LUT R7, R7, 0x40, R0, 0xf8, !PT ;  /* 0x0000004007077812 */ /* 0x000fe400078ef800 */
[----:B------:R-:W-:Y:S02]  /*ab40*/  LOP3.LUT R5, R5, 0x100, R2, 0xf8, !PT ;  /* 0x0000010005057812 */ /* 0x000fe400078ef802 */
[----:B------:R-:W-:Y:S02]  /*ab50*/  LOP3.LUT R3, R4, 0x640, R3, 0xf8, !PT ;  /* 0x0000064004037812 */ /* 0x000fe400078ef803 */
[----:B------:R-:W-:-:S02]  /*ab60*/  LOP3.LUT R5, R5, R6, RZ, 0xfc, !PT ;  /* 0x0000000605057212 */ /* 0x000fc400078efcff */
[----:B------:R-:W-:Y:S02]  /*ab70*/  LOP3.LUT R7, R7, R8, RZ, 0xfc, !PT ;  /* 0x0000000807077212 */ /* 0x000fe400078efcff */
[----:B------:R-:W-:Y:S01]  /*ab80*/  LOP3.LUT R0, R0, 0x30, RZ, 0xc0, !PT ;  /* 0x0000003000007812 */ /* 0x000fe200078ec0ff */
[----:B------:R0:W-:Y:S04]  /*ab90*/  STL [R1+0xc], R5 ;  /* 0x00000c0501007387 */ /* 0x0001e80000100800 */
[----:B------:R1:W-:Y:S01]  /*aba0*/  STL [R1+0x10], R3 ;  /* 0x0000100301007387 */ /* 0x0003e20000100800 */
[----:B0-----:R-:W-:-:S04]  /*abb0*/  SHF.R.U32.HI R5, RZ, 0x2, R9 ;  /* 0x00000002ff057819 */ /* 0x001fc80000011609 */
[----:B-1----:R-:W-:Y:S01]  /*abc0*/  LOP3.LUT R3, R5, 0x60, R2, 0xf8, !PT ;  /* 0x0000006005037812 */ /* 0x002fe200078ef802 */
[----:B------:R-:W-:-:S05]  /*abd0*/  VIADD R2, R7, UR41 ;  /* 0x0000002907027c36 */ /* 0x000fca0008000000 */
[----:B------:R0:W-:Y:S02]  /*abe0*/  STL [R1+0x14], R2 ;  /* 0x0000140201007387 */ /* 0x0001e40000100800 */
[C---:B0-----:R-:W-:Y:S02]  /*abf0*/  LOP3.LUT R2, R0.reuse, 0x40, RZ, 0xfc, !PT ;  /* 0x0000004000027812 */ /* 0x041fe400078efcff */
[----:B------:R-:W-:-:S07]  /*ac00*/  LOP3.LUT R0, R0, 0x80, RZ, 0xfc, !PT ;  /* 0x0000008000007812 */ /* 0x000fce00078efcff */
.L_x_89:
[----:B------:R-:W-:Y:S01]  /*ac10*/  ULDC UR4, c[0x0][0xc38] ;  /* 0x00030e0000047ab9 */ /* 0x000fe20000000800 */
[----:B------:R-:W-:Y:S01]  /*ac20*/  ULDC UR8, c[0x0][0xc44] ;  /* 0x0003110000087ab9 */ /* 0x000fe20000000800 */
[----:B------:R-:W-:Y:S02]  /*ac30*/  UISETP.NE.AND UP2, UPT, UR4, 0x1, UPT ;  /* 0x000000010400788c */ /* 0x000fe4000bf45270 */
[----:B------:R-:W-:Y:S01]  /*ac40*/  UISETP.NE.AND UP1, UPT, UR8, 0x1, UPT ;  /* 0x000000010800788c */ /* 0x000fe2000bf25270 */
[----:B------:R-:W-:Y:S01]  /*ac50*/  ULDC.64 UR4, c[0x0][0x418] ;  /* 0x0001060000047ab9 */ /* 0x000fe20000000a00 */
[----:B------:R-:W-:Y:S01]  /*ac60*/  ULDC UR6, c[0x0][0x424] ;  /* 0x0001090000067ab9 */ /* 0x000fe20000000800 */
[----:B------:R-:W-:Y:S02]  /*ac70*/  UISETP.NE.U32.AND UP0, UPT, UR4, URZ, UPT ;  /* 0x0000003f0400728c */ /* 0x000fe4000bf05070 */
[----:B------:R-:W-:Y:S02]  /*ac80*/  UIADD3 UR9, UR41, 0x24200, URZ ;  /* 0x0002420029097890 */ /* 0x000fe4000fffe03f */
[----:B------:R-:W-:-:S02]  /*ac90*/  UISETP.NE.AND.EX UP0, UPT, UR5, URZ, UPT, UP0 ;  /* 0x0000003f0500728c */ /* 0x000fc4000bf05300 */
[----:B------:R-:W-:Y:S01]  /*aca0*/  @UP2 ULDC UR4, c[0x0][0xc3c] ;  /* 0x00030f0000042ab9 */ /* 0x000fe20000000800 */
[----:B------:R-:W-:Y:S01]  /*acb0*/  ULDC UR40, c[0x0][0x2f0] ;  /* 0x0000bc0000287ab9 */ /* 0x000fe20000000800 */
[----:B------:R-:W-:Y:S02]  /*acc0*/  UIMAD.WIDE.U32 UR4, UR50, UR4, URZ ;  /* 0x00000004320472a5 */ /* 0x000fe4000f8e003f */
[----:B------:R-:W-:Y:S01]  /*acd0*/  USEL UR6, UR6, 0x1, UP0 ;  /* 0x0000000106067887 */ /* 0x000fe20008000000 */
[----:B------:R-:W-:Y:S01]  /*ace0*/  @UP2 ULDC UR7, c[0x0][0xc40] ;  /* 0x0003100000072ab9 */ /* 0x000fe20000000800 */
[----:B------:R-:W-:Y:S01]  /*acf0*/  ULOP3.LUT UP0, URZ, UR9, 0x1bf, URZ, 0xc0, !UPT ;  /* 0x000001bf093f7892 */ /* 0x000fe2000f80c03f */
[----:B------:R-:W-:Y:S01]  /*ad00*/  UMOV UR45, UR50 ;  /* 0x00000032002d7c82 */ /* 0x000fe20008000000 */
[----:B------:R-:W-:Y:S02]  /*ad10*/  UIMAD UR40, UR6, UR40, URZ ;  /* 0x00000028062872a4 */ /* 0x000fe4000f8e023f */
[----:B------:R-:W-:-:S02]  /*ad20*/  @UP2 USHF.R.U32.HI UR45, URZ, UR7, UR5 ;  /* 0x000000073f2d2299 */ /* 0x000fc40008011605 */
[----:B------:R-:W-:Y:S01]  /*ad30*/  PLOP3.LUT P0, PT, PT, PT, UP0, 0x80, 0x0 ;  /* 0x000000000000781c */ /* 0x000fe20003f0f008 */
[----:B------:R-:W-:Y:S01]  /*ad40*/  @UP1 ULDC.64 UR10, c[0x0][0xc48] ;  /* 0x00031200000a1ab9 */ /* 0x000fe20000000a00 */
[----:B------:R-:W-:Y:S02]  /*ad50*/  UIADD3 UR6, UR40, 0x9f, URZ ;  /* 0x0000009f28067890 */ /* 0x000fe4000fffe03f */
[----:B------:R-:W-:Y:S02]  /*ad60*/  UIMAD.WIDE.U32 UR4, UR45, UR10, URZ ;  /* 0x0000000a2d0472a5 */ /* 0x000fe4000f8e003f */
[----:B------:R-:W-:Y:S01]  /*ad70*/  UMOV UR44, UR45 ;  /* 0x0000002d002c7c82 */ /* 0x000fe20008000000 */
[----:B------:R-:W-:Y:S02]  /*ad80*/  UIMAD.WIDE UR6, UR6, 0x66666667, URZ ;  /* 0x66666667060678a5 */ /* 0x000fe4000f8e023f */
[----:B------:R-:W-:Y:S02]  /*ad90*/  @UP1 USHF.R.U32.HI UR44, URZ, UR11, UR5 ;  /* 0x0000000b3f2c1299 */ /* 0x000fe40008011605 */
[----:B------:R-:W-:-:S02]  /*ada0*/  USHF.R.U32.HI UR39, URZ, 0x1f, UR7 ;  /* 0x0000001f3f277899 */ /* 0x000fc40008011607 */
[----:B------:R-:W-:Y:S02]  /*adb0*/  UIADD3 UR36, -UR44, URZ, URZ ;  /* 0x0000003f2c247290 */ /* 0x000fe4000fffe13f */
[----:B------:R-:W-:Y:S02]  /*adc0*/  ULEA.HI.SX32 UR39, UR7, UR39, 0x1a ;  /* 0x0000002707277291 */ /* 0x000fe4000f8fd23f */
[----:B------:R-:W-:Y:S01]  /*add0*/  UIMAD UR36, UR8, UR36, UR45 ;  /* 0x00000024082472a4 */ /* 0x000fe2000f8e022d */
[----:B------:R-:W-:Y:S11]  /*ade0*/  @!P0 BRA `(.L_x_41) ;  /* 0x0000000000408947 */ /* 0x000ff60003800000 */
[----:B------:R-:W-:Y:S01]  /*adf0*/  MOV R2, 0x0 ;  /* 0x0000000000027802 */ /* 0x000fe20000000f00 */
[----:B------:R-:W-:Y:S01]  /*ae00*/  ULDC.64 UR6, c[0x4][0x98] ;  /* 0x0100260000067ab9 */ /* 0x000fe20000000a00 */
[----:B------:R-:W-:Y:S01]  /*ae10*/  ULDC.64 UR8, c[0x4][0xa0] ;  /* 0x0100280000087ab9 */ /* 0x000fe20000000a00 */
[----:B------:R-:W-:Y:S01]  /*ae20*/  ULDC.64 UR4, c[0x4][0x8] ;  /* 0x0100020000047ab9 */ /* 0x000fe20000000a00 */
[----:B------:R-:W-:Y:S02]  /*ae30*/  IMAD.U32 R4, RZ, RZ, UR6 ;  /* 0x00000006ff047e24 */ /* 0x000fe4000f8e00ff */
[----:B------:R-:W0:Y:S01]  /*ae40*/  LDC.64 R2, c[0x4][R2] ;  /* 0x0100000002027b82 */ /* 0x000e220000000a00 */
[----:B------:R-:W-:Y:S02]  /*ae50*/  IMAD.U32 R5, RZ, RZ, UR7 ;  /* 0x00000007ff057e24 */ /* 0x000fe4000f8e00ff */
[----:B------:R-:W-:Y:S02]  /*ae60*/  IMAD.U32 R6, RZ, RZ, UR8 ;  /* 0x00000008ff067e24 */ /* 0x000fe4000f8e00ff */
[----:B------:R-:W-:-:S02]  /*ae70*/  IMAD.U32 R7, RZ, RZ, UR9 ;  /* 0x00000009ff077e24 */ /* 0x000fc4000f8e00ff */
[----:B------:R-:W-:Y:S02]  /*ae80*/  IMAD.U32 R10, RZ, RZ, UR4 ;  /* 0x00000004ff0a7e24 */ /* 0x000fe4000f8e00ff */
[----:B------:R-:W-:Y:S02]  /*ae90*/  IMAD.U32 R11, RZ, RZ, UR5 ;  /* 0x00000005ff0b7e24 */ /* 0x000fe4000f8e00ff */
[----:B------:R-:W-:Y:S02]  /*aea0*/  IMAD.MOV.U32 R8, RZ, RZ, 0x70 ;  /* 0x00000070ff087424 */ /* 0x000fe400078e00ff */
[----:B------:R-:W-:Y:S02]  /*aeb0*/  IMAD.MOV.U32 R12, RZ, RZ, 0x1 ;  /* 0x00000001ff0c7424 */ /* 0x000fe400078e00ff */
[----:B------:R-:W-:-:S07]  /*aec0*/  IMAD.MOV.U32 R13, RZ, RZ, RZ ;  /* 0x000000ffff0d7224 */ /* 0x000fce00078e00ff */
[----:B------:R-:W-:-:S07]  /*aed0*/  LEPC R20, `(.L_x_41) ;  /* 0x000000001014794e */ /* 0x000fce0000000000 */
[----:B0-----:R-:W-:Y:S05]  /*aee0*/  CALL.ABS.NOINC R2 ;  /* 0x0000000002007343 */ /* 0x001fea0003c00000 */
.L_x_41:
[----:B------:R-:W-:-:S06]  /*aef0*/  UIADD3 UR4, UR41, 0xf200, URZ ;  /* 0x0000f20029047890 */ /* 0x000fcc000fffe03f */
[----:B------:R-:W-:-:S05]  /*af00*/  IMAD.U32 R16, RZ, RZ, UR4 ;  /* 0x00000004ff107e24 */ /* 0x000fca000f8e00ff */
[----:B------:R-:W-:-:S13]  /*af10*/  LOP3.LUT P0, RZ, R16, 0x1bf, RZ, 0xc0, !PT ;  /* 0x000001bf10ff7812 */ /* 0x000fda000780c0ff */
[----:B------:R-:W-:Y:S05]  /*af20*/  @!P0 BRA `(.L_x_42) ;  /* 0x0000000000408947 */ /* 0x000fea0003800000 */
        /* <DEDUP_REMOVED lines=16> */
.L_x_42:
[----:B------:R-:W-:-:S04]  /*b030*/  UIADD3 UR4, UR41, 0x200, URZ ;  /* 0x0000020029047890 */ /* 0x000fc8000fffe03f */
[----:B------:R-:W-:-:S06]  /*b040*/  ULOP3.LUT UP0, URZ, UR4, 0x9f, URZ, 0xc0, !UPT ;  /* 0x0000009f043f7892 */ /* 0x000fcc000f80c03f */
[----:B------:R-:W-:-:S13]  /*b050*/  PLOP3.LUT P0, PT, PT, PT, UP0, 0x80, 0x0 ;  /* 0x000000000000781c */ /* 0x000fda0003f0f008 */
        /* <DEDUP_REMOVED lines=17> */
.L_x_43:
        /* <DEDUP_REMOVED lines=18> */
.L_x_44:
[----:B------:R-:W-:Y:S01]  /*b290*/  ULDC.64 UR4, c[0x0][0x9f8] ;  /* 0x00027e0000047ab9 */ /* 0x000fe20000000a00 */
[----:B------:R-:W2:Y:S01]  /*b2a0*/  LDL.LU R17, [R1+0x4] ;  /* 0x0000040001117983 */ /* 0x000ea20000300800 */
[----:B------:R-:W-:Y:S01]  /*b2b0*/  UISETP.NE.U32.AND UP0, UPT, UR4, URZ, UPT ;  /* 0x0000003f0400728c */ /* 0x000fe2000bf05070 */
[----:B------:R-:W-:-:S03]  /*b2c0*/  IMAD.U32 R8, RZ, RZ, UR44 ;  /* 0x0000002cff087e24 */ /* 0x000fc6000f8e00ff */
[----:B------:R-:W-:-:S06]  /*b2d0*/  UISETP.NE.AND.EX UP0, UPT, UR5, URZ, UPT, UP0 ;  /* 0x0000003f0500728c */ /* 0x000fcc000bf05300 */
[----:B------:R-:W-:-:S05]  /*b2e0*/  PLOP3.LUT P0, PT, PT, PT, UP0, 0x80, 0x0 ;  /* 0x000000000000781c */ /* 0x000fca0003f0f008 */
[----:B------:R-:W-:Y:S02]  /*b2f0*/  @UP0 ULDC.64 UR4, c[0x0][0x9f8] ;  /* 0x00027e0000040ab9 */ /* 0x000fe40000000a00 */
[----:B------:R-:W-:-:S06]  /*b300*/  @UP0 UIMAD.WIDE UR4, UR44, 0x4, UR4 ;  /* 0x000000042c0408a5 */ /* 0x000fcc000f8e0204 */
[----:B------:R-:W-:Y:S02]  /*b310*/  IMAD.U32 R2, RZ, RZ, UR4 ;  /* 0x00000004ff027e24 */ /* 0x000fe4000f8e00ff */
[----:B------:R-:W-:-:S05]  /*b320*/  IMAD.U32 R3, RZ, RZ, UR5 ;  /* 0x00000005ff037e24 */ /* 0x000fca000f8e00ff */
[----:B------:R0:W3:Y:S01]  /*b330*/  @P0 LDG.E R8, desc[UR48][R2.64] ;  /* 0x0000003002080981 */ /* 0x0000e2000c1e1900 */
[----:B------:R-:W-:Y:S01]  /*b340*/  UMOV UR4, 0xffffffff ;  /* 0xffffffff00047882 */ /* 0x000fe20000000000 */
[----:B------:R-:W1:Y:S01]  /*b350*/  S2R R0, SR_TID.X ;  /* 0x0000000000007919 */ /* 0x000e620000002100 */
[----:B0-----:R-:W0:Y:S02]  /*b360*/  LDC.64 R2, c[0x0][0x418] ;  /* 0x00010600ff027b82 */ /* 0x001e240000000a00 */
[----:B0-----:R-:W-:Y:S02]  /*b370*/  ISETP.NE.U32.AND P0, PT, R2, RZ, PT ;  /* 0x000000ff0200720c */ /* 0x001fe40003f05070 */
[----:B-1----:R-:W-:Y:S02]  /*b380*/  SHF.R.U32.HI R0, RZ, 0x5, R0 ;  /* 0x00000005ff007819 */ /* 0x002fe40000011600 */
[----:B------:R-:W-:Y:S02]  /*b390*/  ISETP.NE.AND.EX P1, PT, R3, RZ, PT, P0 ;  /* 0x000000ff0300720c */ /* 0x000fe40003f25300 */
[----:B------:R-:W-:-:S02]  /*b3a0*/  LOP3.LUT R0, R0, 0x3, RZ, 0xc0, !PT ;  /* 0x0000000300007812 */ /* 0x000fc400078ec0ff */
[----:B--2---:R-:W-:-:S09]  /*b3b0*/  LOP3.LUT R17, R17, 0xfffffffe, RZ, 0xc0, !PT ;  /* 0xfffffffe11117812 */ /* 0x004fd200078ec0ff */
[----:B------:R-:W-:Y:S02]  /*b3c0*/  @P1 LOP3.LUT R17, R17, 0x1, RZ, 0xfc, !PT ;  /* 0x0000000111111812 */ /* 0x000fe400078efcff */
[----:B---3--:R-:W-:Y:S01]  /*b3d0*/  SHF.R.S32.HI R9, RZ, 0x1f, R8 ;  /* 0x0000001fff097819 */ /* 0x008fe20000011408 */
[----:B------:R0:W-:Y:S01]  /*b3e0*/  STL [R1], R8 ;  /* 0x0000000801007387 */ /* 0x0001e20000100800 */
[----:B------:R-:W-:-:S03]  /*b3f0*/  SEL R16, R8, RZ, !P1 ;  /* 0x000000ff08107207 */ /* 0x000fc60004800000 */
[----:B------:R0:W-:Y:S04]  /*b400*/  STL [R1+0x8], R9 ;  /* 0x0000080901007387 */ /* 0x0001e80000100800 */
[----:B------:R0:W-:Y:S01]  /*b410*/  STL [R1+0x4], R17 ;  /* 0x0000041101007387 */ /* 0x0001e20000100800 */
[----:B------:R-:W-:Y:S05]  /*b420*/  BRA.DIV UR4, `(.L_x_45) ;  /* 0x0000003204a07947 */ /* 0x000fea000b800000 */
[----:B------:R1:W2:Y:S02]  /*b430*/  SHFL.IDX PT, R14, R0, RZ, 0x1f ;  /* 0x00001fff000e7589 */ /* 0x0002a400000e0000 */
.L_x_105:
[----:B------:R-:W-:Y:S01]  /*b440*/  PLOP3.LUT P2, PT, PT, PT, PT, 0x8, 0x0 ;  /* 0x000000000000781c */ /* 0x000fe20003f4e170 */
[----:B-1----:R-:W-:Y:S01]  /*b450*/  IMAD.MOV.U32 R0, RZ, RZ, R17 ;  /* 0x000000ffff007224 */ /* 0x002fe200078e0011 */
[----:B--2---:R-:W-:-:S04]  /*b460*/  ISETP.NE.AND P0, PT, R14, RZ, PT ;  /* 0x000000ff0e00720c */ /* 0x004fc80003f05270 */
[----:B------:R-:W-:-:S07]  /*b470*/  LOP3.LUT R0, R0, 0xfffffffd, RZ, 0xc0, !PT ;  /* 0xfffffffd00007812 */ /* 0x000fce00078ec0ff */
[----:B------:R-:W-:-:S05]  /*b480*/  @P2 LOP3.LUT R0, R0, 0x2, RZ, 0xfc, !PT ;  /* 0x0000000200002812 */ /* 0x000fca00078efcff */
[----:B------:R1:W-:Y:S01]  /*b490*/  STL [R1+0x4], R0 ;  /* 0x0000040001007387 */ /* 0x0003e20000100800 */
[----:B------:R-:W-:Y:S05]  /*b4a0*/  @P0 BRA `(.L_x_46) ;  /* 0x0000000400c00947 */ /* 0x000fea0003800000 */
[----:B------:R-:W-:-:S06]  /*b4b0*/  UIADD3 UR4, UR39, -0x1, URZ ;  /* 0xffffffff27047890 */ /* 0x000fcc000fffe03f */
[----:B-1----:R-:W-:Y:S01]  /*b4c0*/  IMAD.U32 R0, RZ, RZ, UR4 ;  /* 0x00000004ff007e24 */ /* 0x002fe2000f8e00ff */
[----:B------:R-:W-:-:S03]  /*b4d0*/  UMOV UR4, 0xffffffff ;  /* 0xffffffff00047882 */ /* 0x000fc60000000000 */
[----:B------:R-:W-:Y:S05]  /*b4e0*/  BRA.DIV UR4, `(.L_x_47) ;  /* 0x0000003204907947 */ /* 0x000fea000b800000 */
[----:B------:R-:W-:-:S13]  /*b4f0*/  ELECT P6, URZ, PT ;  /* 0x00000000003f782f */ /* 0x000fda00038c0000 */
.L_x_108:
[----:B------:R-:W-:Y:S05]  /*b500*/  @!P6 BRA `(.L_x_46) ;  /* 0x0000000400a8e947 */ /* 0x000fea0003800000 */
[----:B------:R-:W-:Y:S01]  /*b510*/  IMAD.MOV.U32 R16, RZ, RZ, R8 ;  /* 0x000000ffff107224 */ /* 0x000fe200078e0008 */
[----:B------:R-:W-:Y:S06]  /*b520*/  @!P1 BRA `(.L_x_48) ;  /* 0x0000000000449947 */ /* 0x000fec0003800000 */
[----:B------:R-:W1:Y:S01]  /*b530*/  LDC R6, c[0x0][0x43c] ;  /* 0x00010f00ff067b82 */ /* 0x000e620000000800 */
[----:B------:R-:W-:Y:S01]  /*b540*/  ULDC.64 UR4, c[0x0][0x428] ;  /* 0x00010a0000047ab9 */ /* 0x000fe20000000a00 */
[----:B-1----:R-:W-:-:S13]  /*b550*/  ISETP.NE.AND P0, PT, R6, 0x1, PT ;  /* 0x000000010600780c */ /* 0x002fda0003f05270 */
[----:B------:R-:W1:Y:S02]  /*b560*/  @P0 LDC.64 R4, c[0x0][0x440] ;  /* 0x00011000ff040b82 */ /* 0x000e640000000a00 */
[----:B-1----:R-:W-:-:S04]  /*b570*/  @P0 IMAD.HI.U32 R7, R0, R4, RZ ;  /* 0x0000000400070227 */ /* 0x002fc800078e00ff */
[----:B------:R-:W-:Y:S01]  /*b580*/  IMAD.MOV.U32 R4, RZ, RZ, R0 ;  /* 0x000000ffff047224 */ /* 0x000fe200078e0000 */
[----:B------:R-:W-:-:S05]  /*b590*/  @P0 SHF.R.U32.HI R4, RZ, R5, R7 ;  /* 0x00000005ff040219 */ /* 0x000fca0000011607 */
[----:B------:R-:W-:-:S04]  /*b5a0*/  IMAD.MOV R5, RZ, RZ, -R4 ;  /* 0x000000ffff057224 */ /* 0x000fc800078e0a04 */
[----:B------:R-:W-:Y:S01]  /*b5b0*/  IMAD R0, R6, R5, R0 ;  /* 0x0000000506007224 */ /* 0x000fe200078e0200 */
[--C-:B------:R-:W-:Y:S01]  /*b5c0*/  SHF.R.S32.HI R5, RZ, 0x1f, R4.reuse ;  /* 0x0000001fff057819 */ /* 0x100fe20000011404 */
[----:B------:R-:W-:Y:S02]  /*b5d0*/  IMAD R6, R9, UR4, RZ ;  /* 0x0000000409067c24 */ /* 0x000fe4000f8e02ff */
[----:B------:R-:W-:-:S04]  /*b5e0*/  IMAD.WIDE.U32 R4, R8, UR4, R4 ;  /* 0x0000000408047c25 */ /* 0x000fc8000f8e0004 */
[----:B------:R-:W-:Y:S01]  /*b5f0*/  IMAD R6, R8, UR5, R6 ;  /* 0x0000000508067c24 */ /* 0x000fe2000f8e0206 */
[----:B------:R-:W-:-:S03]  /*b600*/  LEA R2, P0, R4, R2, 0x2 ;  /* 0x0000000204027211 */ /* 0x000fc600078010ff */
[----:B------:R-:W-:-:S05]  /*b610*/  IMAD.IADD R6, R5, 0x1, R6 ;  /* 0x0000000105067824 */ /* 0x000fca00078e0206 */
[----:B------:R-:W-:-:S05]  /*b620*/  LEA.HI.X R3, R4, R3, R6, 0x2, P0 ;  /* 0x0000000304037211 */ /* 0x000fca00000f1406 */
[----:B------:R1:W5:Y:S02]  /*b630*/  LDG.E R16, desc[UR48][R2.64] ;  /* 0x0000003002107981 */ /* 0x000364000c1e1900 */
.L_x_48:
[----:B------:R-:W-:Y:S01]  /*b640*/  LEA R4, R18, UR41, 0x3 ;  /* 0x0000002912047c11 */ /* 0x000fe2000f8e18ff */
[----:B-1----:R-:W1:Y:S01]  /*b650*/  S2R R2, SR_TID.X ;  /* 0x0000000000027919 */ /* 0x002e620000002100 */
[----:B------:R-:W-:-:S04]  /*b660*/  SHF.L.U32 R3, R19, 0x1f, RZ ;  /* 0x0000001f13037819 */ /* 0x000fc800000006ff */
[----:B------:R-:W2:Y:S01]  /*b670*/  SYNCS.PHASECHK.TRANS64.TRYWAIT P0, [R4+URZ+0x33480], R3 ;  /* 0x03348003040075a7 */ /* 0x000ea2000800017f */
[----:B-1----:R-:W-:-:S04]  /*b680*/  LOP3.LUT R2, R2, 0x7f, RZ, 0xc0, !PT ;  /* 0x0000007f02027812 */ /* 0x002fc800078ec0ff */
[----:B------:R-:W-:Y:S01]  /*b690*/  ISETP.NE.AND P1, PT, R2, RZ, PT ;  /* 0x000000ff0200720c */ /* 0x000fe20003f25270 */
[----:B--2---:R-:W-:-:S12]  /*b6a0*/  @!P0 BRA `(.L_x_49) ;  /* 0x0000003000408947 */ /* 0x004fd80003800000 */
.L_x_109:
[----:B------:R-:W-:Y:S05]  /*b6b0*/  @P1 BRA `(.L_x_50) ;  /* 0x00000000001c1947 */ /* 0x000fea0003800000 */
[----:B------:R-:W2:Y:S01]  /*b6c0*/  S2R R2, SR_TID.X ;  /* 0x0000000000027919 */ /* 0x000ea20000002100 */
[----:B------:R-:W-:-:S04]  /*b6d0*/  IMAD.MOV.U32 R5, RZ, RZ, 0x7800 ;  /* 0x00007800ff057424 */ /* 0x000fc800078e00ff */
[----:B------:R3:W-:Y:S01]  /*b6e0*/  SYNCS.ARRIVE.TRANS64 RZ, [R4+URZ+0x33470], R5 ;  /* 0x0334700504ff79a7 */ /* 0x0007e2000800003f */
[----:B--2---:R-:W-:-:S04]  /*b6f0*/  LOP3.LUT R2, R2, 0x1f, RZ, 0xc0, !PT ;  /* 0x0000001f02027812 */ /* 0x004fc800078ec0ff */
[----:B------:R-:W-:-:S13]  /*b700*/  ISETP.NE.AND P0, PT, R2, RZ, PT ;  /* 0x000000ff0200720c */ /* 0x000fda0003f05270 */
[----:B---3--:R-:W-:Y:S05]  /*b710*/  @!P0 BRA `(.L_x_50) ;  /* 0x0000000000048947 */ /* 0x008fea0003800000 */
[----:B------:R-:W-:Y:S01]  /*b720*/  BPT.TRAP 0x1 ;  /* 0x000000040000795c */ /* 0x000fe20000300000 */
.L_x_50:
[----:B------:R-:W-:Y:S01]  /*b730*/  IMAD.U32 R5, RZ, RZ, UR41 ;  /* 0x00000029ff057e24 */ /* 0x000fe2000f8e00ff */
[----:B------:R-:W-:Y:S01]  /*b740*/  R2UR UR33, R4 ;  /* 0x00000000042172ca */ /* 0x000fe200000e0000 */
[----:B------:R-:W-:Y:S01]  /*b750*/  IMAD R0, R0, 0xa0, RZ ;  /* 0x000000a000007824 */ /* 0x000fe200078e02ff */
[----:B-----5:R-:W-:Y:S01]  /*b760*/  R2UR UR37, R16 ;  /* 0x00000000102572ca */ /* 0x020fe200000e0000 */
[----:B------:R-:W-:Y:S01]  /*b770*/  IMAD R2, R18, 0x7800, R5 ;  /* 0x0000780012027824 */ /* 0x000fe200078e0205 */
[----:B------:R-:W-:Y:S02]  /*b780*/  UIADD3 UR4, UP0, UR52, 0x470, URZ ;  /* 0x0000047034047890 */ /* 0x000fe4000ff1e03f */
[----:B------:R-:W-:Y:S01]  /*b790*/  R2UR UR35, R0 ;  /* 0x00000000002372ca */ /* 0x000fe200000e0000 */
[----:B------:R-:W-:Y:S01]  /*b7a0*/  UMOV UR6, 0x0 ;  /* 0x0000000000067882 */ /* 0x000fe20000000000 */
[----:B------:R-:W-:Y:S01]  /*b7b0*/  R2UR UR8, R2 ;  /* 0x00000000020872ca */ /* 0x000fe200000e0000 */
[----:B------:R-:W-:Y:S01]  /*b7c0*/  UIADD3.X UR5, URZ, UR53, URZ, UP0, !UPT ;  /* 0x000000353f057290 */ /* 0x000fe200087fe43f */
[----:B------:R-:W-:Y:S01]  /*b7d0*/  UMOV UR7, 0x14f00000 ;  /* 0x14f0000000077882 */ /* 0x000fe20000000000 */
[----:B------:R-:W-:-:S02]  /*b7e0*/  UMOV UR34, URZ ;  /* 0x0000003f00227c82 */ /* 0x000fc40008000000 */
[----:B------:R-:W-:Y:S01]  /*b7f0*/  UIADD3 UR33, UR33, 0x33470, URZ ;  /* 0x0003347021217890 */ /* 0x000fe2000fffe03f */
[----:B------:R-:W-:Y:S01]  /*b800*/  UMOV UR18, 0x40 ;  /* 0x0000004000127882 */ /* 0x000fe20000000000 */
[----:B------:R-:W-:Y:S01]  /*b810*/  UMOV UR20, UR36 ;  /* 0x0000002400147c82 */ /* 0x000fe20008000000 */
[----:B------:R-:W-:Y:S01]  /*b820*/  UMOV UR21, UR37 ;  /* 0x0000002500157c82 */ /* 0x000fe20008000000 */
[----:B------:R-:W-:Y:S02]  /*b830*/  UMOV UR10, 0x80 ;  /* 0x00000080000a7882 */ /* 0x000fe40000000000 */
[----:B------:R-:W-:Y:S01]  /*b840*/  UMOV UR19, UR35 ;  /* 0x0000002300137c82 */ /* 0x000fe20008000000 */
[----:B------:R-:W-:Y:S01]  /*b850*/  UMOV UR17, UR33 ;  /* 0x0000002100117c82 */ /* 0x000fe20008000000 */
[----:B------:R-:W-:Y:S02]  /*b860*/  UIADD3 UR32, UR8, 0xf200, URZ ;  /* 0x0000f20008207890 */ /* 0x000fe4000fffe03f */
[----:B------:R-:W-:-:S02]  /*b870*/  UIADD3 UR16, UR8, 0x11a00, URZ ;  /* 0x00011a0008107890 */ /* 0x000fc4000fffe03f */
[----:B------:R-:W-:Y:S01]  /*b880*/  UIADD3 UR8, UR8, 0x14200, URZ ;  /* 0x0001420008087890 */ /* 0x000fe2000fffe03f */
[----:B------:R-:W-:Y:S01]  /*b890*/  UMOV UR12, UR36 ;  /* 0x00000024000c7c82 */ /* 0x000fe20008000000 */
[----:B------:R-:W-:Y:S01]  /*b8a0*/  UMOV UR13, UR37 ;  /* 0x00000025000d7c82 */ /* 0x000fe20008000000 */
[----:B------:R-:W-:Y:S01]  /*b8b0*/  UMOV UR9, UR33 ;  /* 0x0000002100097c82 */ /* 0x000fe20008000000 */
[----:B------:R-:W-:Y:S01]  /*b8c0*/  UMOV UR11, UR35 ;  /* 0x00000023000b7c82 */ /* 0x000fe20008000000 */
[----:B------:R2:W-:Y:S02]  /*b8d0*/  UTMALDG.4D [UR32], [UR4], desc[UR6] ;  /* 0x00000620040075b4 */ /* 0x0005e40008019000 */
[----:B------:R2:W-:Y:S02]  /*b8e0*/  UTMALDG.4D [UR16], [UR4], desc[UR6] ;  /* 0x00000610040075b4 */ /* 0x0005e40008019000 */
[----:B------:R2:W-:Y:S01]  /*b8f0*/  UTMALDG.4D [UR8], [UR4], desc[UR6] ;  /* 0x00000608040075b4 */ /* 0x0005e20008019000 */
[----:B------:R-:W3:Y:S02]  /*b900*/  SYNCS.PHASECHK.TRANS64.TRYWAIT P0, [R4+URZ+0x33440], R3 ;  /* 0x03344003040075a7 */ /* 0x000ee4000800017f */
[----:B--23--:R-:W-:Y:S05]  /*b910*/  @!P0 BRA `(.L_x_51) ;  /* 0x0000002c00b88947 */ /* 0x00cfea0003800000 */
.L_x_110:
[----:B------:R-:W-:Y:S05]  /*b920*/  @P1 BRA `(.L_x_52) ;  /* 0x00000000001c1947 */ /* 0x000fea0003800000 */
[----:B------:R-:W3:Y:S01]  /*b930*/  S2R R5, SR_TID.X ;  /* 0x0000000000057919 */ /* 0x000ee20000002100 */
[----:B-12---:R-:W-:-:S04]  /*b940*/  IMAD.MOV.U32 R3, RZ, RZ, 0x7800 ;  /* 0x00007800ff037424 */ /* 0x006fc800078e00ff */
[----:B------:R4:W-:Y:S01]  /*b950*/  SYNCS.ARRIVE.TRANS64 RZ, [R4+URZ+0x33430], R3 ;  /* 0x0334300304ff79a7 */ /* 0x0009e2000800003f */
[----:B---3--:R-:W-:-:S04]  /*b960*/  LOP3.LUT R5, R5, 0x1f, RZ, 0xc0, !PT ;  /* 0x0000001f05057812 */ /* 0x008fc800078ec0ff */
[----:B------:R-:W-:-:S13]  /*b970*/  ISETP.NE.AND P0, PT, R5, RZ, PT ;  /* 0x000000ff0500720c */ /* 0x000fda0003f05270 */
[----:B----4-:R-:W-:Y:S05]  /*b980*/  @!P0 BRA `(.L_x_52) ;  /* 0x0000000000048947 */ /* 0x010fea0003800000 */
[----:B------:R-:W-:Y:S01]  /*b990*/  BPT.TRAP 0x1 ;  /* 0x000000040000795c */ /* 0x000fe20000300000 */
.L_x_52:
[----:B-12---:R-:W2:Y:S01]  /*b9a0*/  LDL.LU R3, [R1+0x4] ;  /* 0x0000040001037983 */ /* 0x006ea20000300800 */
[----:B------:R-:W-:Y:S01]  /*b9b0*/  R2UR UR8, R2 ;  /* 0x00000000020872ca */ /* 0x000fe200000e0000 */
[----:B------:R-:W-:Y:S01]  /*b9c0*/  UIADD3 UR4, UP0, UR52, 0x370, URZ ;  /* 0x0000037034047890 */ /* 0x000fe2000ff1e03f */
[----:B------:R-:W-:Y:S01]  /*b9d0*/  R2UR UR25, R4 ;  /* 0x00000000041972ca */ /* 0x000fe200000e0000 */
[----:B------:R-:W-:Y:S01]  /*b9e0*/  UMOV UR6, 0x0 ;  /* 0x0000000000067882 */ /* 0x000fe20000000000 */
[----:B------:R-:W-:Y:S01]  /*b9f0*/  PLOP3.LUT P0, PT, PT, PT, PT, 0x80, 0x0 ;  /* 0x000000000000781c */ /* 0x000fe20003f0f070 */
[----:B------:R-:W-:Y:S01]  /*ba00*/  UIADD3.X UR5, URZ, UR53, URZ, UP0, !UPT ;  /* 0x000000353f057290 */ /* 0x000fe200087fe43f */
[----:B------:R-:W-:Y:S01]  /*ba10*/  R2UR UR27, R0 ;  /* 0x00000000001b72ca */ /* 0x000fe200000e0000 */
[----:B------:R-:W-:Y:S01]  /*ba20*/  UMOV UR7, 0x14f00000 ;  /* 0x14f0000000077882 */ /* 0x000fe20000000000 */
[----:B------:R-:W-:Y:S01]  /*ba30*/  R2UR UR29, R16 ;  /* 0x00000000101d72ca */ /* 0x000fe200000e0000 */
[----:B------:R-:W-:Y:S01]  /*ba40*/  UMOV UR26, URZ ;  /* 0x0000003f001a7c82 */ /* 0x000fe20008000000 */
[----:B------:R-:W-:Y:S01]  /*ba50*/  UMOV UR28, UR36 ;  /* 0x00000024001c7c82 */ /* 0x000fe20008000000 */
[----:B------:R-:W-:Y:S01]  /*ba60*/  UMOV UR18, 0x40 ;  /* 0x0000004000127882 */ /* 0x000fe20000000000 */
[----:B------:R-:W-:Y:S01]  /*ba70*/  UMOV UR20, UR36 ;  /* 0x0000002400147c82 */ /* 0x000fe20008000000 */
[----:B------:R-:W-:-:S02]  /*ba80*/  UIADD3 UR24, UR8, 0x24200, URZ ;  /* 0x0002420008187890 */ /* 0x000fc4000fffe03f */
[----:B------:R-:W-:Y:S02]  /*ba90*/  UIADD3 UR25, UR25, 0x33430, URZ ;  /* 0x0003343019197890 */ /* 0x000fe4000fffe03f */
[----:B------:R-:W-:Y:S02]  /*baa0*/  UIADD3 UR16, UR8, 0x26a00, URZ ;  /* 0x00026a0008107890 */ /* 0x000fe4000fffe03f */
[----:B------:R-:W-:Y:S01]  /*bab0*/  UIADD3 UR8, UR8, 0x29200, URZ ;  /* 0x0002920008087890 */ /* 0x000fe2000fffe03f */
[----:B------:R-:W-:Y:S01]  /*bac0*/  UMOV UR19, UR27 ;  /* 0x0000001b00137c82 */ /* 0x000fe20008000000 */
[----:B------:R-:W-:Y:S01]  /*bad0*/  UMOV UR21, UR29 ;  /* 0x0000001d00157c82 */ /* 0x000fe20008000000 */
[----:B------:R-:W-:Y:S01]  /*bae0*/  UMOV UR17, UR25 ;  /* 0x0000001900117c82 */ /* 0x000fe20008000000 */
[----:B------:R-:W-:Y:S01]  /*baf0*/  UMOV UR10, 0x80 ;  /* 0x00000080000a7882 */ /* 0x000fe20000000000 */
[----:B------:R-:W-:Y:S01]  /*bb00*/  UMOV UR12, UR36 ;  /* 0x00000024000c7c82 */ /* 0x000fe20008000000 */
[----:B------:R-:W-:Y:S01]  /*bb10*/  UMOV UR11, UR27 ;  /* 0x0000001b000b7c82 */ /* 0x000fe20008000000 */
[----:B------:R-:W-:Y:S01]  /*bb20*/  UMOV UR13, UR29 ;  /* 0x0000001d000d7c82 */ /* 0x000fe20008000000 */
[----:B------:R3:W-:Y:S01]  /*bb30*/  UTMALDG.4D [UR24], [UR4], desc[UR6] ;  /* 0x00000618040075b4 */ /* 0x0007e20008019000 */
[----:B------:R-:W-:Y:S01]  /*bb40*/  UMOV UR9, UR25 ;  /* 0x0000001900097c82 */ /* 0x000fe20008000000 */
[----:B------:R3:W-:Y:S01]  /*bb50*/  UTMALDG.4D [UR16], [UR4], desc[UR6] ;  /* 0x00000610040075b4 */ /* 0x0007e20008019000 */
[----:B------:R3:W-:Y:S01]  /*bb60*/  UTMALDG.4D [UR8], [UR4], desc[UR6] ;  /* 0x00000608040075b4 */ /* 0x0007e20008019000 */
[----:B--2---:R-:W-:-:S04]  /*bb70*/  LOP3.LUT R3, R3, 0xfffffffd, RZ, 0xc0, !PT ;  /* 0xfffffffd03037812 */ /* 0x004fc800078ec0ff */
[----:B------:R-:W-:-:S05]  /*bb80*/  @P0 LOP3.LUT R3, R3, 0x2, RZ, 0xfc, !PT ;  /* 0x0000000203030812 */ /* 0x000fca00078efcff */
[----:B------:R3:W-:Y:S01]  /*bb90*/  STL [R1+0x4], R3 ;  /* 0x0000040301007387 */ /* 0x0007e20000100800 */
[----:B------:R-:W-:Y:S01]  /*bba0*/  NOP ;  /* 0x0000000000007918 */ /* 0x000fe20000000000 */
.L_x_46:
[----:B------:R-:W-:Y:S05]  /*bbb0*/  WARPSYNC.ALL ;  /* 0x0000000000007948 */ /* 0x000fea0003800000 */
[----:B---3--:R-:W-:Y:S01]  /*bbc0*/  UIADD3 UR4, UR41, 0x1e200, URZ ;  /* 0x0001e20029047890 */ /* 0x008fe2000fffe03f */
[----:B------:R-:W-:Y:S03]  /*bbd0*/  BAR.SYNC.DEFER_BLOCKING 0x8, 0x180 ;  /* 0x0206000000007b1d */ /* 0x000fe60000010000 */
        /* <DEDUP_REMOVED lines=8> */
[----:B------:R-:W2:Y:S01]  /*bc60*/  LDC.64 R2, c[0x4][R2] ;  /* 0x0100000002027b82 */ /* 0x000ea20000000a00 */
[----:B------:R-:W-:Y:S02]  /*bc70*/  IMAD.U32 R5, RZ, RZ, UR7 ;  /* 0x00000007ff057e24 */ /* 0x000fe4000f8e00ff */
[----:B------:R-:W-:Y:S02]  /*bc80*/  IMAD.U32 R6, RZ, RZ, UR8 ;  /* 0x00000008ff067e24 */ /* 0x000fe4000f8e00ff */
[----:B------:R-:W-:-:S02]  /*bc90*/  IMAD.U32 R7, RZ, RZ, UR9 ;  /* 0x00000009ff077e24 */ /* 0x000fc4000f8e00ff */
[----:B------:R-:W-:Y:S02]  /*bca0*/  IMAD.U32 R10, RZ, RZ, UR4 ;  /* 0x00000004ff0a7e24 */ /* 0x000fe4000f8e00ff */
[----:B------:R-:W-:Y:S02]  /*bcb0*/  IMAD.U32 R11, RZ, RZ, UR5 ;  /* 0x00000005ff0b7e24 */ /* 0x000fe4000f8e00ff */
[----:B0-----:R-:W-:Y:S02]  /*bcc0*/  IMAD.MOV.U32 R8, RZ, RZ, 0x70 ;  /* 0x00000070ff087424 */ /* 0x001fe400078e00ff */
[----:B------:R-:W-:Y:S02]  /*bcd0*/  IMAD.MOV.U32 R12, RZ, RZ, 0x1 ;  /* 0x00000001ff0c7424 */ /* 0x000fe400078e00ff */
[----:B------:R-:W-:-:S07]  /*bce0*/  IMAD.MOV.U32 R13, RZ, RZ, RZ ;  /* 0x000000ffff0d7224 */ /* 0x000fce00078e00ff */
[----:B------:R-:W-:-:S07]  /*bcf0*/  LEPC R20, `(.L_x_53) ;  /* 0x000000001014794e */ /* 0x000fce0000000000 */
[----:B-12---:R-:W-:Y:S05]  /*bd00*/  CALL.ABS.NOINC R2 ;  /* 0x0000000002007343 */ /* 0x006fea0003c00000 */
.L_x_53:
[----:B------:R-:W2:Y:S01]  /*bd10*/  S2R R2, SR_TID.X ;  /* 0x0000000000027919 */ /* 0x000ea20000002100 */
[----:B------:R-:W3:Y:S01]  /*bd20*/  LDC R7, c[0x0][0x448] ;  /* 0x00011200ff077b82 */ /* 0x000ee20000000800 */
[----:B-1----:R-:W-:Y:S01]  /*bd30*/  IMAD R0, RZ, RZ, -UR45 ;  /* 0x8000002dff007e24 */ /* 0x002fe2000f8e02ff */
[----:B------:R-:W-:Y:S01]  /*bd40*/  USHF.R.S32.HI UR4, URZ, 0x1f, UR36 ;  /* 0x0000001f3f047899 */ /* 0x000fe20008011424 */
[----:B0-----:R-:W0:Y:S01]  /*bd50*/  S2R R17, SR_TID.X ;  /* 0x0000000000117919 */ /* 0x001e220000002100 */
[----:B------:R-:W-:Y:S01]  /*bd60*/  ULDC.64 UR8, c[0x0][0x2d8] ;  /* 0x0000b60000087ab9 */ /* 0x000fe20000000a00 */
[----:B------:R-:W-:Y:S01]  /*bd70*/  USHF.R.S32.HI UR7, URZ, 0x1f, UR44 ;  /* 0x0000001f3f077899 */ /* 0x000fe2000801142c */
[----:B------:R-:W1:Y:S02]  /*bd80*/  S2R R8, SR_TID.X ;  /* 0x0000000000087919 */ /* 0x000e640000002100 */
[----:B------:R-:W4:Y:S01]  /*bd90*/  LDC R3, c[0x0][0xc38] ;  /* 0x00030e00ff037b82 */ /* 0x000f220000000800 */
[----:B------:R-:W-:-:S02]  /*bda0*/  UIMAD UR6, UR4, UR8, URZ ;  /* 0x00000008040672a4 */ /* 0x000fc4000f8e023f */
[----:B------:R-:W-:Y:S02]  /*bdb0*/  UIMAD.WIDE.U32 UR4, UR36, UR8, URZ ;  /* 0x00000008240472a5 */ /* 0x000fe4000f8e003f */
[----:B------:R-:W-:-:S03]  /*bdc0*/  UIMAD UR6, UR36, UR9, UR6 ;  /* 0x00000009240672a4 */ /* 0x000fc6000f8e0206 */
[----:B------:R-:W-:Y:S01]  /*bdd0*/  ULDC.64 UR8, c[0x0][0x2e0] ;  /* 0x0000b80000087ab9 */ /* 0x000fe20000000a00 */
[----:B------:R-:W-:Y:S02]  /*bde0*/  UIADD3 UR5, UR5, UR6, URZ ;  /* 0x0000000605057290 */ /* 0x000fe4000fffe03f */
[----:B------:R-:W-:Y:S02]  /*bdf0*/  UIMAD UR6, UR7, UR8, URZ ;  /* 0x00000008070672a4 */ /* 0x000fe4000f8e023f */
[----:B------:R-:W-:Y:S02]  /*be00*/  UIMAD.WIDE.U32 UR4, UR44, UR8, UR4 ;  /* 0x000000082c0472a5 */ /* 0x000fe4000f8e0004 */
[----:B------:R-:W-:Y:S01]  /*be10*/  UIMAD UR6, UR44, UR9, UR6 ;  /* 0x000000092c0672a4 */ /* 0x000fe2000f8e0206 */
[----:B---3--:R-:W-:-:S03]  /*be20*/  ISETP.NE.AND P0, PT, R7, 0x1, PT ;  /* 0x000000010700780c */ /* 0x008fc60003f05270 */
[----:B------:R-:W-:-:S03]  /*be30*/  UIADD3 UR5, UR5, UR6, URZ ;  /* 0x0000000605057290 */ /* 0x000fc6000fffe03f */
[----:B------:R-:W-:Y:S01]  /*be40*/  ULDC.64 UR6, c[0x0][0x280] ;  /* 0x0000a00000067ab9 */ /* 0x000fe20000000a00 */
[----:B--2---:R-:W-:Y:S01]  /*be50*/  LOP3.LUT R2, R2, 0x7f, RZ, 0xc0, !PT ;  /* 0x0000007f02027812 */ /* 0x004fe200078ec0ff */
[----:B----4-:R-:W-:-:S03]  /*be60*/  IMAD R0, R3, R0, UR50 ;  /* 0x0000003203007e24 */ /* 0x010fc6000f8e0200 */
[----:B------:R-:W-:Y:S01]  /*be70*/  SHF.R.U32.HI R2, RZ, 0x2, R2 ;  /* 0x00000002ff027819 */ /* 0x000fe20000011602 */
[----:B0-----:R-:W-:Y:S01]  /*be80*/  IMAD.SHL.U32 R17, R17, 0x20, RZ ;  /* 0x0000002011117824 */ /* 0x001fe200078e00ff */
[----:B------:R-:W0:Y:S01]  /*be90*/  @P0 LDC R4, c[0x0][0x44c] ;  /* 0x00011300ff040b82 */ /* 0x000e220000000800 */
[----:B------:R-:W-:Y:S02]  /*bea0*/  IMAD.SHL.U32 R0, R0, 0x80, RZ ;  /* 0x0000008000007824 */ /* 0x000fe400078e00ff */
[----:B-1----:R-:W-:Y:S01]  /*beb0*/  IMAD.SHL.U32 R10, R8, 0x10, RZ ;  /* 0x00000010080a7824 */ /* 0x002fe200078e00ff */
[----:B------:R-:W-:-:S04]  /*bec0*/  LOP3.LUT R17, R2, 0x60, R17, 0xf8, !PT ;  /* 0x0000006002117812 */ /* 0x000fc800078ef811 */
[----:B------:R-:W1:Y:S01]  /*bed0*/  @P0 LDC R2, c[0x0][0x450] ;  /* 0x00011400ff020b82 */ /* 0x000e620000000800 */
[----:B------:R-:W-:Y:S02]  /*bee0*/  LOP3.LUT R3, R17, R0, RZ, 0xfc, !PT ;  /* 0x0000000011037212 */ /* 0x000fe400078efcff */
[----:B------:R-:W-:Y:S01]  /*bef0*/  LOP3.LUT R10, R10, 0x30, RZ, 0xc0, !PT ;  /* 0x000000300a0a7812 */ /* 0x000fe200078ec0ff */
[----:B------:R-:W2:Y:S02]  /*bf00*/  S2R R17, SR_TID.X ;  /* 0x0000000000117919 */ /* 0x000ea40000002100 */
[----:B------:R-:W-:Y:S01]  /*bf10*/  IMAD.MOV.U32 R6, RZ, RZ, R3 ;  /* 0x000000ffff067224 */ /* 0x000fe200078e0003 */
[C---:B------:R-:W-:Y:S02]  /*bf20*/  LOP3.LUT R8, R10.reuse, 0x40, RZ, 0xfc, !PT ;  /* 0x000000400a087812 */ /* 0x040fe400078efcff */
[----:B------:R-:W-:Y:S01]  /*bf30*/  LOP3.LUT R10, R10, 0x80, RZ, 0xfc, !PT ;  /* 0x000000800a0a7812 */ /* 0x000fe200078efcff */
[----:B0-----:R-:W-:-:S05]  /*bf40*/  @P0 IMAD.HI.U32 R4, R3, R4, RZ ;  /* 0x0000000403040227 */ /* 0x001fca00078e00ff */
[----:B-1----:R-:W-:-:S04]  /*bf50*/  @P0 SHF.R.U32.HI R6, RZ, R2, R4 ;  /* 0x00000002ff060219 */ /* 0x002fc80000011604 */
[--C-:B------:R-:W-:Y:S01]  /*bf60*/  SHF.R.S32.HI R5, RZ, 0x1f, R6.reuse ;  /* 0x0000001fff057819 */ /* 0x100fe20000011406 */
[----:B------:R-:W-:-:S04]  /*bf70*/  IMAD.MOV R4, RZ, RZ, -R6 ;  /* 0x000000ffff047224 */ /* 0x000fc800078e0a06 */
[----:B------:R-:W-:Y:S02]  /*bf80*/  IMAD R4, R7, R4, R3 ;  /* 0x0000000407047224 */ /* 0x000fe400078e0203 */
[----:B------:R-:W0:Y:S01]  /*bf90*/  LDC.64 R2, c[0x0][0x2d0] ;  /* 0x0000b400ff027b82 */ /* 0x000e220000000a00 */
[----:B--2---:R-:W-:-:S05]  /*bfa0*/  IMAD.SHL.U32 R9, R17, 0x10, RZ ;  /* 0x0000001011097824 */ /* 0x004fca00078e00ff */
[----:B------:R-:W-:Y:S01]  /*bfb0*/  LOP3.LUT R9, R9, 0x30, RZ, 0xc0, !PT ;  /* 0x0000003009097812 */ /* 0x000fe200078ec0ff */
[----:B0-----:R-:W-:-:S04]  /*bfc0*/  IMAD R5, R5, R2, RZ ;  /* 0x0000000205057224 */ /* 0x001fc800078e02ff */
[C---:B------:R-:W-:Y:S02]  /*bfd0*/  IMAD R5, R6.reuse, R3, R5 ;  /* 0x0000000306057224 */ /* 0x040fe400078e0205 */
[----:B------:R-:W-:Y:S01]  /*bfe0*/  IMAD.WIDE.U32 R2, R6, R2, UR4 ;  /* 0x0000000406027e25 */ /* 0x000fe2000f8e0002 */
[----:B------:R-:W-:-:S03]  /*bff0*/  ULDC.64 UR4, c[0x0][0x2c8] ;  /* 0x0000b20000047ab9 */ /* 0x000fc60000000a00 */
[----:B------:R-:W-:Y:S01]  /*c000*/  IMAD.IADD R3, R3, 0x1, R5 ;  /* 0x0000000103037824 */ /* 0x000fe200078e0205 */
[----:B------:R-:W-:Y:S01]  /*c010*/  SHF.R.S32.HI R5, RZ, 0x1f, R4 ;  /* 0x0000001fff057819 */ /* 0x000fe20000011404 */
[----:B------:R-:W-:-:S04]  /*c020*/  IMAD.WIDE.U32 R2, R4, UR4, R2 ;  /* 0x0000000404027c25 */ /* 0x000fc8000f8e0002 */
[----:B------:R-:W-:Y:S01]  /*c030*/  IMAD R5, R5, UR4, RZ ;  /* 0x0000000405057c24 */ /* 0x000fe2000f8e02ff */
[----:B------:R-:W-:Y:S02]  /*c040*/  ULDC UR4, c[0x0][0x2b8] ;  /* 0x0000ae0000047ab9 */ /* 0x000fe40000000800 */
[----:B------:R-:W-:Y:S01]  /*c050*/  ISETP.GE.AND P1, PT, R8, UR4, PT ;  /* 0x0000000408007c0c */ /* 0x000fe2000bf26270 */
[----:B------:R-:W-:Y:S01]  /*c060*/  IMAD R5, R4, UR5, R5 ;  /* 0x0000000504057c24 */ /* 0x000fe2000f8e0205 */
[----:B------:R0:W5:Y:S01]  /*c070*/  LDL R8, [R1+0x14] ;  /* 0x0000140001087983 */ /* 0x0001620000100800 */
[----:B------:R-:W-:Y:S02]  /*c080*/  IADD3 R6, P3, R2, UR6, RZ ;  /* 0x0000000602067c10 */ /* 0x000fe4000ff7e0ff */
[----:B------:R-:W-:Y:S02]  /*c090*/  ISETP.GE.AND P0, PT, R9, UR4, PT ;  /* 0x0000000409007c0c */ /* 0x000fe4000bf06270 */
[----:B------:R-:W-:Y:S01]  /*c0a0*/  ISETP.GE.AND P2, PT, R10, UR4, PT ;  /* 0x000000040a007c0c */ /* 0x000fe2000bf46270 */
[----:B------:R-:W-:Y:S01]  /*c0b0*/  UMOV UR4, 0xffffffff ;  /* 0xffffffff00047882 */ /* 0x000fe20000000000 */
[----:B------:R-:W-:-:S02]  /*c0c0*/  LOP3.LUT R17, R17, 0x7f, RZ, 0xc0, !PT ;  /* 0x0000007f11117812 */ /* 0x000fc400078ec0ff */
[----:B------:R-:W-:Y:S02]  /*c0d0*/  IADD3.X R5, R3, UR7, R5, P3, !PT ;  /* 0x0000000703057c10 */ /* 0x000fe40009ffe405 */
[----:B------:R-:W-:Y:S01]  /*c0e0*/  SHF.R.U32.HI R10, RZ, 0x2, R17 ;  /* 0x00000002ff0a7819 */ /* 0x000fe20000011611 */
[----:B0-----:R-:W-:Y:S06]  /*c0f0*/  BRA.DIV UR4, `(.L_x_54) ;  /* 0x0000002604d47947 */ /* 0x001fec000b800000 */
[----:B------:R-:W0:Y:S01]  /*c100*/  SHFL.IDX PT, R3, R6, RZ, 0x1c1f ;  /* 0x001c1fff06037589 */ /* 0x000e2200000e0000 */
[----:B------:R-:W-:Y:S01]  /*c110*/  ULDC UR4, c[0x0][0x288] ;  /* 0x0000a20000047ab9 */ /* 0x000fe20000000800 */
[----:B------:R-:W-:Y:S02]  /*c120*/  IMAD.IADD R0, R10, 0x1, R0 ;  /* 0x000000010a007824 */ /* 0x000fe400078e0200 */
[----:B------:R-:W1:Y:S01]  /*c130*/  SHFL.IDX PT, R2, R5, RZ, 0x1c1f ;  /* 0x001c1fff05027589 */ /* 0x000e6200000e0000 */
[----:B------:R-:W-:-:S05]  /*c140*/  IMAD R4, R7, UR4, RZ ;  /* 0x0000000407047c24 */ /* 0x000fca000f8e02ff */
[----:B------:R-:W-:-:S13]  /*c150*/  ISETP.GE.AND P4, PT, R0, R4, PT ;  /* 0x000000040000720c */ /* 0x000fda0003f86270 */
[----:B0-----:R-:W-:-:S05]  /*c160*/  @!P4 IADD3 R3, P3, R9, R3, RZ ;  /* 0x000000030903c210 */ /* 0x001fca0007f7e0ff */
[----:B-1----:R-:W-:-:S05]  /*c170*/  @!P4 IMAD.X R2, RZ, RZ, R2, P3 ;  /* 0x000000ffff02c224 */ /* 0x002fca00018e0602 */
[----:B------:R-:W-:-:S04]  /*c180*/  @!P4 LOP3.LUT R3, R3, R2, RZ, 0x3c, !PT ;  /* 0x000000020303c212 */ /* 0x000fc800078e3cff */
[----:B------:R-:W-:-:S04]  /*c190*/  @!P4 LOP3.LUT R2, R3, R2, RZ, 0x3c, !PT ;  /* 0x000000020302c212 */ /* 0x000fc800078e3cff */
[----:B------:R-:W-:-:S05]  /*c1a0*/  @!P4 LOP3.LUT R3, R3, R2, RZ, 0x3c, !PT ;  /* 0x000000020303c212 */ /* 0x000fca00078e3cff */
[----:B------:R-:W-:Y:S01]  /*c1b0*/  @!PT LDS RZ, [RZ] ;  /* 0x00000000fffff984 */ /* 0x000fe20000000800 */
[----:B-----5:R-:W-:Y:S04]  /*c1c0*/  @!P4 LDGSTS.E.BYPASS.LTC128B.128 [R8+0x1e200], desc[UR48][R2.64], !P0 ;  /* 0x1e2000000208cfae */ /* 0x020fe8000c101d70 */
[----:B------:R-:W-:Y:S04]  /*c1d0*/  @!P4 LDGSTS.E.BYPASS.LTC128B.128 [R8+0x20200], desc[UR48][R2.64+0x40], !P1 ;  /* 0x202000400208cfae */ /* 0x000fe8000c901d70 */
[----:B------:R0:W-:Y:S02]  /*c1e0*/  @!P4 LDGSTS.E.BYPASS.LTC128B.128 [R8+0x22200], desc[UR48][R2.64+0x80], !P2 ;  /* 0x222000800208cfae */ /* 0x0001e4000d101d70 */
[----:B0-----:R-:W-:-:S02]  /*c1f0*/  VIADD R2, R0, 0x20 ;  /* 0x0000002000027836 */ /* 0x001fc40000000000 */
[----:B------:R-:W0:Y:S03]  /*c200*/  SHFL.IDX PT, R3, R6, 0x1, 0x1c1f ;  /* 0x003c1f0006037f89 */ /* 0x000e2600000e0000 */
[----:B------:R-:W-:Y:S02]  /*c210*/  ISETP.GE.AND P3, PT, R2, R4, PT ;  /* 0x000000040200720c */ /* 0x000fe40003f66270 */
[----:B------:R-:W1:Y:S11]  /*c220*/  SHFL.IDX PT, R2, R5, 0x1, 0x1c1f ;  /* 0x003c1f0005027f89 */ /* 0x000e7600000e0000 */
[----:B0-----:R-:W-:-:S05]  /*c230*/  @!P3 IADD3 R3, P4, R9, R3, RZ ;  /* 0x000000030903b210 */ /* 0x001fca0007f9e0ff */
[----:B-1----:R-:W-:-:S05]  /*c240*/  @!P3 IMAD.X R2, RZ, RZ, R2, P4 ;  /* 0x000000ffff02b224 */ /* 0x002fca00020e0602 */
[----:B------:R-:W-:-:S04]  /*c250*/  @!P3 LOP3.LUT R3, R3, R2, RZ, 0x3c, !PT ;  /* 0x000000020303b212 */ /* 0x000fc800078e3cff */
[----:B------:R-:W-:-:S04]  /*c260*/  @!P3 LOP3.LUT R2, R3, R2, RZ, 0x3c, !PT ;  /* 0x000000020302b212 */ /* 0x000fc800078e3cff */
[----:B------:R-:W-:-:S05]  /*c270*/  @!P3 LOP3.LUT R3, R3, R2, RZ, 0x3c, !PT ;  /* 0x000000020303b212 */ /* 0x000fca00078e3cff */
[----:B------:R-:W-:Y:S04]  /*c280*/  @!P3 LDGSTS.E.BYPASS.LTC128B.128 [R8+0x1ea00], desc[UR48][R2.64], !P0 ;  /* 0x1ea000000208bfae */ /* 0x000fe8000c101d70 */
[----:B------:R-:W-:Y:S04]  /*c290*/  @!P3 LDGSTS.E.BYPASS.LTC128B.128 [R8+0x20a00], desc[UR48][R2.64+0x40], !P1 ;  /* 0x20a000400208bfae */ /* 0x000fe8000c901d70 */
[----:B------:R0:W-:Y:S02]  /*c2a0*/  @!P3 LDGSTS.E.BYPASS.LTC128B.128 [R8+0x22a00], desc[UR48][R2.64+0x80], !P2 ;  /* 0x22a000800208bfae */ /* 0x0001e4000d101d70 */
[----:B0-----:R-:W-:-:S02]  /*c2b0*/  VIADD R2, R0, 0x40 ;  /* 0x0000004000027836 */ /* 0x001fc40000000000 */
[----:B------:R-:W0:Y:S03]  /*c2c0*/  SHFL.IDX PT, R3, R6, 0x2, 0x1c1f ;  /* 0x005c1f0006037f89 */ /* 0x000e2600000e0000 */
[----:B------:R-:W-:Y:S02]  /*c2d0*/  ISETP.GE.AND P3, PT, R2, R4, PT ;  /* 0x000000040200720c */ /* 0x000fe40003f66270 */
[----:B------:R-:W1:Y:S04]  /*c2e0*/  SHFL.IDX PT, R2, R5, 0x2, 0x1c1f ;  /* 0x005c1f0005027f89 */ /* 0x000e6800000e0000 */
[----:B------:R-:W2:Y:S07]  /*c2f0*/  SHFL.IDX PT, R5, R5, 0x3, 0x1c1f ;  /* 0x007c1f0005057f89 */ /* 0x000eae00000e0000 */
[----:B0-----:R-:W-:-:S05]  /*c300*/  @!P3 IADD3 R3, P4, R9, R3, RZ ;  /* 0x000000030903b210 */ /* 0x001fca0007f9e0ff */
[----:B-1----:R-:W-:-:S05]  /*c310*/  @!P3 IMAD.X R2, RZ, RZ, R2, P4 ;  /* 0x000000ffff02b224 */ /* 0x002fca00020e0602 */
[----:B------:R-:W-:-:S04]  /*c320*/  @!P3 LOP3.LUT R3, R3, R2, RZ, 0x3c, !PT ;  /* 0x000000020303b212 */ /* 0x000fc800078e3cff */
[----:B------:R-:W-:-:S04]  /*c330*/  @!P3 LOP3.LUT R2, R3, R2, RZ, 0x3c, !PT ;  /* 0x000000020302b212 */ /* 0x000fc800078e3cff */
[----:B------:R-:W-:-:S05]  /*c340*/  @!P3 LOP3.LUT R3, R3, R2, RZ, 0x3c, !PT ;  /* 0x000000020303b212 */ /* 0x000fca00078e3cff */
[----:B------:R-:W-:Y:S04]  /*c350*/  @!P3 LDGSTS.E.BYPASS.LTC128B.128 [R8+0x1f200], desc[UR48][R2.64], !P0 ;  /* 0x1f2000000208bfae */ /* 0x000fe8000c101d70 */
[----:B------:R-:W-:Y:S04]  /*c360*/  @!P3 LDGSTS.E.BYPASS.LTC128B.128 [R8+0x21200], desc[UR48][R2.64+0x40], !P1 ;  /* 0x212000400208bfae */ /* 0x000fe8000c901d70 */
[----:B------:R0:W-:Y:S04]  /*c370*/  @!P3 LDGSTS.E.BYPASS.LTC128B.128 [R8+0x23200], desc[UR48][R2.64+0x80], !P2 ;  /* 0x232000800208bfae */ /* 0x0001e8000d101d70 */
[----:B0-2---:R0:W1:Y:S02]  /*c380*/  SHFL.IDX PT, R2, R6, 0x3, 0x1c1f ;  /* 0x007c1f0006027f89 */ /* 0x00506400000e0000 */
.L_x_119:
[----:B------:R-:W-:Y:S01]  /*c390*/  VIADD R3, R0, 0x60 ;  /* 0x0000006000037836 */ /* 0x000fe20000000000 */
[----:B------:R-:W-:Y:S04]  /*c3a0*/  BSSY B0, `(.L_x_55) ;  /* 0x000000b000007945 */ /* 0x000fe80003800000 */
[----:B------:R-:W-:-:S13]  /*c3b0*/  ISETP.GE.AND P3, PT, R3, R4, PT ;  /* 0x000000040300720c */ /* 0x000fda0003f66270 */
[----:B------:R-:W-:Y:S05]  /*c3c0*/  @P3 BRA `(.L_x_56) ;  /* 0x0000000000203947 */ /* 0x000fea0003800000 */
[----:B-1----:R-:W-:-:S05]  /*c3d0*/  IADD3 R2, P3, R9, R2, RZ ;  /* 0x0000000209027210 */ /* 0x002fca0007f7e0ff */
[----:B------:R-:W-:-:S05]  /*c3e0*/  IMAD.X R3, RZ, RZ, R5, P3 ;  /* 0x000000ffff037224 */ /* 0x000fca00018e0605 */
[----:B------:R-:W-:Y:S01]  /*c3f0*/  @!PT LDS RZ, [RZ] ;  /* 0x00000000fffff984 */ /* 0x000fe20000000800 */
[----:B------:R-:W-:Y:S01]  /*c400*/  @!PT LDS RZ, [RZ] ;  /* 0x00000000fffff984 */ /* 0x000fe20000000800 */
[----:B------:R-:W-:Y:S01]  /*c410*/  @!PT LDS RZ, [RZ] ;  /* 0x00000000fffff984 */ /* 0x000fe20000000800 */
[----:B------:R2:W-:Y:S04]  /*c420*/  LDGSTS.E.BYPASS.LTC128B.128 [R8+0x1fa00], desc[UR48][R2.64], !P0 ;  /* 0x1fa0000002087fae */ /* 0x0005e8000c101d70 */
[----:B------:R2:W-:Y:S04]  /*c430*/  LDGSTS.E.BYPASS.LTC128B.128 [R8+0x21a00], desc[UR48][R2.64+0x40], !P1 ;  /* 0x21a0004002087fae */ /* 0x0005e8000c901d70 */
[----:B------:R2:W-:Y:S02]  /*c440*/  LDGSTS.E.BYPASS.LTC128B.128 [R8+0x23a00], desc[UR48][R2.64+0x80], !P2 ;  /* 0x23a0008002087fae */ /* 0x0005e4000d101d70 */
.L_x_56:
[----:B------:R-:W-:Y:S05]  /*c450*/  BSYNC B0 ;  /* 0x0000000000007941 */ /* 0x000fea0003800000 */
.L_x_55:
[----:B------:R-:W-:Y:S01]  /*c460*/  NOP ;  /* 0x0000000000007918 */ /* 0x000fe20000000000 */
[----:B------:R-:W-:Y:S01]  /*c470*/  SYNCS.ARRIVE.TRANS64.RED.A0T1 RZ, [UR41+0x33400], RZ ;  /* 0x033400ffffff79a7 */ /* 0x000fe20008200429 */
[----:B------:R-:W-:Y:S01]  /*c480*/  ARRIVES.LDGSTSBAR.64.TRANSCNT [UR41+0x33400] ;  /* 0x03340000ff0079b0 */ /* 0x000fe20008000aa9 */
[----:B------:R-:W-:Y:S01]  /*c490*/  NOP ;  /* 0x0000000000007918 */ /* 0x000fe20000000000 */
[----:B------:R-:W-:Y:S01]  /*c4a0*/  ULOP3.LUT UR4, UR46, 0x1, URZ, 0xc, !UPT ;  /* 0x000000012e047892 */ /* 0x000fe2000f8e0c3f */
[----:B------:R-:W-:Y:S05]  /*c4b0*/  SYNCS.ARRIVE.TRANS64.A1T0 RZ, [UR41+0x33400], RZ ;  /* 0x033400ffffff79a7 */ /* 0x000fea0008100029 */
[----:B------:R-:W-:-:S05]  /*c4c0*/  IMAD.U32 R0, RZ, RZ, UR4 ;  /* 0x00000004ff007e24 */ /* 0x000fca000f8e00ff */
[----:B------:R-:W-:-:S04]  /*c4d0*/  SHF.L.U32 R0, R0, 0x1f, RZ ;  /* 0x0000001f00007819 */ /* 0x000fc800000006ff */
[----:B------:R-:W3:Y:S02]  /*c4e0*/  SYNCS.PHASECHK.TRANS64.TRYWAIT P0, [UR41+0x33420], R0 ;  /* 0x03342000ff0075a7 */ /* 0x000ee40008000169 */
[----:B---3--:R-:W-:Y:S05]  /*c4f0*/  @!P0 BRA `(.L_x_57) ;  /* 0x0000002800348947 */ /* 0x008fea0003800000 */
.L_x_120:
[----:B------:R-:W-:-:S06]  /*c500*/  UISETP.GE.AND UP0, UPT, UR40, 0xa1, UPT ;  /* 0x000000a12800788c */ /* 0x000fcc000bf06270 */
[----:B------:R-:W-:-:S13]  /*c510*/  PLOP3.LUT P0, PT, PT, PT, UP0, 0x80, 0x0 ;  /* 0x000000000000781c */ /* 0x000fda0003f0f008 */
[----:B------:R-:W-:Y:S05]  /*c520*/  @!P0 BRA `(.L_x_58) ;  /* 0x0000001000d88947 */ /* 0x000fea0003800000 */
[----:B------:R-:W-:Y:S01]  /*c530*/  UIADD3 UR4, UR39, -0x2, URZ ;  /* 0xfffffffe27047890 */ /* 0x000fe2000fffe03f */
[----:B--2---:R-:W-:Y:S02]  /*c540*/  IMAD.MOV.U32 R3, RZ, RZ, R19 ;  /* 0x000000ffff037224 */ /* 0x004fe400078e0013 */
[----:B------:R-:W-:-:S03]  /*c550*/  IMAD.MOV.U32 R0, RZ, RZ, R18 ;  /* 0x000000ffff007224 */ /* 0x000fc600078e0012 */
[----:B-1----:R-:W-:-:S07]  /*c560*/  IMAD.U32 R2, RZ, RZ, UR4 ;  /* 0x00000004ff027e24 */ /* 0x002fce000f8e00ff */
.L_x_82:
[----:B------:R-:W2:Y:S01]  /*c570*/  LDL R5, [R1+0x4] ;  /* 0x0000040001057983 */ /* 0x000ea20000100800 */
[----:B------:R-:W-:Y:S01]  /*c580*/  VIADD R18, R0, 0x1 ;  /* 0x0000000100127836 */ /* 0x000fe20000000000 */
[----:B------:R-:W-:Y:S04]  /*c590*/  BSSY B0, `(.L_x_59) ;  /* 0x00000a7000007945 */ /* 0x000fe80003800000 */
[----:B------:R-:W-:-:S04]  /*c5a0*/  ISETP.NE.AND P0, PT, R18, 0x2, PT ;  /* 0x000000021200780c */ /* 0x000fc80003f05270 */
[----:B------:R-:W-:Y:S02]  /*c5b0*/  SEL R4, RZ, 0x1, P0 ;  /* 0x00000001ff047807 */ /* 0x000fe40000000000 */
[----:B------:R-:W-:Y:S02]  /*c5c0*/  SEL R18, R18, RZ, P0 ;  /* 0x000000ff12127207 */ /* 0x000fe40000000000 */
[----:B------:R-:W-:Y:S02]  /*c5d0*/  LOP3.LUT R19, R3, R4, RZ, 0x3c, !PT ;  /* 0x0000000403137212 */ /* 0x000fe400078e3cff */
[----:B--2---:R-:W-:-:S13]  /*c5e0*/  LOP3.LUT P1, RZ, R5, 0x2, RZ, 0xc0, !PT ;  /* 0x0000000205ff7812 */ /* 0x004fda000782c0ff */
[----:B------:R-:W-:Y:S05]  /*c5f0*/  @!P1 BRA `(.L_x_60) ;  /* 0x0000000800809947 */ /* 0x000fea0003800000 */
[----:B------:R-:W-:Y:S01]  /*c600*/  LOP3.LUT P1, RZ, R5, 0x1, RZ, 0xc0, !PT ;  /* 0x0000000105ff7812 */ /* 0x000fe2000782c0ff */
[----:B0-----:R-:W-:-:S12]  /*c610*/  IMAD.MOV.U32 R6, RZ, RZ, R2 ;  /* 0x000000ffff067224 */ /* 0x001fd800078e0002 */
[----:B------:R-:W-:Y:S05]  /*c620*/  @!P1 BRA `(.L_x_61) ;  /* 0x0000000000509947 */ /* 0x000fea0003800000 */
[----:B------:R-:W2:Y:S01]  /*c630*/  LDL R9, [R1+0x8] ;  /* 0x0000080001097983 */ /* 0x000ea20000100800 */
[----:B------:R-:W0:Y:S01]  /*c640*/  LDC R6, c[0x0][0x43c] ;  /* 0x00010f00ff067b82 */ /* 0x000e220000000800 */
[----:B------:R-:W-:Y:S02]  /*c650*/  ULDC.64 UR4, c[0x0][0x428] ;  /* 0x00010a0000047ab9 */ /* 0x000fe40000000a00 */
[----:B------:R-:W3:Y:S01]  /*c660*/  LDL R8, [R1] ;  /* 0x0000000001087983 */ /* 0x000ee20000100800 */
[----:B0-----:R-:W-:-:S13]  /*c670*/  ISETP.NE.AND P0, PT, R6, 0x1, PT ;  /* 0x000000010600780c */ /* 0x001fda0003f05270 */
[----:B------:R-:W0:Y:S02]  /*c680*/  @P0 LDC.64 R4, c[0x0][0x440] ;  /* 0x00011000ff040b82 */ /* 0x000e240000000a00 */
[----:B0-----:R-:W-:-:S04]  /*c690*/  @P0 IMAD.HI.U32 R7, R2, R4, RZ ;  /* 0x0000000402070227 */ /* 0x001fc800078e00ff */
[----:B------:R-:W-:Y:S01]  /*c6a0*/  IMAD.MOV.U32 R4, RZ, RZ, R2 ;  /* 0x000000ffff047224 */ /* 0x000fe200078e0002 */
[----:B------:R-:W-:-:S05]  /*c6b0*/  @P0 SHF.R.U32.HI R4, RZ, R5, R7 ;  /* 0x00000005ff040219 */ /* 0x000fca0000011607 */
[----:B------:R-:W-:-:S04]  /*c6c0*/  IMAD.MOV R5, RZ, RZ, -R4 ;  /* 0x000000ffff057224 */ /* 0x000fc800078e0a04 */
[----:B------:R-:W-:Y:S01]  /*c6d0*/  IMAD R6, R6, R5, R2 ;  /* 0x0000000506067224 */ /* 0x000fe200078e0202 */
[----:B------:R-:W-:Y:S01]  /*c6e0*/  SHF.R.S32.HI R5, RZ, 0x1f, R4 ;  /* 0x0000001fff057819 */ /* 0x000fe20000011404 */
[----:B--2---:R-:W-:-:S04]  /*c6f0*/  IMAD R7, R9, UR4, RZ ;  /* 0x0000000409077c24 */ /* 0x004fc8000f8e02ff */
[C---:B---3--:R-:W-:Y:S02]  /*c700*/  IMAD R7, R8.reuse, UR5, R7 ;  /* 0x0000000508077c24 */ /* 0x048fe4000f8e0207 */
[----:B------:R-:W-:Y:S01]  /*c710*/  IMAD.WIDE.U32 R4, R8, UR4, R4 ;  /* 0x0000000408047c25 */ /* 0x000fe2000f8e0004 */
[----:B------:R-:W-:-:S03]  /*c720*/  ULDC.64 UR4, c[0x0][0x418] ;  /* 0x0001060000047ab9 */ /* 0x000fc60000000a00 */
[----:B------:R-:W-:Y:S01]  /*c730*/  IMAD.IADD R7, R7, 0x1, R5 ;  /* 0x0000000107077824 */ /* 0x000fe200078e0205 */
[----:B------:R-:W-:-:S04]  /*c740*/  LEA R16, P0, R4, UR4, 0x2 ;  /* 0x0000000404107c11 */ /* 0x000fc8000f8010ff */
[----:B------:R-:W-:-:S05]  /*c750*/  LEA.HI.X R17, R4, UR5, R7, 0x2, P0 ;  /* 0x0000000504117c11 */ /* 0x000fca00080f1407 */
[----:B------:R0:W5:Y:S04]  /*c760*/  LDG.E R16, desc[UR48][R16.64] ;  /* 0x0000003010107981 */ /* 0x000168000c1e1900 */
.L_x_61:
[----:B------:R-:W1:Y:S01]  /*c770*/  S2R R4, SR_TID.X ;  /* 0x0000000000047919 */ /* 0x000e620000002100 */
[----:B------:R-:W-:Y:S01]  /*c780*/  LEA R7, R18, UR41, 0x3 ;  /* 0x0000002912077c11 */ /* 0x000fe2000f8e18ff */
[----:B------:R-:W-:Y:S01]  /*c790*/  BSSY B1, `(.L_x_62) ;  /* 0x0000006000017945 */ /* 0x000fe20003800000 */
[----:B-1----:R-:W-:Y:S02]  /*c7a0*/  LOP3.LUT R5, R4, 0x7f, RZ, 0xc0, !PT ;  /* 0x0000007f04057812 */ /* 0x002fe400078ec0ff */
[----:B------:R-:W-:Y:S02]  /*c7b0*/  SHF.L.U32 R4, R19, 0x1f, RZ ;  /* 0x0000001f13047819 */ /* 0x000fe400000006ff */
[----:B------:R-:W-:Y:S02]  /*c7c0*/  ISETP.NE.AND P1, PT, R5, RZ, PT ;  /* 0x000000ff0500720c */ /* 0x000fe40003f25270 */
[----:B------:R-:W1:Y:S02]  /*c7d0*/  SYNCS.PHASECHK.TRANS64.TRYWAIT P0, [R7+URZ+0x33480], R4 ;  /* 0x03348004070075a7 */ /* 0x000e64000800017f */
[----:B-1----:R-:W-:Y:S09]  /*c7e0*/  @!P0 BRA `(.L_x_63) ;  /* 0x0000002400908947 */ /* 0x002ff20003800000 */
.L_x_121:
[----:B------:R-:W-:Y:S05]  /*c7f0*/  BSYNC B1 ;  /* 0x0000000000017941 */ /* 0x000fea0003800000 */
.L_x_62:
[----:B------:R-:W-:Y:S04]  /*c800*/  BSSY B1, `(.L_x_64) ;  /* 0x0000009000017945 */ /* 0x000fe80003800000 */
[----:B------:R-:W-:Y:S05]  /*c810*/  @P1 BRA `(.L_x_65) ;  /* 0x00000000001c1947 */ /* 0x000fea0003800000 */
[----:B------:R-:W2:Y:S02]  /*c820*/  S2R R5, SR_TID.X ;  /* 0x0000000000057919 */ /* 0x000ea40000002100 */
[----:B--2---:R-:W-:Y:S01]  /*c830*/  LOP3.LUT R8, R5, 0x1f, RZ, 0xc0, !PT ;  /* 0x0000001f05087812 */ /* 0x004fe200078ec0ff */
[----:B------:R-:W-:-:S03]  /*c840*/  IMAD.MOV.U32 R5, RZ, RZ, 0x7800 ;  /* 0x00007800ff057424 */ /* 0x000fc600078e00ff */
[----:B------:R-:W-:Y:S01]  /*c850*/  ISETP.NE.AND P0, PT, R8, RZ, PT ;  /* 0x000000ff0800720c */ /* 0x000fe20003f05270 */
[----:B------:R2:W-:-:S12]  /*c860*/  SYNCS.ARRIVE.TRANS64 RZ, [R7+URZ+0x33470], R5 ;  /* 0x0334700507ff79a7 */ /* 0x0005d8000800003f */
[----:B--2---:R-:W-:Y:S05]  /*c870*/  @!P0 BRA `(.L_x_65) ;  /* 0x0000000000048947 */ /* 0x004fea0003800000 */
[----:B------:R-:W-:Y:S01]  /*c880*/  BPT.TRAP 0x1 ;  /* 0x000000040000795c */ /* 0x000fe20000300000 */
.L_x_65:
[----:B------:R-:W-:Y:S05]  /*c890*/  BSYNC B1 ;  /* 0x0000000000017941 */ /* 0x000fea0003800000 */
.L_x_64:
[----:B------:R-:W-:Y:S01]  /*c8a0*/  IMAD.MOV.U32 R8, RZ, RZ, RZ ;  /* 0x000000ffff087224 */ /* 0x000fe200078e00ff */
[----:B------:R-:W-:Y:S01]  /*c8b0*/  UIADD3 UR4, UP0, UR52, 0x470, URZ ;  /* 0x0000047034047890 */ /* 0x000fe2000ff1e03f */
[----:B------:R-:W-:Y:S01]  /*c8c0*/  IMAD.U32 R9, RZ, RZ, UR41 ;  /* 0x00000029ff097e24 */ /* 0x000fe2000f8e00ff */
[----:B------:R-:W-:Y:S01]  /*c8d0*/  PLOP3.LUT P0, PT, PT, PT, PT, 0x80, 0x0 ;  /* 0x000000000000781c */ /* 0x000fe20003f0f070 */
[----:B------:R-:W-:Y:S01]  /*c8e0*/  IMAD R6, R6, 0xa0, RZ ;  /* 0x000000a006067824 */ /* 0x000fe200078e02ff */
[----:B------:R-:W-:Y:S01]  /*c8f0*/  R2UR UR10, R8 ;  /* 0x00000000080a72ca */ /* 0x000fe200000e0000 */
[----:B------:R-:W-:Y:S01]  /*c900*/  IMAD R9, R18, 0x7800, R9 ;  /* 0x0000780012097824 */ /* 0x000fe200078e0209 */
[----:B------:R-:W-:Y:S01]  /*c910*/  UIADD3.X UR5, URZ, UR53, URZ, UP0, !UPT ;  /* 0x000000353f057290 */ /* 0x000fe200087fe43f */
[----:B------:R-:W-:Y:S01]  /*c920*/  VIADD R5, R7, 0x33470 ;  /* 0x0003347007057836 */ /* 0x000fe20000000000 */
[----:B------:R-:W-:Y:S01]  /*c930*/  UMOV UR6, 0x0 ;  /* 0x0000000000067882 */ /* 0x000fe20000000000 */
[----:B------:R-:W-:Y:S01]  /*c940*/  VIADD R10, R9, 0xf200 ;  /* 0x0000f200090a7836 */ /* 0x000fe20000000000 */
[----:B------:R-:W-:-:S09]  /*c950*/  UMOV UR7, 0x14f00000 ;  /* 0x14f0000000077882 */ /* 0x000fd20000000000 */
.L_x_66:
[----:B------:R-:W-:-:S13]  /*c960*/  @P0 ELECT P2, URZ, PT ;  /* 0x00000000003f082f */ /* 0x000fda0003840000 */
[----:B-----5:R-:W-:Y:S01]  /*c970*/  @P2 R2UR UR13, R16 ;  /* 0x00000000100d22ca */ /* 0x020fe200000e0000 */
[----:B------:R-:W-:Y:S01]  /*c980*/  UMOV UR12, UR36 ;  /* 0x00000024000c7c82 */ /* 0x000fe20008000000 */
[----:B------:R-:W-:Y:S02]  /*c990*/  @P2 R2UR UR11, R6 ;  /* 0x00000000060b22ca */ /* 0x000fe400000e0000 */
[----:B------:R-:W-:Y:S02]  /*c9a0*/  @P2 R2UR UR9, R5 ;  /* 0x00000000050922ca */ /* 0x000fe400000e0000 */
[----:B------:R-:W-:Y:S02]  /*c9b0*/  @P2 R2UR UR8, R10 ;  /* 0x000000000a0822ca */ /* 0x000fe400000e0000 */
[----:B------:R-:W-:Y:S02]  /*c9c0*/  @P2 PLOP3.LUT P0, PT, P2, PT, PT, 0x8, 0x0 ;  /* 0x000000000000281c */ /* 0x000fe4000170e170 */
[----:B------:R-:W-:-:S09]  /*c9d0*/  PLOP3.LUT P2, PT, PT, PT, PT, 0x8, 0x0 ;  /* 0x000000000000781c */ /* 0x000fd20003f4e170 */
[----:B------:R2:W-:Y:S02]  /*c9e0*/  UTMALDG.4D [UR8], [UR4], desc[UR6] ;  /* 0x00000608040075b4 */ /* 0x0005e40008019000 */
[----:B--2---:R-:W-:Y:S05]  /*c9f0*/  @P0 BRA.U.ANY `(.L_x_66) ;  /* 0xfffffffd00d80947 */ /* 0x004fea000393ffff */
[----:B------:R-:W-:Y:S01]  /*ca00*/  IMAD.MOV.U32 R10, RZ, RZ, 0x40 ;  /* 0x00000040ff0a7424 */ /* 0x000fe200078e00ff */
[----:B------:R-:W-:Y:S01]  /*ca10*/  PLOP3.LUT P0, PT, PT, PT, PT, 0x80, 0x0 ;  /* 0x000000000000781c */ /* 0x000fe20003f0f070 */
[----:B------:R-:W-:Y:S01]  /*ca20*/  VIADD R11, R9, 0x11a00 ;  /* 0x00011a00090b7836 */ /* 0x000fe20000000000 */
[----:B------:R-:W-:Y:S01]  /*ca30*/  UMOV UR6, 0x0 ;  /* 0x0000000000067882 */ /* 0x000fe20000000000 */
[----:B------:R-:W-:Y:S01]  /*ca40*/  UMOV UR7, 0x14f00000 ;  /* 0x14f0000000077882 */ /* 0x000fe20000000000 */
[----:B------:R-:W-:-:S15]  /*ca50*/  R2UR UR10, R10 ;  /* 0x000000000a0a72ca */ /* 0x000fde00000e0000 */
.L_x_67:
[----:B------:R-:W-:-:S13]  /*ca60*/  @P0 ELECT P2, URZ, PT ;  /* 0x00000000003f082f */ /* 0x000fda0003840000 */
[----:B------:R-:W-:Y:S01]  /*ca70*/  @P2 R2UR UR13, R16 ;  /* 0x00000000100d22ca */ /* 0x000fe200000e0000 */
        /* <DEDUP_REMOVED lines=14> */
.L_x_68:
        /* <DEDUP_REMOVED lines=10> */
[----:B------:R-:W2:Y:S01]  /*cc00*/  SYNCS.PHASECHK.TRANS64.TRYWAIT P0, [R7+URZ+0x33440], R4 ;  /* 0x03344004070075a7 */ /* 0x000ea2000800017f */
[----:B------:R-:W-:Y:S04]  /*cc10*/  BSSY B1, `(.L_x_69) ;  /* 0x0000002000017945 */ /* 0x000fe80003800000 */
[----:B--2---:R-:W-:Y:S05]  /*cc20*/  @!P0 BRA `(.L_x_70) ;  /* 0x0000002000948947 */ /* 0x004fea0003800000 */
.L_x_122:
[----:B------:R-:W-:Y:S05]  /*cc30*/  BSYNC B1 ;  /* 0x0000000000017941 */ /* 0x000fea0003800000 */
.L_x_69:
[----:B------:R-:W-:Y:S01]  /*cc40*/  BSSY B1, `(.L_x_71) ;  /* 0x000000b000017945 */ /* 0x000fe20003800000 */
[----:B-12---:R-:W-:Y:S02]  /*cc50*/  IMAD.MOV.U32 R4, RZ, RZ, 0x0 ;  /* 0x00000000ff047424 */ /* 0x006fe400078e00ff */
[----:B------:R-:W-:Y:S01]  /*cc60*/  IMAD.MOV.U32 R5, RZ, RZ, 0x14f00000 ;  /* 0x14f00000ff057424 */ /* 0x000fe200078e00ff */
[----:B------:R-:W-:Y:S06]  /*cc70*/  @P1 BRA `(.L_x_72) ;  /* 0x00000000001c1947 */ /* 0x000fec0003800000 */
[----:B------:R-:W1:Y:S02]  /*cc80*/  S2R R12, SR_TID.X ;  /* 0x00000000000c7919 */ /* 0x000e640000002100 */
[----:B-1----:R-:W-:Y:S01]  /*cc90*/  LOP3.LUT R13, R12, 0x1f, RZ, 0xc0, !PT ;  /* 0x0000001f0c0d7812 */ /* 0x002fe200078ec0ff */
[----:B------:R-:W-:-:S03]  /*cca0*/  IMAD.MOV.U32 R12, RZ, RZ, 0x7800 ;  /* 0x00007800ff0c7424 */ /* 0x000fc600078e00ff */
[----:B------:R-:W-:Y:S01]  /*ccb0*/  ISETP.NE.AND P0, PT, R13, RZ, PT ;  /* 0x000000ff0d00720c */ /* 0x000fe20003f05270 */
[----:B------:R1:W-:-:S12]  /*ccc0*/  SYNCS.ARRIVE.TRANS64 RZ, [R7+URZ+0x33430], R12 ;  /* 0x0334300c07ff79a7 */ /* 0x0003d8000800003f */
[----:B-1----:R-:W-:Y:S05]  /*ccd0*/  @!P0 BRA `(.L_x_72) ;  /* 0x0000000000048947 */ /* 0x002fea0003800000 */
[----:B------:R-:W-:Y:S01]  /*cce0*/  BPT.TRAP 0x1 ;  /* 0x000000040000795c */ /* 0x000fe20000300000 */
.L_x_72:
[----:B------:R-:W-:Y:S05]  /*ccf0*/  BSYNC B1 ;  /* 0x0000000000017941 */ /* 0x000fea0003800000 */
.L_x_71:
[----:B------:R-:W-:Y:S01]  /*cd00*/  R2UR UR6, R4 ;  /* 0x00000000040672ca */ /* 0x000fe200000e0000 */
[----:B------:R-:W-:Y:S01]  /*cd10*/  UIADD3 UR4, UP0, UR52, 0x370, URZ ;  /* 0x0000037034047890 */ /* 0x000fe2000ff1e03f */
[----:B------:R-:W-:Y:S01]  /*cd20*/  R2UR UR7, R5 ;  /* 0x00000000050772ca */ /* 0x000fe200000e0000 */
[----:B------:R-:W-:Y:S01]  /*cd30*/  VIADD R7, R7, 0x33430 ;  /* 0x0003343007077836 */ /* 0x000fe20000000000 */
[----:B------:R-:W-:Y:S01]  /*cd40*/  R2UR UR10, R8 ;  /* 0x00000000080a72ca */ /* 0x000fe200000e0000 */
[----:B------:R-:W-:Y:S01]  /*cd50*/  VIADD R8, R9, 0x24200 ;  /* 0x0002420009087836 */ /* 0x000fe20000000000 */
[----:B------:R-:W-:Y:S01]  /*cd60*/  PLOP3.LUT P0, PT, PT, PT, PT, 0x80, 0x0 ;  /* 0x000000000000781c */ /* 0x000fe20003f0f070 */
[----:B------:R-:W-:-:S12]  /*cd70*/  UIADD3.X UR5, URZ, UR53, URZ, UP0, !UPT ;  /* 0x000000353f057290 */ /* 0x000fd800087fe43f */
.L_x_73:
        /* <DEDUP_REMOVED lines=9> */
[----:B-1----:R-:W-:Y:S05]  /*ce10*/  @P0 BRA.U.ANY `(.L_x_73) ;  /* 0xfffffffd00d80947 */ /* 0x002fea000393ffff */
[----:B------:R-:W-:Y:S01]  /*ce20*/  R2UR UR10, R10 ;  /* 0x000000000a0a72ca */ /* 0x000fe200000e0000 */
[----:B------:R-:W-:Y:S01]  /*ce30*/  VIADD R8, R9, 0x26a00 ;  /* 0x00026a0009087836 */ /* 0x000fe20000000000 */
[----:B------:R-:W-:Y:S02]  /*ce40*/  R2UR UR6, R4 ;  /* 0x00000000040672ca */ /* 0x000fe400000e0000 */
[----:B------:R-:W-:Y:S02]  /*ce50*/  R2UR UR7, R5 ;  /* 0x00000000050772ca */ /* 0x000fe400000e0000 */
[----:B------:R-:W-:-:S13]  /*ce60*/  PLOP3.LUT P0, PT, PT, PT, PT, 0x80, 0x0 ;  /* 0x000000000000781c */ /* 0x000fda0003f0f070 */
.L_x_74:
        /* <DEDUP_REMOVED lines=15> */
.L_x_75:
        /* <DEDUP_REMOVED lines=10> */
.L_x_60:
[----:B------:R-:W-:Y:S05]  /*d000*/  BSYNC B0 ;  /* 0x0000000000007941 */ /* 0x000fea0003800000 */
.L_x_59:
[----:B------:R-:W-:-:S06]  /*d010*/  UISETP.NE.AND UP0, UPT, UR42, 0x3, UPT ;  /* 0x000000032a00788c */ /* 0x000fcc000bf05270 */
[----:B------:R-:W-:-:S13]  /*d020*/  PLOP3.LUT P0, PT, PT, PT, UP0, 0x80, 0x0 ;  /* 0x000000000000781c */ /* 0x000fda0003f0f008 */
[----:B------:R-:W-:Y:S05]  /*d030*/  @!P0 BRA `(.L_x_76) ;  /* 0x0000000000048947 */ /* 0x000fea0003800000 */
[----:B------:R-:W-:Y:S01]  /*d040*/  BPT.TRAP 0x1 ;  /* 0x000000040000795c */ /* 0x000fe20000300000 */
.L_x_76:
[----:B------:R-:W-:Y:S01]  /*d050*/  IMAD.U32 R4, RZ, RZ, UR47 ;  /* 0x0000002fff047e24 */ /* 0x000fe2000f8e00ff */
[----:B------:R-:W-:Y:S01]  /*d060*/  LEA R12, R0, UR41, 0x3 ;  /* 0x00000029000c7c11 */ /* 0x000fe2000f8e18ff */
[----:B------:R-:W-:Y:S03]  /*d070*/  BSSY B0, `(.L_x_77) ;  /* 0x0000006000007945 */ /* 0x000fe60003800000 */
[----:B------:R-:W-:Y:S02]  /*d080*/  ISETP.NE.AND P1, PT, R4, 0x3, PT ;  /* 0x000000030400780c */ /* 0x000fe40003f25270 */
[----:B------:R-:W-:-:S04]  /*d090*/  LOP3.LUT R4, R3, 0x1, RZ, 0x3c, !PT ;  /* 0x0000000103047812 */ /* 0x000fc800078e3cff */
[----:B------:R-:W-:-:S04]  /*d0a0*/  SHF.L.U32 R4, R4, 0x1f, RZ ;  /* 0x0000001f04047819 */ /* 0x000fc800000006ff */
[----:B------:R-:W1:Y:S02]  /*d0b0*/  SYNCS.PHASECHK.TRANS64.TRYWAIT P0, [R12+URZ+0x33470], R4 ;  /* 0x033470040c0075a7 */ /* 0x000e64000800017f */
[----:B-1----:R-:W-:Y:S05]  /*d0c0*/  @!P0 BRA `(.L_x_78) ;  /* 0x0000001c00808947 */ /* 0x002fea0003800000 */
.L_x_123:
[----:B------:R-:W-:Y:S05]  /*d0d0*/  BSYNC B0 ;  /* 0x0000000000007941 */ /* 0x000fea0003800000 */
.L_x_77:
[----:B------:R-:W-:Y:S05]  /*d0e0*/  @!P1 BRA `(.L_x_79) ;  /* 0x0000000000049947 */ /* 0x000fea0003800000 */
[----:B------:R-:W-:Y:S01]  /*d0f0*/  BPT.TRAP 0x1 ;  /* 0x000000040000795c */ /* 0x000fe20000300000 */
.L_x_79:
[----:B-1----:R-:W-:Y:S01]  /*d100*/  SHF.L.U32 R4, R3, 0x1f, RZ ;  /* 0x0000001f03047819 */ /* 0x002fe200000006ff */
[----:B------:R-:W-:-:S03]  /*d110*/  IMAD R3, R0, 0x7800, RZ ;  /* 0x0000780000037824 */ /* 0x000fc600078e02ff */
[----:B------:R-:W1:Y:S02]  /*d120*/  SYNCS.PHASECHK.TRANS64.TRYWAIT P0, [R12+URZ+0x33460], R4 ;  /* 0x033460040c0075a7 */ /* 0x000e64000800017f */
[----:B-1----:R-:W-:Y:S05]  /*d130*/  @!P0 BRA `(.L_x_80) ;  /* 0x0000001c00788947 */ /* 0x002fea0003800000 */
.L_x_124:
[----:B------:R-:W2:Y:S04]  /*d140*/  LDL R0, [R1+0x10] ;  /* 0x0000100001007983 */ /* 0x000ea80000100800 */
[----:B------:R-:W3:Y:S01]  /*d150*/  LDL R10, [R1+0xc] ;  /* 0x00000c00010a7983 */ /* 0x000ee20000100800 */
[----:B------:R-:W-:Y:S05]  /*d160*/  WARPSYNC.ALL ;  /* 0x0000000000007948 */ /* 0x000fea0003800000 */
[----:B--2---:R-:W-:-:S02]  /*d170*/  LOP3.LUT R0, R3, R0, RZ, 0xfc, !PT ;  /* 0x0000000003007212 */ /* 0x004fc400078efcff */
[----:B---3--:R-:W-:-:S03]  /*d180*/  LOP3.LUT R3, R3, R10, RZ, 0xfc, !PT ;  /* 0x0000000a03037212 */ /* 0x008fc600078efcff */
[----:B01----:R-:W0:Y:S02]  /*d190*/  LDSM.16.MT88.4 R4, [R0+UR41+0xf200] ;  /* 0x00f200290004783b */ /* 0x003e240008004200 */
[----:B------:R-:W-:Y:S01]  /*d1a0*/  VIADD R3, R3, UR41 ;  /* 0x0000002903037c36 */ /* 0x000fe20008000000 */
[C-C-:B0-----:R-:W-:Y:S02]  /*d1b0*/  PRMT R8, R4.reuse, 0x6420, R5.reuse ;  /* 0x0000642004087816 */ /* 0x141fe40000000005 */
[----:B------:R-:W-:Y:S02]  /*d1c0*/  PRMT R9, R4, 0x7531, R5 ;  /* 0x0000753104097816 */ /* 0x000fe40000000005 */
[C-C-:B------:R-:W-:Y:S02]  /*d1d0*/  PRMT R10, R6.reuse, 0x6420, R7.reuse ;  /* 0x00006420060a7816 */ /* 0x140fe40000000007 */
[----:B------:R-:W-:-:S05]  /*d1e0*/  PRMT R11, R6, 0x7531, R7 ;  /* 0x00007531060b7816 */ /* 0x000fca0000000007 */
[----:B------:R-:W-:Y:S04]  /*d1f0*/  STSM.16.M88.4 [R3+0x200], R8 ;  /* 0x0002000803007844 */ /* 0x000fe80000000200 */
[----:B------:R-:W0:Y:S02]  /*d200*/  LDSM.16.MT88.4 R4, [R0+UR41+0x11a00] ;  /* 0x011a00290004783b */ /* 0x000e240008004200 */
[C-C-:B0-----:R-:W-:Y:S02]  /*d210*/  PRMT R8, R4.reuse, 0x6420, R5.reuse ;  /* 0x0000642004087816 */ /* 0x141fe40000000005 */
[----:B------:R-:W-:Y:S02]  /*d220*/  PRMT R9, R4, 0x7531, R5 ;  /* 0x0000753104097816 */ /* 0x000fe40000000005 */
[----:B------:R-:W-:-:S02]  /*d230*/  PRMT R10, R6, 0x6420, R7 ;  /* 0x00006420060a7816 */ /* 0x000fc40000000007 */
        /* <DEDUP_REMOVED lines=79> */
[----:B------:R0:W-:Y:S01]  /*d730*/  STSM.16.M88.4 [R3+0x7200], R8 ;  /* 0x0072000803007844 */ /* 0x0001e20000000200 */
[----:B------:R-:W-:Y:S01]  /*d740*/  @!PT LDS RZ, [RZ] ;  /* 0x00000000fffff984 */ /* 0x000fe20000000800 */
[----:B------:R-:W-:Y:S01]  /*d750*/  @!PT LDS RZ, [RZ] ;  /* 0x00000000fffff984 */ /* 0x000fe20000000800 */
[----:B------:R-:W-:Y:S01]  /*d760*/  @!PT LDS RZ, [RZ] ;  /* 0x00000000fffff984 */ /* 0x000fe20000000800 */
[----:B------:R-:W-:Y:S01]  /*d770*/  @!PT LDS RZ, [RZ] ;  /* 0x00000000fffff984 */ /* 0x000fe20000000800 */
[----:B------:R1:W-:Y:S06]  /*d780*/  MEMBAR.ALL.CTA ;  /* 0x0000000000007992 */ /* 0x0003ec0000008000 */
[----:B-1----:R-:W1:Y:S01]  /*d790*/  FENCE.VIEW.ASYNC.S ;  /* 0x00000000000073c6 */ /* 0x002e620000000000 */
[----:B------:R-:W-:Y:S05]  /*d7a0*/  @!P1 BRA `(.L_x_81) ;  /* 0x0000000000049947 */ /* 0x000fea0003800000 */
[----:B------:R-:W-:Y:S01]  /*d7b0*/  BPT.TRAP 0x1 ;  /* 0x000000040000795c */ /* 0x000fe20000300000 */
.L_x_81:
[----:B------:R-:W2:Y:S01]  /*d7c0*/  S2R R0, SR_TID.X ;  /* 0x0000000000007919 */ /* 0x000ea20000002100 */
[----:B-1----:R1:W-:Y:S01]  /*d7d0*/  SYNCS.ARRIVE.TRANS64.A1T0 RZ, [R12+URZ+0x33450], RZ ;  /* 0x033450ff0cff79a7 */ /* 0x0023e2000810003f */
[----:B0-----:R-:W-:Y:S01]  /*d7e0*/  IMAD.MOV.U32 R3, RZ, RZ, R19 ;  /* 0x000000ffff037224 */ /* 0x001fe200078e0013 */
[----:B--2---:R-:W-:Y:S01]  /*d7f0*/  LOP3.LUT R0, R0, 0x7f, RZ, 0xc0, !PT ;  /* 0x0000007f00007812 */ /* 0x004fe200078ec0ff */
[----:B------:R-:W-:Y:S03]  /*d800*/  BAR.SYNC.DEFER_BLOCKING 0x2, 0x80 ;  /* 0x0082000000007b1d */ /* 0x000fe60000010000 */
[----:B------:R-:W-:Y:S01]  /*d810*/  ISETP.NE.AND P0, PT, R0, RZ, PT ;  /* 0x000000ff0000720c */ /* 0x000fe20003f05270 */
[----:B------:R-:W-:-:S12]  /*d820*/  IMAD.MOV.U32 R0, RZ, RZ, R18 ;  /* 0x000000ffff007224 */ /* 0x000fd800078e0012 */
[----:B-1----:R-:W-:-:S05]  /*d830*/  @!P0 VIADD R12, R12, 0x33480 ;  /* 0x000334800c0c8836 */ /* 0x002fca0000000000 */
[----:B------:R-:W-:-:S04]  /*d840*/  @!P0 PRMT R12, RZ, 0x654, R12 ;  /* 0x00000654ff0c8816 */ /* 0x000fc8000000000c */
[----:B------:R3:W-:Y:S01]  /*d850*/  @!P0 SYNCS.ARRIVE.TRANS64.RED.A1T0 RZ, [R12+URZ], RZ ;  /* 0x000000ff0cff89a7 */ /* 0x0007e2000810043f */
[C---:B------:R-:W-:Y:S01]  /*d860*/  ISETP.GT.AND P0, PT, R2.reuse, RZ, PT ;  /* 0x000000ff0200720c */ /* 0x040fe20003f04270 */
[----:B------:R-:W-:-:S12]  /*d870*/  VIADD R2, R2, 0xffffffff ;  /* 0xffffffff02027836 */ /* 0x000fd80000000000 */
[----:B---3--:R-:W-:Y:S05]  /*d880*/  @P0 BRA `(.L_x_82) ;  /* 0xffffffec00380947 */ /* 0x008fea000383ffff */
.L_x_58:
[----:B------:R-:W-:-:S06]  /*d890*/  UISETP.NE.AND UP0, UPT, UR42, 0x3, UPT ;  /* 0x000000032a00788c */ /* 0x000fcc000bf05270 */
[----:B------:R-:W-:-:S13]  /*d8a0*/  PLOP3.LUT P0, PT, PT, PT, UP0, 0x80, 0x0 ;  /* 0x000000000000781c */ /* 0x000fda0003f0f008 */
[----:B------:R-:W-:Y:S05]  /*d8b0*/  @!P0 BRA `(.L_x_83) ;  /* 0x0000000000048947 */ /* 0x000fea0003800000 */
[----:B------:R-:W-:Y:S01]  /*d8c0*/  BPT.TRAP 0x1 ;  /* 0x000000040000795c */ /* 0x000fe20000300000 */
.L_x_83:
[----:B--2---:R-:W-:Y:S01]  /*d8d0*/  LOP3.LUT R0, R19, 0x1, RZ, 0x3c, !PT ;  /* 0x0000000113007812 */ /* 0x004fe200078e3cff */
[----:B-1----:R-:W-:Y:S01]  /*d8e0*/  IMAD.U32 R2, RZ, RZ, UR47 ;  /* 0x0000002fff027e24 */ /* 0x002fe2000f8e00ff */
[----:B------:R-:W-:Y:S01]  /*d8f0*/  LEA R3, R18, UR41, 0x3 ;  /* 0x0000002912037c11 */ /* 0x000fe2000f8e18ff */
[----:B------:R-:W-:Y:S01]  /*d900*/  BSSY B0, `(.L_x_84) ;  /* 0x0000005000007945 */ /* 0x000fe20003800000 */
[----:B------:R-:W-:Y:S02]  /*d910*/  SHF.L.U32 R0, R0, 0x1f, RZ ;  /* 0x0000001f00007819 */ /* 0x000fe400000006ff */
[----:B------:R-:W-:Y:S02]  /*d920*/  ISETP.NE.AND P1, PT, R2, 0x3, PT ;  /* 0x000000030200780c */ /* 0x000fe40003f25270 */
[----:B------:R-:W1:Y:S02]  /*d930*/  SYNCS.PHASECHK.TRANS64.TRYWAIT P0, [R3+URZ+0x33470], R0 ;  /* 0x03347000030075a7 */ /* 0x000e64000800017f */
[----:B-1----:R-:W-:Y:S09]  /*d940*/  @!P0 BRA `(.L_x_85) ;  /* 0x0000001400888947 */ /* 0x002ff20003800000 */
.L_x_125:
[----:B------:R-:W-:Y:S05]  /*d950*/  BSYNC B0 ;  /* 0x0000000000007941 */ /* 0x000fea0003800000 */
.L_x_84:
[----:B------:R-:W-:Y:S05]  /*d960*/  @!P1 BRA `(.L_x_86) ;  /* 0x0000000000049947 */ /* 0x000fea0003800000 */
[----:B------:R-:W-:Y:S01]  /*d970*/  BPT.TRAP 0x1 ;  /* 0x000000040000795c */ /* 0x000fe20000300000 */
.L_x_86:
[----:B-1----:R-:W-:-:S04]  /*d980*/  SHF.L.U32 R0, R19, 0x1f, RZ ;  /* 0x0000001f13007819 */ /* 0x002fc800000006ff */
[----:B------:R-:W1:Y:S02]  /*d990*/  SYNCS.PHASECHK.TRANS64.TRYWAIT P0, [R3+URZ+0x33460], R0 ;  /* 0x03346000030075a7 */ /* 0x000e64000800017f */
[----:B-1----:R-:W-:Y:S05]  /*d9a0*/  @!P0 BRA `(.L_x_87) ;  /* 0x0000001400848947 */ /* 0x002fea0003800000 */
.L_x_126:
[----:B------:R-:W2:Y:S04]  /*d9b0*/  LDL R2, [R1+0x10] ;  /* 0x0000100001027983 */ /* 0x000ea80000100800 */
[----:B------:R-:W3:Y:S01]  /*d9c0*/  LDL R8, [R1+0xc] ;  /* 0x00000c0001087983 */ /* 0x000ee20000100800 */
[----:B-1----:R-:W-:Y:S01]  /*d9d0*/  IMAD R0, R18, 0x7800, RZ ;  /* 0x0000780012007824 */ /* 0x002fe200078e02ff */
[----:B------:R-:W-:Y:S05]  /*d9e0*/  WARPSYNC.ALL ;  /* 0x0000000000007948 */ /* 0x000fea0003800000 */
[----:B--2---:R-:W-:-:S02]  /*d9f0*/  LOP3.LUT R2, R0, R2, RZ, 0xfc, !PT ;  /* 0x0000000200027212 */ /* 0x004fc400078efcff */
[----:B---3--:R-:W-:-:S03]  /*da00*/  LOP3.LUT R0, R0, R8, RZ, 0xfc, !PT ;  /* 0x0000000800007212 */ /* 0x008fc600078efcff */
[----:B0-----:R-:W0:Y:S02]  /*da10*/  LDSM.16.MT88.4 R4, [R2+UR41+0xf200] ;  /* 0x00f200290204783b */ /* 0x001e240008004200 */
        /* <DEDUP_REMOVED lines=98> */
.L_x_88:
[----:B0-----:R-:W0:Y:S01]  /*e040*/  S2R R0, SR_TID.X ;  /* 0x0000000000007919 */ /* 0x001e220000002100 */
[----:B------:R-:W2:Y:S01]  /*e050*/  LDC R2, c[0x0][0xc34] ;  /* 0x00030d00ff027b82 */ /* 0x000ea20000000800 */
[----:B------:R-:W-:Y:S01]  /*e060*/  UIADD3 UR50, UR43, UR50, URZ ;  /* 0x000000322b327290 */ /* 0x000fe2000fffe03f */
[----:B------:R-:W-:Y:S01]  /*e070*/  VIADD R18, R18, 0x1 ;  /* 0x0000000112127836 */ /* 0x000fe20000000000 */
[----:B------:R-:W-:Y:S01]  /*e080*/  UIADD3 UR46, UR46, 0x1, URZ ;  /* 0x000000012e2e7890 */ /* 0x000fe2000fffe03f */
[----:B-1----:R-:W-:Y:S04]  /*e090*/  SYNCS.ARRIVE.TRANS64.A1T0 RZ, [R3+URZ+0x33450], RZ ;  /* 0x033450ff03ff79a7 */ /* 0x002fe8000810003f */
[----:B------:R-:W-:Y:S01]  /*e0a0*/  BAR.SYNC.DEFER_BLOCKING 0x2, 0x80 ;  /* 0x0082000000007b1d */ /* 0x000fe20000010000 */
[----:B--2---:R-:W-:-:S02]  /*e0b0*/  ISETP.LE.AND P1, PT, R2, UR50, PT ;  /* 0x0000003202007c0c */ /* 0x004fc4000bf23270 */
[----:B0-----:R-:W-:-:S04]  /*e0c0*/  LOP3.LUT R0, R0, 0x7f, RZ, 0xc0, !PT ;  /* 0x0000007f00007812 */ /* 0x001fc800078ec0ff */
[----:B------:R-:W-:-:S13]  /*e0d0*/  ISETP.NE.AND P0, PT, R0, RZ, PT ;  /* 0x000000ff0000720c */ /* 0x000fda0003f05270 */
[----:B------:R-:W-:-:S05]  /*e0e0*/  @!P0 VIADD R0, R3, 0x33480 ;  /* 0x0003348003008836 */ /* 0x000fca0000000000 */
[----:B------:R-:W-:-:S04]  /*e0f0*/  @!P0 PRMT R0, RZ, 0x654, R0 ;  /* 0x00000654ff008816 */ /* 0x000fc80000000000 */
[----:B------:R0:W-:Y:S01]  /*e100*/  @!P0 SYNCS.ARRIVE.TRANS64.RED.A1T0 RZ, [R0+URZ], RZ ;  /* 0x000000ff00ff89a7 */ /* 0x0001e2000810043f */
[----:B------:R-:W-:-:S04]  /*e110*/  ISETP.NE.AND P0, PT, R18, 0x2, PT ;  /* 0x000000021200780c */ /* 0x000fc80003f05270 */
[----:B------:R-:W-:Y:S02]  /*e120*/  SEL R18, R18, RZ, P0 ;  /* 0x000000ff12127207 */ /* 0x000fe40000000000 */
[----:B0-----:R-:W-:-:S04]  /*e130*/  SEL R0, RZ, 0x1, P0 ;  /* 0x00000001ff007807 */ /* 0x001fc80000000000 */
[----:B------:R-:W-:Y:S01]  /*e140*/  LOP3.LUT R19, R19, R0, RZ, 0x3c, !PT ;  /* 0x0000000013137212 */ /* 0x000fe200078e3cff */
[----:B------:R-:W-:Y:S06]  /*e150*/  @!P1 BRA `(.L_x_89) ;  /* 0xffffffc800ac9947 */ /* 0x000fec000383ffff */
[----:B------:R-:W-:-:S12]  /*e160*/  ULOP3.LUT UR46, UR46, 0x1, URZ, 0xc, !UPT ;  /* 0x000000012e2e7892 */ /* 0x000fd8000f8e0c3f */
.L_x_40:
[----:B------:R-:W0:Y:S01]  /*e170*/  S2R R3, SR_CgaCtaId ;  /* 0x0000000000037919 */ /* 0x000e220000008800 */
[----:B------:R-:W-:-:S04]  /*e180*/  MOV R0, 0x400 ;  /* 0x0000040000007802 */ /* 0x000fc80000000f00 */
[----:B0-----:R-:W-:Y:S01]  /*e190*/  LEA R7, R3, R0, 0x18 ;  /* 0x0000000003077211 */ /* 0x001fe200078ec0ff */
[----:B------:R-:W-:-:S05]  /*e1a0*/  IMAD.U32 R0, RZ, RZ, UR46 ;  /* 0x0000002eff007e24 */ /* 0x000fca000f8e00ff */
[----:B------:R-:W-:-:S04]  /*e1b0*/  SHF.L.U32 R0, R0, 0x1f, RZ ;  /* 0x0000001f00007819 */ /* 0x000fc800000006ff */
[----:B------:R-:W0:Y:S02]  /*e1c0*/  SYNCS.PHASECHK.TRANS64.TRYWAIT P0, [R7+URZ+0x33420], R0 ;  /* 0x03342000070075a7 */ /* 0x000e24000800017f */
[----:B0-----:R-:W-:Y:S05]  /*e1d0*/  @!P0 BRA `(.L_x_90) ;  /* 0x0000000c008c8947 */ /* 0x001fea0003800000 */
.L_x_127:
[----:B------:R-:W1:Y:S02]  /*e1e0*/  S2R R2, SR_TID.X ;  /* 0x0000000000027919 */ /* 0x000e640000002100 */
[----:B-1----:R-:W-:-:S04]  /*e1f0*/  SHF.R.U32.HI R2, RZ, 0x5, R2 ;  /* 0x00000005ff027819 */ /* 0x002fc80000011602 */
[----:B------:R-:W-:-:S05]  /*e200*/  LOP3.LUT R2, R2, 0x3, RZ, 0xc0, !PT ;  /* 0x0000000302027812 */ /* 0x000fca00078ec0ff */
[----:B0-----:R-:W0:Y:S02]  /*e210*/  SHFL.IDX PT, R0, R2, RZ, 0x1f ;  /* 0x00001fff02007589 */ /* 0x001e2400000e0000 */
[----:B0-----:R-:W-:-:S13]  /*e220*/  ISETP.NE.AND P0, PT, R0, RZ, PT ;  /* 0x000000ff0000720c */ /* 0x001fda0003f05270 */
[----:B------:R-:W-:Y:S05]  /*e230*/  @P0 EXIT ;  /* 0x000000000000094d */ /* 0x000fea0003800000 */
[----:B------:R-:W-:Y:S01]  /*e240*/  ELECT P0, URZ, PT ;  /* 0x00000000003f782f */ /* 0x000fe20003800000 */
[----:B------:R-:W-:-:S12]  /*e250*/  BSSY B0, `(.L_x_91) ;  /* 0x0000027000007945 */ /* 0x000fd80003800000 */
[----:B------:R-:W-:Y:S05]  /*e260*/  @!P0 BRA `(.L_x_92) ;  /* 0x0000000000948947 */ /* 0x000fea0003800000 */
[----:B------:R-:W-:-:S06]  /*e270*/  ULOP3.LUT UR4, UR38, 0x2, URZ, 0xfc, !UPT ;  /* 0x0000000226047892 */ /* 0x000fcc000f8efc3f */
[----:B------:R-:W-:-:S05]  /*e280*/  IMAD.U32 R0, RZ, RZ, UR4 ;  /* 0x00000004ff007e24 */ /* 0x000fca000f8e00ff */
[----:B------:R-:W-:-:S13]  /*e290*/  ISETP.NE.AND P0, PT, R0, 0x3, PT ;  /* 0x000000030000780c */ /* 0x000fda0003f05270 */
[----:B------:R-:W-:Y:S05]  /*e2a0*/  @!P0 BRA `(.L_x_93) ;  /* 0x0000000000048947 */ /* 0x000fea0003800000 */
[----:B------:R-:W-:Y:S01]  /*e2b0*/  BPT.TRAP 0x1 ;  /* 0x000000040000795c */ /* 0x000fe20000300000 */
.L_x_93:
[----:B------:R-:W-:Y:S01]  /*e2c0*/  VIADD R3, R7, 0x33440 ;  /* 0x0003344007037836 */ /* 0x000fe20000000000 */
[----:B------:R-:W-:Y:S01]  /*e2d0*/  SHF.L.U32 R4, R19, 0x1f, RZ ;  /* 0x0000001f13047819 */ /* 0x000fe200000006ff */
[C---:B------:R-:W-:Y:S02]  /*e2e0*/  VIADD R0, R18.reuse, 0x1 ;  /* 0x0000000112007836 */ /* 0x040fe40000000000 */
[----:B------:R-:W-:-:S03]  /*e2f0*/  IMAD R5, R18, 0x8, R3 ;  /* 0x0000000812057824 */ /* 0x000fc600078e0203 */
[----:B------:R-:W-:Y:S01]  /*e300*/  ISETP.NE.AND P2, PT, R0, 0x2, PT ;  /* 0x000000020000780c */ /* 0x000fe20003f45270 */
[----:B------:R-:W0:Y:S03]  /*e310*/  SYNCS.PHASECHK.TRANS64.TRYWAIT P1, [R5+URZ], R4 ;  /* 0x00000004050075a7 */ /* 0x000e26000802017f */
[----:B------:R-:W-:-:S04]  /*e320*/  SEL R2, RZ, 0x1, P2 ;  /* 0x00000001ff027807 */ /* 0x000fc80001000000 */
[----:B------:R-:W-:Y:S02]  /*e330*/  LOP3.LUT R19, R19, R2, RZ, 0x3c, !PT ;  /* 0x0000000213137212 */ /* 0x000fe400078e3cff */
[----:B------:R-:W-:Y:S02]  /*e340*/  SEL R2, R0, RZ, P2 ;  /* 0x000000ff00027207 */ /* 0x000fe40001000000 */
[----:B------:R-:W-:-:S03]  /*e350*/  SHF.L.U32 R0, R19, 0x1f, RZ ;  /* 0x0000001f13007819 */ /* 0x000fc600000006ff */
[----:B------:R-:W-:Y:S01]  /*e360*/  IMAD R3, R2, 0x8, R3 ;  /* 0x0000000802037824 */ /* 0x000fe200078e0203 */
[----:B0-----:R-:W-:Y:S06]  /*e370*/  @!P1 BRA `(.L_x_94) ;  /* 0x0000000c00389947 */ /* 0x001fec0003800000 */
.L_x_128:
[----:B------:R-:W1:Y:S02]  /*e380*/  SYNCS.PHASECHK.TRANS64.TRYWAIT P1, [R3+URZ], R0 ;  /* 0x00000000030075a7 */ /* 0x000e64000802017f */
[----:B-1----:R-:W-:Y:S05]  /*e390*/  @!P1 BRA `(.L_x_95) ;  /* 0x0000000c00449947 */ /* 0x002fea0003800000 */
.L_x_129:
[----:B------:R-:W-:Y:S05]  /*e3a0*/  @!P0 BRA `(.L_x_96) ;  /* 0x0000000000048947 */ /* 0x000fea0003800000 */
[----:B------:R-:W-:Y:S01]  /*e3b0*/  BPT.TRAP 0x1 ;  /* 0x000000040000795c */ /* 0x000fe20000300000 */
.L_x_96:
[----:B-1----:R-:W-:-:S04]  /*e3c0*/  IMAD R3, R18, 0x8, R7 ;  /* 0x0000000812037824 */ /* 0x002fc800078e0207 */
[----:B------:R-:W1:Y:S02]  /*e3d0*/  SYNCS.PHASECHK.TRANS64.TRYWAIT P1, [R3+URZ+0x33460], R4 ;  /* 0x03346004030075a7 */ /* 0x000e64000802017f */
[----:B-1----:R-:W-:Y:S05]  /*e3e0*/  @!P1 BRA `(.L_x_97) ;  /* 0x0000000c00449947 */ /* 0x002fea0003800000 */
.L_x_130:
[----:B------:R-:W-:Y:S05]  /*e3f0*/  @!P0 BRA `(.L_x_98) ;  /* 0x0000000000048947 */ /* 0x000fea0003800000 */
[----:B------:R-:W-:Y:S01]  /*e400*/  BPT.TRAP 0x1 ;  /* 0x000000040000795c */ /* 0x000fe20000300000 */
.L_x_98:
[----:B0-----:R-:W-:-:S04]  /*e410*/  IMAD R5, R2, 0x8, R7 ;  /* 0x0000000802057824 */ /* 0x001fc800078e0207 */
[----:B------:R-:W0:Y:S02]  /*e420*/  SYNCS.PHASECHK.TRANS64.TRYWAIT P1, [R5+URZ+0x33460], R0 ;  /* 0x03346000050075a7 */ /* 0x000e24000802017f */
[----:B0-----:R-:W-:Y:S05]  /*e430*/  @!P1 BRA `(.L_x_99) ;  /* 0x0000000c00449947 */ /* 0x001fea0003800000 */
.L_x_131:
[----:B------:R-:W-:Y:S05]  /*e440*/  @!P0 BRA `(.L_x_100) ;  /* 0x0000000000048947 */ /* 0x000fea0003800000 */
[----:B------:R-:W-:Y:S01]  /*e450*/  BPT.TRAP 0x1 ;  /* 0x000000040000795c */ /* 0x000fe20000300000 */
.L_x_100:
[----:B------:R-:W2:Y:S02]  /*e460*/  SYNCS.PHASECHK.TRANS64.TRYWAIT P0, [R3+URZ+0x33480], R4 ;  /* 0x03348004030075a7 */ /* 0x000ea4000800017f */
[----:B--2---:R-:W-:Y:S05]  /*e470*/  @!P0 BRA `(.L_x_101) ;  /* 0x0000000c00488947 */ /* 0x004fea0003800000 */
.L_x_102:
[----:B---3--:R3:W4:Y:S02]  /*e480*/  SYNCS.PHASECHK.TRANS64.TRYWAIT P0, [R5+URZ+0x33480], R0 ;  /* 0x03348000050075a7 */ /* 0x008724000800017f */
[----:B----4-:R-:W-:Y:S05]  /*e490*/  @!P0 NANOSLEEP.SYNCS 0x989680 ;  /* 0x009896800000895d */ /* 0x010fea0003900000 */
[----:B------:R-:W4:Y:S02]  /*e4a0*/  @!P0 SYNCS.PHASECHK.TRANS64 P0, [R5+URZ+0x33480], R0 ;  /* 0x03348000050085a7 */ /* 0x000f24000800007f */
[----:B----4-:R-:W-:Y:S05]  /*e4b0*/  @!P0 BRA `(.L_x_102) ;  /* 0xfffffffc00f08947 */ /* 0x010fea000383ffff */
.L_x_92:
[----:B------:R-:W-:Y:S05]  /*e4c0*/  BSYNC B0 ;  /* 0x0000000000007941 */ /* 0x000fea0003800000 */
.L_x_91:
[----:B------:R-:W-:Y:S05]  /*e4d0*/  EXIT ;  /* 0x000000000000794d */ /* 0x000fea0003800000 */
.L_x_10:
[----:B0-----:R-:W-:-:S04]  /*e4e0*/  IMAD.U32 R3, RZ, RZ, UR39 ;  /* 0x00000027ff037e24 */ /* 0x001fc8000f8e00ff */
[----:B------:R0:W1:Y:S03]  /*e4f0*/  SYNCS.PHASECHK.TRANS64.TRYWAIT P1, [R3+URZ+0x33400], R0 ;  /* 0x03340000030075a7 */ /* 0x000066000802017f */
[----:B-1----:R-:W-:Y:S05]  /*e500*/  @!P1 NANOSLEEP.SYNCS 0x989680 ;  /* 0x009896800000995d */ /* 0x002fea0003900000 */
[----:B------:R-:W1:Y:S02]  /*e510*/  @!P1 SYNCS.PHASECHK.TRANS64 P1, [R3+URZ+0x33400], R0 ;  /* 0x03340000030095a7 */ /* 0x000e64000802007f */
[----:B-1----:R-:W-:Y:S05]  /*e520*/  @!P1 BRA `(.L_x_10) ;  /* 0xfffffffc00ec9947 */ /* 0x002fea000383ffff */
[----:B------:R-:W-:Y:S05]  /*e530*/  BRA `(.L_x_103) ;  /* 0xffffff2c00e87947 */ /* 0x000fea000383ffff */
.L_x_14:
[----:B-1----:R1:W2:Y:S02]  /*e540*/  SYNCS.PHASECHK.TRANS64.TRYWAIT P1, [R3+URZ+0x33430], R0 ;  /* 0x03343000030075a7 */ /* 0x0022a4000802017f */
[----:B--2---:R-:W-:Y:S05]  /*e550*/  @!P1 NANOSLEEP.SYNCS 0x989680 ;  /* 0x009896800000995d */ /* 0x004fea0003900000 */
[----:B------:R-:W2:Y:S02]  /*e560*/  @!P1 SYNCS.PHASECHK.TRANS64 P1, [R3+URZ+0x33430], R0 ;  /* 0x03343000030095a7 */ /* 0x000ea4000802007f */
[----:B--2---:R-:W-:Y:S05]  /*e570*/  @!P1 BRA `(.L_x_14) ;  /* 0xfffffffc00f09947 */ /* 0x004fea000383ffff */
[----:B------:R-:W-:Y:S05]  /*e580*/  BRA `(.L_x_13) ;  /* 0xffffff3000107947 */ /* 0x000fea000383ffff */
.L_x_19:
[----:B-1----:R-:W-:-:S04]  /*e590*/  IMAD.U32 R5, RZ, RZ, UR6 ;  /* 0x00000006ff057e24 */ /* 0x002fc8000f8e00ff */
[----:B------:R1:W2:Y:S03]  /*e5a0*/  SYNCS.PHASECHK.TRANS64.TRYWAIT P1, [R5+URZ+0x33430], R0 ;  /* 0x03343000050075a7 */ /* 0x0002a6000802017f */
[----:B--2---:R-:W-:Y:S05]  /*e5b0*/  @!P1 NANOSLEEP.SYNCS 0x989680 ;  /* 0x009896800000995d */ /* 0x004fea0003900000 */
[----:B------:R-:W2:Y:S02]  /*e5c0*/  @!P1 SYNCS.PHASECHK.TRANS64 P1, [R5+URZ+0x33430], R0 ;  /* 0x03343000050095a7 */ /* 0x000ea4000802007f */
[----:B--2---:R-:W-:Y:S05]  /*e5d0*/  @!P1 BRA `(.L_x_19) ;  /* 0xfffffffc00ec9947 */ /* 0x004fea000383ffff */
[----:B------:R-:W-:Y:S05]  /*e5e0*/  BRA `(.L_x_16) ;  /* 0xffffff6400a07947 */ /* 0x000fea000383ffff */
.L_x_23:
[----:B-1----:R-:W-:-:S04]  /*e5f0*/  IMAD.U32 R5, RZ, RZ, UR6 ;  /* 0x00000006ff057e24 */ /* 0x002fc8000f8e00ff */
[----:B------:R1:W2:Y:S03]  /*e600*/  SYNCS.PHASECHK.TRANS64.TRYWAIT P1, [R5+URZ+0x33450], R0 ;  /* 0x03345000050075a7 */ /* 0x0002a6000802017f */
[----:B--2---:R-:W-:Y:S05]  /*e610*/  @!P1 NANOSLEEP.SYNCS 0x989680 ;  /* 0x009896800000995d */ /* 0x004fea0003900000 */
[----:B------:R-:W2:Y:S02]  /*e620*/  @!P1 SYNCS.PHASECHK.TRANS64 P1, [R5+URZ+0x33450], R0 ;  /* 0x03345000050095a7 */ /* 0x000ea4000802007f */
[----:B--2---:R-:W-:Y:S05]  /*e630*/  @!P1 BRA `(.L_x_23) ;  /* 0xfffffffc00ec9947 */ /* 0x004fea000383ffff */
[----:B------:R-:W-:Y:S05]  /*e640*/  BRA `(.L_x_20) ;  /* 0xffffff7000a07947 */ /* 0x000fea000383ffff */
.L_x_29:
[----:B-1----:R-:W-:-:S04]  /*e650*/  IMAD.U32 R7, RZ, RZ, UR4 ;  /* 0x00000004ff077e24 */ /* 0x002fc8000f8e00ff */
[----:B------:R1:W2:Y:S03]  /*e660*/  SYNCS.PHASECHK.TRANS64.TRYWAIT P1, [R7+URZ+0x33450], R6 ;  /* 0x03345006070075a7 */ /* 0x0002a6000802017f */
[----:B--2---:R-:W-:Y:S05]  /*e670*/  @!P1 NANOSLEEP.SYNCS 0x989680 ;  /* 0x009896800000995d */ /* 0x004fea0003900000 */
[----:B------:R-:W2:Y:S02]  /*e680*/  @!P1 SYNCS.PHASECHK.TRANS64 P1, [R7+URZ+0x33450], R6 ;  /* 0x03345006070095a7 */ /* 0x000ea4000802007f */
[----:B--2---:R-:W-:Y:S05]  /*e690*/  @!P1 BRA `(.L_x_29) ;  /* 0xfffffffc00ec9947 */ /* 0x004fea000383ffff */
[----:B------:R-:W-:Y:S05]  /*e6a0*/  BRA `(.L_x_28) ;  /* 0xffffff9000f47947 */ /* 0x000fea000383ffff */
.L_x_45:
[----:B------:R-:W-:Y:S02]  /*e6b0*/  IMAD.MOV.U32 R13, RZ, RZ, R0 ;  /* 0x000000ffff0d7224 */ /* 0x000fe400078e0000 */
[----:B------:R-:W-:Y:S02]  /*e6c0*/  IMAD.MOV.U32 R12, RZ, RZ, RZ ;  /* 0x000000ffff0c7224 */ /* 0x000fe400078e00ff */
[----:B------:R-:W-:Y:S02]  /*e6d0*/  IMAD.MOV.U32 R11, RZ, RZ, 0x1f ;  /* 0x0000001fff0b7424 */ /* 0x000fe400078e00ff */
[----:B------:R-:W-:-:S07]  /*e6e0*/  IMAD.MOV.U32 R15, RZ, RZ, -0x1 ;  /* 0xffffffffff0f7424 */ /* 0x000fce00078e00ff */
[----:B0-----:R-:W-:Y:S05]  /*e6f0*/  WARPSYNC.COLLECTIVE R15, `(.L_x_104) ;  /* 0x000000000f087348 */ /* 0x001fea0003c00000 */
[----:B------:R1:W2:Y:S02]  /*e700*/  SHFL.IDX P6, R14, R13, R12, R11 ;  /* 0x0000000c0d0e7389 */ /* 0x0002a400000c000b */
[----:B012---:R-:W-:Y:S01]  /*e710*/  ENDCOLLECTIVE ;  /* 0x000000000000791b */ /* 0x007fe20003800000 */
.L_x_104:
[----:B------:R-:W-:Y:S05]  /*e720*/  BRA `(.L_x_105) ;  /* 0xffffffcc00447947 */ /* 0x000fea000383ffff */
.L_x_47:
[----:B------:R-:W-:Y:S01]  /*e730*/  BSSY B0, `(.L_x_106) ;  /* 0x0000006000007945 */ /* 0x000fe20003800000 */
[----:B------:R-:W-:-:S07]  /*e740*/  IMAD.MOV.U32 R15, RZ, RZ, -0x1 ;  /* 0xffffffffff0f7424 */ /* 0x000fce00078e00ff */
[----:B0-----:R-:W-:Y:S05]  /*e750*/  WARPSYNC.COLLECTIVE R15, `(.L_x_107) ;  /* 0x000000000f0c7348 */ /* 0x001fea0003c00000 */
[----:B------:R-:W-:Y:S02]  /*e760*/  ELECT P6, UR62, PT ;  /* 0x00000000003e782f */ /* 0x000fe400038c0000 */
[----:B------:R-:W-:Y:S01]  /*e770*/  MOV R14, UR62 ;  /* 0x0000003e000e7c02 */ /* 0x000fe20008000f00 */
[----:B0-----:R-:W-:Y:S10]  /*e780*/  ENDCOLLECTIVE ;  /* 0x000000000000791b */ /* 0x001ff40003800000 */
.L_x_107:
[----:B------:R-:W-:Y:S05]  /*e790*/  BSYNC B0 ;  /* 0x0000000000007941 */ /* 0x000fea0003800000 */
.L_x_106:
[----:B------:R-:W-:Y:S05]  /*e7a0*/  BRA `(.L_x_108) ;  /* 0xffffffcc00547947 */ /* 0x000fea000383ffff */
.L_x_49:
[----:B-1----:R1:W2:Y:S02]  /*e7b0*/  SYNCS.PHASECHK.TRANS64.TRYWAIT P0, [R4+URZ+0x33480], R3 ;  /* 0x03348003040075a7 */ /* 0x0022a4000800017f */
[----:B--2---:R-:W-:Y:S05]  /*e7c0*/  @!P0 NANOSLEEP.SYNCS 0x989680 ;  /* 0x009896800000895d */ /* 0x004fea0003900000 */
[----:B------:R-:W2:Y:S02]  /*e7d0*/  @!P0 SYNCS.PHASECHK.TRANS64 P0, [R4+URZ+0x33480], R3 ;  /* 0x03348003040085a7 */ /* 0x000ea4000800007f */
[----:B--2---:R-:W-:Y:S05]  /*e7e0*/  @!P0 BRA `(.L_x_49) ;  /* 0xfffffffc00f08947 */ /* 0x004fea000383ffff */
[----:B------:R-:W-:Y:S05]  /*e7f0*/  BRA `(.L_x_109) ;  /* 0xffffffcc00ac7947 */ /* 0x000fea000383ffff */
.L_x_51:
[----:B--2---:R2:W3:Y:S02]  /*e800*/  SYNCS.PHASECHK.TRANS64.TRYWAIT P0, [R4+URZ+0x33440], R3 ;  /* 0x03344003040075a7 */ /* 0x0044e4000800017f */
[----:B---3--:R-:W-:Y:S05]  /*e810*/  @!P0 NANOSLEEP.SYNCS 0x989680 ;  /* 0x009896800000895d */ /* 0x008fea0003900000 */
[----:B------:R-:W3:Y:S02]  /*e820*/  @!P0 SYNCS.PHASECHK.TRANS64 P0, [R4+URZ+0x33440], R3 ;  /* 0x03344003040085a7 */ /* 0x000ee4000800007f */
[----:B---3--:R-:W-:Y:S05]  /*e830*/  @!P0 BRA `(.L_x_51) ;  /* 0xfffffffc00f08947 */ /* 0x008fea000383ffff */
[----:B------:R-:W-:Y:S05]  /*e840*/  BRA `(.L_x_110) ;  /* 0xffffffd000347947 */ /* 0x000fea000383ffff */
.L_x_54:
[----:B------:R-:W-:Y:S02]  /*e850*/  IMAD.MOV.U32 R13, RZ, RZ, R5 ;  /* 0x000000ffff0d7224 */ /* 0x000fe400078e0005 */
[----:B------:R-:W-:Y:S02]  /*e860*/  IMAD.MOV.U32 R12, RZ, RZ, RZ ;  /* 0x000000ffff0c7224 */ /* 0x000fe400078e00ff */
[----:B------:R-:W-:Y:S02]  /*e870*/  IMAD.MOV.U32 R11, RZ, RZ, 0x1c1f ;  /* 0x00001c1fff0b7424 */ /* 0x000fe400078e00ff */
[----:B------:R-:W-:Y:S02]  /*e880*/  IMAD.MOV.U32 R15, RZ, RZ, -0x1 ;  /* 0xffffffffff0f7424 */ /* 0x000fe400078e00ff */
[----:B------:R-:W-:-:S07]  /*e890*/  IMAD.IADD R0, R10, 0x1, R0 ;  /* 0x000000010a007824 */ /* 0x000fce00078e0200 */
[----:B-----5:R-:W-:Y:S05]  /*e8a0*/  WARPSYNC.COLLECTIVE R15, `(.L_x_111) ;  /* 0x000000000f087348 */ /* 0x020fea0003c00000 */
[----:B------:R0:W1:Y:S02]  /*e8b0*/  SHFL.IDX P6, R14, R13, R12, R11 ;  /* 0x0000000c0d0e7389 */ /* 0x00006400000c000b */
[----:B01---5:R-:W-:Y:S01]  /*e8c0*/  ENDCOLLECTIVE ;  /* 0x000000000000791b */ /* 0x023fe20003800000 */
.L_x_111:
[----:B------:R-:W-:Y:S02]  /*e8d0*/  IMAD.MOV.U32 R13, RZ, RZ, R6 ;  /* 0x000000ffff0d7224 */ /* 0x000fe400078e0006 */
[----:B------:R-:W-:-:S07]  /*e8e0*/  IMAD.MOV.U32 R2, RZ, RZ, R14 ;  /* 0x000000ffff027224 */ /* 0x000fce00078e000e */
[----:B------:R-:W-:Y:S05]  /*e8f0*/  WARPSYNC.COLLECTIVE R15, `(.L_x_112) ;  /* 0x000000000f087348 */ /* 0x000fea0003c00000 */
[----:B------:R0:W1:Y:S02]  /*e900*/  SHFL.IDX P6, R14, R13, R12, R11 ;  /* 0x0000000c0d0e7389 */ /* 0x00006400000c000b */
[----:B01----:R-:W-:Y:S01]  /*e910*/  ENDCOLLECTIVE ;  /* 0x000000000000791b */ /* 0x003fe20003800000 */
.L_x_112:
[----:B------:R-:W-:Y:S02]  /*e920*/  ULDC UR4, c[0x0][0x288] ;  /* 0x0000a20000047ab9 */ /* 0x000fe40000000800 */
[----:B------:R-:W-:Y:S02]  /*e930*/  IMAD R4, R7, UR4, RZ ;  /* 0x0000000407047c24 */ /* 0x000fe4000f8e02ff */
[----:B------:R-:W-:-:S03]  /*e940*/  VIADD R7, R0, 0x20 ;  /* 0x0000002000077836 */ /* 0x000fc60000000000 */
[----:B------:R-:W-:Y:S01]  /*e950*/  ISETP.GE.AND P4, PT, R0, R4, PT ;  /* 0x000000040000720c */ /* 0x000fe20003f86270 */
[----:B------:R-:W-:Y:S02]  /*e960*/  IMAD.MOV.U32 R13, RZ, RZ, R5 ;  /* 0x000000ffff0d7224 */ /* 0x000fe400078e0005 */
[----:B------:R-:W-:Y:S02]  /*e970*/  IMAD.MOV.U32 R12, RZ, RZ, 0x1 ;  /* 0x00000001ff0c7424 */ /* 0x000fe400078e00ff */
[----:B------:R-:W-:-:S08]  /*e980*/  IMAD.MOV.U32 R3, RZ, RZ, R14 ;  /* 0x000000ffff037224 */ /* 0x000fd000078e000e */
[----:B------:R-:W-:Y:S05]  /*e990*/  WARPSYNC.COLLECTIVE R15, `(.L_x_113) ;  /* 0x000000000f087348 */ /* 0x000fea0003c00000 */
[----:B------:R0:W1:Y:S02]  /*e9a0*/  SHFL.IDX P6, R14, R13, R12, R11 ;  /* 0x0000000c0d0e7389 */ /* 0x00006400000c000b */
[----:B01----:R-:W-:Y:S01]  /*e9b0*/  ENDCOLLECTIVE ;  /* 0x000000000000791b */ /* 0x003fe20003800000 */
.L_x_113:
[----:B------:R-:W-:-:S05]  /*e9c0*/  @!P4 IADD3 R3, P3, R9, R3, RZ ;  /* 0x000000030903c210 */ /* 0x000fca0007f7e0ff */
[----:B------:R-:W-:Y:S01]  /*e9d0*/  @!P4 IMAD.X R2, RZ, RZ, R2, P3 ;  /* 0x000000ffff02c224 */ /* 0x000fe200018e0602 */
[----:B------:R-:W-:-:S04]  /*e9e0*/  ISETP.GE.AND P3, PT, R7, R4, PT ;  /* 0x000000040700720c */ /* 0x000fc80003f66270 */
[----:B------:R-:W-:Y:S01]  /*e9f0*/  @!P4 LOP3.LUT R3, R3, R2, RZ, 0x3c, !PT ;  /* 0x000000020303c212 */ /* 0x000fe200078e3cff */
[----:B------:R-:W-:-:S03]  /*ea00*/  IMAD.MOV.U32 R13, RZ, RZ, R6 ;  /* 0x000000ffff0d7224 */ /* 0x000fc600078e0006 */
[----:B------:R-:W-:-:S04]  /*ea10*/  @!P4 LOP3.LUT R2, R3, R2, RZ, 0x3c, !PT ;  /* 0x000000020302c212 */ /* 0x000fc800078e3cff */
[----:B------:R-:W-:-:S05]  /*ea20*/  @!P4 LOP3.LUT R3, R3, R2, RZ, 0x3c, !PT ;  /* 0x000000020303c212 */ /* 0x000fca00078e3cff */
[----:B------:R-:W-:Y:S01]  /*ea30*/  @!PT LDS RZ, [RZ] ;  /* 0x00000000fffff984 */ /* 0x000fe20000000800 */
[----:B------:R-:W-:Y:S01]  /*ea40*/  @!PT LDS RZ, [RZ] ;  /* 0x00000000fffff984 */ /* 0x000fe20000000800 */
[----:B------:R-:W-:Y:S01]  /*ea50*/  @!PT LDS RZ, [RZ] ;  /* 0x00000000fffff984 */ /* 0x000fe20000000800 */
[----:B------:R-:W-:Y:S04]  /*ea60*/  @!P4 LDGSTS.E.BYPASS.LTC128B.128 [R8+0x1e200], desc[UR48][R2.64], !P0 ;  /* 0x1e2000000208cfae */ /* 0x000fe8000c101d70 */
[----:B------:R-:W-:Y:S04]  /*ea70*/  @!P4 LDGSTS.E.BYPASS.LTC128B.128 [R8+0x20200], desc[UR48][R2.64+0x40], !P1 ;  /* 0x202000400208cfae */ /* 0x000fe8000c901d70 */
[----:B------:R0:W-:Y:S02]  /*ea80*/  @!P4 LDGSTS.E.BYPASS.LTC128B.128 [R8+0x22200], desc[UR48][R2.64+0x80], !P2 ;  /* 0x222000800208cfae */ /* 0x0001e4000d101d70 */
[----:B0-----:R-:W-:-:S07]  /*ea90*/  IMAD.MOV.U32 R2, RZ, RZ, R14 ;  /* 0x000000ffff027224 */ /* 0x001fce00078e000e */
[----:B------:R-:W-:Y:S05]  /*eaa0*/  WARPSYNC.COLLECTIVE R15, `(.L_x_114) ;  /* 0x000000000f087348 */ /* 0x000fea0003c00000 */
[----:B------:R0:W1:Y:S02]  /*eab0*/  SHFL.IDX P6, R14, R13, R12, R11 ;  /* 0x0000000c0d0e7389 */ /* 0x00006400000c000b */
[----:B01----:R-:W-:Y:S01]  /*eac0*/  ENDCOLLECTIVE ;  /* 0x000000000000791b */ /* 0x003fe20003800000 */
.L_x_114:
[----:B------:R-:W-:Y:S02]  /*ead0*/  IMAD.MOV.U32 R13, RZ, RZ, R5 ;  /* 0x000000ffff0d7224 */ /* 0x000fe400078e0005 */
[----:B------:R-:W-:Y:S02]  /*eae0*/  IMAD.MOV.U32 R12, RZ, RZ, 0x2 ;  /* 0x00000002ff0c7424 */ /* 0x000fe400078e00ff */
[----:B------:R-:W-:-:S07]  /*eaf0*/  IMAD.MOV.U32 R3, RZ, RZ, R14 ;  /* 0x000000ffff037224 */ /* 0x000fce00078e000e */
[----:B------:R-:W-:Y:S05]  /*eb00*/  WARPSYNC.COLLECTIVE R15, `(.L_x_115) ;  /* 0x000000000f087348 */ /* 0x000fea0003c00000 */
[----:B------:R0:W1:Y:S02]  /*eb10*/  SHFL.IDX P6, R14, R13, R12, R11 ;  /* 0x0000000c0d0e7389 */ /* 0x00006400000c000b */
[----:B01----:R-:W-:Y:S01]  /*eb20*/  ENDCOLLECTIVE ;  /* 0x000000000000791b */ /* 0x003fe20003800000 */
.L_x_115:
[----:B------:R-:W-:-:S05]  /*eb30*/  @!P3 IADD3 R3, P4, R9, R3, RZ ;  /* 0x000000030903b210 */ /* 0x000fca0007f9e0ff */
[----:B------:R-:W-:-:S05]  /*eb40*/  @!P3 IMAD.X R2, RZ, RZ, R2, P4 ;  /* 0x000000ffff02b224 */ /* 0x000fca00020e0602 */
        /* <DEDUP_REMOVED lines=10> */
[----:B0-----:R-:W-:-:S05]  /*ebf0*/  VIADD R2, R0, 0x40 ;  /* 0x0000004000027836 */ /* 0x001fca0000000000 */
[----:B------:R-:W-:Y:S01]  /*ec00*/  ISETP.GE.AND P3, PT, R2, R4, PT ;  /* 0x000000040200720c */ /* 0x000fe20003f66270 */
[----:B------:R-:W-:-:S12]  /*ec10*/  IMAD.MOV.U32 R2, RZ, RZ, R14 ;  /* 0x000000ffff027224 */ /* 0x000fd800078e000e */
[----:B------:R-:W-:Y:S05]  /*ec20*/  WARPSYNC.COLLECTIVE R15, `(.L_x_116) ;  /* 0x000000000f087348 */ /* 0x000fea0003c00000 */
[----:B------:R0:W1:Y:S02]  /*ec30*/  SHFL.IDX P6, R14, R13, R12, R11 ;  /* 0x0000000c0d0e7389 */ /* 0x00006400000c000b */
[----:B01----:R-:W-:Y:S01]  /*ec40*/  ENDCOLLECTIVE ;  /* 0x000000000000791b */ /* 0x003fe20003800000 */
.L_x_116:
[----:B------:R-:W-:Y:S02]  /*ec50*/  IMAD.MOV.U32 R13, RZ, RZ, R5 ;  /* 0x000000ffff0d7224 */ /* 0x000fe400078e0005 */
[----:B------:R-:W-:Y:S02]  /*ec60*/  IMAD.MOV.U32 R12, RZ, RZ, 0x3 ;  /* 0x00000003ff0c7424 */ /* 0x000fe400078e00ff */
[----:B------:R-:W-:-:S07]  /*ec70*/  IMAD.MOV.U32 R3, RZ, RZ, R14 ;  /* 0x000000ffff037224 */ /* 0x000fce00078e000e */
[----:B------:R-:W-:Y:S05]  /*ec80*/  WARPSYNC.COLLECTIVE R15, `(.L_x_117) ;  /* 0x000000000f087348 */ /* 0x000fea0003c00000 */
[----:B------:R0:W1:Y:S02]  /*ec90*/  SHFL.IDX P6, R14, R13, R12, R11 ;  /* 0x0000000c0d0e7389 */ /* 0x00006400000c000b */
[----:B01----:R-:W-:Y:S01]  /*eca0*/  ENDCOLLECTIVE ;  /* 0x000000000000791b */ /* 0x003fe20003800000 */
.L_x_117:
[----:B------:R-:W-:-:S05]  /*ecb0*/  @!P3 IADD3 R3, P4, R9, R3, RZ ;  /* 0x000000030903b210 */ /* 0x000fca0007f9e0ff */
[----:B------:R-:W-:-:S05]  /*ecc0*/  @!P3 IMAD.X R2, RZ, RZ, R2, P4 ;  /* 0x000000ffff02b224 */ /* 0x000fca00020e0602 */
[----:B------:R-:W-:Y:S01]  /*ecd0*/  @!P3 LOP3.LUT R3, R3, R2, RZ, 0x3c, !PT ;  /* 0x000000020303b212 */ /* 0x000fe200078e3cff */
[----:B------:R-:W-:-:S03]  /*ece0*/  IMAD.MOV.U32 R13, RZ, RZ, R6 ;  /* 0x000000ffff0d7224 */ /* 0x000fc600078e0006 */
[----:B------:R-:W-:-:S04]  /*ecf0*/  @!P3 LOP3.LUT R2, R3, R2, RZ, 0x3c, !PT ;  /* 0x000000020302b212 */ /* 0x000fc800078e3cff */
[----:B------:R-:W-:Y:S01]  /*ed00*/  @!P3 LOP3.LUT R3, R3, R2, RZ, 0x3c, !PT ;  /* 0x000000020303b212 */ /* 0x000fe200078e3cff */
[----:B------:R-:W-:-:S07]  /*ed10*/  IMAD.MOV.U32 R5, RZ, RZ, R14 ;  /* 0x000000ffff057224 */ /* 0x000fce00078e000e */
[----:B------:R-:W-:Y:S05]  /*ed20*/  WARPSYNC.COLLECTIVE R15, `(.L_x_118) ;  /* 0x000000000f087348 */ /* 0x000fea0003c00000 */
[----:B------:R0:W1:Y:S02]  /*ed30*/  SHFL.IDX P6, R14, R13, R12, R11 ;  /* 0x0000000c0d0e7389 */ /* 0x00006400000c000b */
[----:B01----:R-:W-:Y:S01]  /*ed40*/  ENDCOLLECTIVE ;  /* 0x000000000000791b */ /* 0x003fe20003800000 */
.L_x_118:
[----:B------:R-:W-:Y:S01]  /*ed50*/  @!PT LDS RZ, [RZ] ;  /* 0x00000000fffff984 */ /* 0x000fe20000000800 */
[----:B------:R-:W-:Y:S01]  /*ed60*/  @!PT LDS RZ, [RZ] ;  /* 0x00000000fffff984 */ /* 0x000fe20000000800 */
[----:B------:R-:W-:Y:S01]  /*ed70*/  @!PT LDS RZ, [RZ] ;  /* 0x00000000fffff984 */ /* 0x000fe20000000800 */
[----:B------:R-:W-:Y:S04]  /*ed80*/  @!P3 LDGSTS.E.BYPASS.LTC128B.128 [R8+0x1f200], desc[UR48][R2.64], !P0 ;  /* 0x1f2000000208bfae */ /* 0x000fe8000c101d70 */
[----:B------:R-:W-:Y:S04]  /*ed90*/  @!P3 LDGSTS.E.BYPASS.LTC128B.128 [R8+0x21200], desc[UR48][R2.64+0x40], !P1 ;  /* 0x212000400208bfae */ /* 0x000fe8000c901d70 */
[----:B------:R0:W-:Y:S02]  /*eda0*/  @!P3 LDGSTS.E.BYPASS.LTC128B.128 [R8+0x23200], desc[UR48][R2.64+0x80], !P2 ;  /* 0x232000800208bfae */ /* 0x0001e4000d101d70 */
[----:B0-----:R-:W-:Y:S01]  /*edb0*/  IMAD.MOV.U32 R2, RZ, RZ, R14 ;  /* 0x000000ffff027224 */ /* 0x001fe200078e000e */
[----:B------:R-:W-:Y:S06]  /*edc0*/  BRA `(.L_x_119) ;  /* 0xffffffd400707947 */ /* 0x000fec000383ffff */
.L_x_57:
[----:B--2---:R-:W-:-:S04]  /*edd0*/  IMAD.U32 R3, RZ, RZ, UR41 ;  /* 0x00000029ff037e24 */ /* 0x004fc8000f8e00ff */
[----:B------:R2:W3:Y:S03]  /*ede0*/  SYNCS.PHASECHK.TRANS64.TRYWAIT P0, [R3+URZ+0x33420], R0 ;  /* 0x03342000030075a7 */ /* 0x0004e6000800017f */
[----:B---3--:R-:W-:Y:S05]  /*edf0*/  @!P0 NANOSLEEP.SYNCS 0x989680 ;  /* 0x009896800000895d */ /* 0x008fea0003900000 */
[----:B------:R-:W3:Y:S02]  /*ee00*/  @!P0 SYNCS.PHASECHK.TRANS64 P0, [R3+URZ+0x33420], R0 ;  /* 0x03342000030085a7 */ /* 0x000ee4000800007f */
[----:B---3--:R-:W-:Y:S05]  /*ee10*/  @!P0 BRA `(.L_x_57) ;  /* 0xfffffffc00ec8947 */ /* 0x008fea000383ffff */
[----:B------:R-:W-:Y:S05]  /*ee20*/  BRA `(.L_x_120) ;  /* 0xffffffd400b47947 */ /* 0x000fea000383ffff */
.L_x_63:
[----:B-1----:R1:W2:Y:S02]  /*ee30*/  SYNCS.PHASECHK.TRANS64.TRYWAIT P0, [R7+URZ+0x33480], R4 ;  /* 0x03348004070075a7 */ /* 0x0022a4000800017f */
[----:B--2---:R-:W-:Y:S05]  /*ee40*/  @!P0 NANOSLEEP.SYNCS 0x989680 ;  /* 0x009896800000895d */ /* 0x004fea0003900000 */
[----:B------:R-:W2:Y:S02]  /*ee50*/  @!P0 SYNCS.PHASECHK.TRANS64 P0, [R7+URZ+0x33480], R4 ;  /* 0x03348004070085a7 */ /* 0x000ea4000800007f */
[----:B--2---:R-:W-:Y:S05]  /*ee60*/  @!P0 BRA `(.L_x_63) ;  /* 0xfffffffc00f08947 */ /* 0x004fea000383ffff */
[----:B------:R-:W-:Y:S05]  /*ee70*/  BRA `(.L_x_121) ;  /* 0xffffffd8005c7947 */ /* 0x000fea000383ffff */
.L_x_70:
[----:B--2---:R2:W3:Y:S02]  /*ee80*/  SYNCS.PHASECHK.TRANS64.TRYWAIT P0, [R7+URZ+0x33440], R4 ;  /* 0x03344004070075a7 */ /* 0x0044e4000800017f */
[----:B---3--:R-:W-:Y:S05]  /*ee90*/  @!P0 NANOSLEEP.SYNCS 0x989680 ;  /* 0x009896800000895d */ /* 0x008fea0003900000 */
[----:B------:R-:W3:Y:S02]  /*eea0*/  @!P0 SYNCS.PHASECHK.TRANS64 P0, [R7+URZ+0x33440], R4 ;  /* 0x03344004070085a7 */ /* 0x000ee4000800007f */
[----:B---3--:R-:W-:Y:S05]  /*eeb0*/  @!P0 BRA `(.L_x_70) ;  /* 0xfffffffc00f08947 */ /* 0x008fea000383ffff */
[----:B------:R-:W-:Y:S05]  /*eec0*/  BRA `(.L_x_122) ;  /* 0xffffffdc00587947 */ /* 0x000fea000383ffff */
.L_x_78:
[----:B-1----:R1:W2:Y:S02]  /*eed0*/  SYNCS.PHASECHK.TRANS64.TRYWAIT P0, [R12+URZ+0x33470], R4 ;  /* 0x033470040c0075a7 */ /* 0x0022a4000800017f */
[----:B--2---:R-:W-:Y:S05]  /*eee0*/  @!P0 NANOSLEEP.SYNCS 0x989680 ;  /* 0x009896800000895d */ /* 0x004fea0003900000 */
[----:B------:R-:W2:Y:S02]  /*eef0*/  @!P0 SYNCS.PHASECHK.TRANS64 P0, [R12+URZ+0x33470], R4 ;  /* 0x033470040c0085a7 */ /* 0x000ea4000800007f */
[----:B--2---:R-:W-:Y:S05]  /*ef00*/  @!P0 BRA `(.L_x_78) ;  /* 0xfffffffc00f08947 */ /* 0x004fea000383ffff */
[----:B------:R-:W-:Y:S05]  /*ef10*/  BRA `(.L_x_123) ;  /* 0xffffffe0006c7947 */ /* 0x000fea000383ffff */
.L_x_80:
[----:B-1----:R1:W2:Y:S02]  /*ef20*/  SYNCS.PHASECHK.TRANS64.TRYWAIT P0, [R12+URZ+0x33460], R4 ;  /* 0x033460040c0075a7 */ /* 0x0022a4000800017f */
[----:B--2---:R-:W-:Y:S05]  /*ef30*/  @!P0 NANOSLEEP.SYNCS 0x989680 ;  /* 0x009896800000895d */ /* 0x004fea0003900000 */
[----:B------:R-:W2:Y:S02]  /*ef40*/  @!P0 SYNCS.PHASECHK.TRANS64 P0, [R12+URZ+0x33460], R4 ;  /* 0x033460040c0085a7 */ /* 0x000ea4000800007f */
[----:B--2---:R-:W-:Y:S05]  /*ef50*/  @!P0 BRA `(.L_x_80) ;  /* 0xfffffffc00f08947 */ /* 0x004fea000383ffff */
[----:B------:R-:W-:Y:S05]  /*ef60*/  BRA `(.L_x_124) ;  /* 0xffffffe000747947 */ /* 0x000fea000383ffff */
.L_x_85:
[----:B-1----:R1:W2:Y:S02]  /*ef70*/  SYNCS.PHASECHK.TRANS64.TRYWAIT P0, [R3+URZ+0x33470], R0 ;  /* 0x03347000030075a7 */ /* 0x0022a4000800017f */
[----:B--2---:R-:W-:Y:S05]  /*ef80*/  @!P0 NANOSLEEP.SYNCS 0x989680 ;  /* 0x009896800000895d */ /* 0x004fea0003900000 */
[----:B------:R-:W2:Y:S02]  /*ef90*/  @!P0 SYNCS.PHASECHK.TRANS64 P0, [R3+URZ+0x33470], R0 ;  /* 0x03347000030085a7 */ /* 0x000ea4000800007f */
[----:B--2---:R-:W-:Y:S05]  /*efa0*/  @!P0 BRA `(.L_x_85) ;  /* 0xfffffffc00f08947 */ /* 0x004fea000383ffff */
[----:B------:R-:W-:Y:S05]  /*efb0*/  BRA `(.L_x_125) ;  /* 0xffffffe800647947 */ /* 0x000fea000383ffff */
.L_x_87:
[----:B-1----:R1:W2:Y:S02]  /*efc0*/  SYNCS.PHASECHK.TRANS64.TRYWAIT P0, [R3+URZ+0x33460], R0 ;  /* 0x03346000030075a7 */ /* 0x0022a4000800017f */
[----:B--2---:R-:W-:Y:S05]  /*efd0*/  @!P0 NANOSLEEP.SYNCS 0x989680 ;  /* 0x009896800000895d */ /* 0x004fea0003900000 */
[----:B------:R-:W2:Y:S02]  /*efe0*/  @!P0 SYNCS.PHASECHK.TRANS64 P0, [R3+URZ+0x33460], R0 ;  /* 0x03346000030085a7 */ /* 0x000ea4000800007f */
[----:B--2---:R-:W-:Y:S05]  /*eff0*/  @!P0 BRA `(.L_x_87) ;  /* 0xfffffffc00f08947 */ /* 0x004fea000383ffff */
[----:B------:R-:W-:Y:S05]  /*f000*/  BRA `(.L_x_126) ;  /* 0xffffffe800687947 */ /* 0x000fea000383ffff */
.L_x_90:
[----:B0-----:R0:W1:Y:S02]  /*f010*/  SYNCS.PHASECHK.TRANS64.TRYWAIT P0, [R7+URZ+0x33420], R0 ;  /* 0x03342000070075a7 */ /* 0x001064000800017f */
[----:B-1----:R-:W-:Y:S05]  /*f020*/  @!P0 NANOSLEEP.SYNCS 0x989680 ;  /* 0x009896800000895d */ /* 0x002fea0003900000 */
[----:B------:R-:W1:Y:S02]  /*f030*/  @!P0 SYNCS.PHASECHK.TRANS64 P0, [R7+URZ+0x33420], R0 ;  /* 0x03342000070085a7 */ /* 0x000e64000800007f */
[----:B-1----:R-:W-:Y:S05]  /*f040*/  @!P0 BRA `(.L_x_90) ;  /* 0xfffffffc00f08947 */ /* 0x002fea000383ffff */
[----:B------:R-:W-:Y:S05]  /*f050*/  BRA `(.L_x_127) ;  /* 0xfffffff000607947 */ /* 0x000fea000383ffff */
.L_x_94:
[----:B0-----:R0:W1:Y:S02]  /*f060*/  SYNCS.PHASECHK.TRANS64.TRYWAIT P1, [R5+URZ], R4 ;  /* 0x00000004050075a7 */ /* 0x001064000802017f */
[----:B-1----:R-:W-:Y:S05]  /*f070*/  @!P1 NANOSLEEP.SYNCS 0x989680 ;  /* 0x009896800000995d */ /* 0x002fea0003900000 */
[----:B------:R-:W1:Y:S02]  /*f080*/  @!P1 SYNCS.PHASECHK.TRANS64 P1, [R5+URZ], R4 ;  /* 0x00000004050095a7 */ /* 0x000e64000802007f */
[----:B-1----:R-:W-:Y:S05]  /*f090*/  @!P1 BRA `(.L_x_94) ;  /* 0xfffffffc00f09947 */ /* 0x002fea000383ffff */
[----:B------:R-:W-:Y:S05]  /*f0a0*/  BRA `(.L_x_128) ;  /* 0xfffffff000b47947 */ /* 0x000fea000383ffff */
.L_x_95:
[----:B-1----:R1:W2:Y:S02]  /*f0b0*/  SYNCS.PHASECHK.TRANS64.TRYWAIT P1, [R3+URZ], R0 ;  /* 0x00000000030075a7 */ /* 0x0022a4000802017f */
[----:B--2---:R-:W-:Y:S05]  /*f0c0*/  @!P1 NANOSLEEP.SYNCS 0x989680 ;  /* 0x009896800000995d */ /* 0x004fea0003900000 */
[----:B------:R-:W2:Y:S02]  /*f0d0*/  @!P1 SYNCS.PHASECHK.TRANS64 P1, [R3+URZ], R0 ;  /* 0x00000000030095a7 */ /* 0x000ea4000802007f */
[----:B--2---:R-:W-:Y:S05]  /*f0e0*/  @!P1 BRA `(.L_x_95) ;  /* 0xfffffffc00f09947 */ /* 0x004fea000383ffff */
[----:B------:R-:W-:Y:S05]  /*f0f0*/  BRA `(.L_x_129) ;  /* 0xfffffff000a87947 */ /* 0x000fea000383ffff */
.L_x_97:
[----:B-1----:R1:W2:Y:S02]  /*f100*/  SYNCS.PHASECHK.TRANS64.TRYWAIT P1, [R3+URZ+0x33460], R4 ;  /* 0x03346004030075a7 */ /* 0x0022a4000802017f */
[----:B--2---:R-:W-:Y:S05]  /*f110*/  @!P1 NANOSLEEP.SYNCS 0x989680 ;  /* 0x009896800000995d */ /* 0x004fea0003900000 */
[----:B------:R-:W2:Y:S02]  /*f120*/  @!P1 SYNCS.PHASECHK.TRANS64 P1, [R3+URZ+0x33460], R4 ;  /* 0x03346004030095a7 */ /* 0x000ea4000802007f */
[----:B--2---:R-:W-:Y:S05]  /*f130*/  @!P1 BRA `(.L_x_97) ;  /* 0xfffffffc00f09947 */ /* 0x004fea000383ffff */
[----:B------:R-:W-:Y:S05]  /*f140*/  BRA `(.L_x_130) ;  /* 0xfffffff000a87947 */ /* 0x000fea000383ffff */
.L_x_99:
[----:B0-----:R0:W2:Y:S02]  /*f150*/  SYNCS.PHASECHK.TRANS64.TRYWAIT P1, [R5+URZ+0x33460], R0 ;  /* 0x03346000050075a7 */ /* 0x0010a4000802017f */
[----:B--2---:R-:W-:Y:S05]  /*f160*/  @!P1 NANOSLEEP.SYNCS 0x989680 ;  /* 0x009896800000995d */ /* 0x004fea0003900000 */
[----:B------:R-:W2:Y:S02]  /*f170*/  @!P1 SYNCS.PHASECHK.TRANS64 P1, [R5+URZ+0x33460], R0 ;  /* 0x03346000050095a7 */ /* 0x000ea4000802007f */
[----:B--2---:R-:W-:Y:S05]  /*f180*/  @!P1 BRA `(.L_x_99) ;  /* 0xfffffffc00f09947 */ /* 0x004fea000383ffff */
[----:B------:R-:W-:Y:S05]  /*f190*/  BRA `(.L_x_131) ;  /* 0xfffffff000a87947 */ /* 0x000fea000383ffff */
.L_x_101:
[----:B--2---:R2:W3:Y:S02]  /*f1a0*/  SYNCS.PHASECHK.TRANS64.TRYWAIT P0, [R3+URZ+0x33480], R4 ;  /* 0x03348004030075a7 */ /* 0x0044e4000800017f */
[----:B---3--:R-:W-:Y:S05]  /*f1b0*/  @!P0 NANOSLEEP.SYNCS 0x989680 ;  /* 0x009896800000895d */ /* 0x008fea0003900000 */
[----:B------:R-:W3:Y:S02]  /*f1c0*/  @!P0 SYNCS.PHASECHK.TRANS64 P0, [R3+URZ+0x33480], R4 ;  /* 0x03348004030085a7 */ /* 0x000ee4000800007f */
[----:B---3--:R-:W-:Y:S05]  /*f1d0*/  @!P0 BRA `(.L_x_101) ;  /* 0xfffffffc00f08947 */ /* 0x008fea000383ffff */
[----:B------:R-:W-:Y:S05]  /*f1e0*/  BRA `(.L_x_102) ;  /* 0xfffffff000a47947 */ /* 0x000fea000383ffff */
.L_x_132:
[----:B------:R-:W-:-:S00]  /*f1f0*/  BRA `(.L_x_132) ;  /* 0xfffffffc00fc7947 */ /* 0x000fc0000383ffff */
[----:B------:R-:W-:-:S00]  /*f200*/  NOP ;  /* 0x0000000000007918 */ /* 0x000fc00000000000 */
[----:B------:R-:W-:-:S00]  /*f210*/  NOP ;  /* 0x0000000000007918 */ /* 0x000fc00000000000 */
[----:B------:R-:W-:-:S00]  /*f220*/  NOP ;  /* 0x0000000000007918 */ /* 0x000fc00000000000 */
[----:B------:R-:W-:-:S00]  /*f230*/  NOP ;  /* 0x0000000000007918 */ /* 0x000fc00000000000 */
[----:B------:R-:W-:-:S00]  /*f240*/  NOP ;  /* 0x0000000000007918 */ /* 0x000fc00000000000 */
[----:B------:R-:W-:-:S00]  /*f250*/  NOP ;  /* 0x0000000000007918 */ /* 0x000fc00000000000 */
[----:B------:R-:W-:-:S00]  /*f260*/  NOP ;  /* 0x0000000000007918 */ /* 0x000fc00000000000 */
[----:B------:R-:W-:-:S00]  /*f270*/  NOP ;  /* 0x0000000000007918 */ /* 0x000fc00000000000 */
.L_x_2862:


//--------------------- .text._ZN7cutlass13device_kernelIN5flash11enable_sm90INS1_16FlashAttnFwdSm90INS1_25CollectiveMainloopFwdSm90ILi2EN4cute5tupleIJNS5_1CILi2EEENS7_ILi1EEES9_EEENS6_IJNS7_ILi128EEENS7_ILi160EEENS7_ILi192EEEEEELi192ENS_12float_e4m3_tEfNS_4arch4Sm90ELb0ELb0ELb0ELb0ELb0ELb0ELb0ELb1ELb1ELb1ELb0ELb0EEENS1_21CollectiveEpilogueFwdINS6_IJSB_SD_SC_EEESA_NS_10bfloat16_tESH_Li256ELb0ELb1ELb0ELb1EEENS1_29StaticPersistentTileSchedulerILb0EEEEEEEEEvNT_6ParamsE --------------------------
	.section	.text._ZN7cutlass13device_kernelIN5flash11enable_sm90INS1_16FlashAttnFwdSm90INS1_25CollectiveMainloopFwdSm90ILi2EN4cute5tupleIJNS5_1CILi2EEENS7_ILi1EEES9_EEENS6_IJNS7_ILi128EEENS7_ILi160EEENS7_ILi192EEEEEELi192ENS_12float_e4m3_tEfNS_4arch4Sm90ELb0ELb0ELb0ELb0ELb0ELb0ELb0ELb1ELb1ELb1ELb0ELb0EEENS1_21CollectiveEpilogueFwdINS6_IJSB_SD_SC_EEESA_NS_10bfloat16_tESH_Li256ELb0ELb1ELb0ELb1EEENS1_29StaticPersistentTileSchedulerILb0EEEEEEEEEvNT_6ParamsE,"ax",@progbits
	.align	128
.text._ZN7cutlass13device_kernelIN5flash11enable_sm90INS1_16FlashAttnFwdSm90INS1_25CollectiveMainloopFwdSm90ILi2EN4cute5tupleIJNS5_1CILi2EEENS7_ILi1EEES9_EEENS6_IJNS7_ILi128EEENS7_ILi160EEENS7_ILi192EEEEEELi192ENS_12float_e4m3_tEfNS_4arch4Sm90ELb0ELb0ELb0ELb0ELb0ELb0ELb0ELb1ELb1ELb1ELb0ELb0EEENS1_21CollectiveEpilogueFwdINS6_IJSB_SD_SC_EEESA_NS_10bfloat16_tESH_Li256ELb0ELb1ELb0ELb1EEENS1_29StaticPersistentTileSchedulerILb0EEEEEEEEEvNT_6ParamsE:
        .type           _ZN7cutlass13device_kernelIN5flash11enable_sm90INS1_16FlashAttnFwdSm90INS1_25CollectiveMainloopFwdSm90ILi2EN4cute5tupleIJNS5_1CILi2EEENS7_ILi1EEES9_EEENS6_IJNS7_ILi128EEENS7_ILi160EEENS7_ILi192EEEEEELi192ENS_12float_e4m3_tEfNS_4arch4Sm90ELb0ELb0ELb0ELb0ELb0ELb0ELb0ELb1ELb1ELb1ELb0ELb0EEENS1_21CollectiveEpilogueFwdINS6_IJSB_SD_SC_EEESA_NS_10bfloat16_tESH_Li256ELb0ELb1ELb0ELb1EEENS1_29StaticPersistentTileSchedulerILb0EEEEEEEEEvNT_6ParamsE,@function
        .size           _ZN7cutlass13device_kernelIN5flash11enable_sm90INS1_16FlashAttnFwdSm90INS1_25CollectiveMainloopFwdSm90ILi2EN4cute5tupleIJNS5_1CILi2EEENS7_ILi1EEES9_EEENS6_IJNS7_ILi128EEENS7_ILi160EEENS7_ILi192EEEEEELi192ENS_12float_e4m3_tEfNS_4arch4Sm90ELb0ELb0ELb0ELb0ELb0ELb0ELb0ELb1ELb1ELb1ELb0ELb0EEENS1_21CollectiveEpilogueFwdINS6_IJSB_SD_SC_EEESA_NS_10bfloat16_tESH_Li256ELb0ELb1ELb0ELb1EEENS1_29StaticPersistentTileSchedulerILb0EEEEEEEEEvNT_6ParamsE,(.L_x_2863 - _ZN7cutlass13device_kernelIN5flash11enable_sm90INS1_16FlashAttnFwdSm90INS1_25CollectiveMainloopFwdSm90ILi2EN4cute5tupleIJNS5_1CILi2EEENS7_ILi1EEES9_EEENS6_IJNS7_ILi128EEENS7_ILi160EEENS7_ILi192EEEEEELi192ENS_12float_e4m3_tEfNS_4arch4Sm90ELb0ELb0ELb0ELb0ELb0ELb0ELb0ELb1ELb1ELb1ELb0ELb0EEENS1_21CollectiveEpilogueFwdINS6_IJSB_SD_SC_EEESA_NS_10bfloat16_tESH_Li256ELb0ELb1ELb0ELb1EEENS1_29StaticPersistentTileSchedulerILb0EEEEEEEEEvNT_6ParamsE)
        .other          _ZN7cutlass13device_kernelIN5flash11enable_sm90INS1_16FlashAttnFwdSm90INS1_25CollectiveMainloopFwdSm90ILi2EN4cute5tupleIJNS5_1CILi2EEENS7_ILi1EEES9_EEENS6_IJNS7_ILi128EEENS7_ILi160EEENS7_ILi192EEEEEELi192ENS_12float_e4m3_tEfNS_4arch4Sm90ELb0ELb0ELb0ELb0ELb0ELb0ELb0ELb1ELb1ELb1ELb0ELb0EEENS1_21CollectiveEpilogueFwdINS6_IJSB_SD_SC_EEESA_NS_10bfloat16_tESH_Li256ELb0ELb1ELb0ELb1EEENS1_29StaticPersistentTileSchedulerILb0EEEEEEEEEvNT_6ParamsE,@"STO_CUDA_ENTRY STV_DEFAULT"
_ZN7cutlass13device_kernelIN5flash11enable_sm90INS1_16FlashAttnFwdSm90INS1_25CollectiveMainloopFwdSm90ILi2EN4cute5tupleIJNS5_1CILi2EEENS7_ILi1EEES9_EEENS6_IJNS7_ILi128EEENS7_ILi160EEENS7_ILi192EEEEEELi192ENS_12float_e4m3_tEfNS_4arch4Sm90ELb0ELb0ELb0ELb0ELb0ELb0ELb0ELb1ELb1ELb1ELb0ELb0EEENS1_21CollectiveEpilogueFwdINS6_IJSB_SD_SC_EEESA_NS_10bfloat16_tESH_Li256ELb0ELb1ELb0ELb1EEENS1_29StaticPersistentTileSchedulerILb0EEEEEEEEEvNT_6ParamsE:
        /* <DEDUP_REMOVED lines=18> */
.L_x_134:
[----:B------:R-:W-:Y:S05]  /*0120*/  BSYNC B0 ;  /* 0x0000000000007941 */ /* 0x000fea0003800000 */
.L_x_133:
        /* <DEDUP_REMOVED lines=41> */
.L_x_135:
[----:B0-----:R-:W0:Y:S01]  /*03c0*/  S2UR UR4, SR_CTAID.Y ;  /* 0x00000000000479c3 */ /* 0x001e220000002600 */
[----:B------:R-:W3:Y:S01]  /*03d0*/  SHFL.IDX PT, R4, R0, RZ, 0x1f ;  /* 0x00001fff00047589 */ /* 0x000ee200000e0000 */
[----:B------:R-:W-:Y:S01]  /*03e0*/  ULDC UR5, c[0x0][0x154] ;  /* 0x0000550000057ab9 */ /* 0x000fe20000000800 */
[----:B------:R-:W-:-:S05]  /*03f0*/  NOP ;  /* 0x0000000000007918 */ /* 0x000fca0000000000 */
[----:B------:R-:W5:Y:S08]  /*0400*/  S2UR UR50, SR_CTAID.X ;  /* 0x00000000003279c3 */ /* 0x000f700000002500 */
[----:B------:R-:W1:Y:S01]  /*0410*/  LDC R6, c[0x0][0x148] ;  /* 0x00005200ff067b82 */ /* 0x000e620000000800 */
[----:B0-----:R-:W-:Y:S02]  /*0420*/  I2FP.F32.U32 R3, UR4 ;  /* 0x0000000400037c45 */ /* 0x001fe40008201000 */
[----:B---3--:R-:W-:-:S03]  /*0430*/  ISETP.NE.AND P0, PT, R4, RZ, PT ;  /* 0x000000ff0400720c */ /* 0x008fc60003f05270 */
[----:B------:R-:W-:Y:S01]  /*0440*/  FMUL R5, R3, UR5 ;  /* 0x0000000503057c20 */ /* 0x000fe20008400000 */
[----:B------:R-:W-:Y:S02]  /*0450*/  SHF.R.S32.HI R3, RZ, 0x1f, R7 ;  /* 0x0000001fff037819 */ /* 0x000fe40000011407 */
[----:B-----5:R-:W-:-:S03]  /*0460*/  I2FP.F32.U32 R4, UR50 ;  /* 0x0000003200047c45 */ /* 0x020fc60008201000 */
[----:B------:R-:W0:Y:S02]  /*0470*/  F2I.U32.TRUNC.NTZ R5, R5 ;  /* 0x0000000500057305 */ /* 0x000e24000020f000 */
[----:B0-----:R-:W-:-:S04]  /*0480*/  IMAD.MOV R11, RZ, RZ, -R5 ;  /* 0x000000ffff0b7224 */ /* 0x001fc800078e0a05 */
[----:B-1----:R-:W-:Y:S01]  /*0490*/  IMAD R11, R6, R11, UR4 ;  /* 0x00000004060b7e24 */ /* 0x002fe2000f8e020b */
[----:B------:R-:W-:Y:S02]  /*04a0*/  ULDC UR4, c[0x0][0x150] ;  /* 0x0000540000047ab9 */ /* 0x000fe40000000800 */
[----:B------:R-:W-:Y:S01]  /*04b0*/  FMUL R8, R4, UR4 ;  /* 0x0000000404087c20 */ /* 0x000fe20008400000 */
[----:B------:R-:W-:Y:S06]  /*04c0*/  @P0 BRA `(.L_x_136) ;  /* 0x0000000000480947 */ /* 0x000fec0003800000 */
[----:B------:R-:W0:Y:S01]  /*04d0*/  S2UR UR5, SR_CgaCtaId ;  /* 0x00000000000579c3 */ /* 0x000e220000008800 */
[----:B------:R-:W-:Y:S01]  /*04e0*/  UMOV UR4, 0x400 ;  /* 0x0000040000047882 */ /* 0x000fe20000000000 */
[----:B------:R-:W-:Y:S01]  /*04f0*/  UMOV UR6, 0x80 ;  /* 0x0000008000067882 */ /* 0x000fe20000000000 */
[----:B------:R-:W-:Y:S01]  /*0500*/  UMOV UR9, 0x100 ;  /* 0x0000010000097882 */ /* 0x000fe20000000000 */
[----:B------:R-:W-:-:S04]  /*0510*/  UIADD3 UR6, -UR6, 0x100000, URZ ;  /* 0x0010000006067890 */ /* 0x000fc8000fffe13f */
[----:B------:R-:W-:Y:S02]  /*0520*/  USHF.L.U32 UR7, UR6, 0xb, URZ ;  /* 0x0000000b06077899 */ /* 0x000fe4000800063f */
[----:B------:R-:W-:Y:S01]  /*0530*/  USHF.L.U32 UR6, UR6, 0x1, URZ ;  /* 0x0000000106067899 */ /* 0x000fe2000800063f */
[----:B------:R-:W-:Y:S01]  /*0540*/  ELECT P0, URZ, PT ;  /* 0x00000000003f782f */ /* 0x000fe20003800000 */
[----:B0-----:R-:W-:Y:S02]  /*0550*/  ULEA UR8, UR5, UR4, 0x18 ;  /* 0x0000000405087291 */ /* 0x001fe4000f8ec03f */
[----:B------:R-:W-:-:S04]  /*0560*/  UIADD3 UR4, -UR9, 0x100000, URZ ;  /* 0x0010000009047890 */ /* 0x000fc8000fffe13f */
[----:B------:R-:W-:Y:S02]  /*0570*/  USHF.L.U32 UR5, UR4, 0xb, URZ ;  /* 0x0000000b04057899 */ /* 0x000fe4000800063f */
[----:B------:R-:W-:Y:S01]  /*0580*/  USHF.L.U32 UR4, UR4, 0x1, URZ ;  /* 0x0000000104047899 */ /* 0x000fe2000800063f */
[----:B------:R-:W0:Y:S03]  /*0590*/  FENCE.VIEW.ASYNC.S ;  /* 0x00000000000073c6 */ /* 0x000e260000000000 */
[----:B0-----:R0:W1:Y:S08]  /*05a0*/  SYNCS.EXCH.64 URZ, [UR8+0x33450], UR6 ;  /* 0x03345006083f75b2 */ /* 0x0010700008000100 */
[----:B------:R0:W3:Y:S01]  /*05b0*/  SYNCS.EXCH.64 URZ, [UR8+0x33460], UR4 ;  /* 0x03346004083f75b2 */ /* 0x0000e20008000100 */
[----:B------:R0:W0:Y:S01]  /*05c0*/  SYNCS.EXCH.64 URZ, [UR8+0x33458], UR6 ;  /* 0x03345806083f75b2 */ /* 0x0000220008000100 */
[----:B------:R0:W0:Y:S01]  /*05d0*/  SYNCS.EXCH.64 URZ, [UR8+0x33468], UR4 ;  /* 0x03346804083f75b2 */ /* 0x0000220008000100 */
[----:B------:R-:W-:Y:S01]  /*05e0*/  NOP ;  /* 0x0000000000007918 */ /* 0x000fe20000000000 */
.L_x_136:
[----:B------:R-:W5:Y:S01]  /*05f0*/  SHFL.IDX PT, R6, R0, RZ, 0x1f ;  /* 0x00001fff00067589 */ /* 0x000f6200000e0000 */
[----:B------:R-:W-:Y:S01]  /*0600*/  LEA.HI R3, R3, R7, RZ, 0x7 ;  /* 0x0000000703037211 */ /* 0x000fe200078f38ff */
[----:B------:R-:W0:Y:S01]  /*0610*/  LDC R9, c[0x0][0x144] ;  /* 0x00005100ff097b82 */ /* 0x000e220000000800 */
[----:B------:R-:W0:Y:S01]  /*0620*/  F2I.U32.TRUNC.NTZ R8, R8 ;  /* 0x0000000800087305 */ /* 0x000e22000020f000 */
[----:B------:R-:W-:Y:S01]  /*0630*/  NOP ;  /* 0x0000000000007918 */ /* 0x000fe20000000000 */
[----:B------:R-:W-:-:S05]  /*0640*/  LOP3.LUT R3, R3, 0xffffff80, RZ, 0xc0, !PT ;  /* 0xffffff8003037812 */ /* 0x000fca00078ec0ff */
[----:B------:R-:W-:Y:S01]  /*0650*/  IMAD.IADD R3, R7, 0x1, -R3 ;  /* 0x0000000107037824 */ /* 0x000fe200078e0a03 */
[----:B------:R-:W-:-:S04]  /*0660*/  SHF.R.S32.HI R7, RZ, 0x1f, R2 ;  /* 0x0000001fff077819 */ /* 0x000fc80000011402 */
[----:B------:R-:W-:Y:S02]  /*0670*/  SHF.R.S32.HI R4, RZ, 0x1f, R3 ;  /* 0x0000001fff047819 */ /* 0x000fe40000011403 */
[----:B------:R-:W-:Y:S02]  /*0680*/  LEA.HI R7, R7, R2, RZ, 0x2 ;  /* 0x0000000207077211 */ /* 0x000fe400078f10ff */
[----:B------:R-:W-:-:S04]  /*0690*/  LEA.HI R4, R4, R3, RZ, 0x3 ;  /* 0x0000000304047211 */ /* 0x000fc800078f18ff */
[--C-:B------:R-:W-:Y:S02]  /*06a0*/  SHF.R.S32.HI R5, RZ, 0x3, R4.reuse ;  /* 0x00000003ff057819 */ /* 0x100fe40000011404 */
[----:B-----5:R-:W-:Y:S02]  /*06b0*/  ISETP.NE.AND P0, PT, R6, RZ, PT ;  /* 0x000000ff0600720c */ /* 0x020fe40003f05270 */
[----:B------:R-:W-:-:S04]  /*06c0*/  SHF.R.S32.HI R4, RZ, 0x1f, R4 ;  /* 0x0000001fff047819 */ /* 0x000fc80000011404 */
[----:B------:R-:W-:-:S04]  /*06d0*/  LEA.HI R4, R4, R5, RZ, 0x2 ;  /* 0x0000000504047211 */ /* 0x000fc800078f10ff */
[----:B------:R-:W-:-:S03]  /*06e0*/  LOP3.LUT R4, R4, 0xfffffffc, RZ, 0xc0, !PT ;  /* 0xfffffffc04047812 */ /* 0x000fc600078ec0ff */
[----:B------:R-:W-:Y:S05]  /*06f0*/  @P0 BRA `(.L_x_137) ;  /* 0x0000000000480947 */ /* 0x000fea0003800000 */
[----:B0-----:R-:W0:Y:S01]  /*0700*/  S2UR UR5, SR_CgaCtaId ;  /* 0x00000000000579c3 */ /* 0x001e220000008800 */
        /* <DEDUP_REMOVED lines=12> */
[----:B0-----:R0:W0:Y:S08]  /*07d0*/  SYNCS.EXCH.64 URZ, [UR8+0x33470], UR6 ;  /* 0x03347006083f75b2 */ /* 0x0010300008000100 */
[----:B------:R0:W0:Y:S01]  /*07e0*/  SYNCS.EXCH.64 URZ, [UR8+0x33480], UR4 ;  /* 0x03348004083f75b2 */ /* 0x0000220008000100 */
[----:B------:R0:W0:Y:S01]  /*07f0*/  SYNCS.EXCH.64 URZ, [UR8+0x33478], UR6 ;  /* 0x03347806083f75b2 */ /* 0x0000220008000100 */
[----:B------:R0:W0:Y:S01]  /*0800*/  SYNCS.EXCH.64 URZ, [UR8+0x33488], UR4 ;  /* 0x03348804083f75b2 */ /* 0x0000220008000100 */
[----:B------:R-:W-:Y:S01]  /*0810*/  NOP ;  /* 0x0000000000007918 */ /* 0x000fe20000000000 */
.L_x_137:
[----:B------:R-:W5:Y:S01]  /*0820*/  SHFL.IDX PT, R12, R0, RZ, 0x1f ;  /* 0x00001fff000c7589 */ /* 0x000f6200000e0000 */
[----:B------:R-:W-:Y:S01]  /*0830*/  LOP3.LUT R7, R7, 0x3ffffffc, RZ, 0xc0, !PT ;  /* 0x3ffffffc07077812 */ /* 0x000fe200078ec0ff */
[----:B------:R-:W-:Y:S01]  /*0840*/  IMAD.IADD R4, R5, 0x1, -R4 ;  /* 0x0000000105047824 */ /* 0x000fe200078e0a04 */
[----:B------:R-:W-:Y:S01]  /*0850*/  SHF.R.S32.HI R5, RZ, 0x1f, R6 ;  /* 0x0000001fff057819 */ /* 0x000fe20000011406 */
[----:B------:R-:W1:Y:S01]  /*0860*/  LDC R10, c[0x0][0x140] ;  /* 0x00005000ff0a7b82 */ /* 0x000e620000000800 */
[----:B0-----:R-:W-:Y:S01]  /*0870*/  IMAD.MOV R8, RZ, RZ, -R8 ;  /* 0x000000ffff087224 */ /* 0x001fe200078e0a08 */
[----:B------:R-:W-:Y:S01]  /*0880*/  NOP ;  /* 0x0000000000007918 */ /* 0x000fe20000000000 */
[----:B------:R-:W-:Y:S01]  /*0890*/  IMAD.IADD R7, R2, 0x1, -R7 ;  /* 0x0000000102077824 */ /* 0x000fe200078e0a07 */
[----:B------:R-:W-:Y:S01]  /*08a0*/  LEA.HI R5, R5, R6, RZ, 0x2 ;  /* 0x0000000605057211 */ /* 0x000fe200078f10ff */
[----:B------:R-:W-:Y:S02]  /*08b0*/  IMAD R9, R9, R8, UR50 ;  /* 0x0000003209097e24 */ /* 0x000fe4000f8e0208 */
[----:B------:R-:W-:Y:S01]  /*08c0*/  IMAD R7, R7, 0x4, R4 ;  /* 0x0000000407077824 */ /* 0x000fe200078e0204 */
[----:B------:R-:W-:-:S04]  /*08d0*/  LOP3.LUT R5, R5, 0x3ffffffc, RZ, 0xc0, !PT ;  /* 0x3ffffffc05057812 */ /* 0x000fc800078ec0ff */
[----:B------:R-:W-:Y:S01]  /*08e0*/  LEA.HI R2, R7, R7, RZ, 0x1 ;  /* 0x0000000707027211 */ /* 0x000fe200078f08ff */
[----:B------:R-:W-:-:S03]  /*08f0*/  IMAD.IADD R5, R6, 0x1, -R5 ;  /* 0x0000000106057824 */ /* 0x000fc600078e0a05 */
[----:B------:R-:W-:Y:S01]  /*0900*/  LOP3.LUT R2, R2, 0xfffffffe, RZ, 0xc0, !PT ;  /* 0xfffffffe02027812 */ /* 0x000fe200078ec0ff */
[----:B------:R-:W-:Y:S01]  /*0910*/  IMAD R5, R5, 0x4, R4 ;  /* 0x0000000405057824 */ /* 0x000fe200078e0204 */
[----:B-----5:R-:W-:-:S03]  /*0920*/  ISETP.NE.AND P0, PT, R12, RZ, PT ;  /* 0x000000ff0c00720c */ /* 0x020fc60003f05270 */
[----:B------:R-:W-:-:S05]  /*0930*/  IMAD.IADD R2, R7, 0x1, -R2 ;  /* 0x0000000107027824 */ /* 0x000fca00078e0a02 */
[----:B------:R-:W-:Y:S02]  /*0940*/  ISETP.NE.AND P5, PT, R2, R9, PT ;  /* 0x000000090200720c */ /* 0x000fe40003fa5270 */
[----:B------:R-:W-:-:S04]  /*0950*/  LEA.HI R2, R5, R5, RZ, 0x1 ;  /* 0x0000000505027211 */ /* 0x000fc800078f08ff */
[----:B------:R-:W-:Y:S01]  /*0960*/  LOP3.LUT R2, R2, 0xfffffffe, RZ, 0xc0, !PT ;  /* 0xfffffffe02027812 */ /* 0x000fe200078ec0ff */
[----:B------:R-:W-:Y:S06]  /*0970*/  @P0 BRA `(.L_x_138) ;  /* 0x0000000000480947 */ /* 0x000fec0003800000 */
[----:B------:R-:W0:Y:S01]  /*0980*/  S2UR UR5, SR_CgaCtaId ;  /* 0x00000000000579c3 */ /* 0x000e220000008800 */
        /* <DEDUP_REMOVED lines=17> */
.L_x_138:
[----:B------:R-:W5:Y:S01]  /*0aa0*/  SHFL.IDX PT, R6, R0, RZ, 0x1f ;  /* 0x00001fff00067589 */ /* 0x000f6200000e0000 */
[----:B------:R-:W-:Y:S01]  /*0ab0*/  IMAD.IADD R2, R5, 0x1, -R2 ;  /* 0x0000000105027824 */ /* 0x000fe200078e0a02 */
[----:B------:R-:W-:Y:S01]  /*0ac0*/  LOP3.LUT P0, RZ, R3, 0x7, RZ, 0xc0, !PT ;  /* 0x0000000703ff7812 */ /* 0x000fe2000780c0ff */
[----:B------:R-:W-:Y:S01]  /*0ad0*/  IMAD.SHL.U32 R4, R5, 0x4, RZ ;  /* 0x0000000405047824 */ /* 0x000fe200078e00ff */
[----:B-1----:R-:W-:Y:S01]  /*0ae0*/  ISETP.EQ.U32.AND P1, PT, R10, 0x1, PT ;  /* 0x000000010a00780c */ /* 0x002fe20003f22070 */
[----:B------:R-:W-:Y:S01]  /*0af0*/  IMAD.SHL.U32 R16, R7, 0x4, RZ ;  /* 0x0000000407107824 */ /* 0x000fe200078e00ff */
[----:B------:R-:W-:Y:S01]  /*0b00*/  ISETP.NE.AND P2, PT, R2, R9, PT ;  /* 0x000000090200720c */ /* 0x000fe20003f45270 */
[----:B------:R-:W-:Y:S01]  /*0b10*/  NOP ;  /* 0x0000000000007918 */ /* 0x000fe20000000000 */
[----:B------:R-:W-:Y:S02]  /*0b20*/  LOP3.LUT R8, R5, 0xc, R4, 0x78, !PT ;  /* 0x0000000c05087812 */ /* 0x000fe400078e7804 */
[----:B------:R-:W-:-:S03]  /*0b30*/  LOP3.LUT R16, R7, 0xc, R16, 0x78, !PT ;  /* 0x0000000c07107812 */ /* 0x000fc600078e7810 */
[----:B------:R1:W-:Y:S01]  /*0b40*/  STL [R1+0xc], R8 ;  /* 0x00000c0801007387 */ /* 0x0003e20000100800 */
[C---:B------:R-:W-:Y:S02]  /*0b50*/  @P5 LEA.HI R2, R16.reuse, R16, RZ, 0x1 ;  /* 0x0000001010025211 */ /* 0x040fe400078f08ff */
[----:B------:R-:W-:Y:S02]  /*0b60*/  ISETP.LT.U32.AND P4, PT, R16, 0x2, !P0 ;  /* 0x000000021000780c */ /* 0x000fe40004781070 */
[----:B------:R-:W-:Y:S02]  /*0b70*/  @P5 SHF.R.S32.HI R2, RZ, 0x1, R2 ;  /* 0x00000001ff025819 */ /* 0x000fe40000011402 */
[----:B------:R-:W-:Y:S02]  /*0b80*/  @P2 LEA.HI R3, R8, R8, RZ, 0x1 ;  /* 0x0000000808032211 */ /* 0x000fe400078f08ff */
[----:B------:R-:W-:Y:S01]  /*0b90*/  @P5 ISETP.NE.AND P6, PT, R2, R11, PT ;  /* 0x0000000b0200520c */ /* 0x000fe20003fc5270 */
[----:B------:R-:W-:Y:S01]  /*0ba0*/  IMAD.MOV.U32 R2, RZ, RZ, 0x1 ;  /* 0x00000001ff027424 */ /* 0x000fe200078e00ff */
[----:B-----5:R-:W-:-:S02]  /*0bb0*/  ISETP.NE.AND P3, PT, R6, RZ, PT ;  /* 0x000000ff0600720c */ /* 0x020fc40003f65270 */
[----:B------:R-:W-:Y:S02]  /*0bc0*/  @P2 SHF.R.S32.HI R4, RZ, 0x1, R3 ;  /* 0x00000001ff042819 */ /* 0x000fe40000011403 */
[----:B------:R-:W-:Y:S02]  /*0bd0*/  SEL R3, RZ, 0x1, !P4 ;  /* 0x00000001ff037807 */ /* 0x000fe40006000000 */
[----:B------:R-:W-:Y:S02]  /*0be0*/  @P5 SEL R2, RZ, 0x1, P6 ;  /* 0x00000001ff025807 */ /* 0x000fe40003000000 */
[----:B------:R-:W-:Y:S01]  /*0bf0*/  @P2 ISETP.NE.AND P4, PT, R4, R11, PT ;  /* 0x0000000b0400220c */ /* 0x000fe20003f85270 */
[----:B------:R-:W-:Y:S01]  /*0c00*/  IMAD.MOV.U32 R4, RZ, RZ, 0x1 ;  /* 0x00000001ff047424 */ /* 0x000fe200078e00ff */
[----:B------:R-:W-:Y:S02]  /*0c10*/  ISETP.LT.U32.AND P0, PT, R8, 0x2, !P0 ;  /* 0x000000020800780c */ /* 0x000fe40004701070 */
[----:B------:R-:W-:-:S02]  /*0c20*/  LOP3.LUT R2, R2, R3, RZ, 0xc0, !PT ;  /* 0x0000000302027212 */ /* 0x000fc400078ec0ff */
[----:B------:R-:W-:Y:S02]  /*0c30*/  SEL R3, RZ, 0x1, !P0 ;  /* 0x00000001ff037807 */ /* 0x000fe40004000000 */
[----:B------:R-:W-:Y:S01]  /*0c40*/  @P2 SEL R4, RZ, 0x1, P4 ;  /* 0x00000001ff042807 */ /* 0x000fe20002000000 */
[----:B-1----:R-:W-:Y:S06]  /*0c50*/  @P3 BRA `(.L_x_139) ;  /* 0x0000000000483947 */ /* 0x002fec0003800000 */
        /* <DEDUP_REMOVED lines=17> */
[----:B-1----:R-:W-:Y:S01]  /*0d70*/  NOP ;  /* 0x0000000000007918 */ /* 0x002fe20000000000 */
.L_x_139:
[----:B------:R-:W-:Y:S01]  /*0d80*/  LOP3.LUT R3, R4, R3, RZ, 0xc0, !PT ;  /* 0x0000000304037212 */ /* 0x000fe200078ec0ff */
[----:B------:R-:W-:-:S04]  /*0d90*/  NOP ;  /* 0x0000000000007918 */ /* 0x000fc80000000000 */
[----:B------:R1:W-:Y:S01]  /*0da0*/  STL [R1+0x8], R3 ;  /* 0x0000080301007387 */ /* 0x0003e20000100800 */
[----:B------:R-:W-:Y:S05]  /*0db0*/  @!P1 BRA `(.L_x_140) ;  /* 0x0000000000089947 */ /* 0x000fea0003800000 */
[----:B0-234-:R-:W-:Y:S01]  /*0dc0*/  UCGABAR_ARV ;  /* 0x00000000000079c7 */ /* 0x01dfe20008000000 */
[----:B------:R-:W-:Y:S05]  /*0dd0*/  BRA `(.L_x_141) ;  /* 0x0000000000047947 */ /* 0x000fea0003800000 */
.L_x_140:
[----:B0-234-:R-:W-:Y:S01]  /*0de0*/  NOP ;  /* 0x0000000000007918 */ /* 0x01dfe20000000000 */
.L_x_141:
[----:B------:R-:W-:Y:S05]  /*0df0*/  @!P1 BRA `(.L_x_142) ;  /* 0x00000000000c9947 */ /* 0x000fea0003800000 */
[----:B------:R-:W-:Y:S01]  /*0e00*/  UCGABAR_WAIT ;  /* 0x0000000000007dc7 */ /* 0x000fe20008000000 */
[----:B------:R-:W-:Y:S01]  /*0e10*/  CCTL.IVALL ;  /* 0x00000000ff00798f */ /* 0x000fe20002000000 */
[----:B------:R-:W-:Y:S05]  /*0e20*/  BRA `(.L_x_143) ;  /* 0x0000000000047947 */ /* 0x000fea0003800000 */
.L_x_142:
[----:B------:R-:W-:Y:S06]  /*0e30*/  BAR.SYNC.DEFER_BLOCKING 0x0 ;  /* 0x0000000000007b1d */ /* 0x000fec0000010000 */
.L_x_143:
[----:B------:R-:W-:Y:S01]  /*0e40*/  PLOP3.LUT P0, PT, PT, PT, UP0, 0x80, 0x0 ;  /* 0x000000000000781c */ /* 0x000fe20003f0f008 */
[----:B------:R-:W-:Y:S01]  /*0e50*/  UMOV UR38, 0x1 ;  /* 0x0000000100267882 */ /* 0x000fe20000000000 */
[----:B------:R-:W-:Y:S01]  /*0e60*/  ULDC.64 UR48, c[0x0][0x208] ;  /* 0x0000820000307ab9 */ /* 0x000fe20000000a00 */
[----:B------:R-:W-:-:S10]  /*0e70*/  USEL UR38, UR38, 0x2, !UP0 ;  /* 0x0000000226267887 */ /* 0x000fd4000c000000 */
[----:B------:R-:W-:Y:S05]  /*0e80*/  @!P0 BRA `(.L_x_144) ;  /* 0x0000009800a08947 */ /* 0x000fea0003800000 */
.L_x_145:
[----:B------:R-:W-:-:S08]  /*0e90*/  NOP ;  /* 0x0000000000007918 */ /* 0x000fd00000000000 */
[----:B------:R-:W0:Y:S02]  /*0ea0*/  USETMAXREG.TRY_ALLOC.CTAPOOL UP0, 0xf0 ;  /* 0x000000f0000079c8 */ /* 0x000e240008000600 */
[----:B0-----:R-:W-:-:S13]  /*0eb0*/  PLOP3.LUT P0, PT, PT, PT, UP0, 0x80, 0x0 ;  /* 0x000000000000781c */ /* 0x001fda0003f0f008 */
[----:B------:R-:W-:Y:S05]  /*0ec0*/  @!P0 BRA `(.L_x_145) ;  /* 0xfffffffc00f08947 */ /* 0x000fea000383ffff */
[----:B-1----:R-:W0:Y:S01]  /*0ed0*/  S2R R3, SR_TID.X ;  /* 0x0000000000037919 */ /* 0x002e220000002100 */
        /* <DEDUP_REMOVED lines=16> */
[CC--:B------:R-:W-:Y:S02]  /*0fe0*/  LEA.HI R6, R3.reuse, R22.reuse, RZ, 0x5 ;  /* 0x0000001603067211 */ /* 0x0c0fe400078f28ff */
[----:B------:R-:W-:Y:S02]  /*0ff0*/  LOP3.LUT R5, R0, 0xffffff80, RZ, 0xc0, !PT ;  /* 0xffffff8000057812 */ /* 0x000fe400078ec0ff */
[CC--:B------:R-:W-:Y:S01]  /*1000*/  LEA.HI R4, R3.reuse, R22.reuse, RZ, 0x4 ;  /* 0x0000001603047211 */ /* 0x0c0fe200078f20ff */
[----:B------:R-:W-:Y:S01]  /*1010*/  IMAD.SHL.U32 R6, R6, 0x20, RZ ;  /* 0x0000002006067824 */ /* 0x000fe200078e00ff */
[CC--:B------:R-:W-:Y:S01]  /*1020*/  LEA.HI R7, R3.reuse, R22.reuse, RZ, 0x2 ;  /* 0x0000001603077211 */ /* 0x0c0fe200078f10ff */
[----:B------:R-:W-:Y:S01]  /*1030*/  IMAD.IADD R220, R22, 0x1, -R5 ;  /* 0x0000000116dc7824 */ /* 0x000fe200078e0a05 */
[----:B------:R-:W-:-:S02]  /*1040*/  LEA.HI R23, R3, R22, RZ, 0x3 ;  /* 0x0000001603177211 */ /* 0x000fc400078f18ff */
[----:B------:R-:W-:Y:S02]  /*1050*/  LOP3.LUT R13, R7, 0xfffffffc, RZ, 0xc0, !PT ;  /* 0xfffffffc070d7812 */ /* 0x000fe400078ec0ff */
[----:B------:R-:W-:Y:S02]  /*1060*/  SHF.R.S32.HI R5, RZ, 0x1f, R220 ;  /* 0x0000001fff057819 */ /* 0x000fe400000114dc */
[----:B------:R-:W-:Y:S01]  /*1070*/  LOP3.LUT R7, R4, 0x3fffff0, RZ, 0xc0, !PT ;  /* 0x03fffff004077812 */ /* 0x000fe200078ec0ff */
[C---:B------:R-:W-:Y:S01]  /*1080*/  IMAD.IADD R13, R22.reuse, 0x1, -R13 ;  /* 0x00000001160d7824 */ /* 0x040fe200078e0a0d */
[----:B------:R-:W-:Y:S02]  /*1090*/  LEA.HI R3, R5, R220, RZ, 0x2 ;  /* 0x000000dc05037211 */ /* 0x000fe400078f10ff */
[----:B------:R-:W-:Y:S01]  /*10a0*/  SHF.R.S32.HI R221, RZ, 0x7, R0 ;  /* 0x00000007ffdd7819 */ /* 0x000fe20000011400 */
[----:B------:R-:W-:Y:S01]  /*10b0*/  IMAD.IADD R7, R22, 0x1, -R7 ;  /* 0x0000000116077824 */ /* 0x000fe200078e0a07 */
[----:B------:R-:W-:-:S02]  /*10c0*/  SHF.R.S32.HI R8, RZ, 0x2, R3 ;  /* 0x00000002ff087819 */ /* 0x000fc40000011403 */
[----:B------:R-:W-:Y:S02]  /*10d0*/  SHF.R.S32.HI R11, RZ, 0x1f, R3 ;  /* 0x0000001fff0b7819 */ /* 0x000fe40000011403 */
[----:B------:R-:W-:Y:S02]  /*10e0*/  LOP3.LUT R6, R6, 0xfffffc00, RZ, 0xc0, !PT ;  /* 0xfffffc0006067812 */ /* 0x000fe400078ec0ff */
[----:B------:R-:W-:Y:S02]  /*10f0*/  LEA.HI R11, R11, R8, RZ, 0x3 ;  /* 0x000000080b0b7211 */ /* 0x000fe400078f18ff */
[----:B------:R-:W-:Y:S01]  /*1100*/  LOP3.LUT R15, R23, 0xfffffff8, RZ, 0xc0, !PT ;  /* 0xfffffff8170f7812 */ /* 0x000fe200078ec0ff */
[----:B------:R-:W-:Y:S01]  /*1110*/  IMAD R7, R7, 0x40, R6 ;  /* 0x0000004007077824 */ /* 0x000fe200078e0206 */
[----:B------:R-:W-:Y:S02]  /*1120*/  SHF.R.S32.HI R9, RZ, 0x4, R4 ;  /* 0x00000004ff097819 */ /* 0x000fe40000011404 */
[----:B------:R-:W-:Y:S01]  /*1130*/  LOP3.LUT R11, R11, 0xfffffff8, RZ, 0xc0, !PT ;  /* 0xfffffff80b0b7812 */ /* 0x000fe200078ec0ff */
[----:B------:R-:W-:Y:S01]  /*1140*/  IMAD.IADD R22, R22, 0x1, -R15 ;  /* 0x0000000116167824 */ /* 0x000fe200078e0a0f */
[----:B------:R-:W-:-:S02]  /*1150*/  LEA.HI R0, R0, R221, RZ, 0x1 ;  /* 0x000000dd00007211 */ /* 0x000fc400078f08ff */
[----:B------:R-:W-:Y:S01]  /*1160*/  LEA.HI R5, R5, R220, RZ, 0x5 ;  /* 0x000000dc05057211 */ /* 0x000fe200078f28ff */
[----:B------:R-:W-:Y:S01]  /*1170*/  IMAD.IADD R8, R8, 0x1, -R11 ;  /* 0x0000000108087824 */ /* 0x000fe200078e0a0b */
[----:B------:R-:W-:Y:S01]  /*1180*/  LEA.HI R4, R4, R9, RZ, 0x1 ;  /* 0x0000000904047211 */ /* 0x000fe200078f08ff */
[----:B------:R-:W-:Y:S01]  /*1190*/  IMAD.SHL.U32 R17, R22, 0x8, RZ ;  /* 0x0000000816117824 */ /* 0x000fe200078e00ff */
[----:B------:R-:W-:Y:S02]  /*11a0*/  LEA.HI R6, R13, R13, RZ, 0x1 ;  /* 0x0000000d0d067211 */ /* 0x000fe400078f08ff */
[----:B------:R-:W-:Y:S01]  /*11b0*/  LOP3.LUT R0, R0, 0x3fffffe, RZ, 0xc0, !PT ;  /* 0x03fffffe00007812 */ /* 0x000fe200078ec0ff */
[C---:B------:R-:W-:Y:S01]  /*11c0*/  VIADD R19, R17.reuse, 0x40 ;  /* 0x0000004011137836 */ /* 0x040fe20000000000 */
[----:B------:R-:W-:Y:S01]  /*11d0*/  SHF.R.S32.HI R5, RZ, 0x5, R5 ;  /* 0x00000005ff057819 */ /* 0x000fe20000011405 */
[----:B------:R-:W-:Y:S01]  /*11e0*/  VIADD R18, R17, 0x80 ;  /* 0x0000008011127836 */ /* 0x000fe20000000000 */
[----:B------:R-:W-:Y:S01]  /*11f0*/  LOP3.LUT R4, R4, 0x1ffffffe, RZ, 0xc0, !PT ;  /* 0x1ffffffe04047812 */ /* 0x000fe200078ec0ff */
[----:B------:R-:W-:Y:S01]  /*1200*/  IMAD.IADD R0, R221, 0x1, -R0 ;  /* 0x00000001dd007824 */ /* 0x000fe200078e0a00 */
[----:B------:R-:W-:Y:S01]  /*1210*/  LOP3.LUT R3, R3, 0x7ffffffc, RZ, 0xc0, !PT ;  /* 0x7ffffffc03037812 */ /* 0x000fe200078ec0ff */
[----:B------:R-:W-:Y:S01]  /*1220*/  IMAD R5, R5, 0x10, R8 ;  /* 0x0000001005057824 */ /* 0x000fe200078e0208 */
[----:B------:R-:W-:Y:S01]  /*1230*/  LOP3.LUT R6, R6, 0x1ffffffe, RZ, 0xc0, !PT ;  /* 0x1ffffffe06067812 */ /* 0x000fe200078ec0ff */
[----:B------:R-:W-:Y:S01]  /*1240*/  IMAD.IADD R4, R9, 0x1, -R4 ;  /* 0x0000000109047824 */ /* 0x000fe200078e0a04 */
[----:B------:R-:W-:Y:S01]  /*1250*/  SHF.R.S32.HI R23, RZ, 0x3, R23 ;  /* 0x00000003ff177819 */ /* 0x000fe20000011417 */
[----:B------:R-:W-:Y:S01]  /*1260*/  IMAD.IADD R3, R220, 0x1, -R3 ;  /* 0x00000001dc037824 */ /* 0x000fe200078e0a03 */
[----:B------:R-:W-:Y:S01]  /*1270*/  SHF.R.S32.HI R227, RZ, 0x1f, R19 ;  /* 0x0000001fffe37819 */ /* 0x000fe20000011413 */
[----:B------:R-:W-:Y:S01]  /*1280*/  IMAD.IADD R223, R13, 0x1, -R6 ;  /* 0x000000010ddf7824 */ /* 0x000fe200078e0a06 */
[----:B------:R-:W-:Y:S01]  /*1290*/  SHF.R.S32.HI R226, RZ, 0x1f, R18 ;  /* 0x0000001fffe27819 */ /* 0x000fe20000011412 */
[----:B------:R-:W-:-:S02]  /*12a0*/  IMAD R222, R0, 0x40, R5 ;  /* 0x0000004000de7824 */ /* 0x000fc400078e0205 */
[----:B------:R-:W-:Y:S02]  /*12b0*/  IMAD R224, R4, 0x8, R7 ;  /* 0x0000000804e07824 */ /* 0x000fe400078e0207 */
[----:B------:R-:W-:Y:S02]  /*12c0*/  IMAD R225, R3, R10, 0xa0 ;  /* 0x000000a003e17424 */ /* 0x000fe400078e020a */
[----:B------:R-:W-:-:S07]  /*12d0*/  IMAD R223, R223, 0x8, R222 ;  /* 0x00000008dfdf7824 */ /* 0x000fce00078e02de */
.L_x_178:
        /* <DEDUP_REMOVED lines=107> */
.L_x_146:
[----:B------:R-:W-:Y:S01]  /*1990*/  ULOP3.LUT UR4, UR45, 0x1, URZ, 0xc0, !UPT ;  /* 0x000000012d047892 */ /* 0x000fe2000f8ec03f */
[----:B------:R-:W-:-:S05]  /*19a0*/  IMAD.U32 R3, RZ, RZ, UR46 ;  /* 0x0000002eff037e24 */ /* 0x000fca000f8e00ff */
[----:B------:R-:W-:Y:S01]  /*19b0*/  IMAD.U32 R0, RZ, RZ, UR4 ;  /* 0x00000004ff007e24 */ /* 0x000fe2000f8e00ff */
[----:B------:R-:W-:-:S04]  /*19c0*/  ISETP.NE.AND P0, PT, R3, 0x3, PT ;  /* 0x000000030300780c */ /* 0x000fc80003f05270 */
[----:B------:R-:W-:-:S04]  /*19d0*/  SHF.L.U32 R0, R0, 0x1f, RZ ;  /* 0x0000001f00007819 */ /* 0x000fc800000006ff */
[----:B------:R-:W0:Y:S02]  /*19e0*/  SYNCS.PHASECHK.TRANS64.TRYWAIT P1, [UR39+0x33400], R0 ;  /* 0x03340000ff0075a7 */ /* 0x000e240008020167 */
[----:B0-----:R-:W-:Y:S05]  /*19f0*/  @!P1 BRA `(.L_x_147) ;  /* 0x000000cc00389947 */ /* 0x001fea0003800000 */
.L_x_248:
[----:B------:R-:W-:Y:S05]  /*1a00*/  @!P0 BRA `(.L_x_148) ;  /* 0x0000000000048947 */ /* 0x000fea0003800000 */
[----:B------:R-:W-:Y:S01]  /*1a10*/  BPT.TRAP 0x1 ;  /* 0x000000040000795c */ /* 0x000fe20000300000 */
.L_x_148:
[----:B0-----:R-:W-:Y:S02]  /*1a20*/  IMAD.U32 R3, RZ, RZ, UR52 ;  /* 0x00000034ff037e24 */ /* 0x001fe4000f8e00ff */
[----:B------:R-:W-:-:S03]  /*1a30*/  IMAD.U32 R0, RZ, RZ, UR44 ;  /* 0x0000002cff007e24 */ /* 0x000fc6000f8e00ff */
[----:B------:R-:W-:Y:S02]  /*1a40*/  LEA R3, R3, UR39, 0x3 ;  /* 0x0000002703037c11 */ /* 0x000fe4000f8e18ff */
[----:B------:R-:W-:-:S04]  /*1a50*/  SHF.L.U32 R0, R0, 0x1f, RZ ;  /* 0x0000001f00007819 */ /* 0x000fc800000006ff */
[----:B------:R0:W1:Y:S01]  /*1a60*/  SYNCS.PHASECHK.TRANS64.TRYWAIT P1, [R3+URZ+0x33430], R0 ;  /* 0x03343000030075a7 */ /* 0x000062000802017f */
[----:B------:R-:W-:Y:S05]  /*1a70*/  @!P0 BRA `(.L_x_149) ;  /* 0x0000000000048947 */ /* 0x000fea0003800000 */
[----:B------:R-:W-:Y:S01]  /*1a80*/  BPT.TRAP 0x1 ;  /* 0x000000040000795c */ /* 0x000fe20000300000 */
.L_x_149:
[----:B-1----:R-:W-:Y:S05]  /*1a90*/  @P1 BRA `(.L_x_150) ;  /* 0x0000000000081947 */ /* 0x002fea0003800000 */
[----:B------:R-:W1:Y:S02]  /*1aa0*/  SYNCS.PHASECHK.TRANS64.TRYWAIT P1, [R3+URZ+0x33430], R0 ;  /* 0x03343000030075a7 */ /* 0x000e64000802017f */
[----:B-1----:R-:W-:Y:S05]  /*1ab0*/  @!P1 BRA `(.L_x_151) ;  /* 0x000000cc00209947 */ /* 0x002fea0003800000 */
.L_x_150:
[----:B------:R-:W-:Y:S05]  /*1ac0*/  WARPSYNC.ALL ;  /* 0x0000000000007948 */ /* 0x000fea0003800000 */
[----:B------:R-:W-:Y:S01]  /*1ad0*/  UIADD3 UR4, UR39, 0x24200, URZ ;  /* 0x0002420027047890 */ /* 0x000fe2000fffe03f */
[----:B------:R-:W-:Y:S01]  /*1ae0*/  WARPGROUP.ARRIVE ;  /* 0x00000000000079c5 */ /* 0x000fe20000000000 */
[----:B------:R-:W-:Y:S02]  /*1af0*/  ULOP3.LUT UR28, UR47, 0x10000, URZ, 0xfc, !UPT ;  /* 0x000100002f1c7892 */ /* 0x000fe4000f8efc3f */
[----:B------:R-:W-:Y:S01]  /*1b00*/  USHF.R.U32.HI UR4, URZ, 0x4, UR4 ;  /* 0x000000043f047899 */ /* 0x000fe20008011604 */
[----:B------:R-:W-:Y:S01]  /*1b10*/  UMOV UR25, 0x80000020 ;  /* 0x8000002000197882 */ /* 0x000fe20000000000 */
[----:B------:R-:W-:-:S02]  /*1b20*/  UMOV UR27, 0x80000020 ;  /* 0x80000020001b7882 */ /* 0x000fc40000000000 */
[----:B------:R-:W-:Y:S01]  /*1b30*/  ULOP3.LUT UR4, UR4, 0x3fff, URZ, 0xc0, !UPT ;  /* 0x00003fff04047892 */ /* 0x000fe2000f8ec03f */
[----:B------:R-:W-:Y:S01]  /*1b40*/  UMOV UR24, UR28 ;  /* 0x0000001c00187c82 */ /* 0x000fe20008000000 */
[----:B------:R-:W-:Y:S02]  /*1b50*/  UMOV UR5, UR25 ;  /* 0x0000001900057c82 */ /* 0x000fe40008000000 */
[----:B------:R-:W-:Y:S01]  /*1b60*/  ULOP3.LUT UR47, UR4, 0x10000, URZ, 0xfc, !UPT ;  /* 0x00010000042f7892 */ /* 0x000fe2000f8efc3f */
[----:B------:R-:W-:Y:S02]  /*1b70*/  UMOV UR7, 0x80000020 ;  /* 0x8000002000077882 */ /* 0x000fe40000000000 */
[----:B------:R-:W-:Y:S01]  /*1b80*/  UMOV UR4, UR24 ;  /* 0x0000001800047c82 */ /* 0x000fe20008000000 */
[----:B------:R-:W-:Y:S01]  /*1b90*/  UIMAD UR30, UR52, 0x780, UR47 ;  /* 0x00000780341e78a4 */ /* 0x000fe2000f8e022f */
[----:B------:R-:W-:Y:S01]  /*1ba0*/  UMOV UR11, 0x80000020 ;  /* 0x80000020000b7882 */ /* 0x000fe20000000000 */
[----:B------:R-:W-:-:S02]  /*1bb0*/  UMOV UR15, 0x80000020 ;  /* 0x80000020000f7882 */ /* 0x000fc40000000000 */
[----:B------:R-:W-:Y:S02]  /*1bc0*/  UIADD3 UR6, UR30, 0x80, URZ ;  /* 0x000000801e067890 */ /* 0x000fe4000fffe03f */
[----:B------:R-:W-:Y:S02]  /*1bd0*/  UIADD3 UR8, UR30, 0x100, URZ ;  /* 0x000001001e087890 */ /* 0x000fe4000fffe03f */
[----:B------:R-:W-:Y:S01]  /*1be0*/  UMOV UR26, UR30 ;  /* 0x0000001e001a7c82 */ /* 0x000fe20008000000 */
[----:B------:R-:W-:Y:S01]  /*1bf0*/  UIADD3 UR9, UR30, 0x180, URZ ;  /* 0x000001801e097890 */ /* 0x000fe2000fffe03f */
[----:B------:R-:W-:Y:S01]  /*1c00*/  QGMMA.64x32x32.F32.E4M3.E4M3 R88, gdesc[UR24], RZ, !UPT, gsb0 ;  /* 0x00600000185879f3 */ /* 0x000fe2000c0008ff */
[----:B------:R-:W-:Y:S01]  /*1c10*/  UMOV UR26, UR6 ;  /* 0x00000006001a7c82 */ /* 0x000fe20008000000 */
[----:B------:R-:W-:Y:S01]  /*1c20*/  UMOV UR27, 0x80000020 ;  /* 0x80000020001b7882 */ /* 0x000fe20000000000 */
[----:B------:R-:W-:Y:S01]  /*1c30*/  UMOV UR6, UR8 ;  /* 0x0000000800067c82 */ /* 0x000fe20008000000 */
[----:B------:R-:W-:-:S02]  /*1c40*/  UIADD3 UR10, UR30, 0x200, URZ ;  /* 0x000002001e0a7890 */ /* 0x000fc4000fffe03f */
[----:B------:R-:W-:Y:S02]  /*1c50*/  UIADD3 UR12, UR30, 0x102, URZ ;  /* 0x000001021e0c7890 */ /* 0x000fe4000fffe03f */
[----:B------:R-:W-:Y:S02]  /*1c60*/  UIADD3 UR13, UR30, 0x182, URZ ;  /* 0x000001821e0d7890 */ /* 0x000fe4000fffe03f */
[----:B------:R-:W-:Y:S02]  /*1c70*/  UIADD3 UR14, UR30, 0x202, URZ ;  /* 0x000002021e0e7890 */ /* 0x000fe4000fffe03f */
[----:B------:R-:W-:Y:S01]  /*1c80*/  UIADD3 UR18, UR30, 0x382, URZ ;  /* 0x000003821e127890 */ /* 0x000fe2000fffe03f */
[----:B------:R-:W-:Y:S01]  /*1c90*/  UMOV UR19, 0x80000020 ;  /* 0x8000002000137882 */ /* 0x000fe20000000000 */
[----:B------:R-:W-:Y:S01]  /*1ca0*/  UIADD3 UR22, UR30, 0x600, URZ ;  /* 0x000006001e167890 */ /* 0x000fe2000fffe03f */
[----:B------:R-:W-:Y:S01]  /*1cb0*/  UMOV UR23, 0x80000020 ;  /* 0x8000002000177882 */ /* 0x000fe20000000000 */
[----:B------:R-:W-:Y:S01]  /*1cc0*/  UMOV UR31, 0x80000020 ;  /* 0x80000020001f7882 */ /* 0x000fe20000000000 */
[----:B------:R-:W-:-:S02]  /*1cd0*/  WARPGROUP.DEPBAR.LE gsb0, 0x0 ;  /* 0x00008000000079c5 */ /* 0x000fc40000010000 */
[----:B------:R-:W-:-:S06]  /*1ce0*/  WARPGROUP.ARRIVE ;  /* 0x00000000000079c5 */ /* 0x000fcc0000000000 */
[----:B------:R-:W-:Y:S01]  /*1cf0*/  QGMMA.64x32x32.F32.E4M3.E4M3 R72, gdesc[UR24], RZ, !UPT, gsb0 ;  /* 0x00600000184879f3 */ /* 0x000fe2000c0008ff */
[----:B------:R-:W-:Y:S01]  /*1d00*/  UMOV UR26, UR9 ;  /* 0x00000009001a7c82 */ /* 0x000fe20008000000 */
[----:B------:R-:W-:Y:S01]  /*1d10*/  UMOV UR27, 0x80000020 ;  /* 0x80000020001b7882 */ /* 0x000fe20000000000 */
[----:B------:R-:W-:Y:S02]  /*1d20*/  WARPGROUP.DEPBAR.LE gsb0, 0x0 ;  /* 0x00008000000079c5 */ /* 0x000fe40000010000 */
[----:B------:R-:W-:-:S06]  /*1d30*/  WARPGROUP.ARRIVE ;  /* 0x00000000000079c5 */ /* 0x000fcc0000000000 */
[----:B------:R-:W-:Y:S01]  /*1d40*/  QGMMA.64x32x32.F32.E4M3.E4M3 R56, gdesc[UR4], RZ, !UPT, gsb0 ;  /* 0x00600000043879f3 */ /* 0x000fe2000c0008ff */
[----:B------:R-:W-:Y:S02]  /*1d50*/  UIADD3 UR4, UR28, 0x2, URZ ;  /* 0x000000021c047890 */ /* 0x000fe4000fffe03f */
[----:B------:R-:W-:Y:S01]  /*1d60*/  UIADD3 UR6, UR30, 0x2, URZ ;  /* 0x000000021e067890 */ /* 0x000fe2000fffe03f */
[----:B------:R-:W-:Y:S01]  /*1d70*/  UMOV UR5, 0x80000020 ;  /* 0x8000002000057882 */ /* 0x000fe20000000000 */
[----:B------:R-:W-:Y:S01]  /*1d80*/  UMOV UR7, 0x80000020 ;  /* 0x8000002000077882 */ /* 0x000fe20000000000 */
[----:B------:R-:W-:Y:S02]  /*1d90*/  UMOV UR9, UR5 ;  /* 0x0000000500097c82 */ /* 0x000fe40008000000 */
[----:B------:R-:W-:Y:S01]  /*1da0*/  UMOV UR8, UR4 ;  /* 0x0000000400087c82 */ /* 0x000fe20008000000 */
        /* <DEDUP_REMOVED lines=12> */
[----:B------:R-:W-:Y:S01]  /*1e70*/  UMOV UR6, UR10 ;  /* 0x0000000a00067c82 */ /* 0x000fe20008000000 */
[----:B------:R-:W-:Y:S01]  /*1e80*/  UMOV UR7, 0x80000020 ;  /* 0x8000002000077882 */ /* 0x000fe20000000000 */
[----:B------:R-:W-:Y:S01]  /*1e90*/  UMOV UR10, UR12 ;  /* 0x0000000c000a7c82 */ /* 0x000fe20008000000 */
        /* <DEDUP_REMOVED lines=121> */
[----:B------:R-:W-:-:S03]  /*2630*/  UIADD3 UR6, UR30, 0x702, URZ ;  /* 0x000007021e067890 */ /* 0x000fc6000fffe03f */
        /* <DEDUP_REMOVED lines=18> */
[----:B------:R-:W-:Y:S05]  /*2760*/  @!P0 BRA `(.L_x_152) ;  /* 0x0000000000048947 */ /* 0x000fea0003800000 */
[----:B------:R-:W-:Y:S01]  /*2770*/  BPT.TRAP 0x1 ;  /* 0x000000040000795c */ /* 0x000fe20000300000 */
.L_x_152:
[----:B01----:R-:W-:Y:S01]  /*2780*/  VIADD R0, R225, UR51 ;  /* 0x00000033e1007c36 */ /* 0x003fe20008000000 */
[----:B------:R-:W-:Y:S01]  /*2790*/  P2R R105, PR, RZ, 0x1 ;  /* 0x00000001ff697803 */ /* 0x000fe20000000000 */
[----:B------:R-:W-:Y:S01]  /*27a0*/  IMAD.U32 R5, RZ, RZ, UR50 ;  /* 0x00000032ff057e24 */ /* 0x000fe2000f8e00ff */
[----:B------:R-:W-:-:S03]  /*27b0*/  UISETP.GE.AND UP0, UPT, UR51, 0xa1, UPT ;  /* 0x000000a13300788c */ /* 0x000fc6000bf06270 */
[----:B------:R-:W-:-:S05]  /*27c0*/  IMAD R4, R5, -0xa0, R0 ;  /* 0xffffff6005047824 */ /* 0x000fca00078e0200 */
[C---:B------:R-:W-:Y:S02]  /*27d0*/  ISETP.GT.AND P6, PT, R4.reuse, RZ, PT ;  /* 0x000000ff0400720c */ /* 0x040fe40003fc4270 */
[C---:B------:R-:W-:Y:S02]  /*27e0*/  ISETP.GT.AND P5, PT, R4.reuse, 0x1, PT ;  /* 0x000000010400780c */ /* 0x040fe40003fa4270 */
[----:B------:R-:W-:Y:S02]  /*27f0*/  ISETP.GT.AND P4, PT, R4, 0x8, PT ;  /* 0x000000080400780c */ /* 0x000fe40003f84270 */
[----:B------:R-:W-:Y:S02]  /*2800*/  FSEL R88, R88, -INF , P6 ;  /* 0xff80000058587808 */ /* 0x000fe40003000000 */
[----:B------:R-:W-:Y:S01]  /*2810*/  FSEL R6, R89, -INF , P5 ;  /* 0xff80000059067808 */ /* 0x000fe20002800000 */
[----:B------:R-:W-:Y:S01]  /*2820*/  IMAD.U32 R89, RZ, RZ, UR40 ;  /* 0x00000028ff597e24 */ /* 0x000fe2000f8e00ff */
[----:B------:R-:W-:-:S02]  /*2830*/  ISETP.GT.AND P3, PT, R4, 0x9, PT ;  /* 0x000000090400780c */ /* 0x000fc40003f64270 */
[----:B------:R-:W-:Y:S02]  /*2840*/  FSEL R92, R92, -INF , P4 ;  /* 0xff8000005c5c7808 */ /* 0x000fe40002000000 */
[----:B------:R-:W-:Y:S02]  /*2850*/  FMNMX.FTZ R5, R88, R6, !PT ;  /* 0x0000000658057209 */ /* 0x000fe40007810000 */
[----:B------:R-:W-:Y:S02]  /*2860*/  ISETP.GT.AND P1, PT, R4, 0x10, PT ;  /* 0x000000100400780c */ /* 0x000fe40003f24270 */
[----:B------:R-:W-:Y:S02]  /*2870*/  FSEL R8, R93, -INF , P3 ;  /* 0xff8000005d087808 */ /* 0x000fe40001800000 */
[----:B------:R-:W-:Y:S02]  /*2880*/  FMNMX.FTZ R5, R92, R5, !PT ;  /* 0x000000055c057209 */ /* 0x000fe40007810000 */
        /* <DEDUP_REMOVED lines=103> */
[----:B------:R-:W-:Y:S02]  /*2f00*/  ISETP.GT.AND P0, PT, R4, 0x79, PT ;  /* 0x000000790400780c */ /* 0x000fe40003f04270 */
[----:B------:R-:W-:Y:S02]  /*2f10*/  FSEL R52, R52, -INF , P6 ;  /* 0xff80000034347808 */ /* 0x000fe40003000000 */
[----:B------:R-:W-:Y:S02]  /*2f20*/  FMNMX.FTZ R7, R49, R0, !PT ;  /* 0x0000000031077209 */ /* 0x000fe40007810000 */
[----:B------:R-:W-:Y:S02]  /*2f30*/  FSEL R43, R43, -INF , P5 ;  /* 0xff8000002b2b7808 */ /* 0x000fe40002800000 */
[----:B------:R-:W-:Y:S02]  /*2f40*/  ISETP.GT.AND P5, PT, R4, 0x80, PT ;  /* 0x000000800400780c */ /* 0x000fe40003fa4270 */
[----:B------:R-:W-:-:S02]  /*2f50*/  FSEL R53, R53, -INF , P0 ;  /* 0xff80000035357808 */ /* 0x000fc40000000000 */
[----:B------:R-:W-:Y:S02]  /*2f60*/  FMNMX.FTZ R0, R52, R7, !PT ;  /* 0x0000000734007209 */ /* 0x000fe40007810000 */
        /* <DEDUP_REMOVED lines=12> */
[----:B------:R-:W-:Y:S02]  /*3030*/  FSEL R29, R29, -INF , P2 ;  /* 0xff8000001d1d7808 */ /* 0x000fe40001000000 */
[----:B------:R-:W-:Y:S02]  /*3040*/  FMNMX.FTZ R0, R28, R7, !PT ;  /* 0x000000071c007209 */ /* 0x000fe40007810000 */
[----:B------:R-:W-:Y:S02]  /*3050*/  ISETP.GT.AND P3, PT, R4, 0x90, PT ;  /* 0x000000900400780c */ /* 0x000fe40003f64270 */
[----:B------:R-:W-:Y:S02]  /*3060*/  FSEL R46, R46, -INF , P4 ;  /* 0xff8000002e2e7808 */ /* 0x000fe40002000000 */
[----:B------:R-:W-:-:S02]  /*3070*/  FSEL R32, R32, -INF , P3 ;  /* 0xff80000020207808 */ /* 0x000fc40001800000 */
[----:B------:R-:W-:Y:S02]  /*3080*/  FMNMX.FTZ R7, R29, R0, !PT ;  /* 0x000000001d077209 */ /* 0x000fe40007810000 */
[----:B------:R-:W-:Y:S02]  /*3090*/  ISETP.GT.AND P4, PT, R4, 0x91, PT ;  /* 0x000000910400780c */ /* 0x000fe40003f84270 */
[----:B------:R-:W-:Y:S02]  /*30a0*/  FMNMX.FTZ R0, R32, R7, !PT ;  /* 0x0000000720007209 */ /* 0x000fe40007810000 */
[----:B------:R-:W-:Y:S02]  /*30b0*/  FSEL R33, R33, -INF , P4 ;  /* 0xff80000021217808 */ /* 0x000fe40002000000 */
[----:B------:R-:W-:Y:S02]  /*30c0*/  ISETP.GT.AND P5, PT, R4, 0x98, PT ;  /* 0x000000980400780c */ /* 0x000fe40003fa4270 */
[----:B------:R-:W-:-:S02]  /*30d0*/  FMNMX.FTZ R7, R33, R0, !PT ;  /* 0x0000000021077209 */ /* 0x000fc40007810000 */
[----:B------:R-:W-:Y:S02]  /*30e0*/  FSEL R36, R36, -INF , P5 ;  /* 0xff80000024247808 */ /* 0x000fe40002800000 */
[----:B------:R-:W-:Y:S02]  /*30f0*/  ISETP.GT.AND P6, PT, R4, 0x99, PT ;  /* 0x000000990400780c */ /* 0x000fe40003fc4270 */
[----:B------:R-:W-:Y:S02]  /*3100*/  FMNMX.FTZ R0, R36, R7, !PT ;  /* 0x0000000724007209 */ /* 0x000fe40007810000 */
[----:B------:R-:W-:Y:S02]  /*3110*/  FSEL R37, R37, -INF , P6 ;  /* 0xff80000025257808 */ /* 0x000fe40003000000 */
[----:B------:R-:W-:Y:S02]  /*3120*/  P2R R13, PR, RZ, 0x4 ;  /* 0x00000004ff0d7803 */ /* 0x000fe40000000000 */
[----:B------:R-:W-:-:S02]  /*3130*/  FMNMX.FTZ R7, R37, R0, !PT ;  /* 0x0000000025077209 */ /* 0x000fc40007810000 */
[----:B------:R-:W-:Y:S02]  /*3140*/  P2R R11, PR, RZ, 0x8 ;  /* 0x00000008ff0b7803 */ /* 0x000fe40000000000 */
[----:B------:R-:W-:Y:S01]  /*3150*/  ISETP.GT.AND P2, PT, R4, 0x78, PT ;  /* 0x000000780400780c */ /* 0x000fe20003f44270 */
[----:B------:R-:W0:Y:S01]  /*3160*/  SHFL.BFLY PT, R0, R7, 0x2, 0x1f ;  /* 0x0c401f0007007f89 */ /* 0x000e2200000e0000 */
[----:B------:R-:W-:Y:S02]  /*3170*/  P2R R15, PR, RZ, 0x2 ;  /* 0x00000002ff0f7803 */ /* 0x000fe40000000000 */
[----:B------:R-:W-:Y:S02]  /*3180*/  FSEL R54, R54, -INF , P2 ;  /* 0xff80000036367808 */ /* 0x000fe40001000000 */
[----:B------:R-:W-:Y:S02]  /*3190*/  ISETP.NE.AND P2, PT, R13, RZ, PT ;  /* 0x000000ff0d00720c */ /* 0x000fe40003f45270 */
[----:B------:R-:W-:-:S02]  /*31a0*/  FMNMX.FTZ R13, R90, R91, !PT ;  /* 0x0000005b5a0d7209 */ /* 0x000fc40007810000 */
[C---:B------:R-:W-:Y:S02]  /*31b0*/  ISETP.GT.AND P1, PT, R4.reuse, 0x79, PT ;  /* 0x000000790400780c */ /* 0x040fe40003f24270 */
[----:B------:R-:W-:Y:S02]  /*31c0*/  P2R R21, PR, RZ, 0x1 ;  /* 0x00000001ff157803 */ /* 0x000fe40000000000 */
[----:B------:R-:W-:Y:S02]  /*31d0*/  FSEL R55, R55, -INF , P1 ;  /* 0xff80000037377808 */ /* 0x000fe40000800000 */
[----:B------:R-:W-:Y:S02]  /*31e0*/  ISETP.NE.AND P1, PT, R15, RZ, PT ;  /* 0x000000ff0f00720c */ /* 0x000fe40003f25270 */
[----:B------:R-:W-:Y:S02]  /*31f0*/  ISETP.GT.AND P0, PT, R4, 0x80, PT ;  /* 0x000000800400780c */ /* 0x000fe40003f04270 */
[----:B------:R-:W-:-:S02]  /*3200*/  FSEL R85, R39, -INF , P6 ;  /* 0xff80000027557808 */ /* 0x000fc40003000000 */
[----:B------:R-:W-:Y:S02]  /*3210*/  FSEL R26, R26, -INF , P0 ;  /* 0xff8000001a1a7808 */ /* 0x000fe40000000000 */
[----:B------:R-:W-:Y:S02]  /*3220*/  ISETP.NE.AND P0, PT, R21, RZ, PT ;  /* 0x000000ff1500720c */ /* 0x000fe40003f05270 */
[----:B0-----:R-:W-:Y:S02]  /*3230*/  FMNMX.FTZ R9, R7, R0, !PT ;  /* 0x0000000007097209 */ /* 0x001fe40007810000 */
[----:B------:R-:W-:Y:S02]  /*3240*/  FSEL R27, R27, -INF , P0 ;  /* 0xff8000001b1b7808 */ /* 0x000fe40000000000 */
[----:B------:R-:W-:Y:S01]  /*3250*/  ISETP.NE.AND P0, PT, R105, RZ, PT ;  /* 0x000000ff6900720c */ /* 0x000fe20003f05270 */
[----:B------:R-:W0:Y:S02]  /*3260*/  SHFL.BFLY PT, R0, R9, 0x1, 0x1f ;  /* 0x0c201f0009007f89 */ /* 0x000e2400000e0000 */
[----:B0-----:R-:W-:-:S04]  /*3270*/  FMNMX.FTZ R0, R9, R0, !PT ;  /* 0x0000000009007209 */ /* 0x001fc80007810000 */
        /* <DEDUP_REMOVED lines=23> */
[----:B------:R1:W-:Y:S01]  /*33f0*/  MUFU.EX2 R15, R60 ;  /* 0x0000003c000f7308 */ /* 0x0003e20000000800 */
[----:B------:R-:W-:-:S01]  /*3400*/  FFMA.FTZ R108, R108, UR40, -R89 ;  /* 0x000000286c6c7c23 */ /* 0x000fc20008010859 */
[----:B------:R-:W-:Y:S01]  /*3410*/  FMNMX.FTZ R21, R103, R14, !PT ;  /* 0x0000000e67157209 */ /* 0x000fe20007810000 */
[----:B------:R-:W-:-:S01]  /*3420*/  FFMA.FTZ R14, R104, UR40, -R89 ;  /* 0x00000028680e7c23 */ /* 0x000fc20008010859 */
[--C-:B------:R-:W-:Y:S01]  /*3430*/  FFMA.FTZ R110, R110, UR40, -R89.reuse ;  /* 0x000000286e6e7c23 */ /* 0x100fe20008010859 */
        /* <DEDUP_REMOVED lines=17> */
[----:B0-----:R-:W-:Y:S01]  /*3550*/  FMNMX.FTZ R56, R82, R57, !PT ;  /* 0x0000003952387209 */ /* 0x001fe20007810000 */
[----:B------:R-:W-:Y:S01]  /*3560*/  MUFU.EX2 R4, R4 ;  /* 0x0000000400047308 */ /* 0x000fe20000000800 */
[----:B------:R-:W-:-:S02]  /*3570*/  CS2R R118, SRZ ;  /* 0x0000000000767805 */ /* 0x000fc4000001ff00 */
[----:B------:R-:W-:Y:S02]  /*3580*/  CS2R R104, SRZ ;  /* 0x0000000000687805 */ /* 0x000fe4000001ff00 */
[----:B------:R-:W-:Y:S02]  /*3590*/  FMNMX.FTZ R57, R83, R56, !PT ;  /* 0x0000003853397209 */ /* 0x000fe40007810000 */
[----:B------:R-:W-:Y:S02]  /*35a0*/  CS2R R100, SRZ ;  /* 0x0000000000647805 */ /* 0x000fe4000001ff00 */
[----:B------:R-:W-:Y:S02]  /*35b0*/  CS2R R96, SRZ ;  /* 0x0000000000607805 */ /* 0x000fe4000001ff00 */
[----:B------:R-:W-:Y:S02]  /*35c0*/  CS2R R92, SRZ ;  /* 0x00000000005c7805 */ /* 0x000fe4000001ff00 */
[----:B------:R-:W-:Y:S01]  /*35d0*/  FMNMX.FTZ R56, R86, R57, !PT ;  /* 0x0000003956387209 */ /* 0x000fe20007810000 */
[----:B------:R-:W-:Y:S03]  /*35e0*/  MUFU.EX2 R7, R7 ;  /* 0x0000000700077308 */ /* 0x000fe60000000800 */
[----:B------:R-:W-:Y:S01]  /*35f0*/  FMNMX.FTZ R61, R87, R56, !PT ;  /* 0x00000038573d7209 */ /* 0x000fe20007810000 */
[--C-:B------:R-:W-:Y:S01]  /*3600*/  FFMA.FTZ R56, R84, UR40, -R89.reuse ;  /* 0x0000002854387c23 */ /* 0x100fe20008010859 */
[----:B------:R-:W-:-:S01]  /*3610*/  FFMA.FTZ R84, R72, UR40, -R89 ;  /* 0x0000002848547c23 */ /* 0x000fc20008010859 */
[----:B------:R-:W-:-:S02]  /*3620*/  FSEL R72, R30, -INF , P1 ;  /* 0xff8000001e487808 */ /* 0x000fc40000800000 */
[----:B-1----:R-:W-:Y:S01]  /*3630*/  FMNMX.FTZ R60, R58, R61, !PT ;  /* 0x0000003d3a3c7209 */ /* 0x002fe20007810000 */
[----:B------:R0:W-:Y:S03]  /*3640*/  MUFU.EX2 R30, R84 ;  /* 0x00000054001e7308 */ /* 0x0001e60000000800 */
[----:B------:R-:W-:-:S04]  /*3650*/  FMNMX.FTZ R61, R59, R60, !PT ;  /* 0x0000003c3b3d7209 */ /* 0x000fc80007810000 */
[----:B------:R-:W-:Y:S01]  /*3660*/  FMNMX.FTZ R60, R62, R61, !PT ;  /* 0x0000003d3e3c7209 */ /* 0x000fe20007810000 */
[----:B------:R-:W-:Y:S01]  /*3670*/  MUFU.EX2 R6, R6 ;  /* 0x0000000600067308 */ /* 0x000fe20000000800 */
[----:B0-----:R-:W-:Y:S02]  /*3680*/  FSEL R84, R38, -INF , P5 ;  /* 0xff80000026547808 */ /* 0x001fe40002800000 */
[----:B------:R-:W-:Y:S01]  /*3690*/  FMNMX.FTZ R65, R63, R60, !PT ;  /* 0x0000003c3f417209 */ /* 0x000fe20007810000 */
[----:B------:R-:W-:-:S01]  /*36a0*/  FFMA.FTZ R60, R112, UR40, -R89 ;  /* 0x00000028703c7c23 */ /* 0x000fc20008010859 */
[----:B------:R-:W-:Y:S02]  /*36b0*/  CS2R R112, SRZ ;  /* 0x0000000000707805 */ /* 0x000fe4000001ff00 */
[----:B------:R-:W-:Y:S01]  /*36c0*/  FMNMX.FTZ R64, R66, R65, !PT ;  /* 0x0000004142407209 */ /* 0x000fe20007810000 */
[----:B------:R-:W0:Y:S03]  /*36d0*/  MUFU.EX2 R9, R9 ;  /* 0x0000000900097308 */ /* 0x000e260000000800 */
[----:B------:R-:W-:-:S04]  /*36e0*/  FMNMX.FTZ R65, R67, R64, !PT ;  /* 0x0000004043417209 */ /* 0x000fc80007810000 */
[----:B------:R-:W-:Y:S01]  /*36f0*/  FMNMX.FTZ R64, R70, R65, !PT ;  /* 0x0000004146407209 */ /* 0x000fe20007810000 */
[----:B------:R-:W-:Y:S03]  /*3700*/  MUFU.EX2 R8, R8 ;  /* 0x0000000800087308 */ /* 0x000fe60000000800 */
[----:B------:R-:W-:Y:S01]  /*3710*/  FMNMX.FTZ R69, R71, R64, !PT ;  /* 0x0000004047457209 */ /* 0x000fe20007810000 */
[----:B------:R-:W-:Y:S01]  /*3720*/  FFMA.FTZ R64, R116, UR40, -R89 ;  /* 0x0000002874407c23 */ /* 0x000fe20008010859 */
[----:B------:R-:W-:Y:S02]  /*3730*/  CS2R R116, SRZ ;  /* 0x0000000000747805 */ /* 0x000fe4000001ff00 */
[----:B------:R-:W-:Y:S01]  /*3740*/  FMNMX.FTZ R68, R42, R69, !PT ;  /* 0x000000452a447209 */ /* 0x000fe20007810000 */
[----:B------:R-:W-:Y:S01]  /*3750*/  MUFU.EX2 R11, R11 ;  /* 0x0000000b000b7308 */ /* 0x000fe20000000800 */
[----:B0-----:R-:W-:-:S02]  /*3760*/  F2FP.SATFINITE.E4M3.F32.PACK_AB_MERGE_C R200, R9, R6, RZ ;  /* 0x0000000609c8723e */ /* 0x001fc400048070ff */
[----:B------:R-:W-:Y:S02]  /*3770*/  FMNMX.FTZ R69, R43, R68, !PT ;  /* 0x000000442b457209 */ /* 0x000fe40007810000 */
[----:B------:R-:W-:Y:S02]  /*3780*/  F2FP.SATFINITE.E4M3.F32.PACK_AB_MERGE_C R200, R7, R4, R200 ;  /* 0x0000000407c8723e */ /* 0x000fe400048070c8 */
[----:B------:R-:W-:Y:S01]  /*3790*/  FMNMX.FTZ R68, R46, R69, !PT ;  /* 0x000000452e447209 */ /* 0x000fe20007810000 */
[----:B------:R-:W0:Y:S03]  /*37a0*/  MUFU.EX2 R10, R10 ;  /* 0x0000000a000a7308 */ /* 0x000e260000000800 */
[----:B------:R-:W-:Y:S01]  /*37b0*/  FMNMX.FTZ R69, R47, R68, !PT ;  /* 0x000000442f457209 */ /* 0x000fe20007810000 */
[----:B------:R-:W-:-:S03]  /*37c0*/  FFMA.FTZ R68, R120, UR40, -R89 ;  /* 0x0000002878447c23 */ /* 0x000fc60008010859 */
[----:B------:R-:W-:Y:S01]  /*37d0*/  FMNMX.FTZ R80, R50, R69, !PT ;  /* 0x0000004532507209 */ /* 0x000fe20007810000 */
[----:B------:R-:W-:Y:S03]  /*37e0*/  MUFU.EX2 R12, R12 ;  /* 0x0000000c000c7308 */ /* 0x000fe60000000800 */
[----:B------:R-:W-:Y:S02]  /*37f0*/  FMNMX.FTZ R69, R51, R80, !PT ;  /* 0x0000005033457209 */ /* 0x000fe40007810000 */
[----:B------:R-:W-:Y:S02]  /*3800*/  FSEL R80, R34, -INF , P3 ;  /* 0xff80000022507808 */ /* 0x000fe40001800000 */
[----:B------:R-:W-:Y:S01]  /*3810*/  FMNMX.FTZ R76, R54, R69, !PT ;  /* 0x00000045364c7209 */ /* 0x000fe20007810000 */
[----:B------:R-:W-:Y:S01]  /*3820*/  MUFU.EX2 R14, R14 ;  /* 0x0000000e000e7308 */ /* 0x000fe20000000800 */
[----:B0-----:R-:W-:-:S02]  /*3830*/  F2FP.SATFINITE.E4M3.F32.PACK_AB_MERGE_C R202, R13, R10, RZ ;  /* 0x0000000a0dca723e */ /* 0x001fc400048070ff */
[----:B------:R-:W-:Y:S02]  /*3840*/  FMNMX.FTZ R77, R55, R76, !PT ;  /* 0x0000004c374d7209 */ /* 0x000fe40007810000 */
[----:B------:R-:W-:Y:S02]  /*3850*/  F2FP.SATFINITE.E4M3.F32.PACK_AB_MERGE_C R202, R11, R8, R202 ;  /* 0x000000080bca723e */ /* 0x000fe400048070ca */
[----:B------:R-:W-:Y:S01]  /*3860*/  FMNMX.FTZ R76, R26, R77, !PT ;  /* 0x0000004d1a4c7209 */ /* 0x000fe20007810000 */
[----:B------:R0:W-:Y:S03]  /*3870*/  MUFU.EX2 R69, R81 ;  /* 0x0000005100457308 */ /* 0x0001e60000000800 */
[----:B------:R-:W-:Y:S02]  /*3880*/  FMNMX.FTZ R77, R27, R76, !PT ;  /* 0x0000004c1b4d7209 */ /* 0x000fe40007810000 */
[----:B------:R-:W-:Y:S01]  /*3890*/  FSEL R76, R31, -INF , P2 ;  /* 0xff8000001f4c7808 */ /* 0x000fe20001000000 */
[----:B------:R-:W-:-:S01]  /*38a0*/  FFMA.FTZ R31, R40, UR40, -R89 ;  /* 0x00000028281f7c23 */ /* 0x000fc20008010859 */
[----:B------:R-:W-:Y:S01]  /*38b0*/  FMNMX.FTZ R5, R72, R77, !PT ;  /* 0x0000004d48057209 */ /* 0x000fe20007810000 */
[----:B------:R-:W-:-:S01]  /*38c0*/  FFMA.FTZ R40, R45, UR40, -R89 ;  /* 0x000000282d287c23 */ /* 0x000fc20008010859 */
[----:B0-----:R-:W-:Y:S01]  /*38d0*/  FSEL R81, R35, -INF , P4 ;  /* 0xff80000023517808 */ /* 0x001fe20002000000 */
[----:B------:R-:W-:-:S01]  /*38e0*/  FFMA.FTZ R35, R44, UR40, -R89 ;  /* 0x000000282c237c23 */ /* 0x000fc20008010859 */
[----:B------:R-:W-:Y:S01]  /*38f0*/  FMNMX.FTZ R5, R76, R5, !PT ;  /* 0x000000054c057209 */ /* 0x000fe20007810000 */
[----:B------:R-:W-:Y:S03]  /*3900*/  MUFU.EX2 R77, R88 ;  /* 0x00000058004d7308 */ /* 0x000fe60000000800 */
[----:B------:R-:W-:-:S04]  /*3910*/  FMNMX.FTZ R34, R80, R5, !PT ;  /* 0x0000000550227209 */ /* 0x000fc80007810000 */
[----:B------:R-:W-:Y:S01]  /*3920*/  FMNMX.FTZ R5, R81, R34, !PT ;  /* 0x0000002251057209 */ /* 0x000fe20007810000 */
[----:B------:R-:W-:-:S01]  /*3930*/  FFMA.FTZ R34, R41, UR40, -R89 ;  /* 0x0000002829227c23 */ /* 0x000fc20008010859 */
[----:B------:R-:W-:Y:S01]  /*3940*/  FFMA.FTZ R41, R52, UR40, -R89 ;  /* 0x0000002834297c23 */ /* 0x000fe20008010859 */
[----:B------:R0:W1:Y:S01]  /*3950*/  MUFU.EX2 R21, R106 ;  /* 0x0000006a00157308 */ /* 0x0000620000000800 */
[----:B------:R-:W-:-:S04]  /*3960*/  FMNMX.FTZ R38, R84, R5, !PT ;  /* 0x0000000554267209 */ /* 0x000fc80007810000 */
[----:B------:R-:W-:Y:S01]  /*3970*/  FMNMX.FTZ R5, R85, R38, !PT ;  /* 0x0000002655057209 */ /* 0x000fe20007810000 */
[----:B------:R-:W-:-:S02]  /*3980*/  FFMA.FTZ R38, R48, UR40, -R89 ;  /* 0x0000002830267c23 */ /* 0x000fc40008010859 */
[----:B------:R-:W-:Y:S01]  /*3990*/  MUFU.EX2 R20, R20 ;  /* 0x0000001400147308 */ /* 0x000fe20000000800 */
[----:B0-----:R-:W-:Y:S01]  /*39a0*/  CS2R R106, SRZ ;  /* 0x00000000006a7805 */ /* 0x001fe2000001ff00 */
[----:B------:R-:W0:Y:S06]  /*39b0*/  SHFL.BFLY PT, R44, R5, 0x2, 0x1f ;  /* 0x0c401f00052c7f89 */ /* 0x000e2c00000e0000 */
[----:B------:R2:W-:Y:S01]  /*39c0*/  MUFU.EX2 R57, R108 ;  /* 0x0000006c00397308 */ /* 0x0005e20000000800 */
[----:B-1----:R-:W-:-:S04]  /*39d0*/  F2FP.SATFINITE.E4M3.F32.PACK_AB_MERGE_C R204, R21, R14, RZ ;  /* 0x0000000e15cc723e */ /* 0x002fc800048070ff */
[----:B------:R-:W-:-:S03]  /*39e0*/  F2FP.SATFINITE.E4M3.F32.PACK_AB_MERGE_C R204, R15, R12, R204 ;  /* 0x0000000c0fcc723e */ /* 0x000fc600048070cc */
[----:B------:R-:W-:Y:S01]  /*39f0*/  MUFU.EX2 R56, R56 ;  /* 0x0000003800387308 */ /* 0x000fe20000000800 */
[----:B--2---:R-:W-:-:S07]  /*3a00*/  CS2R R108, SRZ ;  /* 0x00000000006c7805 */ /* 0x004fce000001ff00 */
[----:B------:R1:W2:Y:S01]  /*3a10*/  MUFU.EX2 R61, R110 ;  /* 0x0000006e003d7308 */ /* 0x0002a20000000800 */
[----:B0-----:R-:W-:-:S05]  /*3a20*/  FMNMX.FTZ R45, R5, R44, !PT ;  /* 0x0000002c052d7209 */ /* 0x001fca0007810000 */
[----:B------:R-:W0:Y:S02]  /*3a30*/  SHFL.BFLY PT, R48, R45, 0x1, 0x1f ;  /* 0x0c201f002d307f89 */ /* 0x000e2400000e0000 */
[----:B------:R-:W-:Y:S01]  /*3a40*/  MUFU.EX2 R44, R53 ;  /* 0x00000035002c7308 */ /* 0x000fe20000000800 */
[----:B-1----:R-:W-:-:S07]  /*3a50*/  CS2R R110, SRZ ;  /* 0x00000000006e7805 */ /* 0x002fce000001ff00 */
[----:B------:R-:W-:Y:S01]  /*3a60*/  MUFU.EX2 R60, R60 ;  /* 0x0000003c003c7308 */ /* 0x000fe20000000800 */
[----:B--2---:R-:W-:-:S04]  /*3a70*/  F2FP.SATFINITE.E4M3.F32.PACK_AB_MERGE_C R206, R61, R56, RZ ;  /* 0x000000383dce723e */ /* 0x004fc800048070ff */
[----:B------:R-:W-:-:S03]  /*3a80*/  F2FP.SATFINITE.E4M3.F32.PACK_AB_MERGE_C R206, R57, R20, R206 ;  /* 0x0000001439ce723e */ /* 0x000fc600048070ce */
[----:B------:R1:W-:Y:S01]  /*3a90*/  MUFU.EX2 R65, R114 ;  /* 0x0000007200417308 */ /* 0x0003e20000000800 */
[----:B0-----:R-:W-:Y:S01]  /*3aa0*/  FMNMX.FTZ R5, R45, R48, !PT ;  /* 0x000000302d057209 */ /* 0x001fe20007810000 */
[----:B------:R-:W-:-:S06]  /*3ab0*/  IMAD.U32 R48, RZ, RZ, UR40 ;  /* 0x00000028ff307e24 */ /* 0x000fcc000f8e00ff */
[----:B------:R-:W-:Y:S01]  /*3ac0*/  MUFU.EX2 R64, R64 ;  /* 0x0000004000407308 */ /* 0x000fe20000000800 */
[----:B-1----:R-:W-:Y:S02]  /*3ad0*/  CS2R R114, SRZ ;  /* 0x0000000000727805 */ /* 0x002fe4000001ff00 */
[C---:B------:R-:W-:Y:S01]  /*3ae0*/  FSETP.NEU.FTZ.AND P1, PT, R5.reuse, -INF , PT ;  /* 0xff8000000500780b */ /* 0x040fe20003f3d000 */
[----:B------:R-:W-:-:S05]  /*3af0*/  FFMA.FTZ R45, R5, R48, -8 ;  /* 0xc1000000052d7423 */ /* 0x000fca0000010030 */
[----:B------:R-:W-:Y:S01]  /*3b00*/  FSEL R89, R45, RZ, P1 ;  /* 0x000000ff2d597208 */ /* 0x000fe20000800000 */
[----:B------:R-:W-:Y:S01]  /*3b10*/  MUFU.EX2 R73, R73 ;  /* 0x0000004900497308 */ /* 0x000fe20000000800 */
[----:B------:R-:W-:-:S03]  /*3b20*/  ISETP.NE.AND P1, PT, R2, RZ, PT ;  /* 0x000000ff0200720c */ /* 0x000fc60003f25270 */
        /* <DEDUP_REMOVED lines=14> */
[----:B------:R-:W0:Y:S01]  /*3c10*/  MUFU.EX2 R48, R48 ;  /* 0x0000003000307308 */ /* 0x000e220000000800 */
[----:B------:R-:W-:-:S01]  /*3c20*/  FADD.FTZ R67, R4, R7 ;  /* 0x0000000704437221 */ /* 0x000fc20000010000 */
[--C-:B------:R-:W-:Y:S01]  /*3c30*/  FFMA.FTZ R75, R82, UR40, -R89.reuse ;  /* 0x00000028524b7c23 */ /* 0x100fe20008010859 */
[----:B------:R-:W-:-:S01]  /*3c40*/  FFMA.FTZ R103, R103, UR40, -R89 ;  /* 0x0000002867677c23 */ /* 0x000fc20008010859 */
[--C-:B------:R-:W-:Y:S01]  /*3c50*/  FFMA.FTZ R82, R62, UR40, -R89.reuse ;  /* 0x000000283e527c23 */ /* 0x100fe20008010859 */
[----:B------:R-:W-:-:S01]  /*3c60*/  FFMA.FTZ R62, R66, UR40, -R89 ;  /* 0x00000028423e7c23 */ /* 0x000fc20008010859 */
[----:B------:R-:W-:Y:S01]  /*3c70*/  FADD.FTZ R66, R6, R67 ;  /* 0x0000004306427221 */ /* 0x000fe20000010000 */
[----:B------:R-:W-:Y:S01]  /*3c80*/  @P1 VIADD R3, R3, 0x33440 ;  /* 0x0003344003031836 */ /* 0x000fe20000000000 */
[----:B------:R-:W1:Y:S01]  /*3c90*/  MUFU.EX2 R94, R94 ;  /* 0x0000005e005e7308 */ /* 0x000e620000000800 */
[----:B------:R-:W-:-:S01]  /*3ca0*/  FFMA.FTZ R79, R79, UR40, -R89 ;  /* 0x000000284f4f7c23 */ /* 0x000fc20008010859 */
[----:B------:R-:W-:Y:S01]  /*3cb0*/  FADD.FTZ R67, R9, R66 ;  /* 0x0000004209437221 */ /* 0x000fe20000010000 */
[----:B------:R-:W-:-:S01]  /*3cc0*/  FFMA.FTZ R86, R86, UR40, -R89 ;  /* 0x0000002856567c23 */ /* 0x000fc20008010859 */
[----:B------:R-:W-:Y:S01]  /*3cd0*/  @P1 PRMT R3, R16, 0x654, R3 ;  /* 0x0000065410031816 */ /* 0x000fe20000000003 */
[----:B------:R-:W-:-:S01]  /*3ce0*/  FFMA.FTZ R87, R87, UR40, -R89 ;  /* 0x0000002857577c23 */ /* 0x000fc20008010859 */
[----:B------:R-:W-:Y:S01]  /*3cf0*/  FADD.FTZ R66, R8, R67 ;  /* 0x0000004308427221 */ /* 0x000fe20000010000 */
[----:B------:R-:W-:-:S01]  /*3d00*/  FFMA.FTZ R58, R58, UR40, -R89 ;  /* 0x000000283a3a7c23 */ /* 0x000fc20008010859 */
[----:B------:R-:W2:Y:S01]  /*3d10*/  MUFU.EX2 R95, R95 ;  /* 0x0000005f005f7308 */ /* 0x000ea20000000800 */
[----:B0-----:R-:W-:-:S01]  /*3d20*/  FADD.FTZ R91, R45, R48 ;  /* 0x000000302d5b7221 */ /* 0x001fc20000010000 */
[----:B------:R0:W-:Y:S01]  /*3d30*/  @P1 SYNCS.ARRIVE.TRANS64.RED.A1T0 RZ, [R3+URZ], RZ ;  /* 0x000000ff03ff19a7 */ /* 0x0001e2000810043f */
[----:B------:R-:W-:-:S01]  /*3d40*/  FFMA.FTZ R59, R59, UR40, -R89 ;  /* 0x000000283b3b7c23 */ /* 0x000fc20008010859 */
[--C-:B------:R-:W-:Y:S01]  /*3d50*/  FFMA.FTZ R70, R70, UR40, -R89.reuse ;  /* 0x0000002846467c23 */ /* 0x100fe20008010859 */
[----:B------:R-:W-:-:S01]  /*3d60*/  FFMA.FTZ R71, R71, UR40, -R89 ;  /* 0x0000002847477c23 */ /* 0x000fc20008010859 */
[--C-:B------:R-:W-:Y:S01]  /*3d70*/  FFMA.FTZ R42, R42, UR40, -R89.reuse ;  /* 0x000000282a2a7c23 */ /* 0x100fe20008010859 */
[----:B------:R-:W-:-:S01]  /*3d80*/  FFMA.FTZ R43, R43, UR40, -R89 ;  /* 0x000000282b2b7c23 */ /* 0x000fc20008010859 */
[----:B------:R-:W3:Y:S01]  /*3d90*/  MUFU.EX2 R49, R49 ;  /* 0x0000003100317308 */ /* 0x000ee20000000800 */
[----:B-1----:R-:W-:-:S01]  /*3da0*/  FADD.FTZ R90, R94, R91 ;  /* 0x0000005b5e5a7221 */ /* 0x002fc20000010000 */
[----:B------:R-:W-:Y:S01]  /*3db0*/  FADD.FTZ R91, R11, R66 ;  /* 0x000000420b5b7221 */ /* 0x000fe20000010000 */
[----:B------:R-:W-:-:S01]  /*3dc0*/  FFMA.FTZ R46, R46, UR40, -R89 ;  /* 0x000000282e2e7c23 */ /* 0x000fc20008010859 */
[--C-:B------:R-:W-:Y:S01]  /*3dd0*/  FFMA.FTZ R47, R47, UR40, -R89.reuse ;  /* 0x000000282f2f7c23 */ /* 0x100fe20008010859 */
[----:B------:R-:W-:-:S01]  /*3de0*/  FFMA.FTZ R50, R50, UR40, -R89 ;  /* 0x0000002832327c23 */ /* 0x000fc20008010859 */
[----:B------:R-:W-:Y:S01]  /*3df0*/  FADD.FTZ R66, R10, R91 ;  /* 0x0000005b0a427221 */ /* 0x000fe20000010000 */
[----:B------:R-:W-:-:S01]  /*3e00*/  FFMA.FTZ R51, R51, UR40, -R89 ;  /* 0x0000002833337c23 */ /* 0x000fc20008010859 */
[----:B------:R-:W1:Y:S01]  /*3e10*/  MUFU.EX2 R52, R52 ;  /* 0x0000003400347308 */ /* 0x000e620000000800 */
[----:B--2---:R-:W-:-:S01]  /*3e20*/  FADD.FTZ R90, R95, R90 ;  /* 0x0000005a5f5a7221 */ /* 0x004fc20000010000 */
[----:B0-----:R-:W-:Y:S01]  /*3e30*/  FADD.FTZ R3, R13, R66 ;  /* 0x000000420d037221 */ /* 0x001fe20000010000 */
[----:B------:R-:W-:-:S01]  /*3e40*/  FFMA.FTZ R54, R54, UR40, -R89 ;  /* 0x0000002836367c23 */ /* 0x000fc20008010859 */
[--C-:B------:R-:W-:Y:S01]  /*3e50*/  FFMA.FTZ R55, R55, UR40, -R89.reuse ;  /* 0x0000002837377c23 */ /* 0x100fe20008010859 */
[----:B------:R-:W-:-:S01]  /*3e60*/  FFMA.FTZ R26, R26, UR40, -R89 ;  /* 0x000000281a1a7c23 */ /* 0x000fc20008010859 */
[----:B------:R-:W-:Y:S01]  /*3e70*/  FADD.FTZ R66, R12, R3 ;  /* 0x000000030c427221 */ /* 0x000fe20000010000 */
[----:B------:R-:W-:-:S01]  /*3e80*/  FFMA.FTZ R27, R27, UR40, -R89 ;  /* 0x000000281b1b7c23 */ /* 0x000fc20008010859 */
[----:B------:R-:W0:Y:S01]  /*3e90*/  MUFU.EX2 R102, R102 ;  /* 0x0000006600667308 */ /* 0x000e220000000800 */
[----:B---3--:R-:W-:-:S01]  /*3ea0*/  FADD.FTZ R67, R49, R90 ;  /* 0x0000005a31437221 */ /* 0x008fc20000010000 */
[--C-:B------:R-:W-:Y:S01]  /*3eb0*/  FFMA.FTZ R72, R72, UR40, -R89.reuse ;  /* 0x0000002848487c23 */ /* 0x100fe20008010859 */
[----:B------:R-:W-:-:S01]  /*3ec0*/  FFMA.FTZ R76, R76, UR40, -R89 ;  /* 0x000000284c4c7c23 */ /* 0x000fc20008010859 */
[--C-:B------:R-:W-:Y:S01]  /*3ed0*/  FFMA.FTZ R80, R80, UR40, -R89.reuse ;  /* 0x0000002850507c23 */ /* 0x100fe20008010859 */
[----:B------:R-:W-:-:S01]  /*3ee0*/  FFMA.FTZ R81, R81, UR40, -R89 ;  /* 0x0000002851517c23 */ /* 0x000fc20008010859 */
[--C-:B------:R-:W-:Y:S01]  /*3ef0*/  FFMA.FTZ R84, R84, UR40, -R89.reuse ;  /* 0x0000002854547c23 */ /* 0x100fe20008010859 */
[----:B------:R-:W-:-:S01]  /*3f00*/  FFMA.FTZ R85, R85, UR40, -R89 ;  /* 0x0000002855557c23 */ /* 0x000fc20008010859 */
[----:B------:R-:W2:Y:S01]  /*3f10*/  MUFU.EX2 R103, R103 ;  /* 0x0000006700677308 */ /* 0x000ea20000000800 */
[----:B-1----:R-:W-:-:S01]  /*3f20*/  FADD.FTZ R67, R52, R67 ;  /* 0x0000004334437221 */ /* 0x002fc20000010000 */
[----:B------:R-:W-:-:S02]  /*3f30*/  PLOP3.LUT P1, PT, PT, PT, UP0, 0x80, 0x0 ;  /* 0x000000000000781c */ /* 0x000fc40003f2f008 */
[----:B------:R-:W-:Y:S02]  /*3f40*/  CS2R R98, SRZ ;  /* 0x0000000000627805 */ /* 0x000fe4000001ff00 */
[----:B------:R-:W-:Y:S02]  /*3f50*/  F2FP.SATFINITE.E4M3.F32.PACK_AB_MERGE_C R94, R95, R94, RZ ;  /* 0x0000005e5f5e723e */ /* 0x000fe400048070ff */
[----:B------:R-:W1:Y:S01]  /*3f60*/  MUFU.EX2 R53, R53 ;  /* 0x0000003500357308 */ /* 0x000e620000000800 */
[----:B0-----:R-:W-:-:S01]  /*3f70*/  FADD.FTZ R90, R102, R67 ;  /* 0x00000043665a7221 */ /* 0x001fc20000010000 */
[----:B------:R-:W-:Y:S01]  /*3f80*/  FADD.FTZ R67, R15, R66 ;  /* 0x000000420f437221 */ /* 0x000fe20000010000 */
[----:B------:R-:W-:Y:S02]  /*3f90*/  F2FP.SATFINITE.E4M3.F32.PACK_AB_MERGE_C R201, R48, R45, R94 ;  /* 0x0000002d30c9723e */ /* 0x000fe4000480705e */
[----:B------:R-:W-:Y:S01]  /*3fa0*/  CS2R R94, SRZ ;  /* 0x00000000005e7805 */ /* 0x000fe2000001ff00 */
[----:B------:R-:W-:-:S02]  /*3fb0*/  FADD.FTZ R66, R14, R67 ;  /* 0x000000430e427221 */ /* 0x000fc40000010000 */
[----:B------:R-:W0:Y:S01]  /*3fc0*/  MUFU.EX2 R74, R74 ;  /* 0x0000004a004a7308 */ /* 0x000e220000000800 */
[----:B--2---:R-:W-:-:S01]  /*3fd0*/  FADD.FTZ R90, R103, R90 ;  /* 0x0000005a675a7221 */ /* 0x004fc20000010000 */
[----:B------:R-:W-:-:S04]  /*3fe0*/  F2FP.SATFINITE.E4M3.F32.PACK_AB_MERGE_C R102, R103, R102, RZ ;  /* 0x000000666766723e */ /* 0x000fc800048070ff */
[----:B------:R-:W-:Y:S02]  /*3ff0*/  F2FP.SATFINITE.E4M3.F32.PACK_AB_MERGE_C R203, R52, R49, R102 ;  /* 0x0000003134cb723e */ /* 0x000fe40004807066 */
[----:B------:R-:W-:Y:S01]  /*4000*/  CS2R R102, SRZ ;  /* 0x0000000000667805 */ /* 0x000fe2000001ff00 */
[----:B------:R-:W2:Y:S01]  /*4010*/  MUFU.EX2 R88, R88 ;  /* 0x0000005800587308 */ /* 0x000ea20000000800 */
[----:B-1----:R-:W-:-:S01]  /*4020*/  FADD.FTZ R3, R53, R90 ;  /* 0x0000005a35037221 */ /* 0x002fc20000010000 */
[----:B------:R-:W-:-:S06]  /*4030*/  CS2R R48, SRZ ;  /* 0x0000000000307805 */ /* 0x000fcc000001ff00 */
[----:B------:R-:W1:Y:S01]  /*4040*/  MUFU.EX2 R79, R79 ;  /* 0x0000004f004f7308 */ /* 0x000e620000000800 */
[----:B0-----:R-:W-:-:S07]  /*4050*/  FADD.FTZ R3, R74, R3 ;  /* 0x000000034a037221 */ /* 0x001fce0000010000 */
[----:B------:R-:W0:Y:S01]  /*4060*/  MUFU.EX2 R75, R75 ;  /* 0x0000004b004b7308 */ /* 0x000e220000000800 */
[----:B--2---:R-:W-:-:S01]  /*4070*/  FADD.FTZ R90, R88, R3 ;  /* 0x00000003585a7221 */ /* 0x004fc20000010000 */
[----:B------:R-:W-:-:S04]  /*4080*/  FADD.FTZ R3, R21, R66 ;  /* 0x0000004215037221 */ /* 0x000fc80000010000 */
[----:B------:R-:W-:Y:S02]  /*4090*/  FADD.FTZ R66, R20, R3 ;  /* 0x0000000314427221 */ /* 0x000fe40000010000 */
[----:B------:R-:W2:Y:S01]  /*40a0*/  MUFU.EX2 R78, R78 ;  /* 0x0000004e004e7308 */ /* 0x000ea20000000800 */
[----:B-1----:R-:W-:-:S01]  /*40b0*/  FADD.FTZ R90, R79, R90 ;  /* 0x0000005a4f5a7221 */ /* 0x002fc20000010000 */
[----:B------:R-:W-:Y:S01]  /*40c0*/  FADD.FTZ R67, R57, R66 ;  /* 0x0000004239437221 */ /* 0x000fe20000010000 */
[----:B------:R-:W-:Y:S02]  /*40d0*/  F2FP.SATFINITE.E4M3.F32.PACK_AB_MERGE_C R79, R79, R88, RZ ;  /* 0x000000584f4f723e */ /* 0x000fe400048070ff */
[----:B------:R-:W-:Y:S01]  /*40e0*/  CS2R R88, SRZ ;  /* 0x0000000000587805 */ /* 0x000fe2000001ff00 */
[----:B------:R-:W-:-:S01]  /*40f0*/  FADD.FTZ R66, R56, R67 ;  /* 0x0000004338427221 */ /* 0x000fc20000010000 */
[----:B------:R-:W-:Y:S01]  /*4100*/  F2FP.SATFINITE.E4M3.F32.PACK_AB_MERGE_C R205, R74, R53, R79 ;  /* 0x000000354acd723e */ /* 0x000fe2000480704f */
[----:B------:R-:W1:Y:S01]  /*4110*/  MUFU.EX2 R86, R86 ;  /* 0x0000005600567308 */ /* 0x000e620000000800 */
[----:B0-----:R-:W-:-:S01]  /*4120*/  FADD.FTZ R3, R75, R90 ;  /* 0x0000005a4b037221 */ /* 0x001fc20000010000 */
[----:B------:R-:W-:-:S02]  /*4130*/  CS2R R56, SRZ ;  /* 0x0000000000387805 */ /* 0x000fc4000001ff00 */
[----:B------:R-:W-:-:S04]  /*4140*/  CS2R R52, SRZ ;  /* 0x0000000000347805 */ /* 0x000fc8000001ff00 */
[----:B------:R-:W0:Y:S01]  /*4150*/  MUFU.EX2 R87, R87 ;  /* 0x0000005700577308 */ /* 0x000e220000000800 */
[----:B--2---:R-:W-:-:S07]  /*4160*/  FADD.FTZ R3, R78, R3 ;  /* 0x000000034e037221 */ /* 0x004fce0000010000 */
[----:B------:R-:W2:Y:S01]  /*4170*/  MUFU.EX2 R58, R58 ;  /* 0x0000003a003a7308 */ /* 0x000ea20000000800 */
[----:B-1----:R-:W-:-:S01]  /*4180*/  FADD.FTZ R90, R86, R3 ;  /* 0x00000003565a7221 */ /* 0x002fc20000010000 */
[----:B------:R-:W-:Y:S01]  /*4190*/  FADD.FTZ R3, R61, R66 ;  /* 0x000000423d037221 */ /* 0x000fe20000010000 */
[----:B------:R-:W-:-:S03]  /*41a0*/  CS2R R66, SRZ ;  /* 0x0000000000427805 */ /* 0x000fc6000001ff00 */
[----:B------:R-:W-:Y:S02]  /*41b0*/  FADD.FTZ R6, R60, R3 ;  /* 0x000000033c067221 */ /* 0x000fe40000010000 */
[----:B------:R-:W1:Y:S01]  /*41c0*/  MUFU.EX2 R59, R59 ;  /* 0x0000003b003b7308 */ /* 0x000e620000000800 */
[----:B0-----:R-:W-:-:S01]  /*41d0*/  FADD.FTZ R9, R87, R90 ;  /* 0x0000005a57097221 */ /* 0x001fc20000010000 */
[----:B------:R-:W-:Y:S01]  /*41e0*/  FADD.FTZ R3, R65, R6 ;  /* 0x0000000641037221 */ /* 0x000fe20000010000 */
[----:B------:R-:W-:Y:S02]  /*41f0*/  F2FP.SATFINITE.E4M3.F32.PACK_AB_MERGE_C R86, R87, R86, RZ ;  /* 0x000000565756723e */ /* 0x000fe400048070ff */
[----:B------:R-:W-:Y:S01]  /*4200*/  CS2R R90, SRZ ;  /* 0x00000000005a7805 */ /* 0x000fe2000001ff00 */
[----:B------:R-:W-:-:S01]  /*4210*/  FADD.FTZ R6, R64, R3 ;  /* 0x0000000340067221 */ /* 0x000fc20000010000 */
[----:B------:R-:W-:Y:S01]  /*4220*/  F2FP.SATFINITE.E4M3.F32.PACK_AB_MERGE_C R64, R73, R64, RZ ;  /* 0x000000404940723e */ /* 0x000fe200048070ff */
[----:B------:R-:W0:Y:S01]  /*4230*/  MUFU.EX2 R82, R82 ;  /* 0x0000005200527308 */ /* 0x000e220000000800 */
[----:B--2---:R-:W-:-:S01]  /*4240*/  FADD.FTZ R10, R58, R9 ;  /* 0x000000093a0a7221 */ /* 0x004fc20000010000 */
[----:B------:R-:W-:Y:S01]  /*4250*/  FADD.FTZ R73, R73, R6 ;  /* 0x0000000649497221 */ /* 0x000fe20000010000 */
[----:B------:R-:W-:-:S02]  /*4260*/  F2FP.SATFINITE.E4M3.F32.PACK_AB_MERGE_C R208, R65, R60, R64 ;  /* 0x0000003c41d0723e */ /* 0x000fc40004807040 */
[----:B------:R-:W-:Y:S02]  /*4270*/  CS2R R64, SRZ ;  /* 0x0000000000407805 */ /* 0x000fe4000001ff00 */
[----:B------:R-:W-:Y:S02]  /*4280*/  F2FP.SATFINITE.E4M3.F32.PACK_AB_MERGE_C R207, R78, R75, R86 ;  /* 0x0000004b4ecf723e */ /* 0x000fe40004807056 */
[----:B------:R-:W-:Y:S02]  /*4290*/  CS2R R86, SRZ ;  /* 0x0000000000567805 */ /* 0x000fe4000001ff00 */
[----:B------:R-:W-:Y:S01]  /*42a0*/  CS2R R78, SRZ ;  /* 0x00000000004e7805 */ /* 0x000fe2000001ff00 */
[----:B------:R-:W2:Y:S01]  /*42b0*/  MUFU.EX2 R83, R83 ;  /* 0x0000005300537308 */ /* 0x000ea20000000800 */
[----:B-1----:R-:W-:-:S01]  /*42c0*/  FADD.FTZ R9, R59, R10 ;  /* 0x0000000a3b097221 */ /* 0x002fc20000010000 */
[----:B------:R-:W-:Y:S02]  /*42d0*/  CS2R R74, SRZ ;  /* 0x00000000004a7805 */ /* 0x000fe4000001ff00 */
[----:B------:R-:W-:-:S04]  /*42e0*/  CS2R R60, SRZ ;  /* 0x00000000003c7805 */ /* 0x000fc8000001ff00 */
[----:B------:R-:W1:Y:S01]  /*42f0*/  MUFU.EX2 R68, R68 ;  /* 0x0000004400447308 */ /* 0x000e620000000800 */
[----:B0-----:R-:W-:-:S07]  /*4300*/  FADD.FTZ R10, R82, R9 ;  /* 0x00000009520a7221 */ /* 0x001fce0000010000 */
        /* <DEDUP_REMOVED lines=9> */
[----:B0-----:R-:W-:-:S01]  /*43a0*/  FADD.FTZ R10, R62, R3 ;  /* 0x000000033e0a7221 */ /* 0x001fc20000010000 */
[----:B------:R-:W-:-:S04]  /*43b0*/  FADD.FTZ R3, R69, R6 ;  /* 0x0000000645037221 */ /* 0x000fc80000010000 */
[----:B------:R-:W-:Y:S01]  /*43c0*/  FADD.FTZ R6, R30, R3 ;  /* 0x000000031e067221 */ /* 0x000fe20000010000 */
[----:B------:R-:W-:Y:S01]  /*43d0*/  F2FP.SATFINITE.E4M3.F32.PACK_AB_MERGE_C R30, R77, R30, RZ ;  /* 0x0000001e4d1e723e */ /* 0x000fe200048070ff */
[----:B------:R-:W0:Y:S01]  /*43e0*/  MUFU.EX2 R71, R71 ;  /* 0x0000004700477308 */ /* 0x000e220000000800 */
[----:B--2---:R-:W-:-:S01]  /*43f0*/  FADD.FTZ R9, R63, R10 ;  /* 0x0000000a3f097221 */ /* 0x004fc20000010000 */
[----:B------:R-:W-:Y:S01]  /*4400*/  FADD.FTZ R6, R77, R6 ;  /* 0x000000064d067221 */ /* 0x000fe20000010000 */
[----:B------:R-:W-:Y:S02]  /*4410*/  F2FP.SATFINITE.E4M3.F32.PACK_AB_MERGE_C R210, R69, R68, R30 ;  /* 0x0000004445d2723e */ /* 0x000fe4000480701e */
[----:B------:R-:W-:-:S03]  /*4420*/  CS2R R68, SRZ ;  /* 0x0000000000447805 */ /* 0x000fc6000001ff00 */
[----:B------:R-:W2:Y:S01]  /*4430*/  MUFU.EX2 R31, R31 ;  /* 0x0000001f001f7308 */ /* 0x000ea20000000800 */
[----:B-1----:R-:W-:-:S07]  /*4440*/  FADD.FTZ R4, R70, R9 ;  /* 0x0000000946047221 */ /* 0x002fce0000010000 */
[----:B------:R-:W1:Y:S01]  /*4450*/  MUFU.EX2 R42, R42 ;  /* 0x0000002a002a7308 */ /* 0x000e620000000800 */
[C---:B0-----:R-:W-:Y:S01]  /*4460*/  F2FP.SATFINITE.E4M3.F32.PACK_AB_MERGE_C R70, R71.reuse, R70, RZ ;  /* 0x000000464746723e */ /* 0x041fe200048070ff */
[----:B------:R-:W-:-:S03]  /*4470*/  FADD.FTZ R71, R71, R4 ;  /* 0x0000000447477221 */ /* 0x000fc60000010000 */
[----:B------:R-:W-:Y:S02]  /*4480*/  F2FP.SATFINITE.E4M3.F32.PACK_AB_MERGE_C R211, R63, R62, R70 ;  /* 0x0000003e3fd3723e */ /* 0x000fe40004807046 */
[----:B------:R-:W-:Y:S01]  /*4490*/  CS2R R62, SRZ ;  /* 0x00000000003e7805 */ /* 0x000fe2000001ff00 */
[----:B------:R-:W0:Y:S01]  /*44a0*/  MUFU.EX2 R34, R34 ;  /* 0x0000002200227308 */ /* 0x000e220000000800 */
[----:B--2---:R-:W-:-:S07]  /*44b0*/  FADD.FTZ R3, R31, R6 ;  /* 0x000000061f037221 */ /* 0x004fce0000010000 */
[----:B------:R-:W2:Y:S01]  /*44c0*/  MUFU.EX2 R43, R43 ;  /* 0x0000002b002b7308 */ /* 0x000ea20000000800 */
[----:B-1----:R-:W-:-:S01]  /*44d0*/  FADD.FTZ R4, R42, R71 ;  /* 0x000000472a047221 */ /* 0x002fc20000010000 */
[----:B------:R-:W-:-:S06]  /*44e0*/  CS2R R70, SRZ ;  /* 0x0000000000467805 */ /* 0x000fcc000001ff00 */
        /* <DEDUP_REMOVED lines=14> */
[C---:B-1----:R-:W-:Y:S01]  /*45d0*/  F2FP.SATFINITE.E4M3.F32.PACK_AB_MERGE_C R46, R47.reuse, R46, RZ ;  /* 0x0000002e2f2e723e */ /* 0x042fe200048070ff */
[----:B------:R-:W-:Y:S01]  /*45e0*/  FADD.FTZ R47, R47, R4 ;  /* 0x000000042f2f7221 */ /* 0x000fe20000010000 */
[----:B------:R-:W-:Y:S02]  /*45f0*/  CS2R R30, SRZ ;  /* 0x00000000001e7805 */ /* 0x000fe4000001ff00 */
[----:B------:R-:W-:Y:S02]  /*4600*/  F2FP.SATFINITE.E4M3.F32.PACK_AB_MERGE_C R213, R43, R42, R46 ;  /* 0x0000002a2bd5723e */ /* 0x000fe4000480702e */
[----:B------:R-:W-:Y:S01]  /*4610*/  CS2R R42, SRZ ;  /* 0x00000000002a7805 */ /* 0x000fe2000001ff00 */
[----:B------:R-:W1:Y:S01]  /*4620*/  MUFU.EX2 R39, R39 ;  /* 0x0000002700277308 */ /* 0x000e620000000800 */
[----:B0-----:R-:W-:-:S07]  /*4630*/  FADD.FTZ R4, R38, R9 ;  /* 0x0000000926047221 */ /* 0x001fce0000010000 */
[----:B------:R-:W0:Y:S01]  /*4640*/  MUFU.EX2 R51, R51 ;  /* 0x0000003300337308 */ /* 0x000e220000000800 */
[----:B--2---:R-:W-:-:S01]  /*4650*/  FADD.FTZ R6, R50, R47 ;  /* 0x0000002f32067221 */ /* 0x004fc20000010000 */
[----:B------:R-:W-:-:S06]  /*4660*/  CS2R R46, SRZ ;  /* 0x00000000002e7805 */ /* 0x000fcc000001ff00 */
[----:B------:R-:W2:Y:S01]  /*4670*/  MUFU.EX2 R41, R41 ;  /* 0x0000002900297308 */ /* 0x000ea20000000800 */
[----:B-1----:R-:W-:-:S07]  /*4680*/  FADD.FTZ R4, R39, R4 ;  /* 0x0000000427047221 */ /* 0x002fce0000010000 */
[----:B------:R-:W1:Y:S01]  /*4690*/  MUFU.EX2 R54, R54 ;  /* 0x0000003600367308 */ /* 0x000e620000000800 */
[----:B0-----:R-:W-:-:S07]  /*46a0*/  FADD.FTZ R7, R51, R6 ;  /* 0x0000000633077221 */ /* 0x001fce0000010000 */
[----:B------:R-:W0:Y:S01]  /*46b0*/  MUFU.EX2 R55, R55 ;  /* 0x0000003700377308 */ /* 0x000e220000000800 */
[----:B--2---:R-:W-:Y:S01]  /*46c0*/  F2FP.SATFINITE.E4M3.F32.PACK_AB_MERGE_C R8, R44, R41, RZ ;  /* 0x000000292c08723e */ /* 0x004fe200048070ff */
[----:B------:R-:W-:-:S03]  /*46d0*/  FADD.FTZ R41, R41, R4 ;  /* 0x0000000429297221 */ /* 0x000fc60000010000 */
[----:B------:R-:W-:Y:S01]  /*46e0*/  F2FP.SATFINITE.E4M3.F32.PACK_AB_MERGE_C R214, R39, R38, R8 ;  /* 0x0000002627d6723e */ /* 0x000fe20004807008 */
[----:B------:R-:W-:-:S01]  /*46f0*/  FADD.FTZ R41, R44, R41 ;  /* 0x000000292c297221 */ /* 0x000fc20000010000 */
[----:B------:R-:W-:Y:S01]  /*4700*/  CS2R R44, SRZ ;  /* 0x00000000002c7805 */ /* 0x000fe2000001ff00 */
[----:B------:R-:W-:Y:S01]  /*4710*/  MUFU.EX2 R28, R28 ;  /* 0x0000001c001c7308 */ /* 0x000fe20000000800 */
[----:B-1----:R-:W-:-:S01]  /*4720*/  FADD.FTZ R4, R54, R7 ;  /* 0x0000000736047221 */ /* 0x002fc20000010000 */
[----:B------:R-:W-:-:S06]  /*4730*/  CS2R R38, SRZ ;  /* 0x0000000000267805 */ /* 0x000fcc000001ff00 */
[----:B------:R-:W1:Y:S01]  /*4740*/  MUFU.EX2 R29, R29 ;  /* 0x0000001d001d7308 */ /* 0x000e620000000800 */
[C---:B0-----:R-:W-:Y:S01]  /*4750*/  F2FP.SATFINITE.E4M3.F32.PACK_AB_MERGE_C R54, R55.reuse, R54, RZ ;  /* 0x000000363736723e */ /* 0x041fe200048070ff */
[----:B------:R-:W-:-:S03]  /*4760*/  FADD.FTZ R55, R55, R4 ;  /* 0x0000000437377221 */ /* 0x000fc60000010000 */
[----:B------:R-:W-:Y:S02]  /*4770*/  F2FP.SATFINITE.E4M3.F32.PACK_AB_MERGE_C R215, R51, R50, R54 ;  /* 0x0000003233d7723e */ /* 0x000fe40004807036 */
[----:B------:R-:W-:Y:S01]  /*4780*/  CS2R R50, SRZ ;  /* 0x0000000000327805 */ /* 0x000fe2000001ff00 */
[----:B------:R-:W0:Y:S08]  /*4790*/  MUFU.EX2 R24, R24 ;  /* 0x0000001800187308 */ /* 0x000e300000000800 */
[----:B------:R-:W2:Y:S01]  /*47a0*/  MUFU.EX2 R26, R26 ;  /* 0x0000001a001a7308 */ /* 0x000ea20000000800 */
[----:B-1----:R-:W-:-:S07]  /*47b0*/  F2FP.SATFINITE.E4M3.F32.PACK_AB_MERGE_C R7, R29, R28, RZ ;  /* 0x0000001c1d07723e */ /* 0x002fce00048070ff */
[----:B------:R-:W1:Y:S01]  /*47c0*/  MUFU.EX2 R25, R25 ;  /* 0x0000001900197308 */ /* 0x000e620000000800 */
[----:B0-----:R-:W-:-:S01]  /*47d0*/  FADD.FTZ R4, R24, R41 ;  /* 0x0000002918047221 */ /* 0x001fc20000010000 */
[----:B------:R-:W-:-:S06]  /*47e0*/  CS2R R40, SRZ ;  /* 0x0000000000287805 */ /* 0x000fcc000001ff00 */
[----:B------:R-:W0:Y:S01]  /*47f0*/  MUFU.EX2 R27, R27 ;  /* 0x0000001b001b7308 */ /* 0x000e220000000800 */
[----:B--2---:R-:W-:-:S01]  /*4800*/  FADD.FTZ R6, R26, R55 ;  /* 0x000000371a067221 */ /* 0x004fc20000010000 */
[----:B------:R-:W-:-:S06]  /*4810*/  CS2R R54, SRZ ;  /* 0x0000000000367805 */ /* 0x000fcc000001ff00 */
[----:B------:R-:W2:Y:S01]  /*4820*/  MUFU.EX2 R72, R72 ;  /* 0x0000004800487308 */ /* 0x000ea20000000800 */
[C---:B-1----:R-:W-:Y:S01]  /*4830*/  F2FP.SATFINITE.E4M3.F32.PACK_AB_MERGE_C R216, R25.reuse, R24, R7 ;  /* 0x0000001819d8723e */ /* 0x042fe20004807007 */
[----:B------:R-:W-:-:S04]  /*4840*/  FADD.FTZ R25, R25, R4 ;  /* 0x0000000419197221 */ /* 0x000fc80000010000 */
[----:B------:R-:W-:Y:S01]  /*4850*/  FADD.FTZ R28, R28, R25 ;  /* 0x000000191c1c7221 */ /* 0x000fe20000010000 */
[----:B------:R-:W-:Y:S01]  /*4860*/  CS2R R24, SRZ ;  /* 0x0000000000187805 */ /* 0x000fe2000001ff00 */
[----:B------:R1:W3:Y:S01]  /*4870*/  MUFU.EX2 R3, R76 ;  /* 0x0000004c00037308 */ /* 0x0002e20000000800 */
[----:B0-----:R-:W-:-:S01]  /*4880*/  FADD.FTZ R7, R27, R6 ;  /* 0x000000061b077221 */ /* 0x001fc20000010000 */
[----:B------:R-:W-:-:S06]  /*4890*/  FADD.FTZ R29, R29, R28 ;  /* 0x0000001c1d1d7221 */ /* 0x000fcc0000010000 */
[----:B------:R-:W-:Y:S01]  /*48a0*/  MUFU.EX2 R36, R36 ;  /* 0x0000002400247308 */ /* 0x000fe20000000800 */
[----:B--2---:R-:W-:-:S01]  /*48b0*/  FADD.FTZ R4, R72, R7 ;  /* 0x0000000748047221 */ /* 0x004fc20000010000 */
[----:B-1----:R-:W-:-:S06]  /*48c0*/  CS2R R76, SRZ ;  /* 0x00000000004c7805 */ /* 0x002fcc000001ff00 */
[----:B------:R-:W0:Y:S01]  /*48d0*/  MUFU.EX2 R37, R37 ;  /* 0x0000002500257308 */ /* 0x000e220000000800 */
[C---:B---3--:R-:W-:Y:S01]  /*48e0*/  F2FP.SATFINITE.E4M3.F32.PACK_AB_MERGE_C R72, R3.reuse, R72, RZ ;  /* 0x000000480348723e */ /* 0x048fe200048070ff */
[----:B------:R-:W-:-:S03]  /*48f0*/  FADD.FTZ R3, R3, R4 ;  /* 0x0000000403037221 */ /* 0x000fc60000010000 */
[----:B------:R-:W-:Y:S02]  /*4900*/  F2FP.SATFINITE.E4M3.F32.PACK_AB_MERGE_C R217, R27, R26, R72 ;  /* 0x0000001a1bd9723e */ /* 0x000fe40004807048 */
[----:B------:R-:W-:Y:S02]  /*4910*/  CS2R R72, SRZ ;  /* 0x0000000000487805 */ /* 0x000fe4000001ff00 */
[----:B------:R-:W-:Y:S01]  /*4920*/  CS2R R26, SRZ ;  /* 0x00000000001a7805 */ /* 0x000fe2000001ff00 */
[----:B------:R-:W1:Y:S08]  /*4930*/  MUFU.EX2 R32, R32 ;  /* 0x0000002000207308 */ /* 0x000e700000000800 */
[----:B------:R-:W2:Y:S01]  /*4940*/  MUFU.EX2 R80, R80 ;  /* 0x0000005000507308 */ /* 0x000ea20000000800 */
[----:B0-----:R-:W-:-:S07]  /*4950*/  F2FP.SATFINITE.E4M3.F32.PACK_AB_MERGE_C R7, R37, R36, RZ ;  /* 0x000000242507723e */ /* 0x001fce00048070ff */
[----:B------:R-:W0:Y:S01]  /*4960*/  MUFU.EX2 R33, R33 ;  /* 0x0000002100217308 */ /* 0x000e220000000800 */
[----:B-1----:R-:W-:-:S01]  /*4970*/  FADD.FTZ R4, R32, R29 ;  /* 0x0000001d20047221 */ /* 0x002fc20000010000 */
[----:B------:R-:W-:-:S06]  /*4980*/  CS2R R28, SRZ ;  /* 0x00000000001c7805 */ /* 0x000fcc000001ff00 */
[----:B------:R-:W1:Y:S01]  /*4990*/  MUFU.EX2 R81, R81 ;  /* 0x0000005100517308 */ /* 0x000e620000000800 */
[----:B--2---:R-:W-:-:S07]  /*49a0*/  FADD.FTZ R6, R80, R3 ;  /* 0x0000000350067221 */ /* 0x004fce0000010000 */
[----:B------:R-:W-:Y:S01]  /*49b0*/  MUFU.EX2 R84, R84 ;  /* 0x0000005400547308 */ /* 0x000fe20000000800 */
[C---:B0-----:R-:W-:Y:S01]  /*49c0*/  F2FP.SATFINITE.E4M3.F32.PACK_AB_MERGE_C R218, R33.reuse, R32, R7 ;  /* 0x0000002021da723e */ /* 0x041fe20004807007 */
[----:B------:R-:W-:-:S04]  /*49d0*/  FADD.FTZ R33, R33, R4 ;  /* 0x0000000421217221 */ /* 0x000fc80000010000 */
[----:B------:R-:W-:Y:S01]  /*49e0*/  FADD.FTZ R4, R36, R33 ;  /* 0x0000002124047221 */ /* 0x000fe20000010000 */
[----:B------:R-:W-:Y:S01]  /*49f0*/  CS2R R32, SRZ ;  /* 0x0000000000207805 */ /* 0x000fe2000001ff00 */
[----:B------:R-:W0:Y:S01]  /*4a00*/  MUFU.EX2 R85, R85 ;  /* 0x0000005500557308 */ /* 0x000e220000000800 */
[----:B-1----:R-:W-:-:S01]  /*4a10*/  FADD.FTZ R3, R81, R6 ;  /* 0x0000000651037221 */ /* 0x002fc20000010000 */
[----:B------:R-:W-:Y:S01]  /*4a20*/  FADD.FTZ R4, R37, R4 ;  /* 0x0000000425047221 */ /* 0x000fe20000010000 */
[----:B------:R-:W-:Y:S02]  /*4a30*/  CS2R R36, SRZ ;  /* 0x0000000000247805 */ /* 0x000fe4000001ff00 */
[----:B0-----:R-:W-:Y:S01]  /*4a40*/  F2FP.SATFINITE.E4M3.F32.PACK_AB_MERGE_C R6, R85, R84, RZ ;  /* 0x000000545506723e */ /* 0x001fe200048070ff */
[----:B------:R-:W-:-:S03]  /*4a50*/  FADD.FTZ R84, R84, R3 ;  /* 0x0000000354547221 */ /* 0x000fc60000010000 */
[----:B------:R-:W-:Y:S01]  /*4a60*/  F2FP.SATFINITE.E4M3.F32.PACK_AB_MERGE_C R219, R81, R80, R6 ;  /* 0x0000005051db723e */ /* 0x000fe20004807006 */
[----:B------:R-:W-:-:S01]  /*4a70*/  FADD.FTZ R3, R85, R84 ;  /* 0x0000005455037221 */ /* 0x000fc20000010000 */
[----:B------:R-:W-:Y:S02]  /*4a80*/  CS2R R84, SRZ ;  /* 0x0000000000547805 */ /* 0x000fe4000001ff00 */
[----:B------:R-:W-:Y:S01]  /*4a90*/  CS2R R80, SRZ ;  /* 0x0000000000507805 */ /* 0x000fe2000001ff00 */
[----:B------:R-:W-:Y:S06]  /*4aa0*/  @!P1 BRA `(.L_x_153) ;  /* 0x0000002c00cc9947 */ /* 0x000fec0003800000 */
[----:B------:R-:W-:Y:S01]  /*4ab0*/  IMAD.MOV.U32 R6, RZ, RZ, R5 ;  /* 0x000000ffff067224 */ /* 0x000fe200078e0005 */
[----:B------:R-:W-:Y:S01]  /*4ac0*/  UIADD3 UR50, UR50, -0x2, URZ ;  /* 0xfffffffe32327890 */ /* 0x000fe2000fffe03f */
[----:B------:R-:W-:Y:S01]  /*4ad0*/  IMAD.MOV.U32 R7, RZ, RZ, R0 ;  /* 0x000000ffff077224 */ /* 0x000fe200078e0000 */
[----:B------:R-:W-:Y:S01]  /*4ae0*/  UMOV UR53, UR44 ;  /* 0x0000002c00357c82 */ /* 0x000fe20008000000 */
[----:B------:R-:W-:Y:S01]  /*4af0*/  IMAD.MOV.U32 R119, RZ, RZ, RZ ;  /* 0x000000ffff777224 */ /* 0x000fe200078e00ff */
[----:B------:R-:W-:-:S08]  /*4b00*/  UMOV UR51, UR52 ;  /* 0x0000003400337c82 */ /* 0x000fd00008000000 */
.L_x_164:
[----:B------:R-:W-:Y:S01]  /*4b10*/  ISETP.NE.AND P2, PT, RZ, UR37, PT ;  /* 0x00000025ff007c0c */ /* 0x000fe2000bf45270 */
[----:B------:R-:W-:-:S04]  /*4b20*/  UISETP.NE.AND UP0, UPT, UR51, 0x1, UPT ;  /* 0x000000013300788c */ /* 0x000fc8000bf05270 */
[----:B------:R-:W-:-:S04]  /*4b30*/  USEL UR44, URZ, 0x1, UP0 ;  /* 0x000000013f2c7887 */ /* 0x000fc80008000000 */
[----:B------:R-:W-:-:S04]  /*4b40*/  ULOP3.LUT UR44, UR53, UR44, URZ, 0x3c, !UPT ;  /* 0x0000002c352c7292 */ /* 0x000fc8000f8e3c3f */
[----:B------:R-:W-:Y:S08]  /*4b50*/  @P2 BRA `(.L_x_154) ;  /* 0x0000000000382947 */ /* 0x000ff00003800000 */
[----:B------:R-:W-:Y:S05]  /*4b60*/  @!P0 BRA `(.L_x_155) ;  /* 0x0000000000048947 */ /* 0x000fea0003800000 */
[----:B------:R-:W-:Y:S01]  /*4b70*/  BPT.TRAP 0x1 ;  /* 0x000000040000795c */ /* 0x000fe20000300000 */
.L_x_155:
        /* <DEDUP_REMOVED lines=9> */
.L_x_156:
[----:B-1----:R-:W-:Y:S05]  /*4c10*/  @P1 BRA `(.L_x_154) ;  /* 0x0000000000081947 */ /* 0x002fea0003800000 */
[----:B------:R-:W1:Y:S02]  /*4c20*/  SYNCS.PHASECHK.TRANS64.TRYWAIT P1, [UR6+0x33430], R0 ;  /* 0x03343000ff0075a7 */ /* 0x000e640008020146 */
[----:B-1----:R-:W-:Y:S05]  /*4c30*/  @!P1 BRA `(.L_x_157) ;  /* 0x0000009800d49947 */ /* 0x002fea0003800000 */
.L_x_154:
[----:B-1----:R-:W1:Y:S01]  /*4c40*/  S2R R5, SR_TID.X ;  /* 0x0000000000057919 */ /* 0x002e620000002100 */
[----:B------:R-:W-:Y:S01]  /*4c50*/  UIADD3 UR52, UR51, 0x1, URZ ;  /* 0x0000000133347890 */ /* 0x000fe2000fffe03f */
[----:B------:R-:W-:Y:S01]  /*4c60*/  UMOV UR27, 0x80000020 ;  /* 0x80000020001b7882 */ /* 0x000fe20000000000 */
[----:B------:R-:W-:Y:S02]  /*4c70*/  UMOV UR28, UR24 ;  /* 0x00000018001c7c82 */ /* 0x000fe40008000000 */
[----:B------:R-:W-:Y:S01]  /*4c80*/  UISETP.NE.AND UP0, UPT, UR52, 0x2, UPT ;  /* 0x000000023400788c */ /* 0x000fe2000bf05270 */
[----:B------:R-:W-:Y:S01]  /*4c90*/  UMOV UR29, UR25 ;  /* 0x00000019001d7c82 */ /* 0x000fe20008000000 */
[----:B------:R-:W-:Y:S02]  /*4ca0*/  UMOV UR31, 0x80000020 ;  /* 0x80000020001f7882 */ /* 0x000fe40000000000 */
[----:B------:R-:W-:Y:S01]  /*4cb0*/  USEL UR52, UR52, URZ, UP0 ;  /* 0x0000003f34347287 */ /* 0x000fe20008000000 */
[----:B------:R-:W-:Y:S01]  /*4cc0*/  UMOV UR32, UR24 ;  /* 0x0000001800207c82 */ /* 0x000fe20008000000 */
[----:B------:R-:W-:-:S02]  /*4cd0*/  UMOV UR33, UR25 ;  /* 0x0000001900217c82 */ /* 0x000fc40008000000 */
[----:B------:R-:W-:Y:S01]  /*4ce0*/  UIMAD UR54, UR52, 0x780, UR47 ;  /* 0x00000780343678a4 */ /* 0x000fe2000f8e022f */
[----:B------:R-:W-:Y:S01]  /*4cf0*/  UMOV UR35, 0x80000020 ;  /* 0x8000002000237882 */ /* 0x000fe20000000000 */
[----:B------:R-:W-:Y:S02]  /*4d00*/  UMOV UR7, 0x80000020 ;  /* 0x8000002000077882 */ /* 0x000fe40000000000 */
[----:B------:R-:W-:Y:S02]  /*4d10*/  UIADD3 UR30, UR54, 0x80, URZ ;  /* 0x00000080361e7890 */ /* 0x000fe4000fffe03f */
[----:B------:R-:W-:Y:S02]  /*4d20*/  UIADD3 UR34, UR54, 0x100, URZ ;  /* 0x0000010036227890 */ /* 0x000fe4000fffe03f */
[----:B------:R-:W-:Y:S01]  /*4d30*/  UMOV UR26, UR54 ;  /* 0x00000036001a7c82 */ /* 0x000fe20008000000 */
[----:B------:R-:W-:Y:S02]  /*4d40*/  UIADD3 UR6, UR54, 0x200, URZ ;  /* 0x0000020036067890 */ /* 0x000fe4000fffe03f */
[----:B------:R-:W-:Y:S01]  /*4d50*/  UIADD3 UR10, UR54, 0x202, URZ ;  /* 0x00000202360a7890 */ /* 0x000fe2000fffe03f */
[----:B------:R-:W-:Y:S01]  /*4d60*/  UMOV UR11, 0x80000020 ;  /* 0x80000020000b7882 */ /* 0x000fe20000000000 */
[----:B------:R-:W-:Y:S01]  /*4d70*/  UIADD3 UR14, UR54, 0x282, URZ ;  /* 0x00000282360e7890 */ /* 0x000fe2000fffe03f */
[----:B------:R-:W-:Y:S01]  /*4d80*/  UMOV UR15, 0x80000020 ;  /* 0x80000020000f7882 */ /* 0x000fe20000000000 */
[----:B------:R-:W-:Y:S01]  /*4d90*/  UIADD3 UR18, UR54, 0x500, URZ ;  /* 0x0000050036127890 */ /* 0x000fe2000fffe03f */
[----:B-1----:R-:W-:Y:S01]  /*4da0*/  SHF.R.U32.HI R5, RZ, 0x7, R5 ;  /* 0x00000007ff057819 */ /* 0x002fe20000011605 */
[----:B------:R-:W-:Y:S01]  /*4db0*/  UMOV UR19, 0x80000020 ;  /* 0x8000002000137882 */ /* 0x000fe20000000000 */
[----:B------:R-:W-:Y:S01]  /*4dc0*/  UIADD3 UR22, UR54, 0x502, URZ ;  /* 0x0000050236167890 */ /* 0x000fe2000fffe03f */
[----:B------:R-:W-:-:S02]  /*4dd0*/  UMOV UR23, 0x80000020 ;  /* 0x8000002000177882 */ /* 0x000fc40000000000 */
[----:B0-----:R-:W-:-:S05]  /*4de0*/  VIADD R0, R5, 0x8 ;  /* 0x0000000805007836 */ /* 0x001fca0000000000 */
[----:B------:R0:W-:Y:S06]  /*4df0*/  BAR.SYNC.DEFER_BLOCKING R0, 0x100 ;  /* 0x000400000000751d */ /* 0x0001ec0000010000 */
[----:B------:R-:W-:-:S06]  /*4e00*/  WARPGROUP.ARRIVE ;  /* 0x00000000000079c5 */ /* 0x000fcc0000000000 */
[----:B------:R-:W-:Y:S01]  /*4e10*/  QGMMA.64x32x32.F32.E4M3.E4M3 R184, gdesc[UR24], RZ, !UPT, gsb0 ;  /* 0x0060000018b879f3 */ /* 0x000fe2000c0008ff */
[----:B------:R-:W-:Y:S01]  /*4e20*/  UIADD3 UR26, UR54, 0x180, URZ ;  /* 0x00000180361a7890 */ /* 0x000fe2000fffe03f */
        /* <DEDUP_REMOVED lines=160> */
.L_x_159:
[----:B------:R-:W-:Y:S01]  /*5830*/  ULEA UR6, UR51, UR39, 0x3 ;  /* 0x0000002733067291 */ /* 0x000fe2000f8e183f */
[----:B------:R-:W-:-:S05]  /*5840*/  IMAD.U32 R0, RZ, RZ, UR53 ;  /* 0x00000035ff007e24 */ /* 0x000fca000f8e00ff */
[----:B------:R-:W-:-:S04]  /*5850*/  SHF.L.U32 R0, R0, 0x1f, RZ ;  /* 0x0000001f00007819 */ /* 0x000fc800000006ff */
[----:B------:R0:W1:Y:S01]  /*5860*/  SYNCS.PHASECHK.TRANS64.TRYWAIT P1, [UR6+0x33450], R0 ;  /* 0x03345000ff0075a7 */ /* 0x0000620008020146 */
[----:B------:R-:W-:Y:S05]  /*5870*/  @!P0 BRA `(.L_x_160) ;  /* 0x0000000000048947 */ /* 0x000fea0003800000 */
[----:B------:R-:W-:Y:S01]  /*5880*/  BPT.TRAP 0x1 ;  /* 0x000000040000795c */ /* 0x000fe20000300000 */
.L_x_160:
[----:B-1----:R-:W-:Y:S05]  /*5890*/  @P1 BRA `(.L_x_158) ;  /* 0x0000000000081947 */ /* 0x002fea0003800000 */
[----:B------:R-:W1:Y:S02]  /*58a0*/  SYNCS.PHASECHK.TRANS64.TRYWAIT P1, [UR6+0x33450], R0 ;  /* 0x03345000ff0075a7 */ /* 0x000e640008020146 */
[----:B-1----:R-:W-:Y:S05]  /*58b0*/  @!P1 BRA `(.L_x_161) ;  /* 0x0000008c00cc9947 */ /* 0x002fea0003800000 */
.L_x_158:
[----:B------:R-:W-:Y:S01]  /*58c0*/  UIADD3 UR6, UR39, 0x200, URZ ;  /* 0x0000020027067890 */ /* 0x000fe2000fffe03f */
[----:B------:R-:W-:Y:S01]  /*58d0*/  WARPGROUP.ARRIVE ;  /* 0x00000000000079c5 */ /* 0x000fe20000000000 */
[----:B------:R-:W-:-:S05]  /*58e0*/  UMOV UR7, 0xc0000010 ;  /* 0xc000001000077882 */ /* 0x000fca0000000000 */
[----:B-1----:R-:W1:Y:S01]  /*58f0*/  S2R R5, SR_TID.X ;  /* 0x0000000000057919 */ /* 0x002e620000002100 */
        /* <DEDUP_REMOVED lines=8> */
[----:B-1----:R-:W-:-:S04]  /*5980*/  SHF.R.U32.HI R5, RZ, 0x7, R5 ;  /* 0x00000007ff057819 */ /* 0x002fc80000011605 */
[----:B0-----:R-:W-:Y:S01]  /*5990*/  IADD3 R0, -R5, 0xb, RZ ;  /* 0x0000000b05007810 */ /* 0x001fe20007ffe1ff */
[----:B------:R-:W-:Y:S02]  /*59a0*/  WARPGROUP.DEPBAR.LE gsb0, 0x0 ;  /* 0x00008000000079c5 */ /* 0x000fe40000010000 */
[----:B------:R-:W-:-:S10]  /*59b0*/  WARPGROUP.ARRIVE ;  /* 0x00000000000079c5 */ /* 0x000fd40000000000 */
        /* <DEDUP_REMOVED lines=15> */
[----:B------:R-:W-:Y:S03]  /*5ab0*/  QGMMA.64x192x32.F32.E4M3.E4M3 R24, R216, gdesc[UR4], R24, gsb0 ;  /* 0x02e00004d8187df3 */ /* 0x000fe60008000818 */
[----:B------:R-:W-:Y:S02]  /*5ac0*/  WARPGROUP.DEPBAR.LE gsb0, 0x0 ;  /* 0x00008000000079c5 */ /* 0x000fe40000010000 */
[----:B------:R0:W-:Y:S06]  /*5ad0*/  BAR.ARV R0, 0x100 ;  /* 0x000400000000751d */ /* 0x0001ec0000002000 */
[----:B------:R-:W-:Y:S05]  /*5ae0*/  @!P0 BRA `(.L_x_162) ;  /* 0x0000000000048947 */ /* 0x000fea0003800000 */
[----:B------:R-:W-:Y:S01]  /*5af0*/  BPT.TRAP 0x1 ;  /* 0x000000040000795c */ /* 0x000fe20000300000 */
.L_x_162:
[----:B0-----:R-:W-:Y:S01]  /*5b00*/  FMNMX.FTZ R0, R184, R7, !PT ;  /* 0x00000007b8007209 */ /* 0x001fe20007810000 */
[----:B------:R-:W-:Y:S01]  /*5b10*/  IMAD.U32 R13, RZ, RZ, UR40 ;  /* 0x00000028ff0d7e24 */ /* 0x000fe2000f8e00ff */
        /* <DEDUP_REMOVED lines=79> */
[----:B------:R-:W-:Y:S01]  /*6010*/  ISETP.NE.AND P1, PT, R2, RZ, PT ;  /* 0x000000ff0200720c */ /* 0x000fe20003f25270 */
[----:B------:R-:W0:Y:S04]  /*6020*/  SHFL.BFLY PT, R0, R9, 0x2, 0x1f ;  /* 0x0c401f0009007f89 */ /* 0x000e2800000e0000 */
[----:B------:R-:W1:Y:S01]  /*6030*/  SHFL.BFLY PT, R5, R8, 0x2, 0x1f ;  /* 0x0c401f0008057f89 */ /* 0x000e6200000e0000 */
[----:B0-----:R-:W-:-:S02]  /*6040*/  FMNMX.FTZ R10, R9, R0, !PT ;  /* 0x00000000090a7209 */ /* 0x001fc40007810000 */
        /* <DEDUP_REMOVED lines=9> */
[--C-:B------:R-:W-:Y:S01]  /*60e0*/  FFMA.FTZ R169, R172, UR40, -R8.reuse ;  /* 0x00000028aca97c23 */ /* 0x100fe20008010808 */
[----:B------:R-:W-:-:S01]  /*60f0*/  FFMA.FTZ R10, R184, UR40, -R8 ;  /* 0x00000028b80a7c23 */ /* 0x000fc20008010808 */
[--C-:B------:R-:W-:Y:S01]  /*6100*/  FFMA.FTZ R172, R173, UR40, -R8.reuse ;  /* 0x00000028adac7c23 */ /* 0x100fe20008010808 */
[----:B------:R-:W-:-:S01]  /*6110*/  FFMA.FTZ R173, R176, UR40, -R8 ;  /* 0x00000028b0ad7c23 */ /* 0x000fc20008010808 */
[----:B------:R-:W-:Y:S02]  /*6120*/  IMAD.U32 R184, RZ, RZ, UR40 ;  /* 0x00000028ffb87e24 */ /* 0x000fe4000f8e00ff */
        /* <DEDUP_REMOVED lines=87> */
[----:B------:R-:W-:Y:S01]  /*66a0*/  @P1 LEA R193, R193, UR39, 0x3 ;  /* 0x00000027c1c11c11 */ /* 0x000fe2000f8e18ff */
        /* <DEDUP_REMOVED lines=126> */
[----:B------:R-:W-:-:S05]  /*6e90*/  @P1 VIADD R3, R193, 0x33440 ;  /* 0x00033440c1031836 */ /* 0x000fca0000000000 */
[----:B------:R-:W-:Y:S01]  /*6ea0*/  @P1 PRMT R3, R16, 0x654, R3 ;  /* 0x0000065410031816 */ /* 0x000fe20000000003 */
[----:B------:R-:W1:Y:S01]  /*6eb0*/  MUFU.EX2 R123, R123 ;  /* 0x0000007b007b7308 */ /* 0x000e620000000800 */
[----:B0-----:R-:W-:-:S02]  /*6ec0*/  FADD.FTZ R192, R122, R191 ;  /* 0x000000bf7ac07221 */ /* 0x001fc40000010000 */
[----:B------:R0:W-:Y:S05]  /*6ed0*/  @P1 SYNCS.ARRIVE.TRANS64.RED.A1T0 RZ, [R3+URZ], RZ ;  /* 0x000000ff03ff19a7 */ /* 0x0001ea000810043f */
[----:B------:R-:W3:Y:S01]  /*6ee0*/  MUFU.EX2 R124, R124 ;  /* 0x0000007c007c7308 */ /* 0x000ee20000000800 */
[----:B--2---:R-:W-:-:S07]  /*6ef0*/  FADD.FTZ R191, R121, R4 ;  /* 0x0000000479bf7221 */ /* 0x004fce0000010000 */
[----:B------:R-:W2:Y:S01]  /*6f00*/  MUFU.EX2 R126, R126 ;  /* 0x0000007e007e7308 */ /* 0x000ea20000000800 */
[----:B-1----:R-:W-:-:S07]  /*6f10*/  FADD.FTZ R193, R123, R192 ;  /* 0x000000c07bc17221 */ /* 0x002fce0000010000 */
[----:B------:R-:W0:Y:S01]  /*6f20*/  MUFU.EX2 R125, R125 ;  /* 0x0000007d007d7308 */ /* 0x000e220000000800 */
[----:B---3--:R-:W-:-:S07]  /*6f30*/  FADD.FTZ R4, R124, R191 ;  /* 0x000000bf7c047221 */ /* 0x008fce0000010000 */
[----:B------:R-:W1:Y:S01]  /*6f40*/  MUFU.EX2 R127, R127 ;  /* 0x0000007f007f7308 */ /* 0x000e620000000800 */
[----:B--2---:R-:W-:-:S07]  /*6f50*/  FADD.FTZ R192, R126, R193 ;  /* 0x000000c17ec07221 */ /* 0x004fce0000010000 */
[----:B------:R-:W2:Y:S01]  /*6f60*/  MUFU.EX2 R128, R128 ;  /* 0x0000008000807308 */ /* 0x000ea20000000800 */
[----:B0-----:R-:W-:-:S07]  /*6f70*/  FADD.FTZ R3, R125, R4 ;  /* 0x000000047d037221 */ /* 0x001fce0000010000 */
[----:B------:R-:W-:Y:S01]  /*6f80*/  MUFU.EX2 R130, R130 ;  /* 0x0000008200827308 */ /* 0x000fe20000000800 */
[----:B-1----:R-:W-:-:S07]  /*6f90*/  FADD.FTZ R135, R127, R192 ;  /* 0x000000c07f877221 */ /* 0x002fce0000010000 */
[----:B------:R-:W0:Y:S01]  /*6fa0*/  MUFU.EX2 R129, R129 ;  /* 0x0000008100817308 */ /* 0x000e220000000800 */
[----:B--2---:R-:W-:-:S07]  /*6fb0*/  FADD.FTZ R4, R128, R3 ;  /* 0x0000000380047221 */ /* 0x004fce0000010000 */
[----:B------:R-:W-:Y:S08]  /*6fc0*/  MUFU.EX2 R131, R131 ;  /* 0x0000008300837308 */ /* 0x000ff00000000800 */
[----:B------:R-:W1:Y:S01]  /*6fd0*/  MUFU.EX2 R132, R132 ;  /* 0x0000008400847308 */ /* 0x000e620000000800 */
[----:B0-----:R-:W-:-:S07]  /*6fe0*/  FADD.FTZ R3, R129, R4 ;  /* 0x0000000481037221 */ /* 0x001fce0000010000 */
[----:B------:R0:W2:Y:S08]  /*6ff0*/  MUFU.EX2 R195, R134 ;  /* 0x0000008600c37308 */ /* 0x0000b00000000800 */
[----:B------:R-:W3:Y:S01]  /*7000*/  MUFU.EX2 R133, R133 ;  /* 0x0000008500857308 */ /* 0x000ee20000000800 */
[----:B0-----:R-:W-:-:S01]  /*7010*/  FADD.FTZ R134, R130, R135 ;  /* 0x0000008782867221 */ /* 0x001fc20000010000 */
[----:B-1----:R-:W-:-:S03]  /*7020*/  FADD.FTZ R4, R132, R3 ;  /* 0x0000000384047221 */ /* 0x002fc60000010000 */
[----:B------:R-:W-:-:S03]  /*7030*/  FADD.FTZ R134, R131, R134 ;  /* 0x0000008683867221 */ /* 0x000fc60000010000 */
[----:B------:R-:W0:Y:S01]  /*7040*/  MUFU.EX2 R8, R8 ;  /* 0x0000000800087308 */ /* 0x000e220000000800 */
[----:B--2---:R-:W-:-:S01]  /*7050*/  FADD.FTZ R134, R195, R134 ;  /* 0x00000086c3867221 */ /* 0x004fc20000010000 */
[----:B---3--:R-:W-:-:S03]  /*7060*/  FADD.FTZ R4, R133, R4 ;  /* 0x0000000485047221 */ /* 0x008fc60000010000 */
[----:B0-----:R-:W-:Y:S01]  /*7070*/  FADD.FTZ R3, R8, R134 ;  /* 0x0000008608037221 */ /* 0x001fe20000010000 */
[----:B------:R-:W-:Y:S06]  /*7080*/  @!P0 BRA `(.L_x_163) ;  /* 0x0000000000048947 */ /* 0x000fec0003800000 */
[----:B------:R-:W-:Y:S01]  /*7090*/  BPT.TRAP 0x1 ;  /* 0x000000040000795c */ /* 0x000fe20000300000 */
.L_x_163:
        /* <DEDUP_REMOVED lines=148> */
.L_x_153:
[----:B------:R-:W-:Y:S06]  /*79e0*/  BAR.ARV 0x8, 0x180 ;  /* 0x0206000000007b1d */ /* 0x000fec0000002000 */
[----:B------:R-:W-:Y:S05]  /*79f0*/  @!P0 BRA `(.L_x_165) ;  /* 0x0000000000048947 */ /* 0x000fea0003800000 */
[----:B------:R-:W-:Y:S01]  /*7a00*/  BPT.TRAP 0x1 ;  /* 0x000000040000795c */ /* 0x000fe20000300000 */
.L_x_165:
[----:B------:R-:W-:Y:S01]  /*7a10*/  ULEA UR4, UR52, UR39, 0x3 ;  /* 0x0000002734047291 */ /* 0x000fe2000f8e183f */
[----:B------:R-:W-:-:S05]  /*7a20*/  IMAD.U32 R6, RZ, RZ, UR44 ;  /* 0x0000002cff067e24 */ /* 0x000fca000f8e00ff */
[----:B------:R-:W-:-:S04]  /*7a30*/  SHF.L.U32 R6, R6, 0x1f, RZ ;  /* 0x0000001f06067819 */ /* 0x000fc800000006ff */
[----:B------:R0:W1:Y:S01]  /*7a40*/  SYNCS.PHASECHK.TRANS64.TRYWAIT P1, [UR4+0x33450], R6 ;  /* 0x03345006ff0075a7 */ /* 0x0000620008020144 */
[----:B------:R-:W-:Y:S05]  /*7a50*/  @!P0 BRA `(.L_x_166) ;  /* 0x0000000000048947 */ /* 0x000fea0003800000 */
[----:B------:R-:W-:Y:S01]  /*7a60*/  BPT.TRAP 0x1 ;  /* 0x000000040000795c */ /* 0x000fe20000300000 */
.L_x_166:
[----:B-1----:R-:W-:Y:S05]  /*7a70*/  @P1 BRA `(.L_x_167) ;  /* 0x0000000000081947 */ /* 0x002fea0003800000 */
[----:B------:R-:W1:Y:S02]  /*7a80*/  SYNCS.PHASECHK.TRANS64.TRYWAIT P1, [UR4+0x33450], R6 ;  /* 0x03345006ff0075a7 */ /* 0x000e640008020144 */
[----:B-1----:R-:W-:Y:S05]  /*7a90*/  @!P1 BRA `(.L_x_168) ;  /* 0x0000006c006c9947 */ /* 0x002fea0003800000 */
.L_x_167:
        /* <DEDUP_REMOVED lines=89> */
.L_x_169:
        /* <DEDUP_REMOVED lines=32> */
[----:B0-----:R-:W-:-:S02]  /*8230*/  IMAD.SHL.U32 R0, R121, 0x4, RZ ;  /* 0x0000000479007824 */ /* 0x001fc400078e00ff */
[-C--:B------:R-:W-:Y:S01]  /*8240*/  FMUL.FTZ R34, R59, R120.reuse ;  /* 0x000000783b227220 */ /* 0x080fe20000410000 */
[----:B------:R-:W-:Y:S01]  /*8250*/  F2FP.BF16.F32.PACK_AB R5, R28, R5 ;  /* 0x000000051c05723e */ /* 0x000fe200000010ff */
[-C--:B------:R-:W-:Y:S01]  /*8260*/  FMUL.FTZ R35, R66, R120.reuse ;  /* 0x0000007842237220 */ /* 0x080fe20000410000 */
[-C--:B------:R-:W-:Y:S01]  /*8270*/  FMUL.FTZ R25, R48, R9.reuse ;  /* 0x0000000930197220 */ /* 0x080fe20000410000 */
[----:B------:R-:W-:Y:S01]  /*8280*/  LOP3.LUT R0, R0, 0xc, RZ, 0xc0, !PT ;  /* 0x0000000c00007812 */ /* 0x000fe200078ec0ff */
[----:B------:R-:W-:Y:S01]  /*8290*/  FMUL.FTZ R27, R58, R120 ;  /* 0x000000783a1b7220 */ /* 0x000fe20000410000 */
[----:B------:R-:W-:Y:S01]  /*82a0*/  F2FP.BF16.F32.PACK_AB R28, R63, R34 ;  /* 0x000000223f1c723e */ /* 0x000fe200000010ff */
[-C--:B------:R-:W-:Y:S01]  /*82b0*/  FMUL.FTZ R48, R76, R9.reuse ;  /* 0x000000094c307220 */ /* 0x080fe20000410000 */
[----:B------:R-:W-:Y:S01]  /*82c0*/  IADD3 R6, P0, R0, UR6, RZ ;  /* 0x0000000600067c10 */ /* 0x000fe2000ff1e0ff */
[-C--:B------:R-:W-:Y:S01]  /*82d0*/  FMUL.FTZ R24, R49, R9.reuse ;  /* 0x0000000931187220 */ /* 0x080fe20000410000 */
[-C--:B------:R-:W-:Y:S01]  /*82e0*/  FMUL.FTZ R58, R83, R120.reuse ;  /* 0x00000078533a7220 */ /* 0x080fe20000410000 */
[----:B------:R-:W-:Y:S01]  /*82f0*/  FMUL.FTZ R59, R90, R120 ;  /* 0x000000785a3b7220 */ /* 0x000fe20000410000 */
[----:B------:R-:W-:Y:S01]  /*8300*/  FMUL.FTZ R33, R56, R9 ;  /* 0x0000000938217220 */ /* 0x000fe20000410000 */
[----:B------:R-:W-:-:S02]  /*8310*/  IMAD.X R7, RZ, RZ, UR7, P0 ;  /* 0x00000007ff077e24 */ /* 0x000fc400080e06ff */
[----:B------:R-:W-:Y:S01]  /*8320*/  FMUL.FTZ R32, R57, R9 ;  /* 0x0000000939207220 */ /* 0x000fe20000410000 */
[----:B------:R-:W-:Y:S01]  /*8330*/  LOP3.LUT P0, R34, R121, 0x3, RZ, 0xc0, !PT ;  /* 0x0000000379227812 */ /* 0x000fe2000780c0ff */
[----:B------:R-:W-:Y:S01]  /*8340*/  UMOV UR6, UR39 ;  /* 0x0000002700067c82 */ /* 0x000fe20008000000 */
[----:B-1----:R-:W-:Y:S01]  /*8350*/  UMOV UR7, UR5 ;  /* 0x0000000500077c82 */ /* 0x002fe20008000000 */
[----:B------:R-:W-:Y:S01]  /*8360*/  F2FP.BF16.F32.PACK_AB R76, R70, R35 ;  /* 0x00000023464c723e */ /* 0x000fe200000010ff */
[----:B------:R0:W2:Y:S01]  /*8370*/  LDG.E.CONSTANT R0, desc[UR48][R6.64] ;  /* 0x0000003006007981 */ /* 0x0000a2000c1e9900 */
[----:B------:R-:W-:Y:S01]  /*8380*/  ISETP.EQ.OR P0, PT, R34, 0x3, !P0 ;  /* 0x000000032200780c */ /* 0x000fe20004702670 */
[-C--:B------:R-:W-:Y:S01]  /*8390*/  FMUL.FTZ R40, R65, R9.reuse ;  /* 0x0000000941287220 */ /* 0x080fe20000410000 */
[-C--:B------:R-:W-:Y:S01]  /*83a0*/  FMUL.FTZ R49, R72, R9.reuse ;  /* 0x0000000948317220 */ /* 0x080fe20000410000 */
        /* <DEDUP_REMOVED lines=23> */
[----:B------:R-:W-:Y:S01]  /*8520*/  FMUL.FTZ R9, R26, R120 ;  /* 0x000000781a097220 */ /* 0x000fe20000410000 */
[----:B------:R-:W-:Y:S01]  /*8530*/  F2FP.BF16.F32.PACK_AB R36, R87, R58 ;  /* 0x0000003a5724723e */ /* 0x000fe200000010ff */
[----:B------:R-:W-:Y:S01]  /*8540*/  FMUL.FTZ R54, R54, R120 ;  /* 0x0000007836367220 */ /* 0x000fe20000410000 */
[----:B------:R-:W-:Y:S01]  /*8550*/  F2FP.BF16.F32.PACK_AB R94, R94, R59 ;  /* 0x0000003b5e5e723e */ /* 0x000fe200000010ff */
[----:B------:R-:W-:Y:S01]  /*8560*/  IMAD.WIDE R58, R224, 0x2, R34 ;  /* 0x00000002e03a7825 */ /* 0x000fe200078e0222 */
[----:B------:R-:W-:-:S03]  /*8570*/  F2FP.BF16.F32.PACK_AB R8, R29, R8 ;  /* 0x000000081d08723e */ /* 0x000fc600000010ff */
[-C--:B0-----:R-:W-:Y:S01]  /*8580*/  FMUL.FTZ R6, R43, R120.reuse ;  /* 0x000000782b067220 */ /* 0x081fe20000410000 */
[-C--:B------:R-:W-:Y:S01]  /*8590*/  FMUL.FTZ R7, R50, R120.reuse ;  /* 0x0000007832077220 */ /* 0x080fe20000410000 */
[-C--:B------:R-:W-:Y:S01]  /*85a0*/  FMUL.FTZ R55, R55, R120.reuse ;  /* 0x0000007837377220 */ /* 0x080fe20000410000 */
[-C--:B------:R-:W-:Y:S01]  /*85b0*/  FMUL.FTZ R26, R51, R120.reuse ;  /* 0x00000078331a7220 */ /* 0x080fe20000410000 */
[-C--:B------:R-:W-:Y:S01]  /*85c0*/  FMUL.FTZ R62, R62, R120.reuse ;  /* 0x000000783e3e7220 */ /* 0x080fe20000410000 */
[-C--:B------:R-:W-:Y:S01]  /*85d0*/  FMUL.FTZ R21, R42, R120.reuse ;  /* 0x000000782a157220 */ /* 0x080fe20000410000 */
[-C--:B------:R-:W-:Y:S01]  /*85e0*/  FMUL.FTZ R43, R74, R120.reuse ;  /* 0x000000784a2b7220 */ /* 0x080fe20000410000 */
[----:B------:R-:W-:Y:S01]  /*85f0*/  F2FP.BF16.F32.PACK_AB R9, R30, R9 ;  /* 0x000000091e09723e */ /* 0x000fe200000010ff */
[----:B------:R-:W-:Y:S01]  /*8600*/  FMUL.FTZ R71, R71, R120 ;  /* 0x0000007847477220 */ /* 0x000fe20000410000 */
[----:B------:R-:W-:Y:S01]  /*8610*/  F2FP.BF16.F32.PACK_AB R24, R53, R24 ;  /* 0x000000183518723e */ /* 0x000fe200000010ff */
        /* <DEDUP_REMOVED lines=8> */
[----:B------:R-:W-:Y:S01]  /*86a0*/  IADD3 R53, P4, R58, 0x8060, RZ ;  /* 0x000080603a357810 */ /* 0x000fe20007f9e0ff */
[----:B------:R-:W-:Y:S01]  /*86b0*/  FMUL.FTZ R86, R86, R120 ;  /* 0x0000007856567220 */ /* 0x000fe20000410000 */
[----:B------:R-:W-:Y:S01]  /*86c0*/  SEL R85, R5, R8, P0 ;  /* 0x0000000805557207 */ /* 0x000fe20000000000 */
[-C--:B------:R-:W-:Y:S01]  /*86d0*/  FMUL.FTZ R31, R31, R120.reuse ;  /* 0x000000781f1f7220 */ /* 0x080fe20000410000 */
[----:B------:R-:W-:Y:S01]  /*86e0*/  SEL R60, R8, R5, P0 ;  /* 0x00000005083c7207 */ /* 0x000fe20000000000 */
[----:B------:R-:W-:Y:S01]  /*86f0*/  IMAD R5, R23, 0x40, R17 ;  /* 0x0000004017057824 */ /* 0x000fe200078e0211 */
[----:B------:R-:W-:Y:S01]  /*8700*/  F2FP.BF16.F32.PACK_AB R73, R100, R73 ;  /* 0x000000496449723e */ /* 0x000fe200000010ff */
[----:B------:R-:W-:Y:S01]  /*8710*/  FMUL.FTZ R51, R82, R120 ;  /* 0x0000007852337220 */ /* 0x000fe20000410000 */
[----:B------:R-:W-:Y:S01]  /*8720*/  F2FP.BF16.F32.PACK_AB R80, R101, R80 ;  /* 0x000000506550723e */ /* 0x000fe200000010ff */
[-C--:B------:R-:W-:Y:S01]  /*8730*/  FMUL.FTZ R38, R38, R120.reuse ;  /* 0x0000007826267220 */ /* 0x080fe20000410000 */
        /* <DEDUP_REMOVED lines=16> */
[----:B------:R-:W-:Y:S01]  /*8840*/  LOP3.LUT R52, R53, 0x380, RZ, 0xc0, !PT ;  /* 0x0000038035347812 */ /* 0x000fe200078ec0ff */
[----:B------:R-:W-:Y:S01]  /*8850*/  FMUL.FTZ R67, R98, R120 ;  /* 0x0000007862437220 */ /* 0x000fe20000410000 */
[----:B------:R-:W-:Y:S01]  /*8860*/  F2FP.BF16.F32.PACK_AB R29, R71, R42 ;  /* 0x0000002a471d723e */ /* 0x000fe200000010ff */
[----:B------:R-:W-:Y:S01]  /*8870*/  IMAD.WIDE R34, R5, 0x2, R34 ;  /* 0x0000000205227825 */ /* 0x000fe200078e0222 */
[----:B------:R-:W-:-:S03]  /*8880*/  F2FP.BF16.F32.PACK_AB R81, R103, R74 ;  /* 0x0000004a6751723e */ /* 0x000fc600000010ff */
[-C--:B------:R-:W-:Y:S01]  /*8890*/  FMUL.FTZ R78, R78, R120.reuse ;  /* 0x000000784e4e7220 */ /* 0x080fe20000410000 */
[----:B------:R-:W-:Y:S01]  /*88a0*/  F2FP.BF16.F32.PACK_AB R108, R108, R89 ;  /* 0x000000596c6c723e */ /* 0x000fe200000010ff */
[-C--:B------:R-:W-:Y:S01]  /*88b0*/  FMUL.FTZ R111, R111, R120.reuse ;  /* 0x000000786f6f7220 */ /* 0x080fe20000410000 */
[----:B------:R-:W-:Y:S01]  /*88c0*/  F2FP.BF16.F32.PACK_AB R110, R110, R75 ;  /* 0x0000004b6e6e723e */ /* 0x000fe200000010ff */
[----:B------:R-:W-:Y:S01]  /*88d0*/  FMUL.FTZ R95, R95, R120 ;  /* 0x000000785f5f7220 */ /* 0x000fe20000410000 */
[----:B------:R-:W-:Y:S01]  /*88e0*/  SEL R103, R73, R80, P0 ;  /* 0x0000005049677207 */ /* 0x000fe20000000000 */
[-C--:B------:R-:W-:Y:S01]  /*88f0*/  FMUL.FTZ R118, R118, R120.reuse ;  /* 0x0000007876767220 */ /* 0x080fe20000410000 */
[----:B------:R-:W-:Y:S01]  /*8900*/  SEL R70, R80, R73, P0 ;  /* 0x0000004950467207 */ /* 0x000fe20000000000 */
[----:B------:R-:W-:Y:S01]  /*8910*/  FMUL.FTZ R119, R119, R120 ;  /* 0x0000007877777220 */ /* 0x000fe20000410000 */
[----:B------:R-:W-:Y:S01]  /*8920*/  SEL R107, R116, R117, P0 ;  /* 0x00000075746b7207 */ /* 0x000fe20000000000 */
[----:B------:R-:W-:Y:S01]  /*8930*/  ULDC.64 UR8, c[0x0][0xb90] ;  /* 0x0002e40000087ab9 */ /* 0x000fe20000000a00 */
[----:B------:R-:W-:-:S02]  /*8940*/  SEL R71, R117, R116, P0 ;  /* 0x0000007475477207 */ /* 0x000fc40000000000 */
[----:B------:R-:W-:Y:S02]  /*8950*/  F2FP.BF16.F32.PACK_AB R12, R37, R12 ;  /* 0x0000000c250c723e */ /* 0x000fe400000010ff */
[----:B------:R-:W-:Y:S01]  /*8960*/  F2FP.BF16.F32.PACK_AB R32, R61, R32 ;  /* 0x000000203d20723e */ /* 0x000fe200000010ff */
[----:B------:R-:W-:Y:S01]  /*8970*/  FMUL.FTZ R83, R114, R120 ;  /* 0x0000007872537220 */ /* 0x000fe20000410000 */
[----:B------:R-:W-:Y:S01]  /*8980*/  SEL R89, R15, R20, P0 ;  /* 0x000000140f597207 */ /* 0x000fe20000000000 */
[----:B------:R-:W-:Y:S01]  /*8990*/  UIADD3 UR4, UR4, 0x33460, URZ ;  /* 0x0003346004047890 */ /* 0x000fe2000fffe03f */
[----:B------:R-:W-:Y:S01]  /*89a0*/  SEL R62, R20, R15, P0 ;  /* 0x0000000f143e7207 */ /* 0x000fe20000000000 */
[----:B------:R-:W-:Y:S01]  /*89b0*/  UIADD3 UR5, -UR42, URZ, URZ ;  /* 0x0000003f2a057290 */ /* 0x000fe2000fffe13f */
[----:B------:R-:W-:Y:S01]  /*89c0*/  SEL R91, R25, R24, P0 ;  /* 0x00000018195b7207 */ /* 0x000fe20000000000 */
[----:B------:R-:W-:Y:S01]  /*89d0*/  ULDC UR6, c[0x0][0xc44] ;  /* 0x0003110000067ab9 */ /* 0x000fe20000000800 */
[----:B------:R-:W-:-:S02]  /*89e0*/  SEL R63, R24, R25, P0 ;  /* 0x00000019183f7207 */ /* 0x000fc40000000000 */
[----:B------:R-:W-:Y:S02]  /*89f0*/  SEL R115, R7, R26, P0 ;  /* 0x0000001a07737207 */ /* 0x000fe40000000000 */
[----:B------:R-:W-:Y:S02]  /*8a00*/  SEL R73, R26, R7, P0 ;  /* 0x000000071a497207 */ /* 0x000fe40000000000 */
[----:B------:R-:W-:Y:S02]  /*8a10*/  SEL R117, R27, R28, P0 ;  /* 0x0000001c1b757207 */ /* 0x000fe40000000000 */
[----:B------:R-:W-:Y:S02]  /*8a20*/  SEL R75, R28, R27, P0 ;  /* 0x0000001b1c4b7207 */ /* 0x000fe40000000000 */
[----:B------:R-:W-:Y:S02]  /*8a30*/  LOP3.LUT R5, R58, 0x380, RZ, 0xc0, !PT ;  /* 0x000003803a057812 */ /* 0x000fe400078ec0ff */
[----:B------:R-:W-:-:S02]  /*8a40*/  F2FP.BF16.F32.PACK_AB R57, R84, R57 ;  /* 0x000000395439723e */ /* 0x000fc400000010ff */
[----:B------:R-:W-:Y:S02]  /*8a50*/  F2FP.BF16.F32.PACK_AB R51, R86, R51 ;  /* 0x000000335633723e */ /* 0x000fe400000010ff */
[----:B------:R-:W-:Y:S02]  /*8a60*/  F2FP.BF16.F32.PACK_AB R109, R109, R88 ;  /* 0x000000586d6d723e */ /* 0x000fe400000010ff */
[----:B------:R-:W-:Y:S02]  /*8a70*/  SHF.R.U64 R52, R52, 0x3, RZ ;  /* 0x0000000334347819 */ /* 0x000fe400000012ff */
[C---:B------:R-:W-:Y:S02]  /*8a80*/  IADD3 R28, P3, R58.reuse, 0x8040, RZ ;  /* 0x000080403a1c7810 */ /* 0x040fe40007f7e0ff */
[C---:B------:R-:W-:Y:S02]  /*8a90*/  IADD3 R26, P6, R58.reuse, 0x8020, RZ ;  /* 0x000080203a1a7810 */ /* 0x040fe40007fde0ff */
[----:B------:R-:W-:-:S02]  /*8aa0*/  IADD3 R24, P5, R58, 0x8000, RZ ;  /* 0x000080003a187810 */ /* 0x000fc40007fbe0ff */
[----:B------:R-:W-:Y:S02]  /*8ab0*/  IADD3 R20, P2, R58, 0x4060, RZ ;  /* 0x000040603a147810 */ /* 0x000fe40007f5e0ff */
[----:B------:R-:W-:Y:S02]  /*8ac0*/  F2FP.BF16.F32.PACK_AB R10, R31, R10 ;  /* 0x0000000a1f0a723e */ /* 0x000fe400000010ff */
[----:B------:R-:W-:Y:S02]  /*8ad0*/  F2FP.BF16.F32.PACK_AB R13, R38, R13 ;  /* 0x0000000d260d723e */ /* 0x000fe400000010ff */
[----:B------:R-:W-:Y:S02]  /*8ae0*/  F2FP.BF16.F32.PACK_AB R14, R39, R14 ;  /* 0x0000000e270e723e */ /* 0x000fe400000010ff */
[----:B------:R-:W-:Y:S02]  /*8af0*/  F2FP.BF16.F32.PACK_AB R21, R46, R21 ;  /* 0x000000152e15723e */ /* 0x000fe400000010ff */
[----:B------:R-:W-:-:S02]  /*8b00*/  F2FP.BF16.F32.PACK_AB R6, R47, R6 ;  /* 0x000000062f06723e */ /* 0x000fc400000010ff */
[----:B------:R-:W-:Y:S02]  /*8b10*/  F2FP.BF16.F32.PACK_AB R40, R69, R40 ;  /* 0x000000284528723e */ /* 0x000fe400000010ff */
[----:B------:R-:W-:Y:S02]  /*8b20*/  F2FP.BF16.F32.PACK_AB R50, R79, R50 ;  /* 0x000000324f32723e */ /* 0x000fe400000010ff */
[----:B------:R-:W-:Y:S02]  /*8b30*/  F2FP.BF16.F32.PACK_AB R102, R102, R67 ;  /* 0x000000436666723e */ /* 0x000fe400000010ff */
[----:B------:R-:W-:Y:S01]  /*8b40*/  SHF.R.U64 R5, R5, 0x3, RZ ;  /* 0x0000000305057819 */ /* 0x000fe200000012ff */
[--C-:B------:R-:W-:Y:S01]  /*8b50*/  IMAD.X R55, RZ, RZ, R59.reuse, P6 ;  /* 0x000000ffff377224 */ /* 0x100fe200030e063b */
[----:B------:R-:W-:Y:S01]  /*8b60*/  F2FP.BF16.F32.PACK_AB R48, R48, R49 ;  /* 0x000000313030723e */ /* 0x000fe200000010ff */
[----:B------:R-:W-:Y:S01]  /*8b70*/  IMAD.X R49, RZ, RZ, R59, P2 ;  /* 0x000000ffff317224 */ /* 0x000fe200010e063b */
[----:B------:R-:W-:-:S02]  /*8b80*/  F2FP.BF16.F32.PACK_AB R43, R78, R43 ;  /* 0x0000002b4e2b723e */ /* 0x000fc400000010ff */
[----:B------:R-:W-:Y:S02]  /*8b90*/  F2FP.BF16.F32.PACK_AB R31, R93, R72 ;  /* 0x000000485d1f723e */ /* 0x000fe400000010ff */
[----:B------:R-:W-:Y:S02]  /*8ba0*/  F2FP.BF16.F32.PACK_AB R39, R111, R82 ;  /* 0x000000526f27723e */ /* 0x000fe400000010ff */
[----:B------:R-:W-:Y:S02]  /*8bb0*/  SEL R99, R57, R30, P0 ;  /* 0x0000001e39637207 */ /* 0x000fe40000000000 */
[----:B------:R-:W-:Y:S01]  /*8bc0*/  SEL R67, R30, R57, P0 ;  /* 0x000000391e437207 */ /* 0x000fe20000000000 */
[----:B------:R-:W-:Y:S01]  /*8bd0*/  IMAD.X R57, RZ, RZ, R59, P3 ;  /* 0x000000ffff397224 */ /* 0x000fe200018e063b */
[----:B------:R-:W-:Y:S02]  /*8be0*/  SEL R105, R108, R109, P0 ;  /* 0x0000006d6c697207 */ /* 0x000fe40000000000 */
[----:B------:R-:W-:-:S02]  /*8bf0*/  SEL R69, R109, R108, P0 ;  /* 0x0000006c6d457207 */ /* 0x000fc40000000000 */
[----:B------:R-:W-:Y:S02]  /*8c00*/  SEL R123, R51, R36, P0 ;  /* 0x00000024337b7207 */ /* 0x000fe40000000000 */
[----:B------:R-:W-:Y:S01]  /*8c10*/  SEL R79, R36, R51, P0 ;  /* 0x00000033244f7207 */ /* 0x000fe20000000000 */
[--C-:B------:R-:W-:Y:S01]  /*8c20*/  IMAD.X R51, RZ, RZ, R59.reuse, P5 ;  /* 0x000000ffff337224 */ /* 0x100fe200028e063b */
[----:B------:R-:W-:Y:S01]  /*8c30*/  LOP3.LUT R52, R52, R53, RZ, 0x3c, !PT ;  /* 0x0000003534347212 */ /* 0x000fe200078e3cff */
[----:B------:R-:W-:Y:S01]  /*8c40*/  IMAD.X R53, RZ, RZ, R59, P4 ;  /* 0x000000ffff357224 */ /* 0x000fe200020e063b */
[----:B------:R-:W-:Y:S02]  /*8c50*/  SEL R87, R11, R12, P0 ;  /* 0x0000000c0b577207 */ /* 0x000fe40000000000 */
[----:B------:R-:W-:Y:S02]  /*8c60*/  SEL R61, R12, R11, P0 ;  /* 0x0000000b0c3d7207 */ /* 0x000fe40000000000 */
[----:B------:R-:W-:-:S02]  /*8c70*/  SEL R109, R9, R10, P0 ;  /* 0x0000000a096d7207 */ /* 0x000fc40000000000 */
[----:B------:R-:W-:Y:S02]  /*8c80*/  SEL R78, R10, R9, P0 ;  /* 0x000000090a4e7207 */ /* 0x000fe40000000000 */
[----:B------:R-:W-:Y:S02]  /*8c90*/  SEL R111, R13, R14, P0 ;  /* 0x0000000e0d6f7207 */ /* 0x000fe40000000000 */
[----:B------:R-:W-:Y:S02]  /*8ca0*/  SEL R74, R14, R13, P0 ;  /* 0x0000000d0e4a7207 */ /* 0x000fe40000000000 */
[----:B------:R-:W-:Y:S02]  /*8cb0*/  SEL R113, R21, R6, P0 ;  /* 0x0000000615717207 */ /* 0x000fe40000000000 */
[----:B------:R-:W-:Y:S02]  /*8cc0*/  SEL R72, R6, R21, P0 ;  /* 0x0000001506487207 */ /* 0x000fe40000000000 */
[----:B------:R-:W-:-:S02]  /*8cd0*/  IADD3 R6, P1, R58, 0x20, RZ ;  /* 0x000000203a067810 */ /* 0x000fc40007f3e0ff */
[C---:B------:R-:W-:Y:S02]  /*8ce0*/  IADD3 R14, P4, R58.reuse, 0x4040, RZ ;  /* 0x000040403a0e7810 */ /* 0x040fe40007f9e0ff */
[C---:B------:R-:W-:Y:S02]  /*8cf0*/  IADD3 R12, P3, R58.reuse, 0x4020, RZ ;  /* 0x000040203a0c7810 */ /* 0x040fe40007f7e0ff */
[C---:B------:R-:W-:Y:S02]  /*8d00*/  IADD3 R10, P6, R58.reuse, 0x4000, RZ ;  /* 0x000040003a0a7810 */ /* 0x040fe40007fde0ff */
[C---:B------:R-:W-:Y:S02]  /*8d10*/  IADD3 R7, P5, R58.reuse, 0x60, RZ ;  /* 0x000000603a077810 */ /* 0x040fe40007fbe0ff */
[----:B------:R-:W-:Y:S02]  /*8d20*/  IADD3 R8, P2, R58, 0x40, RZ ;  /* 0x000000403a087810 */ /* 0x000fe40007f5e0ff */
[----:B------:R-:W-:-:S02]  /*8d30*/  LOP3.LUT R58, R5, R58, RZ, 0x3c, !PT ;  /* 0x0000003a053a7212 */ /* 0x000fc400078e3cff */
[----:B------:R-:W-:Y:S02]  /*8d40*/  LOP3.LUT R5, R20, 0x380, RZ, 0xc0, !PT ;  /* 0x0000038014057812 */ /* 0x000fe400078ec0ff */
[----:B------:R-:W-:Y:S02]  /*8d50*/  F2FP.BF16.F32.PACK_AB R77, R77, R56 ;  /* 0x000000384d4d723e */ /* 0x000fe400000010ff */
[----:B------:R-:W-:Y:S02]  /*8d60*/  SHF.R.U64 R5, R5, 0x3, RZ ;  /* 0x0000000305057819 */ /* 0x000fe400000012ff */
[----:B------:R-:W-:Y:S02]  /*8d70*/  F2FP.BF16.F32.PACK_AB R92, R92, R65 ;  /* 0x000000415c5c723e */ /* 0x000fe400000010ff */
[----:B------:R-:W-:Y:S02]  /*8d80*/  SEL R97, R48, R77, P0 ;  /* 0x0000004d30617207 */ /* 0x000fe40000000000 */
[----:B------:R-:W-:-:S02]  /*8d90*/  SEL R65, R77, R48, P0 ;  /* 0x000000304d417207 */ /* 0x000fc40000000000 */
[----:B------:R-:W-:Y:S02]  /*8da0*/  LOP3.LUT R48, R5, R20, RZ, 0x3c, !PT ;  /* 0x0000001405307212 */ /* 0x000fe400078e3cff */
[----:B------:R-:W-:-:S04]  /*8db0*/  LOP3.LUT R5, R6, 0x380, RZ, 0xc0, !PT ;  /* 0x0000038006057812 */ /* 0x000fc800078ec0ff */
[----:B------:R-:W-:-:S04]  /*8dc0*/  SHF.R.U64 R5, R5, 0x3, RZ ;  /* 0x0000000305057819 */ /* 0x000fc800000012ff */
[----:B------:R-:W-:Y:S02]  /*8dd0*/  LOP3.LUT R46, R5, R6, RZ, 0x3c, !PT ;  /* 0x00000006052e7212 */ /* 0x000fe400078e3cff */
[----:B------:R-:W-:Y:S02]  /*8de0*/  LOP3.LUT R5, R8, 0x380, RZ, 0xc0, !PT ;  /* 0x0000038008057812 */ /* 0x000fe400078ec0ff */
[----:B------:R-:W-:Y:S02]  /*8df0*/  LOP3.LUT R9, R24, 0x380, RZ, 0xc0, !PT ;  /* 0x0000038018097812 */ /* 0x000fe400078ec0ff */
[----:B------:R-:W-:Y:S02]  /*8e00*/  F2FP.BF16.F32.PACK_AB R41, R68, R41 ;  /* 0x000000294429723e */ /* 0x000fe400000010ff */
[----:B------:R-:W-:Y:S02]  /*8e10*/  SEL R121, R43, R50, P0 ;  /* 0x000000322b797207 */ /* 0x000fe40000000000 */
[----:B------:R-:W-:Y:S01]  /*8e20*/  SEL R77, R50, R43, P0 ;  /* 0x0000002b324d7207 */ /* 0x000fe20000000000 */
[----:B------:R-:W-:Y:S01]  /*8e30*/  IMAD.X R43, RZ, RZ, R59, P3 ;  /* 0x000000ffff2b7224 */ /* 0x000fe200018e063b */
[----:B------:R-:W-:-:S02]  /*8e40*/  SHF.R.U64 R5, R5, 0x3, RZ ;  /* 0x0000000305057819 */ /* 0x000fc400000012ff */
[----:B------:R-:W-:Y:S02]  /*8e50*/  SEL R101, R92, R31, P0 ;  /* 0x0000001f5c657207 */ /* 0x000fe40000000000 */
[----:B------:R-:W-:Y:S02]  /*8e60*/  SEL R68, R31, R92, P0 ;  /* 0x0000005c1f447207 */ /* 0x000fe40000000000 */
[----:B------:R-:W-:Y:S02]  /*8e70*/  SHF.R.U64 R9, R9, 0x3, RZ ;  /* 0x0000000309097819 */ /* 0x000fe400000012ff */
[----:B------:R-:W-:Y:S02]  /*8e80*/  IADD3 R31, P3, R34, 0x2000, RZ ;  /* 0x00002000221f7810 */ /* 0x000fe40007f7e0ff */
[----:B------:R-:W-:Y:S02]  /*8e90*/  LOP3.LUT R36, R5, R8, RZ, 0x3c, !PT ;  /* 0x0000000805247212 */ /* 0x000fe400078e3cff */
[----:B------:R-:W-:Y:S01]  /*8ea0*/  LOP3.LUT R50, R9, R24, RZ, 0x3c, !PT ;  /* 0x0000001809327212 */ /* 0x000fe200078e3cff */
[----:B------:R-:W0:Y:S01]  /*8eb0*/  LDC R5, c[0x0][0xbe8] ;  /* 0x0002fa00ff057b82 */ /* 0x000e220000000800 */
[----:B------:R-:W-:-:S02]  /*8ec0*/  LOP3.LUT R30, R31, 0x380, RZ, 0xc0, !PT ;  /* 0x000003801f1e7812 */ /* 0x000fc400078ec0ff */
[----:B------:R-:W-:Y:S02]  /*8ed0*/  LOP3.LUT R9, R10, 0x380, RZ, 0xc0, !PT ;  /* 0x000003800a097812 */ /* 0x000fe400078ec0ff */
[----:B------:R-:W-:Y:S02]  /*8ee0*/  SHF.R.U64 R30, R30, 0x3, RZ ;  /* 0x000000031e1e7819 */ /* 0x000fe400000012ff */
[----:B------:R-:W-:Y:S02]  /*8ef0*/  SHF.R.U64 R9, R9, 0x3, RZ ;  /* 0x0000000309097819 */ /* 0x000fe400000012ff */
[----:B------:R-:W-:Y:S02]  /*8f00*/  F2FP.BF16.F32.PACK_AB R37, R95, R66 ;  /* 0x000000425f25723e */ /* 0x000fe400000010ff */
[----:B------:R-:W-:Y:S02]  /*8f10*/  SEL R95, R41, R40, P0 ;  /* 0x00000028295f7207 */ /* 0x000fe40000000000 */
[----:B------:R-:W-:-:S02]  /*8f20*/  SEL R66, R40, R41, P0 ;  /* 0x0000002928427207 */ /* 0x000fc40000000000 */
[----:B------:R-:W-:Y:S01]  /*8f30*/  LOP3.LUT R30, R30, R31, RZ, 0x3c, !PT ;  /* 0x0000001f1e1e7212 */ /* 0x000fe200078e3cff */
[----:B------:R-:W-:Y:S01]  /*8f40*/  IMAD.X R31, RZ, RZ, R35, P3 ;  /* 0x000000ffff1f7224 */ /* 0x000fe200018e0623 */
[----:B------:R-:W-:Y:S02]  /*8f50*/  LOP3.LUT R40, R9, R10, RZ, 0x3c, !PT ;  /* 0x0000000a09287212 */ /* 0x000fe400078e3cff */
[----:B------:R-:W-:-:S04]  /*8f60*/  IADD3 R9, P3, R34, 0x8000, RZ ;  /* 0x0000800022097810 */ /* 0x000fc80007f7e0ff */
[----:B------:R-:W-:-:S04]  /*8f70*/  LOP3.LUT R8, R9, 0x380, RZ, 0xc0, !PT ;  /* 0x0000038009087812 */ /* 0x000fc800078ec0ff */
[----:B------:R-:W-:Y:S02]  /*8f80*/  SHF.R.U64 R8, R8, 0x3, RZ ;  /* 0x0000000308087819 */ /* 0x000fe400000012ff */
[----:B------:R-:W-:Y:S02]  /*8f90*/  LOP3.LUT R11, R26, 0x380, RZ, 0xc0, !PT ;  /* 0x000003801a0b7812 */ /* 0x000fe400078ec0ff */
[----:B------:R-:W-:Y:S01]  /*8fa0*/  LOP3.LUT R8, R8, R9, RZ, 0x3c, !PT ;  /* 0x0000000908087212 */ /* 0x000fe200078e3cff */
[----:B------:R-:W-:Y:S01]  /*8fb0*/  IMAD.X R9, RZ, RZ, R35, P3 ;  /* 0x000000ffff097224 */ /* 0x000fe200018e0623 */
[----:B0-----:R-:W-:Y:S01]  /*8fc0*/  ISETP.NE.AND P3, PT, R5, 0x1, PT ;  /* 0x000000010500780c */ /* 0x001fe20003f65270 */
[--C-:B------:R-:W-:Y:S01]  /*8fd0*/  IMAD.X R47, RZ, RZ, R59.reuse, P1 ;  /* 0x000000ffff2f7224 */ /* 0x100fe200008e063b */
[----:B------:R-:W-:Y:S01]  /*8fe0*/  SEL R125, R94, R37, P0 ;  /* 0x000000255e7d7207 */ /* 0x000fe20000000000 */
[--C-:B------:R-:W-:Y:S01]  /*8ff0*/  IMAD.X R45, RZ, RZ, R59.reuse, P4 ;  /* 0x000000ffff2d7224 */ /* 0x100fe200020e063b */
[----:B------:R-:W-:Y:S01]  /*9000*/  SEL R80, R37, R94, P0 ;  /* 0x0000005e25507207 */ /* 0x000fe20000000000 */
[--C-:B------:R-:W-:Y:S01]  /*9010*/  IMAD.X R41, RZ, RZ, R59.reuse, P6 ;  /* 0x000000ffff297224 */ /* 0x100fe200030e063b */
[----:B------:R-:W-:Y:S01]  /*9020*/  SEL R129, R110, R39, P0 ;  /* 0x000000276e817207 */ /* 0x000fe20000000000 */
[--C-:B------:R-:W-:Y:S01]  /*9030*/  IMAD.X R37, RZ, RZ, R59.reuse, P2 ;  /* 0x000000ffff257224 */ /* 0x100fe200010e063b */
[----:B------:R-:W-:Y:S01]  /*9040*/  SEL R82, R39, R110, P0 ;  /* 0x0000006e27527207 */ /* 0x000fe20000000000 */
[----:B------:R-:W-:Y:S01]  /*9050*/  IMAD.X R39, RZ, RZ, R59, P5 ;  /* 0x000000ffff277224 */ /* 0x000fe200028e063b */
[----:B------:R-:W-:-:S02]  /*9060*/  SHF.R.U64 R11, R11, 0x3, RZ ;  /* 0x000000030b0b7819 */ /* 0x000fc400000012ff */
[----:B------:R-:W-:Y:S02]  /*9070*/  MOV R114, R58 ;  /* 0x0000003a00727202 */ /* 0x000fe40000000f00 */
[----:B------:R-:W0:Y:S01]  /*9080*/  LDC R59, c[0x0][0xc38] ;  /* 0x00030e00ff3b7b82 */ /* 0x000e220000000800 */
[----:B------:R-:W-:Y:S02]  /*9090*/  LOP3.LUT R54, R11, R26, RZ, 0x3c, !PT ;  /* 0x0000001a0b367212 */ /* 0x000fe400078e3cff */
[----:B------:R-:W-:Y:S02]  /*90a0*/  LOP3.LUT R11, R12, 0x380, RZ, 0xc0, !PT ;  /* 0x000003800c0b7812 */ /* 0x000fe400078ec0ff */
[----:B------:R-:W-:Y:S02]  /*90b0*/  MOV R110, R36 ;  /* 0x00000024006e7202 */ /* 0x000fe40000000f00 */
[----:B------:R-:W-:Y:S01]  /*90c0*/  SHF.R.U64 R11, R11, 0x3, RZ ;  /* 0x000000030b0b7819 */ /* 0x000fe200000012ff */
[----:B------:R-:W1:Y:S01]  /*90d0*/  @P3 LDC R36, c[0x0][0xbec] ;  /* 0x0002fb00ff243b82 */ /* 0x000e620000000800 */
[----:B------:R-:W-:Y:S01]  /*90e0*/  LOP3.LUT R13, R28, 0x380, RZ, 0xc0, !PT ;  /* 0x000003801c0d7812 */ /* 0x000fe200078ec0ff */
[----:B------:R-:W-:Y:S01]  /*90f0*/  UPRMT UR4, UR36, 0x654, UR4 ;  /* 0x0000065424047896 */ /* 0x000fe20008000004 */
[----:B------:R-:W-:-:S02]  /*9100*/  LOP3.LUT R42, R11, R12, RZ, 0x3c, !PT ;  /* 0x0000000c0b2a7212 */ /* 0x000fc400078e3cff */
[----:B------:R-:W-:Y:S02]  /*9110*/  MOV R106, R40 ;  /* 0x00000028006a7202 */ /* 0x000fe40000000f00 */
[----:B--2---:R-:W-:Y:S01]  /*9120*/  LOP3.LUT R41, R0, 0x2, RZ, 0x3c, !PT ;  /* 0x0000000200297812 */ /* 0x004fe200078e3cff */
[----:B------:R-:W2:Y:S01]  /*9130*/  @P3 LDC R37, c[0x0][0xbf0] ;  /* 0x0002fc00ff253b82 */ /* 0x000ea20000000800 */
[----:B------:R-:W-:Y:S01]  /*9140*/  SHF.R.U64 R13, R13, 0x3, RZ ;  /* 0x000000030d0d7819 */ /* 0x000fe200000012ff */
[----:B------:R-:W-:Y:S01]  /*9150*/  SHFL.IDX PT, R85, R85, R0, 0x1c1f ;  /* 0x001c1f0055557589 */ /* 0x000fe200000e0000 */
[----:B------:R-:W-:Y:S02]  /*9160*/  MOV R104, R42 ;  /* 0x0000002a00687202 */ /* 0x000fe40000000f00 */
[----:B------:R-:W-:Y:S01]  /*9170*/  MOV R53, R52 ;  /* 0x0000003400357202 */ /* 0x000fe20000000f00 */
[----:B------:R-:W-:Y:S01]  /*9180*/  SHFL.IDX PT, R87, R87, R0, 0x1c1f ;  /* 0x001c1f0057577589 */ /* 0x000fe200000e0000 */
[----:B------:R-:W-:Y:S01]  /*9190*/  LOP3.LUT R56, R13, R28, RZ, 0x3c, !PT ;  /* 0x0000001c0d387212 */ /* 0x000fe200078e3cff */
[----:B------:R-:W-:Y:S01]  /*91a0*/  IMAD R52, RZ, RZ, -UR43 ;  /* 0x8000002bff347e24 */ /* 0x000fe2000f8e02ff */
[----:B------:R-:W-:Y:S01]  /*91b0*/  UIMAD UR11, UR6, UR5, UR43 ;  /* 0x00000005060b72a4 */ /* 0x000fe2000f8e022b */
[----:B------:R-:W-:Y:S01]  /*91c0*/  SHFL.IDX PT, R109, R109, R0, 0x1c1f ;  /* 0x001c1f006d6d7589 */ /* 0x000fe200000e0000 */
[----:B------:R-:W-:Y:S03]  /*91d0*/  SYNCS.ARRIVE.TRANS64.RED.A1T0 RZ, [UR4], RZ ;  /* 0x000000ffffff79a7 */ /* 0x000fe60008100404 */
[----:B------:R-:W3:Y:S04]  /*91e0*/  SHFL.IDX PT, R60, R60, R41, 0x1c1f ;  /* 0x001c1f293c3c7589 */ /* 0x000ee800000e0000 */
[----:B------:R-:W-:Y:S04]  /*91f0*/  SHFL.IDX PT, R42, R61, R41, 0x1c1f ;  /* 0x001c1f293d2a7589 */ /* 0x000fe800000e0000 */
[----:B------:R-:W4:Y:S04]  /*9200*/  SHFL.IDX PT, R78, R78, R41, 0x1c1f ;  /* 0x001c1f294e4e7589 */ /* 0x000f2800000e0000 */
[----:B------:R-:W-:Y:S04]  /*9210*/  SHFL.IDX PT, R111, R111, R0, 0x1c1f ;  /* 0x001c1f006f6f7589 */ /* 0x000fe800000e0000 */
[----:B------:R-:W4:Y:S04]  /*9220*/  SHFL.IDX PT, R74, R74, R41, 0x1c1f ;  /* 0x001c1f294a4a7589 */ /* 0x000f2800000e0000 */
[----:B------:R-:W-:Y:S04]  /*9230*/  SHFL.IDX PT, R89, R89, R0, 0x1c1f ;  /* 0x001c1f0059597589 */ /* 0x000fe800000e0000 */
[----:B------:R-:W-:Y:S04]  /*9240*/  SHFL.IDX PT, R113, R113, R0, 0x1c1f ;  /* 0x001c1f0071717589 */ /* 0x000fe800000e0000 */
[----:B------:R-:W4:Y:S04]  /*9250*/  SHFL.IDX PT, R62, R62, R41, 0x1c1f ;  /* 0x001c1f293e3e7589 */ /* 0x000f2800000e0000 */
[----:B------:R-:W4:Y:S01]  /*9260*/  SHFL.IDX PT, R72, R72, R41, 0x1c1f ;  /* 0x001c1f2948487589 */ /* 0x000f2200000e0000 */
[----:B0-----:R-:W-:Y:S01]  /*9270*/  IMAD R52, R59, R52, UR41 ;  /* 0x000000293b347e24 */ /* 0x001fe2000f8e0234 */
[----:B------:R-:W-:Y:S01]  /*9280*/  MOV R84, R56 ;  /* 0x0000003800547202 */ /* 0x000fe20000000f00 */
[----:B------:R-:W-:Y:S01]  /*9290*/  USHF.R.S32.HI UR10, URZ, 0x1f, UR11 ;  /* 0x0000001f3f0a7899 */ /* 0x000fe2000801140b */
[----:B------:R-:W-:Y:S01]  /*92a0*/  SHFL.IDX PT, R115, R115, R0, 0x1c1f ;  /* 0x001c1f0073737589 */ /* 0x000fe200000e0000 */
[----:B------:R-:W-:Y:S01]  /*92b0*/  MOV R86, R48 ;  /* 0x0000003000567202 */ /* 0x000fe20000000f00 */
[----:B------:R-:W-:-:S02]  /*92c0*/  IMAD R49, R52, 0x80, R223 ;  /* 0x0000008034317824 */ /* 0x000fc400078e02df */
[----:B------:R-:W0:Y:S01]  /*92d0*/  SHFL.IDX PT, R56, R73, R41, 0x1c1f ;  /* 0x001c1f2949387589 */ /* 0x000e2200000e0000 */
[----:B------:R-:W-:Y:S01]  /*92e0*/  F2FP.BF16.F32.PACK_AB R83, R118, R83 ;  /* 0x000000537653723e */ /* 0x000fe200000010ff */
[----:B------:R-:W-:Y:S01]  /*92f0*/  UIMAD UR5, UR10, UR8, URZ ;  /* 0x000000080a0572a4 */ /* 0x000fe2000f8e023f */
[----:B------:R-:W-:Y:S02]  /*9300*/  F2FP.BF16.F32.PACK_AB R90, R119, R90 ;  /* 0x0000005a775a723e */ /* 0x000fe400000010ff */
[----:B------:R-:W-:Y:S02]  /*9310*/  SEL R93, R33, R32, P0 ;  /* 0x00000020215d7207 */ /* 0x000fe40000000000 */
[----:B------:R-:W-:Y:S02]  /*9320*/  SEL R64, R32, R33, P0 ;  /* 0x0000002120407207 */ /* 0x000fe40000000000 */
[----:B------:R-:W-:Y:S02]  /*9330*/  SEL R119, R76, R29, P0 ;  /* 0x0000001d4c777207 */ /* 0x000fe40000000000 */
[----:B------:R-:W-:-:S02]  /*9340*/  LOP3.LUT R6, R7, 0x380, RZ, 0xc0, !PT ;  /* 0x0000038007067812 */ /* 0x000fc400078ec0ff */
[----:B------:R-:W-:Y:S01]  /*9350*/  SEL R76, R29, R76, P0 ;  /* 0x0000004c1d4c7207 */ /* 0x000fe20000000000 */
[----:B-1----:R-:W-:Y:S01]  /*9360*/  @P3 IMAD.HI.U32 R36, R49, R36, RZ ;  /* 0x0000002431243227 */ /* 0x002fe200078e00ff */
[----:B------:R-:W-:Y:S01]  /*9370*/  LOP3.LUT R13, R14, 0x380, RZ, 0xc0, !PT ;  /* 0x000003800e0d7812 */ /* 0x000fe200078ec0ff */
[----:B------:R-:W-:Y:S01]  /*9380*/  USHF.R.S32.HI UR12, URZ, 0x1f, UR42 ;  /* 0x0000001f3f0c7899 */ /* 0x000fe2000801142a */
[----:B------:R-:W-:Y:S01]  /*9390*/  MOV R54, R54 ;  /* 0x0000003600367202 */ /* 0x000fe20000000f00 */
[----:B------:R-:W-:Y:S01]  /*93a0*/  SHFL.IDX PT, R91, R91, R0, 0x1c1f ;  /* 0x001c1f005b5b7589 */ /* 0x000fe200000e0000 */
[----:B------:R-:W-:Y:S01]  /*93b0*/  SEL R127, R102, R81, P0 ;  /* 0x00000051667f7207 */ /* 0x000fe20000000000 */
[----:B------:R-:W-:Y:S01]  /*93c0*/  UIMAD.WIDE.U32 UR6, UR11, UR8, URZ ;  /* 0x000000080b0672a5 */ /* 0x000fe2000f8e003f */
[----:B------:R-:W-:Y:S01]  /*93d0*/  SEL R131, R83, R90, P0 ;  /* 0x0000005a53837207 */ /* 0x000fe20000000000 */
[----:B------:R-:W-:Y:S01]  /*93e0*/  UIMAD UR5, UR11, UR9, UR5 ;  /* 0x000000090b0572a4 */ /* 0x000fe2000f8e0205 */
[----:B------:R-:W-:-:S02]  /*93f0*/  MOV R55, R50 ;  /* 0x0000003200377202 */ /* 0x000fc40000000f00 */
[----:B------:R-:W-:Y:S01]  /*9400*/  SHF.R.U64 R6, R6, 0x3, RZ ;  /* 0x0000000306067819 */ /* 0x000fe200000012ff */
[----:B------:R-:W1:Y:S01]  /*9410*/  SHFL.IDX PT, R50, R63, R41, 0x1c1f ;  /* 0x001c1f293f327589 */ /* 0x000e6200000e0000 */
[----:B------:R-:W-:Y:S01]  /*9420*/  ULDC.64 UR8, c[0x0][0xb98] ;  /* 0x0002e60000087ab9 */ /* 0x000fe20000000a00 */
[----:B------:R-:W-:Y:S01]  /*9430*/  SHF.R.U64 R13, R13, 0x3, RZ ;  /* 0x000000030d0d7819 */ /* 0x000fe200000012ff */
[----:B------:R-:W-:Y:S01]  /*9440*/  IMAD.MOV.U32 R57, RZ, RZ, R49 ;  /* 0x000000ffff397224 */ /* 0x000fe200078e0031 */
[----:B------:R-:W-:Y:S01]  /*9450*/  SHFL.IDX PT, R93, R93, R0, 0x1c1f ;  /* 0x001c1f005d5d7589 */ /* 0x000fe200000e0000 */
[----:B------:R-:W-:Y:S01]  /*9460*/  UIMAD UR4, UR12, UR8, URZ ;  /* 0x000000080c0472a4 */ /* 0x000fe2000f8e023f */
[----:B------:R-:W-:Y:S02]  /*9470*/  SEL R81, R81, R102, P0 ;  /* 0x0000006651517207 */ /* 0x000fe40000000000 */
[----:B------:R-:W-:Y:S01]  /*9480*/  SHFL.IDX PT, R117, R117, R0, 0x1c1f ;  /* 0x001c1f0075757589 */ /* 0x000fe200000e0000 */
[----:B------:R-:W-:-:S03]  /*9490*/  SEL R83, R90, R83, P0 ;  /* 0x000000535a537207 */ /* 0x000fc60000000000 */
[----:B------:R-:W1:Y:S01]  /*94a0*/  SHFL.IDX PT, R64, R64, R41, 0x1c1f ;  /* 0x001c1f2940407589 */ /* 0x000e6200000e0000 */
[----:B------:R-:W-:-:S03]  /*94b0*/  LOP3.LUT R38, R6, R7, RZ, 0x3c, !PT ;  /* 0x0000000706267212 */ /* 0x000fc600078e3cff */
[----:B------:R-:W1:Y:S01]  /*94c0*/  SHFL.IDX PT, R92, R75, R41, 0x1c1f ;  /* 0x001c1f294b5c7589 */ /* 0x000e6200000e0000 */
[C---:B------:R-:W-:Y:S02]  /*94d0*/  IADD3 R21, P1, R34.reuse, 0x6000, RZ ;  /* 0x0000600022157810 */ /* 0x040fe40007f3e0ff */
[----:B--2---:R-:W-:Y:S01]  /*94e0*/  @P3 SHF.R.U32.HI R57, RZ, R37, R36 ;  /* 0x00000025ff393219 */ /* 0x004fe20000011624 */
[----:B------:R-:W-:Y:S01]  /*94f0*/  SHFL.IDX PT, R95, R95, R0, 0x1c1f ;  /* 0x001c1f005f5f7589 */ /* 0x000fe200000e0000 */
[----:B------:R-:W-:-:S03]  /*9500*/  IADD3 R33, P4, R34, 0x1000, RZ ;  /* 0x0000100022217810 */ /* 0x000fc60007f9e0ff */
[----:B------:R-:W-:Y:S01]  /*9510*/  SHFL.IDX PT, R119, R119, R0, 0x1c1f ;  /* 0x001c1f0077777589 */ /* 0x000fe200000e0000 */
[----:B------:R-:W-:-:S03]  /*9520*/  LOP3.LUT R44, R13, R14, RZ, 0x3c, !PT ;  /* 0x0000000e0d2c7212 */ /* 0x000fc600078e3cff */
[----:B------:R-:W2:Y:S04]  /*9530*/  SHFL.IDX PT, R66, R66, R41, 0x1c1f ;  /* 0x001c1f2942427589 */ /* 0x000ea800000e0000 */
[----:B------:R-:W2:Y:S01]  /*9540*/  SHFL.IDX PT, R76, R76, R41, 0x1c1f ;  /* 0x001c1f294c4c7589 */ /* 0x000ea200000e0000 */
[----:B------:R-:W-:-:S03]  /*9550*/  LOP3.LUT R20, R21, 0x380, RZ, 0xc0, !PT ;  /* 0x0000038015147812 */ /* 0x000fc600078ec0ff */
[----:B------:R-:W-:Y:S01]  /*9560*/  SHFL.IDX PT, R97, R97, R0, 0x1c1f ;  /* 0x001c1f0061617589 */ /* 0x000fe200000e0000 */
[----:B------:R-:W-:-:S03]  /*9570*/  MOV R108, R38 ;  /* 0x00000026006c7202 */ /* 0x000fc60000000f00 */
[----:B------:R-:W-:Y:S01]  /*9580*/  SHFL.IDX PT, R99, R99, R0, 0x1c1f ;  /* 0x001c1f0063637589 */ /* 0x000fe200000e0000 */
[----:B------:R-:W-:-:S03]  /*9590*/  UIADD3 UR5, UR7, UR5, URZ ;  /* 0x0000000507057290 */ /* 0x000fc6000fffe03f */
        /* <DEDUP_REMOVED lines=11> */
[----:B------:R-:W2:Y:S01]  /*9650*/  SHFL.IDX PT, R0, R65, R41, 0x1c1f ;  /* 0x001c1f2941007589 */ /* 0x000ea200000e0000 */
[----:B---3--:R-:W-:Y:S01]  /*9660*/  SEL R36, R85, R60, P0 ;  /* 0x0000003c55247207 */ /* 0x008fe20000000000 */
[----:B------:R-:W-:Y:S01]  /*9670*/  IMAD.MOV R48, RZ, RZ, -R57 ;  /* 0x000000ffff307224 */ /* 0x000fe200078e0a39 */
[----:B------:R-:W-:Y:S01]  /*9680*/  SEL R38, R60, R85, P0 ;  /* 0x000000553c267207 */ /* 0x000fe20000000000 */
[----:B------:R-:W3:Y:S01]  /*9690*/  SHFL.IDX PT, R94, R77, R41, 0x1c1f ;  /* 0x001c1f294d5e7589 */ /* 0x000ee200000e0000 */
[----:B----4-:R-:W-:Y:S01]  /*96a0*/  SEL R37, R109, R78, P0 ;  /* 0x0000004e6d257207 */ /* 0x010fe20000000000 */
[----:B------:R-:W-:Y:S01]  /*96b0*/  UIMAD UR7, UR42, UR9, UR4 ;  /* 0x000000092a0772a4 */ /* 0x000fe2000f8e0204 */
[----:B------:R-:W-:Y:S01]  /*96c0*/  SEL R39, R78, R109, P0 ;  /* 0x0000006d4e277207 */ /* 0x000fe20000000000 */
[----:B------:R-:W-:Y:S01]  /*96d0*/  BAR.SYNC.DEFER_BLOCKING 0x1, 0x100 ;  /* 0x0044000000007b1d */ /* 0x000fe20000010000 */
[----:B------:R-:W-:Y:S02]  /*96e0*/  SEL R40, R87, R42, P0 ;  /* 0x0000002a57287207 */ /* 0x000fe40000000000 */
[----:B------:R-:W-:-:S02]  /*96f0*/  MOV R112, R46 ;  /* 0x0000002e00707202 */ /* 0x000fc40000000f00 */
[----:B------:R-:W-:Y:S01]  /*9700*/  MOV R102, R44 ;  /* 0x0000002c00667202 */ /* 0x000fe20000000f00 */
[----:B------:R-:W-:Y:S01]  /*9710*/  UMOV UR4, UR6 ;  /* 0x0000000600047c82 */ /* 0x000fe20008000000 */
[----:B------:R-:W-:Y:S01]  /*9720*/  SEL R42, R42, R87, P0 ;  /* 0x000000572a2a7207 */ /* 0x000fe20000000000 */
[----:B------:R-:W4:Y:S01]  /*9730*/  SHFL.IDX PT, R58, R67, R41, 0x1c1f ;  /* 0x001c1f29433a7589 */ /* 0x000f2200000e0000 */
[----:B------:R-:W-:-:S03]  /*9740*/  SEL R43, R74, R111, P0 ;  /* 0x0000006f4a2b7207 */ /* 0x000fc60000000000 */
[----:B------:R-:W-:Y:S01]  /*9750*/  SHFL.IDX PT, R68, R68, R41, 0x1c1f ;  /* 0x001c1f2944447589 */ /* 0x000fe200000e0000 */
[----:B------:R-:W-:-:S03]  /*9760*/  SEL R44, R89, R62, P0 ;  /* 0x0000003e592c7207 */ /* 0x000fc60000000000 */
[----:B------:R-:W-:Y:S01]  /*9770*/  SHFL.IDX PT, R70, R70, R41, 0x1c1f ;  /* 0x001c1f2946467589 */ /* 0x000fe200000e0000 */
[----:B------:R-:W-:-:S03]  /*9780*/  SEL R46, R62, R89, P0 ;  /* 0x000000593e2e7207 */ /* 0x000fc60000000000 */
[----:B------:R-:W-:Y:S01]  /*9790*/  SHFL.IDX PT, R88, R69, R41, 0x1c1f ;  /* 0x001c1f2945587589 */ /* 0x000fe200000e0000 */
[----:B------:R-:W-:-:S03]  /*97a0*/  SEL R45, R113, R72, P0 ;  /* 0x00000048712d7207 */ /* 0x000fc60000000000 */
[----:B------:R-:W-:Y:S01]  /*97b0*/  SHFL.IDX PT, R90, R71, R41, 0x1c1f ;  /* 0x001c1f29475a7589 */ /* 0x000fe200000e0000 */
[----:B------:R-:W-:-:S03]  /*97c0*/  SEL R47, R72, R113, P0 ;  /* 0x00000071482f7207 */ /* 0x000fc60000000000 */
[----:B------:R-:W4:Y:S01]  /*97d0*/  SHFL.IDX PT, R96, R79, R41, 0x1c1f ;  /* 0x001c1f294f607589 */ /* 0x000f2200000e0000 */
[----:B------:R-:W-:-:S03]  /*97e0*/  SHF.R.U64 R20, R20, 0x3, RZ ;  /* 0x0000000314147819 */ /* 0x000fc600000012ff */
[----:B------:R-:W4:Y:S01]  /*97f0*/  SHFL.IDX PT, R80, R80, R41, 0x1c1f ;  /* 0x001c1f2950507589 */ /* 0x000f2200000e0000 */
[----:B------:R-:W-:-:S03]  /*9800*/  UIMAD.WIDE.U32 UR4, UR42, UR8, UR4 ;  /* 0x000000082a0472a5 */ /* 0x000fc6000f8e0004 */
[----:B------:R-:W4:Y:S04]  /*9810*/  SHFL.IDX PT, R98, R81, R41, 0x1c1f ;  /* 0x001c1f2951627589 */ /* 0x000f2800000e0000 */
[----:B------:R-:W4:Y:S04]  /*9820*/  SHFL.IDX PT, R82, R82, R41, 0x1c1f ;  /* 0x001c1f2952527589 */ /* 0x000f2800000e0000 */
[----:B------:R0:W4:Y:S01]  /*9830*/  SHFL.IDX PT, R100, R83, R41, 0x1c1f ;  /* 0x001c1f2953647589 */ /* 0x00012200000e0000 */
[----:B------:R-:W-:Y:S01]  /*9840*/  SHF.R.U64 R32, R32, 0x3, RZ ;  /* 0x0000000320207819 */ /* 0x000fe200000012ff */
[----:B------:R-:W-:-:S02]  /*9850*/  IMAD R59, R5, R48, R49 ;  /* 0x00000030053b7224 */ /* 0x000fc400078e0231 */
[----:B------:R-:W-:Y:S01]  /*9860*/  STSM.16.M88.4 [R114], R36 ;  /* 0x0000002472007844 */ /* 0x000fe20000000200 */
[----:B------:R-:W-:Y:S01]  /*9870*/  IADD3 R27, P2, R34, 0x5000, RZ ;  /* 0x00005000221b7810 */ /* 0x000fe20007f5e0ff */
[----:B------:R-:W-:Y:S01]  /*9880*/  ULDC.64 UR8, c[0x0][0xae8] ;  /* 0x0002ba0000087ab9 */ /* 0x000fe20000000a00 */
[----:B0-----:R-:W-:Y:S02]  /*9890*/  SEL R41, R111, R74, P0 ;  /* 0x0000004a6f297207 */ /* 0x001fe40000000000 */
[----:B------:R-:W-:Y:S01]  /*98a0*/  LOP3.LUT R20, R20, R21, RZ, 0x3c, !PT ;  /* 0x0000001514147212 */ /* 0x000fe200078e3cff */
[--C-:B------:R-:W-:Y:S02]  /*98b0*/  IMAD.X R21, RZ, RZ, R35.reuse, P1 ;  /* 0x000000ffff157224 */ /* 0x100fe400008e0623 */
[----:B------:R-:W-:Y:S01]  /*98c0*/  STSM.16.M88.4 [R112], R40 ;  /* 0x0000002870007844 */ /* 0x000fe20000000200 */
[----:B------:R-:W-:Y:S01]  /*98d0*/  LOP3.LUT R32, R32, R33, RZ, 0x3c, !PT ;  /* 0x0000002120207212 */ /* 0x000fe200078e3cff */
[----:B------:R-:W-:Y:S01]  /*98e0*/  IMAD.X R33, RZ, RZ, R35, P4 ;  /* 0x000000ffff217224 */ /* 0x000fe200020e0623 */
[----:B------:R-:W-:Y:S01]  /*98f0*/  SEL R49, R115, R56, P0 ;  /* 0x0000003873317207 */ /* 0x000fe20000000000 */
[----:B------:R0:W-:Y:S01]  /*9900*/  STSM.16.M88.4 [R110], R44 ;  /* 0x0000002c6e007844 */ /* 0x0001e20000000200 */
[----:B------:R-:W-:-:S02]  /*9910*/  SEL R51, R56, R115, P0 ;  /* 0x0000007338337207 */ /* 0x000fc40000000000 */
[----:B------:R-:W-:Y:S02]  /*9920*/  IADD3 R56, P1, R57, UR4, RZ ;  /* 0x0000000439387c10 */ /* 0x000fe4000ff3e0ff */
[C---:B------:R-:W-:Y:S02]  /*9930*/  IADD3 R29, P6, R34.reuse, 0x3000, RZ ;  /* 0x00003000221d7810 */ /* 0x040fe40007fde0ff */
[C---:B------:R-:W-:Y:S02]  /*9940*/  IADD3 R25, P5, R34.reuse, 0x4000, RZ ;  /* 0x0000400022197810 */ /* 0x040fe40007fbe0ff */
[----:B------:R-:W-:Y:S02]  /*9950*/  IADD3 R15, P4, R34, 0x7000, RZ ;  /* 0x00007000220f7810 */ /* 0x000fe40007f9e0ff */
[----:B------:R-:W-:Y:S01]  /*9960*/  LOP3.LUT R26, R27, 0x380, RZ, 0xc0, !PT ;  /* 0x000003801b1a7812 */ /* 0x000fe200078ec0ff */
[----:B0-----:R-:W-:Y:S01]  /*9970*/  IMAD.U32 R46, RZ, RZ, UR7 ;  /* 0x00000007ff2e7e24 */ /* 0x001fe2000f8e00ff */
[----:B------:R-:W-:Y:S01]  /*9980*/  SHF.R.S32.HI R45, RZ, 0x1f, R57 ;  /* 0x0000001fff2d7819 */ /* 0x000fe20000011439 */
[----:B------:R-:W-:Y:S01]  /*9990*/  ULDC.64 UR6, c[0x0][0xb88] ;  /* 0x0002e20000067ab9 */ /* 0x000fe20000000a00 */
[----:B------:R-:W-:-:S02]  /*99a0*/  SHF.R.S32.HI R44, RZ, 0x1f, R59 ;  /* 0x0000001fff2c7819 */ /* 0x000fc4000001143b */
[----:B------:R-:W-:Y:S01]  /*99b0*/  IADD3.X R57, R45, UR5, R46, P1, !PT ;  /* 0x000000052d397c10 */ /* 0x000fe20008ffe42e */
[----:B------:R-:W-:Y:S01]  /*99c0*/  ULDC.64 UR4, c[0x0][0xb50] ;  /* 0x0002d40000047ab9 */ /* 0x000fe20000000a00 */
[----:B------:R-:W-:Y:S01]  /*99d0*/  LOP3.LUT R28, R29, 0x380, RZ, 0xc0, !PT ;  /* 0x000003801d1c7812 */ /* 0x000fe200078ec0ff */
[----:B------:R-:W-:Y:S01]  /*99e0*/  IMAD R44, R44, UR6, RZ ;  /* 0x000000062c2c7c24 */ /* 0x000fe2000f8e02ff */
[----:B------:R-:W-:Y:S02]  /*99f0*/  LOP3.LUT R24, R25, 0x380, RZ, 0xc0, !PT ;  /* 0x0000038019187812 */ /* 0x000fe400078ec0ff */
[----:B------:R-:W-:Y:S02]  /*9a00*/  LOP3.LUT R14, R15, 0x380, RZ, 0xc0, !PT ;  /* 0x000003800f0e7812 */ /* 0x000fe400078ec0ff */
[----:B------:R-:W-:Y:S02]  /*9a10*/  SHF.R.U64 R26, R26, 0x3, RZ ;  /* 0x000000031a1a7819 */ /* 0x000fe400000012ff */
[----:B-1----:R-:W-:-:S02]  /*9a20*/  SEL R48, R91, R50, P0 ;  /* 0x000000325b307207 */ /* 0x002fc40000000000 */
[----:B------:R-:W-:Y:S01]  /*9a30*/  SEL R50, R50, R91, P0 ;  /* 0x0000005b32327207 */ /* 0x000fe20000000000 */
[C---:B------:R-:W-:Y:S01]  /*9a40*/  IMAD R61, R59.reuse, UR7, R44 ;  /* 0x000000073b3d7c24 */ /* 0x040fe2000f8e022c */
[----:B------:R-:W-:Y:S01]  /*9a50*/  LOP3.LUT R7, R34, 0x380, RZ, 0xc0, !PT ;  /* 0x0000038022077812 */ /* 0x000fe200078ec0ff */
[----:B------:R-:W-:Y:S01]  /*9a60*/  IMAD.WIDE.U32 R56, R59, UR6, R56 ;  /* 0x000000063b387c25 */ /* 0x000fe2000f8e0038 */
[----:B------:R-:W-:Y:S01]  /*9a70*/  SEL R36, R93, R64, P0 ;  /* 0x000000405d247207 */ /* 0x000fe20000000000 */
[----:B------:R-:W-:Y:S01]  /*9a80*/  ULDC UR6, c[0x0][0xa88] ;  /* 0x0002a20000067ab9 */ /* 0x000fe20000000800 */
[----:B------:R-:W-:Y:S02]  /*9a90*/  SEL R38, R64, R93, P0 ;  /* 0x0000005d40267207 */ /* 0x000fe40000000000 */
[----:B------:R-:W-:Y:S02]  /*9aa0*/  SEL R37, R117, R92, P0 ;  /* 0x0000005c75257207 */ /* 0x000fe40000000000 */
[----:B------:R-:W-:Y:S01]  /*9ab0*/  SEL R39, R92, R117, P0 ;  /* 0x000000755c277207 */ /* 0x000fe20000000000 */
[----:B------:R-:W-:Y:S01]  /*9ac0*/  IMAD R59, R52, 0x80, R222 ;  /* 0x00000080343b7824 */ /* 0x000fe200078e02de */
[----:B------:R-:W-:-:S02]  /*9ad0*/  SHF.R.U64 R28, R28, 0x3, RZ ;  /* 0x000000031c1c7819 */ /* 0x000fc400000012ff */
[----:B------:R-:W-:Y:S02]  /*9ae0*/  SHF.R.U64 R24, R24, 0x3, RZ ;  /* 0x0000000318187819 */ /* 0x000fe400000012ff */
[----:B------:R-:W-:Y:S02]  /*9af0*/  SHF.R.U64 R14, R14, 0x3, RZ ;  /* 0x000000030e0e7819 */ /* 0x000fe400000012ff */
[----:B--2---:R-:W-:Y:S02]  /*9b00*/  SEL R40, R95, R66, P0 ;  /* 0x000000425f287207 */ /* 0x004fe40000000000 */
[----:B------:R-:W-:Y:S02]  /*9b10*/  SEL R42, R66, R95, P0 ;  /* 0x0000005f422a7207 */ /* 0x000fe40000000000 */
[----:B------:R-:W-:Y:S02]  /*9b20*/  SEL R41, R119, R76, P0 ;  /* 0x0000004c77297207 */ /* 0x000fe40000000000 */
[----:B------:R-:W-:-:S02]  /*9b30*/  SEL R43, R76, R119, P0 ;  /* 0x000000774c2b7207 */ /* 0x000fc40000000000 */
[----:B------:R-:W-:Y:S01]  /*9b40*/  LOP3.LUT R26, R26, R27, RZ, 0x3c, !PT ;  /* 0x0000001b1a1a7212 */ /* 0x000fe200078e3cff */
[--C-:B------:R-:W-:Y:S01]  /*9b50*/  IMAD.X R27, RZ, RZ, R35.reuse, P2 ;  /* 0x000000ffff1b7224 */ /* 0x100fe200010e0623 */
[----:B------:R-:W-:Y:S01]  /*9b60*/  IADD3 R133, P2, R34, 0xb000, RZ ;  /* 0x0000b00022857810 */ /* 0x000fe20007f5e0ff */
[----:B------:R-:W-:Y:S01]  /*9b70*/  STSM.16.M88.4 [R108], R48 ;  /* 0x000000306c007844 */ /* 0x000fe20000000200 */
[----:B------:R-:W-:Y:S02]  /*9b80*/  SHF.R.U64 R7, R7, 0x3, RZ ;  /* 0x0000000307077819 */ /* 0x000fe400000012ff */
[----:B------:R-:W-:Y:S01]  /*9b90*/  SEL R44, R97, R0, P0 ;  /* 0x00000000612c7207 */ /* 0x000fe20000000000 */
[----:B------:R0:W-:Y:S01]  /*9ba0*/  STSM.16.M88.4 [R106], R36 ;  /* 0x000000246a007844 */ /* 0x0001e20000000200 */
[----:B------:R-:W-:Y:S01]  /*9bb0*/  SEL R46, R0, R97, P0 ;  /* 0x00000061002e7207 */ /* 0x000fe20000000000 */
[----:B------:R-:W-:Y:S01]  /*9bc0*/  IMAD R0, R5, UR6, RZ ;  /* 0x0000000605007c24 */ /* 0x000fe2000f8e02ff */
[----:B------:R-:W-:Y:S01]  /*9bd0*/  LOP3.LUT R28, R28, R29, RZ, 0x3c, !PT ;  /* 0x0000001d1c1c7212 */ /* 0x000fe200078e3cff */
[--C-:B------:R-:W-:Y:S01]  /*9be0*/  IMAD.X R29, RZ, RZ, R35.reuse, P6 ;  /* 0x000000ffff1d7224 */ /* 0x100fe200030e0623 */
[----:B------:R-:W-:Y:S01]  /*9bf0*/  LOP3.LUT R24, R24, R25, RZ, 0x3c, !PT ;  /* 0x0000001918187212 */ /* 0x000fe200078e3cff */
[--C-:B------:R-:W-:Y:S01]  /*9c00*/  IMAD.X R25, RZ, RZ, R35.reuse, P5 ;  /* 0x000000ffff197224 */ /* 0x100fe200028e0623 */
[----:B------:R-:W-:Y:S01]  /*9c10*/  LOP3.LUT R14, R14, R15, RZ, 0x3c, !PT ;  /* 0x0000000f0e0e7212 */ /* 0x000fe200078e3cff */
[----:B------:R-:W-:Y:S01]  /*9c20*/  IMAD.X R15, RZ, RZ, R35, P4 ;  /* 0x000000ffff0f7224 */ /* 0x000fe200020e0623 */
[----:B------:R1:W-:Y:S01]  /*9c30*/  STSM.16.M88.4 [R104], R40 ;  /* 0x0000002868007844 */ /* 0x0003e20000000200 */
[----:B---3--:R-:W-:-:S02]  /*9c40*/  SEL R45, R121, R94, P0 ;  /* 0x0000005e792d7207 */ /* 0x008fc40000000000 */
[----:B------:R-:W-:Y:S02]  /*9c50*/  SEL R47, R94, R121, P0 ;  /* 0x000000795e2f7207 */ /* 0x000fe40000000000 */
[----:B------:R-:W-:Y:S01]  /*9c60*/  LOP3.LUT P1, RZ, R220, 0x3, RZ, 0xc0, !PT ;  /* 0x00000003dcff7812 */ /* 0x000fe2000782c0ff */
[----:B0-----:R-:W-:Y:S01]  /*9c70*/  VIADD R37, R59, 0x8 ;  /* 0x000000083b257836 */ /* 0x001fe20000000000 */
[C---:B------:R-:W-:Y:S01]  /*9c80*/  IADD3 R11, P6, R34.reuse, 0x9000, RZ ;  /* 0x00009000220b7810 */ /* 0x040fe20007fde0ff */
[----:B------:R-:W-:Y:S01]  /*9c90*/  IMAD.IADD R39, R57, 0x1, R61 ;  /* 0x0000000139277824 */ /* 0x000fe200078e023d */
[----:B------:R-:W-:Y:S02]  /*9ca0*/  IADD3 R13, P5, R34, 0xa000, RZ ;  /* 0x0000a000220d7810 */ /* 0x000fe40007fbe0ff */
[----:B------:R-:W-:Y:S01]  /*9cb0*/  LOP3.LUT R34, R7, R34, RZ, 0x3c, !PT ;  /* 0x0000002207227212 */ /* 0x000fe200078e3cff */
[----:B------:R-:W-:Y:S01]  /*9cc0*/  IMAD.X R7, RZ, RZ, R35, P2 ;  /* 0x000000ffff077224 */ /* 0x000fe200010e0623 */
[----:B-1----:R-:W-:Y:S01]  /*9cd0*/  LEA R40, P4, R56, UR4, 0x2 ;  /* 0x0000000438287c11 */ /* 0x002fe2000f8810ff */
[----:B------:R0:W-:Y:S01]  /*9ce0*/  STSM.16.M88.4 [R102], R44 ;  /* 0x0000002c66007844 */ /* 0x0001e20000000200 */
[----:B------:R-:W-:-:S02]  /*9cf0*/  ISETP.GE.OR P2, PT, R59, R0, P1 ;  /* 0x000000003b00720c */ /* 0x000fc40000f46670 */
[----:B------:R-:W-:Y:S02]  /*9d00*/  ISETP.GE.OR P1, PT, R37, R0, P1 ;  /* 0x000000002500720c */ /* 0x000fe40000f26670 */
[----:B------:R-:W-:Y:S02]  /*9d10*/  LEA.HI.X R56, R56, UR5, R39, 0x2, P4 ;  /* 0x0000000538387c11 */ /* 0x000fe4000a0f1427 */
[----:B----4-:R-:W-:Y:S02]  /*9d20*/  SEL R36, R99, R58, P0 ;  /* 0x0000003a63247207 */ /* 0x010fe40000000000 */
[----:B------:R-:W-:Y:S02]  /*9d30*/  SEL R38, R58, R99, P0 ;  /* 0x000000633a267207 */ /* 0x000fe40000000000 */
[----:B------:R-:W-:Y:S02]  /*9d40*/  SEL R37, R123, R96, P0 ;  /* 0x000000607b257207 */ /* 0x000fe40000000000 */
[----:B------:R-:W-:-:S02]  /*9d50*/  SEL R39, R96, R123, P0 ;  /* 0x0000007b60277207 */ /* 0x000fc40000000000 */
[----:B0-----:R-:W-:Y:S02]  /*9d60*/  SEL R44, R101, R68, P0 ;  /* 0x00000044652c7207 */ /* 0x001fe40000000000 */
[----:B------:R-:W-:Y:S02]  /*9d70*/  SEL R46, R68, R101, P0 ;  /* 0x00000065442e7207 */ /* 0x000fe40000000000 */
[----:B------:R-:W-:Y:S02]  /*9d80*/  SEL R45, R125, R80, P0 ;  /* 0x000000507d2d7207 */ /* 0x000fe40000000000 */
[----:B------:R-:W-:Y:S02]  /*9d90*/  SEL R47, R80, R125, P0 ;  /* 0x0000007d502f7207 */ /* 0x000fe40000000000 */
[----:B------:R-:W-:Y:S01]  /*9da0*/  SEL R68, R103, R70, P0 ;  /* 0x0000004667447207 */ /* 0x000fe20000000000 */
[----:B------:R-:W-:Y:S01]  /*9db0*/  SHFL.IDX PT, R60, R40, RZ, 0x1c1f ;  /* 0x001c1fff283c7589 */ /* 0x000fe200000e0000 */
[----:B------:R-:W-:-:S02]  /*9dc0*/  SEL R70, R70, R103, P0 ;  /* 0x0000006746467207 */ /* 0x000fc40000000000 */
[----:B------:R-:W-:Y:S01]  /*9dd0*/  SEL R69, R127, R98, P0 ;  /* 0x000000627f457207 */ /* 0x000fe20000000000 */
[----:B------:R0:W-:Y:S01]  /*9de0*/  SHFL.IDX PT, R62, R40, 0x1, 0x1c1f ;  /* 0x003c1f00283e7f89 */ /* 0x0001e200000e0000 */
[----:B------:R-:W-:Y:S02]  /*9df0*/  SEL R71, R98, R127, P0 ;  /* 0x0000007f62477207 */ /* 0x000fe40000000000 */
[----:B------:R-:W-:Y:S02]  /*9e00*/  SEL R72, R105, R88, P0 ;  /* 0x0000005869487207 */ /* 0x000fe40000000000 */
[----:B------:R-:W-:Y:S02]  /*9e10*/  SEL R74, R88, R105, P0 ;  /* 0x00000069584a7207 */ /* 0x000fe40000000000 */
[----:B------:R-:W-:Y:S02]  /*9e20*/  SEL R73, R129, R82, P0 ;  /* 0x0000005281497207 */ /* 0x000fe40000000000 */
[----:B------:R-:W-:Y:S01]  /*9e30*/  SEL R75, R82, R129, P0 ;  /* 0x00000081524b7207 */ /* 0x000fe20000000000 */
[----:B------:R-:W-:Y:S01]  /*9e40*/  STSM.16.M88.4 [R86], R36 ;  /* 0x0000002456007844 */ /* 0x000fe20000000200 */
[----:B------:R-:W-:-:S02]  /*9e50*/  SEL R41, R131, R100, P0 ;  /* 0x0000006483297207 */ /* 0x000fc40000000000 */
        /* <DEDUP_REMOVED lines=9> */
[----:B------:R-:W1:Y:S01]  /*9ef0*/  SHFL.IDX PT, R63, R56, 0x1, 0x1c1f ;  /* 0x003c1f00383f7f89 */ /* 0x000e6200000e0000 */
[----:B------:R-:W-:-:S03]  /*9f00*/  LOP3.LUT R10, R11, 0x380, RZ, 0xc0, !PT ;  /* 0x000003800b0a7812 */ /* 0x000fc600078ec0ff */
[----:B0-----:R-:W-:Y:S04]  /*9f10*/  @!P2 ST.E desc[UR48][R60.64], R4 ;  /* 0x000000043c00a985 */ /* 0x001fe8000c101930 */
[----:B-1----:R0:W-:Y:S04]  /*9f20*/  @!P1 ST.E desc[UR48][R62.64], R3 ;  /* 0x000000033e009985 */ /* 0x0021e8000c101930 */
[----:B------:R1:W5:Y:S04]  /*9f30*/  LD.E.128 R56, desc[UR48][R32.64] ;  /* 0x0000003020387980 */ /* 0x000368000c101d00 */
[----:B------:R2:W5:Y:S01]  /*9f40*/  LD.E.128 R48, desc[UR48][R30.64] ;  /* 0x000000301e307980 */ /* 0x000562000c101d00 */
[----:B------:R-:W-:Y:S01]  /*9f50*/  SHF.R.U64 R10, R10, 0x3, RZ ;  /* 0x000000030a0a7819 */ /* 0x000fe200000012ff */
[----:B------:R-:W-:Y:S01]  /*9f60*/  UIMAD UR6, UR10, UR8, URZ ;  /* 0x000000080a0672a4 */ /* 0x000fe2000f8e023f */
[----:B0-----:R-:W-:Y:S01]  /*9f70*/  IMAD R3, R22, 0x20, R23 ;  /* 0x0000002016037824 */ /* 0x001fe200078e0217 */
[----:B------:R-:W-:Y:S01]  /*9f80*/  UIMAD.WIDE.U32 UR4, UR11, UR8, URZ ;  /* 0x000000080b0472a5 */ /* 0x000fe2000f8e003f */
[----:B-1----:R-:W0:Y:S01]  /*9f90*/  @P3 LDC R33, c[0x0][0xbec] ;  /* 0x0002fb00ff213b82 */ /* 0x002e220000000800 */
[----:B------:R-:W-:Y:S01]  /*9fa0*/  LOP3.LUT R6, R133, 0x380, RZ, 0xc0, !PT ;  /* 0x0000038085067812 */ /* 0x000fe200078ec0ff */
[----:B------:R-:W5:Y:S01]  /*9fb0*/  LD.E.128 R84, desc[UR48][R8.64] ;  /* 0x0000003008547980 */ /* 0x000f62000c101d00 */
[----:B------:R-:W-:-:S03]  /*9fc0*/  LOP3.LUT R12, R13, 0x380, RZ, 0xc0, !PT ;  /* 0x000003800d0c7812 */ /* 0x000fc600078ec0ff */
[----:B------:R-:W5:Y:S02]  /*9fd0*/  LD.E.128 R64, desc[UR48][R34.64] ;  /* 0x0000003022407980 */ /* 0x000f64000c101d00 */
[----:B--2---:R-:W1:Y:S01]  /*9fe0*/  @P3 LDC R31, c[0x0][0xbf0] ;  /* 0x0002fc00ff1f3b82 */ /* 0x004e620000000800 */
[----:B------:R-:W-:Y:S01]  /*9ff0*/  LOP3.LUT R10, R10, R11, RZ, 0x3c, !PT ;  /* 0x0000000b0a0a7212 */ /* 0x000fe200078e3cff */
[----:B------:R-:W-:Y:S01]  /*a000*/  IMAD.X R11, RZ, RZ, R35, P6 ;  /* 0x000000ffff0b7224 */ /* 0x000fe200030e0623 */
[----:B------:R-:W-:Y:S01]  /*a010*/  UIMAD UR6, UR11, UR9, UR6 ;  /* 0x000000090b0672a4 */ /* 0x000fe2000f8e0206 */
[----:B------:R-:W5:Y:S02]  /*a020*/  LD.E.128 R36, desc[UR48][R28.64] ;  /* 0x000000301c247980 */ /* 0x000f64000c101d00 */
[----:B------:R-:W-:Y:S02]  /*a030*/  ULDC.64 UR8, c[0x0][0xaf0] ;  /* 0x0002bc0000087ab9 */ /* 0x000fe40000000a00 */
[----:B------:R2:W5:Y:S01]  /*a040*/  LD.E.128 R80, desc[UR48][R10.64] ;  /* 0x000000300a507980 */ /* 0x000562000c101d00 */
[----:B------:R-:W-:-:S02]  /*a050*/  UIMAD UR7, UR12, UR8, URZ ;  /* 0x000000080c0772a4 */ /* 0x000fc4000f8e023f */
[----:B------:R-:W-:Y:S01]  /*a060*/  UIADD3 UR5, UR5, UR6, URZ ;  /* 0x0000000605057290 */ /* 0x000fe2000fffe03f */
[----:B------:R-:W5:Y:S04]  /*a070*/  LD.E.128 R76, desc[UR48][R24.64] ;  /* 0x00000030184c7980 */ /* 0x000f68000c101d00 */
[----:B------:R-:W5:Y:S01]  /*a080*/  LD.E.128 R68, desc[UR48][R26.64] ;  /* 0x000000301a447980 */ /* 0x000f62000c101d00 */
[----:B--2---:R-:W-:Y:S01]  /*a090*/  IMAD R10, R52, 0x80, R3 ;  /* 0x00000080340a7824 */ /* 0x004fe200078e0203 */
[----:B------:R-:W-:Y:S02]  /*a0a0*/  SHF.R.U64 R6, R6, 0x3, RZ ;  /* 0x0000000306067819 */ /* 0x000fe400000012ff */
[----:B------:R-:W5:Y:S01]  /*a0b0*/  LD.E.128 R44, desc[UR48][R20.64] ;  /* 0x00000030142c7980 */ /* 0x000f62000c101d00 */
[----:B0-----:R-:W-:Y:S01]  /*a0c0*/  @P3 IMAD.HI.U32 R4, R10, R33, RZ ;  /* 0x000000210a043227 */ /* 0x001fe200078e00ff */
[----:B------:R-:W-:-:S02]  /*a0d0*/  UIMAD UR7, UR42, UR9, UR7 ;  /* 0x000000092a0772a4 */ /* 0x000fc4000f8e0207 */
[----:B------:R-:W5:Y:S01]  /*a0e0*/  LD.E.128 R40, desc[UR48][R14.64] ;  /* 0x000000300e287980 */ /* 0x000f62000c101d00 */
[----:B------:R-:W-:Y:S01]  /*a0f0*/  UIMAD.WIDE.U32 UR42, UR42, UR8, UR4 ;  /* 0x000000082a2a72a5 */ /* 0x000fe2000f8e0004 */
[----:B------:R-:W-:Y:S01]  /*a100*/  IMAD.MOV.U32 R3, RZ, RZ, R10 ;  /* 0x000000ffff037224 */ /* 0x000fe200078e000a */
[----:B-1----:R-:W-:Y:S01]  /*a110*/  @P3 SHF.R.U32.HI R3, RZ, R31, R4 ;  /* 0x0000001fff033219 */ /* 0x002fe20000011604 */
[----:B------:R-:W-:Y:S01]  /*a120*/  UIADD3 UR39, UR39, 0x33420, URZ ;  /* 0x0003342027277890 */ /* 0x000fe2000fffe03f */
[----:B------:R-:W-:Y:S01]  /*a130*/  SHF.R.U64 R12, R12, 0x3, RZ ;  /* 0x000000030c0c7819 */ /* 0x000fe200000012ff */
[----:B------:R-:W-:Y:S01]  /*a140*/  UIADD3 UR4, UR43, UR7, URZ ;  /* 0x000000072b047290 */ /* 0x000fe2000fffe03f */
[----:B------:R-:W-:Y:S01]  /*a150*/  LOP3.LUT R6, R6, R133, RZ, 0x3c, !PT ;  /* 0x0000008506067212 */ /* 0x000fe200078e3cff */
[--C-:B------:R-:W-:Y:S01]  /*a160*/  IMAD.MOV R8, RZ, RZ, -R3.reuse ;  /* 0x000000ffff087224 */ /* 0x100fe200078e0a03 */
[----:B------:R-:W-:Y:S01]  /*a170*/  SHF.R.S32.HI R4, RZ, 0x1f, R3 ;  /* 0x0000001fff047819 */ /* 0x000fe20000011403 */
[----:B------:R-:W-:Y:S01]  /*a180*/  ULDC.64 UR6, c[0x0][0xae0] ;  /* 0x0002b80000067ab9 */ /* 0x000fe20000000a00 */
[----:B------:R-:W-:Y:S01]  /*a190*/  LOP3.LUT R12, R12, R13, RZ, 0x3c, !PT ;  /* 0x0000000d0c0c7212 */ /* 0x000fe200078e3cff */
[----:B------:R-:W-:Y:S01]  /*a1a0*/  IMAD.X R13, RZ, RZ, R35, P5 ;  /* 0x000000ffff0d7224 */ /* 0x000fe200028e0623 */
[----:B------:R0:W5:Y:S01]  /*a1b0*/  LD.E.128 R60, desc[UR48][R6.64] ;  /* 0x00000030063c7980 */ /* 0x000162000c101d00 */
[----:B------:R-:W-:Y:S01]  /*a1c0*/  IMAD R4, R4, UR6, RZ ;  /* 0x0000000604047c24 */ /* 0x000fe2000f8e02ff */
[----:B------:R-:W-:Y:S01]  /*a1d0*/  UIADD3 UR52, UR52, 0x1, URZ ;  /* 0x0000000134347890 */ /* 0x000fe2000fffe03f */
[----:B------:R-:W-:Y:S01]  /*a1e0*/  IMAD R5, R5, R8, R10 ;  /* 0x0000000805057224 */ /* 0x000fe200078e020a */
[----:B------:R1:W5:Y:S01]  /*a1f0*/  LD.E.128 R72, desc[UR48][R12.64] ;  /* 0x000000300c487980 */ /* 0x000362000c101d00 */
[----:B------:R-:W-:Y:S01]  /*a200*/  IMAD R9, R3, UR7, R4 ;  /* 0x0000000703097c24 */ /* 0x000fe2000f8e0204 */
[----:B------:R-:W-:Y:S01]  /*a210*/  ULDC.64 UR8, c[0x0][0xa80] ;  /* 0x0002a00000087ab9 */ /* 0x000fe20000000a00 */
[----:B------:R-:W-:Y:S01]  /*a220*/  @!PT LDS RZ, [RZ] ;  /* 0x00000000fffff984 */ /* 0x000fe20000000800 */
[----:B------:R-:W-:Y:S01]  /*a230*/  @!PT LDS RZ, [RZ] ;  /* 0x00000000fffff984 */ /* 0x000fe20000000800 */
[----:B------:R-:W-:Y:S01]  /*a240*/  @!PT LDS RZ, [RZ] ;  /* 0x00000000fffff984 */ /* 0x000fe20000000800 */
[----:B------:R-:W-:Y:S01]  /*a250*/  @!PT LDS RZ, [RZ] ;  /* 0x00000000fffff984 */ /* 0x000fe20000000800 */
[----:B------:R2:W-:Y:S06]  /*a260*/  MEMBAR.ALL.CTA ;  /* 0x0000000000007992 */ /* 0x0005ec0000008000 */
[----:B--2---:R-:W2:Y:S01]  /*a270*/  FENCE.VIEW.ASYNC.S ;  /* 0x00000000000073c6 */ /* 0x004ea20000000000 */
[----:B0-----:R-:W-:-:S02]  /*a280*/  IMAD.U32 R7, RZ, RZ, UR43 ;  /* 0x0000002bff077e24 */ /* 0x001fc4000f8e00ff */
[----:B------:R-:W-:Y:S02]  /*a290*/  IMAD.U32 R6, RZ, RZ, UR42 ;  /* 0x0000002aff067e24 */ /* 0x000fe4000f8e00ff */
[----:B------:R-:W-:Y:S02]  /*a2a0*/  IMAD.U32 R7, RZ, RZ, UR4 ;  /* 0x00000004ff077e24 */ /* 0x000fe4000f8e00ff */
[----:B------:R-:W-:Y:S01]  /*a2b0*/  IMAD.WIDE.U32 R6, R3, UR6, R6 ;  /* 0x0000000603067c25 */ /* 0x000fe2000f8e0006 */
[----:B------:R-:W-:Y:S01]  /*a2c0*/  SHF.R.S32.HI R3, RZ, 0x1f, R5 ;  /* 0x0000001fff037819 */ /* 0x000fe20000011405 */
[----:B------:R-:W-:Y:S02]  /*a2d0*/  ULDC.64 UR6, c[0x0][0xad8] ;  /* 0x0002b60000067ab9 */ /* 0x000fe40000000a00 */
[----:B------:R-:W-:Y:S02]  /*a2e0*/  IMAD.IADD R7, R7, 0x1, R9 ;  /* 0x0000000107077824 */ /* 0x000fe400078e0209 */
[----:B------:R-:W-:-:S02]  /*a2f0*/  IMAD R4, R3, UR6, RZ ;  /* 0x0000000603047c24 */ /* 0x000fc4000f8e02ff */
[----:B------:R-:W-:Y:S02]  /*a300*/  IMAD R15, R52, 0x80, R23 ;  /* 0x00000080340f7824 */ /* 0x000fe400078e0217 */
[C---:B------:R-:W-:Y:S01]  /*a310*/  IMAD R9, R5.reuse, UR7, R4 ;  /* 0x0000000705097c24 */ /* 0x040fe2000f8e0204 */
[----:B------:R-:W-:Y:S01]  /*a320*/  ULDC UR4, c[0x0][0xc] ;  /* 0x0000030000047ab9 */ /* 0x000fe20000000800 */
[----:B------:R-:W-:Y:S01]  /*a330*/  IMAD.WIDE.U32 R4, R5, UR6, R6 ;  /* 0x0000000605047c25 */ /* 0x000fe2000f8e0006 */
[----:B------:R-:W-:Y:S01]  /*a340*/  ISETP.GE.AND P2, PT, R15, R0, PT ;  /* 0x000000000f00720c */ /* 0x000fe20003f46270 */
[----:B------:R-:W-:Y:S01]  /*a350*/  UMOV UR5, 0x1 ;  /* 0x0000000100057882 */ /* 0x000fe20000000000 */
[----:B------:R-:W-:Y:S01]  /*a360*/  UIADD3 UR41, UR4, UR41, URZ ;  /* 0x0000002904297290 */ /* 0x000fe2000fffe03f */
[----:B------:R-:W-:Y:S01]  /*a370*/  IMAD.IADD R5, R5, 0x1, R9 ;  /* 0x0000000105057824 */ /* 0x000fe200078e0209 */
[----:B------:R-:W-:Y:S01]  /*a380*/  UPRMT UR4, URZ, 0x654, UR39 ;  /* 0x000006543f047896 */ /* 0x000fe20008000027 */
[C---:B-1----:R-:W-:Y:S01]  /*a390*/  LEA R12, P1, R4.reuse, UR8, 0x1 ;  /* 0x00000008040c7c11 */ /* 0x042fe2000f8208ff */
[----:B------:R-:W-:Y:S01]  /*a3a0*/  UPRMT UR39, UR5, 0x654, UR39 ;  /* 0x0000065405277896 */ /* 0x000fe20008000027 */
[----:B------:R-:W-:Y:S01]  /*a3b0*/  VIADD R3, R15, 0x20 ;  /* 0x000000200f037836 */ /* 0x000fe20000000000 */
[----:B------:R-:W-:Y:S01]  /*a3c0*/  UISETP.NE.AND UP0, UPT, UR52, 0x2, UPT ;  /* 0x000000023400788c */ /* 0x000fe2000bf05270 */
[----:B------:R-:W-:-:S03]  /*a3d0*/  LEA.HI.X R13, R4, UR9, R5, 0x1, P1 ;  /* 0x00000009040d7c11 */ /* 0x000fc600088f0c05 */
[----:B------:R-:W-:Y:S01]  /*a3e0*/  USEL UR5, URZ, 0x1, UP0 ;  /* 0x000000013f057887 */ /* 0x000fe20008000000 */
[-C--:B------:R-:W-:Y:S01]  /*a3f0*/  ISETP.GE.AND P0, PT, R3, R0.reuse, PT ;  /* 0x000000000300720c */ /* 0x080fe20003f06270 */
[----:B------:R-:W-:Y:S01]  /*a400*/  VIADD R3, R15, 0x40 ;  /* 0x000000400f037836 */ /* 0x000fe20000000000 */
[----:B--2---:R-:W-:Y:S01]  /*a410*/  SYNCS.ARRIVE.TRANS64.RED.A1T0 RZ, [UR4], RZ ;  /* 0x000000ffffff79a7 */ /* 0x004fe20008100404 */
[----:B------:R-:W-:Y:S01]  /*a420*/  USEL UR52, UR52, URZ, UP0 ;  /* 0x0000003f34347287 */ /* 0x000fe20008000000 */
[----:B------:R0:W1:Y:S01]  /*a430*/  SHFL.IDX PT, R6, R12, RZ, 0x181f ;  /* 0x00181fff0c067589 */ /* 0x00006200000e0000 */
[----:B------:R-:W-:Y:S01]  /*a440*/  ULOP3.LUT UR44, UR44, UR5, URZ, 0x3c, !UPT ;  /* 0x000000052c2c7292 */ /* 0x000fe2000f8e3c3f */
[----:B------:R-:W-:Y:S02]  /*a450*/  BSSY B0, `(.L_x_170) ;  /* 0x0000011000007945 */ /* 0x000fe40003800000 */
[----:B------:R0:W2:Y:S01]  /*a460*/  SHFL.IDX PT, R7, R13, RZ, 0x181f ;  /* 0x00181fff0d077589 */ /* 0x0000a200000e0000 */
[----:B------:R-:W-:Y:S01]  /*a470*/  SYNCS.ARRIVE.TRANS64.RED.A1T0 RZ, [UR39], RZ ;  /* 0x000000ffffff79a7 */ /* 0x000fe20008100427 */
[----:B------:R-:W-:Y:S01]  /*a480*/  ISETP.GE.AND P1, PT, R3, R0, PT ;  /* 0x000000000300720c */ /* 0x000fe20003f26270 */
[----:B------:R-:W-:-:S12]  /*a490*/  @P2 BRA `(.L_x_171) ;  /* 0x0000000000302947 */ /* 0x000fd80003800000 */
[----:B------:R-:W-:Y:S02]  /*a4a0*/  ULDC UR4, c[0x0][0xac8] ;  /* 0x0002b20000047ab9 */ /* 0x000fe40000000800 */
[----:B------:R-:W-:Y:S02]  /*a4b0*/  ISETP.GE.AND P3, PT, R19, UR4, PT ;  /* 0x0000000413007c0c */ /* 0x000fe4000bf66270 */
[----:B------:R-:W-:Y:S02]  /*a4c0*/  ISETP.GE.AND P4, PT, R18, UR4, PT ;  /* 0x0000000412007c0c */ /* 0x000fe4000bf86270 */
[----:B------:R-:W-:-:S09]  /*a4d0*/  ISETP.GE.AND P2, PT, R17, UR4, PT ;  /* 0x0000000411007c0c */ /* 0x000fd2000bf46270 */
[-C--:B-1----:R-:W-:Y:S02]  /*a4e0*/  @!P3 LEA R8, P5, R19, R6.reuse, 0x1 ;  /* 0x000000061308b211 */ /* 0x082fe400078a08ff */
[C---:B------:R-:W-:Y:S02]  /*a4f0*/  @!P4 LEA R10, P6, R18.reuse, R6, 0x1 ;  /* 0x00000006120ac211 */ /* 0x040fe400078c08ff */
[----:B--2---:R-:W-:Y:S01]  /*a500*/  @!P2 IMAD.WIDE R4, R17, 0x2, R6 ;  /* 0x000000021104a825 */ /* 0x004fe200078e0206 */
[-C--:B------:R-:W-:Y:S02]  /*a510*/  @!P3 LEA.HI.X R9, R19, R7.reuse, R227, 0x1, P5 ;  /* 0x000000071309b211 */ /* 0x080fe400028f0ce3 */
[----:B------:R-:W-:Y:S02]  /*a520*/  @!P4 LEA.HI.X R11, R18, R7, R226, 0x1, P6 ;  /* 0x00000007120bc211 */ /* 0x000fe400030f0ce2 */
[----:B-----5:R3:W-:Y:S04]  /*a530*/  @!P2 ST.E.128 desc[UR48][R4.64], R64 ;  /* 0x000000400400a985 */ /* 0x0207e8000c101d30 */
[----:B------:R3:W-:Y:S04]  /*a540*/  @!P3 ST.E.128 desc[UR48][R8.64], R76 ;  /* 0x0000004c0800b985 */ /* 0x0007e8000c101d30 */
[----:B------:R3:W-:Y:S02]  /*a550*/  @!P4 ST.E.128 desc[UR48][R10.64], R84 ;  /* 0x000000540a00c985 */ /* 0x0007e4000c101d30 */
.L_x_171:
[----:B------:R-:W-:Y:S05]  /*a560*/  BSYNC B0 ;  /* 0x0000000000007941 */ /* 0x000fea0003800000 */
.L_x_170:
        /* <DEDUP_REMOVED lines=8> */
[-C--:B-1-3--:R-:W-:Y:S02]  /*a5f0*/  @!P4 LEA R8, P0, R19, R6.reuse, 0x1 ;  /* 0x000000061308c211 */ /* 0x08afe400078008ff */
[C---:B------:R-:W-:Y:S02]  /*a600*/  @!P5 LEA R10, P2, R18.reuse, R6, 0x1 ;  /* 0x00000006120ad211 */ /* 0x040fe400078408ff */
[----:B----4-:R-:W-:Y:S01]  /*a610*/  @!P3 IMAD.WIDE R4, R17, 0x2, R6 ;  /* 0x000000021104b825 */ /* 0x010fe200078e0206 */
[-C--:B------:R-:W-:Y:S02]  /*a620*/  @!P4 LEA.HI.X R9, R19, R7.reuse, R227, 0x1, P0 ;  /* 0x000000071309c211 */ /* 0x080fe400000f0ce3 */
[----:B------:R-:W-:Y:S02]  /*a630*/  @!P5 LEA.HI.X R11, R18, R7, R226, 0x1, P2 ;  /* 0x00000007120bd211 */ /* 0x000fe400010f0ce2 */
[----:B-----5:R1:W-:Y:S04]  /*a640*/  @!P3 ST.E.128 desc[UR48][R4.64], R56 ;  /* 0x000000380400b985 */ /* 0x0203e8000c101d30 */
[----:B------:R1:W-:Y:S04]  /*a650*/  @!P4 ST.E.128 desc[UR48][R8.64], R68 ;  /* 0x000000440800c985 */ /* 0x0003e8000c101d30 */
[----:B------:R1:W-:Y:S02]  /*a660*/  @!P5 ST.E.128 desc[UR48][R10.64], R80 ;  /* 0x000000500a00d985 */ /* 0x0003e4000c101d30 */
.L_x_173:
[----:B------:R-:W-:Y:S05]  /*a670*/  BSYNC B0 ;  /* 0x0000000000007941 */ /* 0x000fea0003800000 */
.L_x_172:
        /* <DEDUP_REMOVED lines=10> */
[----:B0-----:R-:W-:Y:S01]  /*a720*/  @!P2 IMAD.WIDE R4, R17, 0x2, R6 ;  /* 0x000000021104a825 */ /* 0x001fe200078e0206 */
[-C--:B------:R-:W-:Y:S02]  /*a730*/  @!P3 LEA.HI.X R9, R19, R7.reuse, R227, 0x1, P0 ;  /* 0x000000071309b211 */ /* 0x080fe400000f0ce3 */
[----:B------:R-:W-:Y:S02]  /*a740*/  @!P4 LEA.HI.X R11, R18, R7, R226, 0x1, P1 ;  /* 0x00000007120bc211 */ /* 0x000fe400008f0ce2 */
[----:B-----5:R0:W-:Y:S04]  /*a750*/  @!P2 ST.E.128 desc[UR48][R4.64], R48 ;  /* 0x000000300400a985 */ /* 0x0201e8000c101d30 */
[----:B------:R0:W-:Y:S04]  /*a760*/  @!P3 ST.E.128 desc[UR48][R8.64], R44 ;  /* 0x0000002c0800b985 */ /* 0x0001e8000c101d30 */
[----:B------:R0:W-:Y:S02]  /*a770*/  @!P4 ST.E.128 desc[UR48][R10.64], R72 ;  /* 0x000000480a00c985 */ /* 0x0001e4000c101d30 */
.L_x_175:
[----:B------:R-:W-:Y:S05]  /*a780*/  BSYNC B0 ;  /* 0x0000000000007941 */ /* 0x000fea0003800000 */
.L_x_174:
        /* <DEDUP_REMOVED lines=11> */
[-C--:B0--3--:R-:W-:Y:S02]  /*a840*/  @!P3 LEA R8, P0, R19, R6.reuse, 0x1 ;  /* 0x000000061308b211 */ /* 0x089fe400078008ff */
[C---:B------:R-:W-:Y:S02]  /*a850*/  @!P4 LEA R10, P1, R18.reuse, R6, 0x1 ;  /* 0x00000006120ac211 */ /* 0x040fe400078208ff */
[----:B------:R-:W-:Y:S01]  /*a860*/  @!P2 IMAD.WIDE R4, R17, 0x2, R6 ;  /* 0x000000021104a825 */ /* 0x000fe200078e0206 */
[-C--:B------:R-:W-:Y:S02]  /*a870*/  @!P3 LEA.HI.X R9, R19, R7.reuse, R227, 0x1, P0 ;  /* 0x000000071309b211 */ /* 0x080fe400000f0ce3 */
[----:B------:R-:W-:Y:S02]  /*a880*/  @!P4 LEA.HI.X R11, R18, R7, R226, 0x1, P1 ;  /* 0x00000007120bc211 */ /* 0x000fe400008f0ce2 */
[----:B-----5:R1:W-:Y:S04]  /*a890*/  @!P2 ST.E.128 desc[UR48][R4.64], R36 ;  /* 0x000000240400a985 */ /* 0x0203e8000c101d30 */
[----:B------:R1:W-:Y:S04]  /*a8a0*/  @!P3 ST.E.128 desc[UR48][R8.64], R40 ;  /* 0x000000280800b985 */ /* 0x0003e8000c101d30 */
[----:B------:R1:W-:Y:S02]  /*a8b0*/  @!P4 ST.E.128 desc[UR48][R10.64], R60 ;  /* 0x0000003c0a00c985 */ /* 0x0003e4000c101d30 */
.L_x_177:
[----:B------:R-:W-:Y:S05]  /*a8c0*/  BSYNC B0 ;  /* 0x0000000000007941 */ /* 0x000fea0003800000 */
.L_x_176:
[----:B------:R-:W2:Y:S02]  /*a8d0*/  LDC R0, c[0x0][0xc34] ;  /* 0x00030d00ff007b82 */ /* 0x000ea40000000800 */
[----:B--2---:R-:W-:-:S13]  /*a8e0*/  ISETP.LE.AND P0, PT, R0, UR41, PT ;  /* 0x0000002900007c0c */ /* 0x004fda000bf03270 */
[----:B------:R-:W-:Y:S05]  /*a8f0*/  @!P0 BRA `(.L_x_178) ;  /* 0xffffff6800788947 */ /* 0x000fea000383ffff */
[----:B------:R-:W-:Y:S05]  /*a900*/  EXIT ;  /* 0x000000000000794d */ /* 0x000fea0003800000 */
.L_x_144:
[----:B------:R-:W-:-:S08]  /*a910*/  NOP ;  /* 0x0000000000007918 */ /* 0x000fd00000000000 */
[----:B-1----:R-:W0:-:S00]  /*a920*/  USETMAXREG.DEALLOC.CTAPOOL 0x18 ;  /* 0x00000018000079c8 */ /* 0x002e0000080e0500 */
[----:B0-----:R-:W0:Y:S01]  /*a930*/  LDC R2, c[0x0][0xc34] ;  /* 0x00030d00ff027b82 */ /* 0x001e220000000800 */
[----:B------:R-:W-:Y:S01]  /*a940*/  UMOV UR46, 0x1 ;  /* 0x00000001002e7882 */ /* 0x000fe20000000000 */
[----:B------:R-:W-:Y:S02]  /*a950*/  IMAD.MOV.U32 R18, RZ, RZ, RZ ;  /* 0x000000ffff127224 */ /* 0x000fe400078e00ff */
[----:B------:R-:W-:Y:S01]  /*a960*/  IMAD.MOV.U32 R19, RZ, RZ, 0x1 ;  /* 0x00000001ff137424 */ /* 0x000fe200078e00ff */
[----:B0-----:R-:W-:-:S13]  /*a970*/  ISETP.LE.AND P0, PT, R2, UR50, PT ;  /* 0x0000003202007c0c */ /* 0x001fda000bf03270 */
[----:B------:R-:W-:Y:S05]  /*a980*/  @P0 BRA `(.L_x_179) ;  /* 0x0000003800780947 */ /* 0x000fea0003800000 */
[----:B------:R-:W0:Y:S01]  /*a990*/  S2R R7, SR_TID.X ;  /* 0x0000000000077919 */ /* 0x000e220000002100 */
[----:B------:R-:W1:Y:S01]  /*a9a0*/  S2UR UR4, SR_CgaCtaId ;  /* 0x00000000000479c3 */ /* 0x000e620000008800 */
[----:B------:R-:W-:Y:S01]  /*a9b0*/  UMOV UR41, 0x400 ;  /* 0x0000040000297882 */ /* 0x000fe20000000000 */
[----:B------:R-:W-:Y:S01]  /*a9c0*/  LOP3.LUT R17, R17, 0xfffffffe, RZ, 0xc0, !PT ;  /* 0xfffffffe11117812 */ /* 0x000fe200078ec0ff */
[----:B------:R-:W-:Y:S01]  /*a9d0*/  IMAD.MOV.U32 R18, RZ, RZ, RZ ;  /* 0x000000ffff127224 */ /* 0x000fe200078e00ff */
[----:B------:R-:W-:Y:S01]  /*a9e0*/  ULDC.64 UR52, c[0x0][0x198] ;  /* 0x0000660000347ab9 */ /* 0x000fe20000000a00 */
[----:B------:R-:W-:Y:S01]  /*a9f0*/  IMAD.MOV.U32 R19, RZ, RZ, 0x1 ;  /* 0x00000001ff137424 */ /* 0x000fe200078e00ff */
        /* <DEDUP_REMOVED lines=9> */
[C---:B------:R-:W-:Y:S01]  /*aa90*/  IMAD.SHL.U32 R6, R7.reuse, 0x4, RZ ;  /* 0x0000000407067824 */ /* 0x040fe200078e00ff */
[----:B------:R-:W-:Y:S01]  /*aaa0*/  LOP3.LUT R0, R2, 0x180, RZ, 0xc0, !PT ;  /* 0x0000018002007812 */ /* 0x000fe200078ec0ff */
[C---:B------:R-:W-:Y:S01]  /*aab0*/  IMAD.SHL.U32 R8, R7.reuse, 0x2, RZ ;  /* 0x0000000207087824 */ /* 0x040fe200078e00ff */
[----:B------:R-:W-:Y:S01]  /*aac0*/  LOP3.LUT P0, RZ, R7, 0x1f, RZ, 0xc0, !PT ;  /* 0x0000001f07ff7812 */ /* 0x000fe2000780c0ff */
[----:B------:R-:W-:Y:S01]  /*aad0*/  IMAD.SHL.U32 R4, R10, 0x10, RZ ;  /* 0x000000100a047824 */ /* 0x000fe200078e00ff */
[----:B------:R-:W-:-:S02]  /*aae0*/  LOP3.LUT R0, R0, 0x30, R3, 0xf8, !PT ;  /* 0x0000003000007812 */ /* 0x000fc400078ef803 */
[----:B------:R-:W-:Y:S02]  /*aaf0*/  ISETP.NE.AND P1, PT, R10, RZ, PT ;  /* 0x000000ff0a00720c */ /* 0x000fe40003f25270 */
[----:B------:R-:W-:Y:S01]  /*ab00*/  LOP3.LUT R5, R0, 0x30, R5, 0x78, !PT ;  /* 0x0000003000057812 */ /* 0x000fe200078e7805 */
[----:B------:R-:W-:Y:S01]  /*ab10*/  IMAD.SHL.U32 R0, R7, 0x20, RZ ;  /* 0x0000002007007824 */ /* 0x000fe200078e00ff */
[----:B------:R-:W-:Y:S02]  /*ab20*/  LOP3.LUT R4, R4, 0x600, RZ, 0xc0, !PT ;  /* 0x0000060004047812 */ /* 0x000fe400078ec0ff */
[----:B------:R-:W-:Y:S02]  /*ab30*/  ISETP.NE.OR P0, PT, R10, RZ, !P0 ;  /* 0x000000ff0a00720c */ /* 0x000fe40004705670 */
[----:B------:R-:W-:-:S04]  /*ab40*/  LOP3.LUT R3, R0, 0x80, RZ, 0xc0, !PT ;  /* 0x0000008000037812 */ /* 0x000fc800078ec0ff */
[----:B------:R-:W-:Y:S02]  /*ab50*/  LOP3.LUT R3, R3, 0x10, R7, 0xf8, !PT ;  /* 0x0000001003037812 */ /* 0x000fe400078ef807 */
[----:B------:R-:W-:Y:S02]  /*ab60*/  @P1 LOP3.LUT R17, R17, 0x1, RZ, 0xfc, !PT ;  /* 0x0000000111111812 */ /* 0x000fe400078efcff */
[----:B------:R-:W-:Y:S01]  /*ab70*/  LOP3.LUT R6, R3, 0x10, R6, 0x78, !PT ;  /* 0x0000001003067812 */ /* 0x000fe200078e7806 */
[----:B------:R-:W-:Y:S01]  /*ab80*/  IMAD.SHL.U32 R3, R7, 0x10, RZ ;  /* 0x0000001007037824 */ /* 0x000fe200078e00ff */
[----:B------:R-:W-:-:S04]  /*ab90*/  LOP3.LUT R17, R17, 0xfffffffd, RZ, 0xc0, !PT ;  /* 0xfffffffd11117812 */ /* 0x000fc800078ec0ff */
[----:B------:R-:W-:Y:S02]  /*aba0*/  LOP3.LUT R7, R3, 0x1b0, RZ, 0xc0, !PT ;  /* 0x000001b003077812 */ /* 0x000fe400078ec0ff */
[C---:B------:R-:W-:Y:S02]  /*abb0*/  LOP3.LUT R9, R4.reuse, 0x40, R3, 0xf8, !PT ;  /* 0x0000004004097812 */ /* 0x040fe400078ef803 */
[----:B------:R-:W-:Y:S02]  /*abc0*/  LOP3.LUT R8, R7, 0x30, R8, 0x78, !PT ;  /* 0x0000003007087812 */ /* 0x000fe400078e7808 */
[----:B------:R-:W-:Y:S02]  /*abd0*/  LOP3.LUT R7, R4, 0x60, R0, 0xf8, !PT ;  /* 0x0000006004077812 */ /* 0x000fe400078ef800 */
[----:B------:R-:W-:Y:S02]  /*abe0*/  LOP3.LUT R4, R5, 0x640, R2, 0xf8, !PT ;  /* 0x0000064005047812 */ /* 0x000fe400078ef802 */
[----:B------:R-:W-:-:S02]  /*abf0*/  LOP3.LUT R7, R7, 0x100, R0, 0xf8, !PT ;  /* 0x0000010007077812 */ /* 0x000fc400078ef800 */
[----:B------:R-:W-:Y:S01]  /*ac00*/  LOP3.LUT R8, R9, R8, RZ, 0xfc, !PT ;  /* 0x0000000809087212 */ /* 0x000fe200078efcff */
[----:B------:R0:W-:Y:S01]  /*ac10*/  STL [R1+0x14], R4 ;  /* 0x0000140401007387 */ /* 0x0001e20000100800 */
[----:B------:R-:W-:Y:S02]  /*ac20*/  LOP3.LUT R2, R7, R6, RZ, 0xfc, !PT ;  /* 0x0000000607027212 */ /* 0x000fe400078efcff */
[----:B------:R-:W-:-:S03]  /*ac30*/  @P0 LOP3.LUT R17, R17, 0x2, RZ, 0xfc, !PT ;  /* 0x0000000211110812 */ /* 0x000fc600078efcff */
[----:B------:R1:W-:Y:S01]  /*ac40*/  STL [R1+0x10], R2 ;  /* 0x0000100201007387 */ /* 0x0003e20000100800 */
[----:B0-----:R-:W-:Y:S02]  /*ac50*/  SHF.R.U32.HI R4, RZ, 0x2, R10 ;  /* 0x00000002ff047819 */ /* 0x001fe4000001160a */
[----:B-1----:R-:W-:Y:S02]  /*ac60*/  LOP3.LUT R2, R3, 0x30, RZ, 0xc0, !PT ;  /* 0x0000003003027812 */ /* 0x002fe400078ec0ff */
[----:B------:R-:W-:Y:S01]  /*ac70*/  LOP3.LUT R3, R4, 0x60, R0, 0xf8, !PT ;  /* 0x0000006004037812 */ /* 0x000fe200078ef800 */
[----:B------:R-:W-:Y:S01]  /*ac80*/  VIADD R0, R8, UR41 ;  /* 0x0000002908007c36 */ /* 0x000fe20008000000 */
[----:B------:R-:W-:-:S04]  /*ac90*/  LOP3.LUT R3, R2, 0x40, RZ, 0xfc, !PT ;  /* 0x0000004002037812 */ /* 0x000fc800078efcff */
[----:B------:R0:W-:Y:S02]  /*aca0*/  STL [R1+0x18], R0 ;  /* 0x0000180001007387 */ /* 0x0001e40000100800 */
[----:B0-----:R-:W-:-:S07]  /*acb0*/  LOP3.LUT R0, R2, 0x80, RZ, 0xfc, !PT ;  /* 0x0000008002007812 */ /* 0x001fce00078efcff */
.L_x_234:
        /* <DEDUP_REMOVED lines=29> */
[----:B0-----:R-:W-:Y:S11]  /*ae90*/  @!P0 BRA `(.L_x_180) ;  /* 0x0000000000408947 */ /* 0x001ff60003800000 */
        /* <DEDUP_REMOVED lines=16> */
.L_x_180:
[----:B------:R-:W-:Y:S01]  /*afa0*/  UIADD3 UR4, UR41, 0xf200, URZ ;  /* 0x0000f20029047890 */ /* 0x000fe2000fffe03f */
[----:B------:R-:W-:-:S05]  /*afb0*/  LOP3.LUT R17, R17, 0xfffffffb, RZ, 0xc0, !PT ;  /* 0xfffffffb11117812 */ /* 0x000fca00078ec0ff */
[----:B------:R-:W-:-:S05]  /*afc0*/  IMAD.U32 R16, RZ, RZ, UR4 ;  /* 0x00000004ff107e24 */ /* 0x000fca000f8e00ff */
[----:B------:R-:W-:-:S13]  /*afd0*/  LOP3.LUT P0, RZ, R16, 0x1bf, RZ, 0xc0, !PT ;  /* 0x000001bf10ff7812 */ /* 0x000fda000780c0ff */
[----:B------:R-:W-:Y:S01]  /*afe0*/  @P0 LOP3.LUT R17, R17, 0x4, RZ, 0xfc, !PT ;  /* 0x0000000411110812 */ /* 0x000fe200078efcff */
[----:B------:R-:W-:Y:S06]  /*aff0*/  @!P0 BRA `(.L_x_181) ;  /* 0x0000000000408947 */ /* 0x000fec0003800000 */
        /* <DEDUP_REMOVED lines=16> */
.L_x_181:
        /* <DEDUP_REMOVED lines=20> */
.L_x_182:
        /* <DEDUP_REMOVED lines=18> */
.L_x_183:
[----:B------:R-:W-:Y:S01]  /*b360*/  ULDC.64 UR4, c[0x0][0x9f8] ;  /* 0x00027e0000047ab9 */ /* 0x000fe20000000a00 */
[----:B------:R-:W-:Y:S01]  /*b370*/  IMAD.U32 R0, RZ, RZ, UR44 ;  /* 0x0000002cff007e24 */ /* 0x000fe2000f8e00ff */
[----:B------:R-:W-:-:S04]  /*b380*/  UISETP.NE.U32.AND UP0, UPT, UR4, URZ, UPT ;  /* 0x0000003f0400728c */ /* 0x000fc8000bf05070 */
[----:B------:R-:W-:-:S06]  /*b390*/  UISETP.NE.AND.EX UP0, UPT, UR5, URZ, UPT, UP0 ;  /* 0x0000003f0500728c */ /* 0x000fcc000bf05300 */
[----:B------:R-:W-:-:S05]  /*b3a0*/  PLOP3.LUT P0, PT, PT, PT, UP0, 0x80, 0x0 ;  /* 0x000000000000781c */ /* 0x000fca0003f0f008 */
[----:B------:R-:W-:Y:S02]  /*b3b0*/  @UP0 ULDC.64 UR4, c[0x0][0x9f8] ;  /* 0x00027e0000040ab9 */ /* 0x000fe40000000a00 */
[----:B------:R-:W-:-:S06]  /*b3c0*/  @UP0 UIMAD.WIDE UR4, UR44, 0x4, UR4 ;  /* 0x000000042c0408a5 */ /* 0x000fcc000f8e0204 */
[----:B------:R-:W-:Y:S02]  /*b3d0*/  IMAD.U32 R2, RZ, RZ, UR4 ;  /* 0x00000004ff027e24 */ /* 0x000fe4000f8e00ff */
[----:B------:R-:W-:-:S05]  /*b3e0*/  IMAD.U32 R3, RZ, RZ, UR5 ;  /* 0x00000005ff037e24 */ /* 0x000fca000f8e00ff */
[----:B------:R0:W2:Y:S01]  /*b3f0*/  @P0 LDG.E R0, desc[UR48][R2.64] ;  /* 0x0000003002000981 */ /* 0x0000a2000c1e1900 */
[----:B------:R-:W-:Y:S01]  /*b400*/  UMOV UR4, 0xffffffff ;  /* 0xffffffff00047882 */ /* 0x000fe20000000000 */
[----:B------:R-:W-:Y:S01]  /*b410*/  LOP3.LUT R17, R17, 0xfffffffb, RZ, 0xc0, !PT ;  /* 0xfffffffb11117812 */ /* 0x000fe200078ec0ff */
[----:B------:R-:W1:Y:S01]  /*b420*/  S2R R16, SR_TID.X ;  /* 0x0000000000107919 */ /* 0x000e620000002100 */
[----:B0-----:R-:W0:Y:S02]  /*b430*/  LDC.64 R2, c[0x0][0x418] ;  /* 0x00010600ff027b82 */ /* 0x001e240000000a00 */
[----:B0-----:R-:W-:Y:S02]  /*b440*/  ISETP.NE.U32.AND P0, PT, R2, RZ, PT ;  /* 0x000000ff0200720c */ /* 0x001fe40003f05070 */
[----:B-1----:R-:W-:Y:S02]  /*b450*/  SHF.R.U32.HI R5, RZ, 0x5, R16 ;  /* 0x00000005ff057819 */ /* 0x002fe40000011610 */
[----:B------:R-:W-:-:S02]  /*b460*/  ISETP.NE.AND.EX P1, PT, R3, RZ, PT, P0 ;  /* 0x000000ff0300720c */ /* 0x000fc40003f25300 */
[----:B------:R-:W-:-:S11]  /*b470*/  LOP3.LUT R5, R5, 0x3, RZ, 0xc0, !PT ;  /* 0x0000000305057812 */ /* 0x000fd600078ec0ff */
[----:B------:R-:W-:Y:S02]  /*b480*/  @P1 LOP3.LUT R17, R17, 0x4, RZ, 0xfc, !PT ;  /* 0x0000000411111812 */ /* 0x000fe400078efcff */
[----:B--2---:R-:W-:Y:S01]  /*b490*/  SHF.R.S32.HI R9, RZ, 0x1f, R0 ;  /* 0x0000001fff097819 */ /* 0x004fe20000011400 */
[----:B------:R0:W-:Y:S01]  /*b4a0*/  STL [R1], R0 ;  /* 0x0000000001007387 */ /* 0x0001e20000100800 */
[----:B------:R-:W-:-:S03]  /*b4b0*/  SEL R16, R0, RZ, !P1 ;  /* 0x000000ff00107207 */ /* 0x000fc60004800000 */
[----:B------:R0:W-:Y:S01]  /*b4c0*/  STL [R1+0x4], R9 ;  /* 0x0000040901007387 */ /* 0x0001e20000100800 */
[----:B------:R-:W-:Y:S05]  /*b4d0*/  BRA.DIV UR4, `(.L_x_184) ;  /* 0x0000003204f47947 */ /* 0x000fea000b800000 */
[----:B------:R1:W2:Y:S02]  /*b4e0*/  SHFL.IDX PT, R14, R5, RZ, 0x1f ;  /* 0x00001fff050e7589 */ /* 0x0002a400000e0000 */
.L_x_250:
[----:B--2---:R-:W-:Y:S02]  /*b4f0*/  ISETP.NE.AND P0, PT, R14, RZ, PT ;  /* 0x000000ff0e00720c */ /* 0x004fe40003f05270 */
[----:B------:R-:W-:Y:S02]  /*b500*/  PLOP3.LUT P2, PT, PT, PT, PT, 0x8, 0x0 ;  /* 0x000000000000781c */ /* 0x000fe40003f4e170 */
[----:B------:R-:W-:-:S11]  /*b510*/  LOP3.LUT R17, R17, 0xfffffff7, RZ, 0xc0, !PT ;  /* 0xfffffff711117812 */ /* 0x000fd600078ec0ff */
[----:B------:R-:W-:Y:S01]  /*b520*/  @P2 LOP3.LUT R17, R17, 0x8, RZ, 0xfc, !PT ;  /* 0x0000000811112812 */ /* 0x000fe200078efcff */
[----:B------:R-:W-:Y:S06]  /*b530*/  @P0 BRA `(.L_x_185) ;  /* 0x0000000400e80947 */ /* 0x000fec0003800000 */
[----:B------:R-:W-:-:S06]  /*b540*/  UIADD3 UR4, UR39, -0x1, URZ ;  /* 0xffffffff27047890 */ /* 0x000fcc000fffe03f */
[----:B------:R-:W-:Y:S01]  /*b550*/  IMAD.U32 R6, RZ, RZ, UR4 ;  /* 0x00000004ff067e24 */ /* 0x000fe2000f8e00ff */
[----:B------:R-:W-:-:S03]  /*b560*/  UMOV UR4, 0xffffffff ;  /* 0xffffffff00047882 */ /* 0x000fc60000000000 */
[----:B------:R-:W-:Y:S05]  /*b570*/  BRA.DIV UR4, `(.L_x_186) ;  /* 0x0000003204ec7947 */ /* 0x000fea000b800000 */
[----:B------:R-:W-:-:S13]  /*b580*/  ELECT P6, URZ, PT ;  /* 0x00000000003f782f */ /* 0x000fda00038c0000 */
.L_x_253:
[----:B------:R-:W-:Y:S05]  /*b590*/  @!P6 BRA `(.L_x_185) ;  /* 0x0000000400d0e947 */ /* 0x000fea0003800000 */
[----:B------:R-:W-:Y:S05]  /*b5a0*/  @!P1 BRA `(.L_x_187) ;  /* 0x0000000000449947 */ /* 0x000fea0003800000 */
[----:B------:R-:W2:Y:S01]  /*b5b0*/  LDC R8, c[0x0][0x43c] ;  /* 0x00010f00ff087b82 */ /* 0x000ea20000000800 */
[----:B------:R-:W-:Y:S01]  /*b5c0*/  ULDC.64 UR4, c[0x0][0x428] ;  /* 0x00010a0000047ab9 */ /* 0x000fe20000000a00 */
[----:B--2---:R-:W-:-:S13]  /*b5d0*/  ISETP.NE.AND P0, PT, R8, 0x1, PT ;  /* 0x000000010800780c */ /* 0x004fda0003f05270 */
[----:B-1----:R-:W1:Y:S02]  /*b5e0*/  @P0 LDC.64 R4, c[0x0][0x440] ;  /* 0x00011000ff040b82 */ /* 0x002e640000000a00 */
[----:B-1----:R-:W-:-:S04]  /*b5f0*/  @P0 IMAD.HI.U32 R7, R6, R4, RZ ;  /* 0x0000000406070227 */ /* 0x002fc800078e00ff */
[----:B------:R-:W-:Y:S01]  /*b600*/  IMAD.MOV.U32 R4, RZ, RZ, R6 ;  /* 0x000000ffff047224 */ /* 0x000fe200078e0006 */
[----:B------:R-:W-:Y:S01]  /*b610*/  @P0 SHF.R.U32.HI R4, RZ, R5, R7 ;  /* 0x00000005ff040219 */ /* 0x000fe20000011607 */
[----:B------:R-:W-:-:S04]  /*b620*/  IMAD R7, R9, UR4, RZ ;  /* 0x0000000409077c24 */ /* 0x000fc8000f8e02ff */
[----:B------:R-:W-:Y:S02]  /*b630*/  IMAD.MOV R5, RZ, RZ, -R4 ;  /* 0x000000ffff057224 */ /* 0x000fe400078e0a04 */
[----:B------:R-:W-:Y:S02]  /*b640*/  IMAD R7, R0, UR5, R7 ;  /* 0x0000000500077c24 */ /* 0x000fe4000f8e0207 */
[----:B------:R-:W-:Y:S01]  /*b650*/  IMAD R6, R8, R5, R6 ;  /* 0x0000000508067224 */ /* 0x000fe200078e0206 */
[----:B------:R-:W-:-:S03]  /*b660*/  SHF.R.S32.HI R5, RZ, 0x1f, R4 ;  /* 0x0000001fff057819 */ /* 0x000fc60000011404 */
[----:B------:R-:W-:-:S04]  /*b670*/  IMAD.WIDE.U32 R4, R0, UR4, R4 ;  /* 0x0000000400047c25 */ /* 0x000fc8000f8e0004 */
[----:B------:R-:W-:Y:S01]  /*b680*/  IMAD.IADD R7, R5, 0x1, R7 ;  /* 0x0000000105077824 */ /* 0x000fe200078e0207 */
[----:B------:R-:W-:-:S04]  /*b690*/  LEA R2, P0, R4, R2, 0x2 ;  /* 0x0000000204027211 */ /* 0x000fc800078010ff */
[----:B------:R-:W-:-:S05]  /*b6a0*/  LEA.HI.X R3, R4, R3, R7, 0x2, P0 ;  /* 0x0000000304037211 */ /* 0x000fca00000f1407 */
[----:B0-----:R2:W5:Y:S04]  /*b6b0*/  LDG.E R0, desc[UR48][R2.64] ;  /* 0x0000003002007981 */ /* 0x001568000c1e1900 */
.L_x_187:
[----:B------:R-:W-:Y:S02]  /*b6c0*/  LEA R4, R18, UR41, 0x3 ;  /* 0x0000002912047c11 */ /* 0x000fe4000f8e18ff */
[----:B--2---:R-:W-:-:S04]  /*b6d0*/  SHF.L.U32 R3, R19, 0x1f, RZ ;  /* 0x0000001f13037819 */ /* 0x004fc800000006ff */
[----:B------:R-:W2:Y:S02]  /*b6e0*/  SYNCS.PHASECHK.TRANS64.TRYWAIT P0, [R4+URZ+0x33480], R3 ;  /* 0x03348003040075a7 */ /* 0x000ea4000800017f */
[----:B--2---:R-:W-:Y:S05]  /*b6f0*/  @!P0 BRA `(.L_x_188) ;  /* 0x0000003000ac8947 */ /* 0x004fea0003800000 */
.L_x_254:
[----:B------:R-:W3:Y:S01]  /*b700*/  S2R R2, SR_TID.X ;  /* 0x0000000000027919 */ /* 0x000ee20000002100 */
[----:B------:R-:W-:Y:S01]  /*b710*/  UPRMT UR4, UR47, 0x9910, URZ ;  /* 0x000099102f047896 */ /* 0x000fe2000800003f */
[----:B---3--:R-:W-:-:S04]  /*b720*/  LOP3.LUT R2, R2, 0x7f, RZ, 0xc0, !PT ;  /* 0x0000007f02027812 */ /* 0x008fc800078ec0ff */
[----:B------:R-:W-:-:S13]  /*b730*/  ISETP.NE.AND P0, PT, R2, RZ, PT ;  /* 0x000000ff0200720c */ /* 0x000fda0003f05270 */
[----:B------:R-:W-:-:S04]  /*b740*/  @!P0 IMAD.MOV.U32 R2, RZ, RZ, 0x7800 ;  /* 0x00007800ff028424 */ /* 0x000fc800078e00ff */
[----:B------:R3:W-:Y:S02]  /*b750*/  @!P0 SYNCS.ARRIVE.TRANS64 RZ, [R4+URZ+0x33470], R2 ;  /* 0x0334700204ff89a7 */ /* 0x0007e4000800003f */
[----:B---3--:R-:W-:-:S05]  /*b760*/  IMAD.U32 R2, RZ, RZ, UR4 ;  /* 0x00000004ff027e24 */ /* 0x008fca000f8e00ff */
[----:B------:R-:W-:-:S13]  /*b770*/  ISETP.NE.AND P1, PT, R2, 0x2, PT ;  /* 0x000000020200780c */ /* 0x000fda0003f25270 */
[----:B------:R-:W-:Y:S05]  /*b780*/  @P1 BRA `(.L_x_189) ;  /* 0x0000000000041947 */ /* 0x000fea0003800000 */
[----:B------:R-:W-:Y:S01]  /*b790*/  BPT.TRAP 0x1 ;  /* 0x000000040000795c */ /* 0x000fe20000300000 */
.L_x_189:
[----:B------:R-:W-:-:S13]  /*b7a0*/  LOP3.LUT P0, RZ, R17, 0x2, RZ, 0xc0, !PT ;  /* 0x0000000211ff7812 */ /* 0x000fda000780c0ff */
[----:B------:R-:W-:Y:S05]  /*b7b0*/  @P0 BRA `(.L_x_190) ;  /* 0x0000000000040947 */ /* 0x000fea0003800000 */
[----:B------:R-:W-:Y:S01]  /*b7c0*/  BPT.TRAP 0x1 ;  /* 0x000000040000795c */ /* 0x000fe20000300000 */
.L_x_190:
[----:B------:R-:W3:Y:S01]  /*b7d0*/  S2R R2, SR_CgaCtaId ;  /* 0x0000000000027919 */ /* 0x000ee20000008800 */
[----:B------:R-:W-:Y:S01]  /*b7e0*/  R2UR UR33, R4 ;  /* 0x00000000042172ca */ /* 0x000fe200000e0000 */
[----:B------:R-:W-:Y:S01]  /*b7f0*/  UIADD3 UR4, UP0, UR52, 0x470, URZ ;  /* 0x0000047034047890 */ /* 0x000fe2000ff1e03f */
[----:B-----5:R-:W-:Y:S01]  /*b800*/  R2UR UR37, R0 ;  /* 0x00000000002572ca */ /* 0x020fe200000e0000 */
[----:B-1----:R-:W1:Y:S01]  /*b810*/  S2R R5, SR_CgaCtaId ;  /* 0x0000000000057919 */ /* 0x002e620000008800 */
[----:B------:R-:W-:Y:S01]  /*b820*/  UMOV UR6, 0x30000 ;  /* 0x0003000000067882 */ /* 0x000fe20000000000 */
[----:B------:R-:W-:Y:S01]  /*b830*/  UIADD3.X UR5, URZ, UR53, URZ, UP0, !UPT ;  /* 0x000000353f057290 */ /* 0x000fe200087fe43f */
[----:B------:R-:W-:Y:S01]  /*b840*/  UMOV UR14, 0x0 ;  /* 0x00000000000e7882 */ /* 0x000fe20000000000 */
[----:B------:R-:W-:Y:S01]  /*b850*/  UMOV UR15, 0x14f00000 ;  /* 0x14f00000000f7882 */ /* 0x000fe20000000000 */
[----:B------:R-:W-:Y:S01]  /*b860*/  UMOV UR34, URZ ;  /* 0x0000003f00227c82 */ /* 0x000fe20008000000 */
[----:B------:R-:W-:Y:S01]  /*b870*/  UMOV UR18, 0x40 ;  /* 0x0000004000127882 */ /* 0x000fe20000000000 */
[----:B------:R-:W-:Y:S01]  /*b880*/  UMOV UR20, UR36 ;  /* 0x0000002400147c82 */ /* 0x000fe20008000000 */
[----:B------:R-:W-:-:S02]  /*b890*/  UMOV UR10, 0x80 ;  /* 0x00000080000a7882 */ /* 0x000fc40000000000 */
[----:B------:R-:W-:Y:S02]  /*b8a0*/  UIADD3 UR33, UR33, 0x33470, URZ ;  /* 0x0003347021217890 */ /* 0x000fe4000fffe03f */
[----:B------:R-:W-:Y:S01]  /*b8b0*/  UMOV UR21, UR37 ;  /* 0x0000002500157c82 */ /* 0x000fe20008000000 */
[----:B------:R-:W-:Y:S01]  /*b8c0*/  UMOV UR12, UR36 ;  /* 0x00000024000c7c82 */ /* 0x000fe20008000000 */
[----:B------:R-:W-:-:S03]  /*b8d0*/  UMOV UR13, UR37 ;  /* 0x00000025000d7c82 */ /* 0x000fc60008000000 */
[----:B------:R-:W-:Y:S01]  /*b8e0*/  UMOV UR17, UR33 ;  /* 0x0000002100117c82 */ /* 0x000fe20008000000 */
[----:B------:R-:W-:Y:S01]  /*b8f0*/  UMOV UR9, UR33 ;  /* 0x0000002100097c82 */ /* 0x000fe20008000000 */
[----:B---3--:R-:W-:Y:S02]  /*b900*/  LOP3.LUT R2, R2, 0x1, RZ, 0xc0, !PT ;  /* 0x0000000102027812 */ /* 0x008fe400078ec0ff */
[----:B-1----:R-:W-:-:S03]  /*b910*/  LOP3.LUT R5, R5, 0x1, RZ, 0xc0, !PT ;  /* 0x0000000105057812 */ /* 0x002fc600078ec0ff */
[----:B------:R-:W-:-:S04]  /*b920*/  IMAD R2, R2, 0x1400, RZ ;  /* 0x0000140002027824 */ /* 0x000fc800078e02ff */
[----:B------:R-:W-:Y:S02]  /*b930*/  IMAD R2, R18, 0x7800, R2 ;  /* 0x0000780012027824 */ /* 0x000fe400078e0202 */
[----:B------:R-:W-:Y:S02]  /*b940*/  IMAD R5, R5, 0x50, RZ ;  /* 0x0000005005057824 */ /* 0x000fe400078e02ff */
[----:B------:R-:W-:Y:S02]  /*b950*/  VIADD R2, R2, UR41 ;  /* 0x0000002902027c36 */ /* 0x000fe40008000000 */
[----:B------:R-:W-:-:S03]  /*b960*/  IMAD R6, R6, 0xa0, R5 ;  /* 0x000000a006067824 */ /* 0x000fc600078e0205 */
[----:B------:R-:W-:Y:S02]  /*b970*/  R2UR UR8, R2 ;  /* 0x00000000020872ca */ /* 0x000fe400000e0000 */
[----:B------:R-:W-:-:S11]  /*b980*/  R2UR UR35, R6 ;  /* 0x00000000062372ca */ /* 0x000fd600000e0000 */
[----:B------:R-:W-:Y:S02]  /*b990*/  UIADD3 UR32, UR8, 0xf200, URZ ;  /* 0x0000f20008207890 */ /* 0x000fe4000fffe03f */
[----:B------:R-:W-:Y:S02]  /*b9a0*/  UIADD3 UR16, UR8, 0x11a00, URZ ;  /* 0x00011a0008107890 */ /* 0x000fe4000fffe03f */
[----:B------:R-:W-:Y:S01]  /*b9b0*/  UIADD3 UR8, UR8, 0x14200, URZ ;  /* 0x0001420008087890 */ /* 0x000fe2000fffe03f */
[----:B------:R-:W-:Y:S01]  /*b9c0*/  UMOV UR19, UR35 ;  /* 0x0000002300137c82 */ /* 0x000fe20008000000 */
[----:B------:R-:W-:-:S03]  /*b9d0*/  UMOV UR11, UR35 ;  /* 0x00000023000b7c82 */ /* 0x000fc60008000000 */
[----:B------:R1:W-:Y:S02]  /*b9e0*/  UTMALDG.4D.MULTICAST [UR32], [UR4], UR6, desc[UR14] ;  /* 0x00000e20040073b4 */ /* 0x0003e40008019806 */
[----:B------:R1:W-:Y:S02]  /*b9f0*/  UTMALDG.4D.MULTICAST [UR16], [UR4], UR6, desc[UR14] ;  /* 0x00000e10040073b4 */ /* 0x0003e40008019806 */
[----:B------:R1:W-:Y:S01]  /*ba00*/  UTMALDG.4D.MULTICAST [UR8], [UR4], UR6, desc[UR14] ;  /* 0x00000e08040073b4 */ /* 0x0003e20008019806 */
[----:B------:R-:W3:Y:S02]  /*ba10*/  SYNCS.PHASECHK.TRANS64.TRYWAIT P0, [R4+URZ+0x33440], R3 ;  /* 0x03344003040075a7 */ /* 0x000ee4000800017f */
[----:B-1-3--:R-:W-:Y:S05]  /*ba20*/  @!P0 BRA `(.L_x_191) ;  /* 0x0000002c00f48947 */ /* 0x00afea0003800000 */
.L_x_255:
[----:B------:R-:W3:Y:S02]  /*ba30*/  S2R R5, SR_TID.X ;  /* 0x0000000000057919 */ /* 0x000ee40000002100 */
[----:B---3--:R-:W-:-:S04]  /*ba40*/  LOP3.LUT R5, R5, 0x7f, RZ, 0xc0, !PT ;  /* 0x0000007f05057812 */ /* 0x008fc800078ec0ff */
[----:B------:R-:W-:-:S13]  /*ba50*/  ISETP.NE.AND P0, PT, R5, RZ, PT ;  /* 0x000000ff0500720c */ /* 0x000fda0003f05270 */
[----:B-12---:R-:W-:-:S04]  /*ba60*/  @!P0 IMAD.MOV.U32 R3, RZ, RZ, 0x7800 ;  /* 0x00007800ff038424 */ /* 0x006fc800078e00ff */
[----:B------:R1:W-:Y:S01]  /*ba70*/  @!P0 SYNCS.ARRIVE.TRANS64 RZ, [R4+URZ+0x33430], R3 ;  /* 0x0334300304ff89a7 */ /* 0x0003e2000800003f */
[----:B------:R-:W-:Y:S05]  /*ba80*/  @P1 BRA `(.L_x_192) ;  /* 0x0000000000041947 */ /* 0x000fea0003800000 */
[----:B------:R-:W-:Y:S01]  /*ba90*/  BPT.TRAP 0x1 ;  /* 0x000000040000795c */ /* 0x000fe20000300000 */
.L_x_192:
[----:B------:R-:W-:-:S13]  /*baa0*/  LOP3.LUT P0, RZ, R17, 0x2, RZ, 0xc0, !PT ;  /* 0x0000000211ff7812 */ /* 0x000fda000780c0ff */
[----:B------:R-:W-:Y:S05]  /*bab0*/  @P0 BRA `(.L_x_193) ;  /* 0x0000000000040947 */ /* 0x000fea0003800000 */
[----:B------:R-:W-:Y:S01]  /*bac0*/  BPT.TRAP 0x1 ;  /* 0x000000040000795c */ /* 0x000fe20000300000 */
.L_x_193:
[----:B------:R-:W-:Y:S01]  /*bad0*/  R2UR UR8, R2 ;  /* 0x00000000020872ca */ /* 0x000fe200000e0000 */
[----:B------:R-:W-:Y:S01]  /*bae0*/  UIADD3 UR4, UP0, UR52, 0x370, URZ ;  /* 0x0000037034047890 */ /* 0x000fe2000ff1e03f */
[----:B------:R-:W-:Y:S01]  /*baf0*/  R2UR UR25, R4 ;  /* 0x00000000041972ca */ /* 0x000fe200000e0000 */
[----:B------:R-:W-:Y:S01]  /*bb00*/  UMOV UR14, 0x30000 ;  /* 0x00030000000e7882 */ /* 0x000fe20000000000 */
[----:B------:R-:W-:Y:S01]  /*bb10*/  R2UR UR27, R6 ;  /* 0x00000000061b72ca */ /* 0x000fe200000e0000 */
[----:B------:R-:W-:Y:S01]  /*bb20*/  UIADD3.X UR5, URZ, UR53, URZ, UP0, !UPT ;  /* 0x000000353f057290 */ /* 0x000fe200087fe43f */
[----:B------:R-:W-:Y:S01]  /*bb30*/  R2UR UR29, R0 ;  /* 0x00000000001d72ca */ /* 0x000fe200000e0000 */
[----:B------:R-:W-:Y:S01]  /*bb40*/  UMOV UR6, 0x0 ;  /* 0x0000000000067882 */ /* 0x000fe20000000000 */
[----:B------:R-:W-:Y:S01]  /*bb50*/  UMOV UR7, 0x14f00000 ;  /* 0x14f0000000077882 */ /* 0x000fe20000000000 */
[----:B------:R-:W-:Y:S01]  /*bb60*/  UMOV UR26, URZ ;  /* 0x0000003f001a7c82 */ /* 0x000fe20008000000 */
[----:B------:R-:W-:Y:S01]  /*bb70*/  UMOV UR28, UR36 ;  /* 0x00000024001c7c82 */ /* 0x000fe20008000000 */
[----:B------:R-:W-:Y:S01]  /*bb80*/  UMOV UR18, 0x40 ;  /* 0x0000004000127882 */ /* 0x000fe20000000000 */
[----:B------:R-:W-:Y:S01]  /*bb90*/  UMOV UR20, UR36 ;  /* 0x0000002400147c82 */ /* 0x000fe20008000000 */
[----:B------:R-:W-:Y:S01]  /*bba0*/  UIADD3 UR24, UR8, 0x24200, URZ ;  /* 0x0002420008187890 */ /* 0x000fe2000fffe03f */
[----:B------:R-:W-:Y:S01]  /*bbb0*/  PLOP3.LUT P0, PT, PT, PT, PT, 0x80, 0x0 ;  /* 0x000000000000781c */ /* 0x000fe20003f0f070 */
[----:B------:R-:W-:Y:S01]  /*bbc0*/  UIADD3 UR25, UR25, 0x33430, URZ ;  /* 0x0003343019197890 */ /* 0x000fe2000fffe03f */
[----:B------:R-:W-:Y:S01]  /*bbd0*/  LOP3.LUT R17, R17, 0xfffffff7, RZ, 0xc0, !PT ;  /* 0xfffffff711117812 */ /* 0x000fe200078ec0ff */
[----:B------:R-:W-:Y:S01]  /*bbe0*/  UIADD3 UR16, UR8, 0x26a00, URZ ;  /* 0x00026a0008107890 */ /* 0x000fe2000fffe03f */
[----:B------:R-:W-:Y:S01]  /*bbf0*/  IMAD.MOV.U32 R16, RZ, RZ, R0 ;  /* 0x000000ffff107224 */ /* 0x000fe200078e0000 */
        /* <DEDUP_REMOVED lines=8> */
[----:B------:R2:W-:Y:S01]  /*bc80*/  UTMALDG.4D.MULTICAST [UR24], [UR4], UR14, desc[UR6] ;  /* 0x00000618040073b4 */ /* 0x0005e2000801980e */
[----:B------:R-:W-:Y:S01]  /*bc90*/  UMOV UR9, UR25 ;  /* 0x0000001900097c82 */ /* 0x000fe20008000000 */
[----:B------:R-:W-:Y:S01]  /*bca0*/  @P0 LOP3.LUT R17, R17, 0x8, RZ, 0xfc, !PT ;  /* 0x0000000811110812 */ /* 0x000fe200078efcff */
[----:B------:R2:W-:Y:S01]  /*bcb0*/  UTMALDG.4D.MULTICAST [UR16], [UR4], UR14, desc[UR6] ;  /* 0x00000610040073b4 */ /* 0x0005e2000801980e */
[----:B------:R2:W-:Y:S02]  /*bcc0*/  UTMALDG.4D.MULTICAST [UR8], [UR4], UR14, desc[UR6] ;  /* 0x00000608040073b4 */ /* 0x0005e4000801980e */
[----:B--2---:R-:W-:-:S03]  /*bcd0*/  NOP ;  /* 0x0000000000007918 */ /* 0x004fc60000000000 */
.L_x_185:
[----:B------:R-:W-:Y:S05]  /*bce0*/  WARPSYNC.ALL ;  /* 0x0000000000007948 */ /* 0x000fea0003800000 */
[----:B------:R-:W-:Y:S01]  /*bcf0*/  UIADD3 UR4, UR41, 0x1e200, URZ ;  /* 0x0001e20029047890 */ /* 0x000fe2000fffe03f */
        /* <DEDUP_REMOVED lines=8> */
[----:B-1----:R-:W-:Y:S02]  /*bd80*/  IMAD.U32 R4, RZ, RZ, UR6 ;  /* 0x00000006ff047e24 */ /* 0x002fe4000f8e00ff */
[----:B------:R-:W1:Y:S01]  /*bd90*/  LDC.64 R2, c[0x4][R2] ;  /* 0x0100000002027b82 */ /* 0x000e620000000a00 */
        /* <DEDUP_REMOVED lines=9> */
[----:B01----:R-:W-:Y:S05]  /*be30*/  CALL.ABS.NOINC R2 ;  /* 0x0000000002007343 */ /* 0x003fea0003c00000 */
.L_x_194:
[----:B------:R-:W2:Y:S01]  /*be40*/  S2R R2, SR_TID.X ;  /* 0x0000000000027919 */ /* 0x000ea20000002100 */
[----:B------:R-:W3:Y:S01]  /*be50*/  LDC R7, c[0x0][0x448] ;  /* 0x00011200ff077b82 */ /* 0x000ee20000000800 */
[----:B0-----:R-:W-:Y:S01]  /*be60*/  IMAD R0, RZ, RZ, -UR45 ;  /* 0x8000002dff007e24 */ /* 0x001fe2000f8e02ff */
[----:B------:R-:W-:Y:S01]  /*be70*/  USHF.R.S32.HI UR4, URZ, 0x1f, UR36 ;  /* 0x0000001f3f047899 */ /* 0x000fe20008011424 */
[----:B-1----:R-:W0:Y:S01]  /*be80*/  S2R R5, SR_TID.X ;  /* 0x0000000000057919 */ /* 0x002e220000002100 */
[----:B------:R-:W-:Y:S01]  /*be90*/  ULDC.64 UR8, c[0x0][0x2d8] ;  /* 0x0000b60000087ab9 */ /* 0x000fe20000000a00 */
[----:B------:R-:W-:Y:S01]  /*bea0*/  USHF.R.S32.HI UR7, URZ, 0x1f, UR44 ;  /* 0x0000001f3f077899 */ /* 0x000fe2000801142c */
[----:B------:R-:W1:Y:S02]  /*beb0*/  S2R R10, SR_TID.X ;  /* 0x00000000000a7919 */ /* 0x000e640000002100 */
[----:B------:R-:W4:Y:S01]  /*bec0*/  LDC R3, c[0x0][0xc38] ;  /* 0x00030e00ff037b82 */ /* 0x000f220000000800 */
[----:B------:R-:W-:-:S02]  /*bed0*/  UIMAD UR6, UR4, UR8, URZ ;  /* 0x00000008040672a4 */ /* 0x000fc4000f8e023f */
[----:B------:R-:W-:Y:S01]  /*bee0*/  UIMAD.WIDE.U32 UR4, UR36, UR8, URZ ;  /* 0x00000008240472a5 */ /* 0x000fe2000f8e003f */
[----:B------:R-:W1:Y:S01]  /*bef0*/  S2R R8, SR_TID.X ;  /* 0x0000000000087919 */ /* 0x000e620000002100 */
[----:B------:R-:W-:-:S03]  /*bf00*/  UIMAD UR6, UR36, UR9, UR6 ;  /* 0x00000009240672a4 */ /* 0x000fc6000f8e0206 */
[----:B------:R-:W-:Y:S01]  /*bf10*/  ULDC.64 UR8, c[0x0][0x2e0] ;  /* 0x0000b80000087ab9 */ /* 0x000fe20000000a00 */
[----:B------:R-:W-:Y:S02]  /*bf20*/  UIADD3 UR5, UR5, UR6, URZ ;  /* 0x0000000605057290 */ /* 0x000fe4000fffe03f */
[----:B------:R-:W-:Y:S02]  /*bf30*/  UIMAD UR6, UR7, UR8, URZ ;  /* 0x00000008070672a4 */ /* 0x000fe4000f8e023f */
[----:B------:R-:W-:Y:S02]  /*bf40*/  UIMAD.WIDE.U32 UR4, UR44, UR8, UR4 ;  /* 0x000000082c0472a5 */ /* 0x000fe4000f8e0004 */
[----:B------:R-:W-:Y:S01]  /*bf50*/  UIMAD UR6, UR44, UR9, UR6 ;  /* 0x000000092c0672a4 */ /* 0x000fe2000f8e0206 */
[----:B---3--:R-:W-:-:S03]  /*bf60*/  ISETP.NE.AND P0, PT, R7, 0x1, PT ;  /* 0x000000010700780c */ /* 0x008fc60003f05270 */
[----:B------:R-:W-:Y:S01]  /*bf70*/  UIADD3 UR5, UR5, UR6, URZ ;  /* 0x0000000605057290 */ /* 0x000fe2000fffe03f */
[----:B--2---:R-:W-:Y:S01]  /*bf80*/  LOP3.LUT R2, R2, 0x7f, RZ, 0xc0, !PT ;  /* 0x0000007f02027812 */ /* 0x004fe200078ec0ff */
[----:B----4-:R-:W-:-:S03]  /*bf90*/  IMAD R0, R3, R0, UR50 ;  /* 0x0000003203007e24 */ /* 0x010fc6000f8e0200 */
[----:B------:R-:W-:Y:S01]  /*bfa0*/  SHF.R.U32.HI R2, RZ, 0x2, R2 ;  /* 0x00000002ff027819 */ /* 0x000fe20000011602 */
[----:B0-----:R-:W-:-:S04]  /*bfb0*/  IMAD.SHL.U32 R5, R5, 0x20, RZ ;  /* 0x0000002005057824 */ /* 0x001fc800078e00ff */
[----:B------:R-:W0:Y:S01]  /*bfc0*/  @P0 LDC R4, c[0x0][0x44c] ;  /* 0x00011300ff040b82 */ /* 0x000e220000000800 */
[----:B------:R-:W-:Y:S02]  /*bfd0*/  IMAD.SHL.U32 R0, R0, 0x80, RZ ;  /* 0x0000008000007824 */ /* 0x000fe400078e00ff */
[----:B-1----:R-:W-:Y:S01]  /*bfe0*/  IMAD.SHL.U32 R10, R10, 0x10, RZ ;  /* 0x000000100a0a7824 */ /* 0x002fe200078e00ff */
[----:B------:R-:W-:Y:S01]  /*bff0*/  LOP3.LUT R5, R2, 0x60, R5, 0xf8, !PT ;  /* 0x0000006002057812 */ /* 0x000fe200078ef805 */
[----:B------:R-:W-:-:S03]  /*c000*/  IMAD.SHL.U32 R9, R8, 0x10, RZ ;  /* 0x0000001008097824 */ /* 0x000fc600078e00ff */
[----:B------:R-:W1:Y:S01]  /*c010*/  @P0 LDC R2, c[0x0][0x450] ;  /* 0x00011400ff020b82 */ /* 0x000e620000000800 */
[----:B------:R-:W-:Y:S02]  /*c020*/  LOP3.LUT R3, R5, R0, RZ, 0xfc, !PT ;  /* 0x0000000005037212 */ /* 0x000fe400078efcff */
[----:B------:R-:W-:Y:S02]  /*c030*/  LOP3.LUT R10, R10, 0x30, RZ, 0xc0, !PT ;  /* 0x000000300a0a7812 */ /* 0x000fe400078ec0ff */
[----:B------:R-:W-:Y:S01]  /*c040*/  LOP3.LUT R9, R9, 0x30, RZ, 0xc0, !PT ;  /* 0x0000003009097812 */ /* 0x000fe200078ec0ff */
        /* <DEDUP_REMOVED lines=8> */
[----:B------:R-:W0:Y:S02]  /*c0d0*/  LDC.64 R2, c[0x0][0x2d0] ;  /* 0x0000b400ff027b82 */ /* 0x000e240000000a00 */
[----:B0-----:R-:W-:-:S04]  /*c0e0*/  IMAD R5, R5, R2, RZ ;  /* 0x0000000205057224 */ /* 0x001fc800078e02ff */
[C---:B------:R-:W-:Y:S02]  /*c0f0*/  IMAD R5, R6.reuse, R3, R5 ;  /* 0x0000000306057224 */ /* 0x040fe400078e0205 */
[----:B------:R-:W-:Y:S01]  /*c100*/  IMAD.WIDE.U32 R2, R6, R2, UR4 ;  /* 0x0000000406027e25 */ /* 0x000fe2000f8e0002 */
[----:B------:R-:W-:-:S03]  /*c110*/  ULDC.64 UR4, c[0x0][0x2c8] ;  /* 0x0000b20000047ab9 */ /* 0x000fc60000000a00 */
[----:B------:R-:W-:Y:S01]  /*c120*/  IMAD.IADD R3, R3, 0x1, R5 ;  /* 0x0000000103037824 */ /* 0x000fe200078e0205 */
[----:B------:R-:W-:Y:S01]  /*c130*/  SHF.R.S32.HI R5, RZ, 0x1f, R4 ;  /* 0x0000001fff057819 */ /* 0x000fe20000011404 */
[----:B------:R-:W-:-:S04]  /*c140*/  IMAD.WIDE.U32 R2, R4, UR4, R2 ;  /* 0x0000000404027c25 */ /* 0x000fc8000f8e0002 */
[----:B------:R-:W-:-:S04]  /*c150*/  IMAD R5, R5, UR4, RZ ;  /* 0x0000000405057c24 */ /* 0x000fc8000f8e02ff */
[----:B------:R-:W-:Y:S01]  /*c160*/  IMAD R5, R4, UR5, R5 ;  /* 0x0000000504057c24 */ /* 0x000fe2000f8e0205 */
[----:B------:R-:W-:Y:S02]  /*c170*/  ULDC.64 UR4, c[0x0][0x280] ;  /* 0x0000a00000047ab9 */ /* 0x000fe40000000a00 */
[----:B------:R-:W-:Y:S01]  /*c180*/  IADD3 R4, P0, R2, UR4, RZ ;  /* 0x0000000402047c10 */ /* 0x000fe2000ff1e0ff */
[----:B------:R-:W-:Y:S02]  /*c190*/  ULDC UR4, c[0x0][0x2b8] ;  /* 0x0000ae0000047ab9 */ /* 0x000fe40000000800 */
[----:B------:R-:W-:Y:S02]  /*c1a0*/  ISETP.GE.AND P1, PT, R10, UR4, PT ;  /* 0x000000040a007c0c */ /* 0x000fe4000bf26270 */
[----:B------:R-:W-:Y:S02]  /*c1b0*/  LOP3.LUT R10, R8, 0x7f, RZ, 0xc0, !PT ;  /* 0x0000007f080a7812 */ /* 0x000fe400078ec0ff */
[----:B------:R0:W5:Y:S01]  /*c1c0*/  LDL R8, [R1+0x18] ;  /* 0x0000180001087983 */ /* 0x0001620000100800 */
[----:B------:R-:W-:-:S02]  /*c1d0*/  IADD3.X R3, R3, UR5, R5, P0, !PT ;  /* 0x0000000503037c10 */ /* 0x000fc400087fe405 */
[----:B------:R-:W-:Y:S02]  /*c1e0*/  ISETP.GE.AND P3, PT, R9, UR4, PT ;  /* 0x0000000409007c0c */ /* 0x000fe4000bf66270 */
[----:B------:R-:W-:Y:S01]  /*c1f0*/  ISETP.GE.AND P0, PT, R11, UR4, PT ;  /* 0x000000040b007c0c */ /* 0x000fe2000bf06270 */
[----:B------:R-:W-:Y:S01]  /*c200*/  UMOV UR4, 0xffffffff ;  /* 0xffffffff00047882 */ /* 0x000fe20000000000 */
[----:B------:R-:W-:Y:S02]  /*c210*/  SHF.R.U32.HI R10, RZ, 0x2, R10 ;  /* 0x00000002ff0a7819 */ /* 0x000fe4000001160a */
[----:B0-----:R-:W-:Y:S09]  /*c220*/  BRA.DIV UR4, `(.L_x_195) ;  /* 0x0000002a04087947 */ /* 0x001ff2000b800000 */
[----:B------:R-:W0:Y:S01]  /*c230*/  SHFL.IDX PT, R6, R4, RZ, 0x1c1f ;  /* 0x001c1fff04067589 */ /* 0x000e2200000e0000 */
[----:B------:R-:W-:Y:S01]  /*c240*/  ULDC UR4, c[0x0][0x288] ;  /* 0x0000a20000047ab9 */ /* 0x000fe20000000800 */
[----:B------:R-:W-:Y:S02]  /*c250*/  IMAD.IADD R0, R10, 0x1, R0 ;  /* 0x000000010a007824 */ /* 0x000fe400078e0200 */
[----:B------:R-:W1:Y:S01]  /*c260*/  SHFL.IDX PT, R5, R3, RZ, 0x1c1f ;  /* 0x001c1fff03057589 */ /* 0x000e6200000e0000 */
[----:B------:R-:W-:-:S05]  /*c270*/  IMAD R2, R7, UR4, RZ ;  /* 0x0000000407027c24 */ /* 0x000fca000f8e02ff */
[----:B------:R-:W-:-:S13]  /*c280*/  ISETP.GE.AND P2, PT, R0, R2, PT ;  /* 0x000000020000720c */ /* 0x000fda0003f46270 */
[----:B0-----:R-:W-:-:S05]  /*c290*/  @!P2 IADD3 R6, P4, R9, R6, RZ ;  /* 0x000000060906a210 */ /* 0x001fca0007f9e0ff */
[----:B-1----:R-:W-:-:S04]  /*c2a0*/  @!P2 IMAD.X R5, RZ, RZ, R5, P4 ;  /* 0x000000ffff05a224 */ /* 0x002fc800020e0605 */
[----:B------:R-:W-:Y:S02]  /*c2b0*/  @!P2 IMAD.MOV.U32 R7, RZ, RZ, R5 ;  /* 0x000000ffff07a224 */ /* 0x000fe400078e0005 */
[----:B------:R-:W-:-:S03]  /*c2c0*/  VIADD R5, R0, 0x20 ;  /* 0x0000002000057836 */ /* 0x000fc60000000000 */
[----:B------:R-:W-:Y:S01]  /*c2d0*/  @!PT LDS RZ, [RZ] ;  /* 0x00000000fffff984 */ /* 0x000fe20000000800 */
[----:B-----5:R-:W-:Y:S04]  /*c2e0*/  @!P2 LDGSTS.E.BYPASS.LTC128B.128 [R8+0x1e200], desc[UR48][R6.64], !P3 ;  /* 0x1e2000000608afae */ /* 0x020fe8000d901d70 */
[----:B------:R-:W-:Y:S04]  /*c2f0*/  @!P2 LDGSTS.E.BYPASS.LTC128B.128 [R8+0x20200], desc[UR48][R6.64+0x40], !P0 ;  /* 0x202000400608afae */ /* 0x000fe8000c101d70 */
[----:B------:R0:W-:Y:S01]  /*c300*/  @!P2 LDGSTS.E.BYPASS.LTC128B.128 [R8+0x22200], desc[UR48][R6.64+0x80], !P1 ;  /* 0x222000800608afae */ /* 0x0001e2000c901d70 */
[----:B------:R-:W-:-:S03]  /*c310*/  ISETP.GE.AND P2, PT, R5, R2, PT ;  /* 0x000000020500720c */ /* 0x000fc60003f46270 */
[----:B------:R-:W-:Y:S04]  /*c320*/  SHFL.IDX PT, R5, R3, 0x1, 0x1c1f ;  /* 0x003c1f0003057f89 */ /* 0x000fe800000e0000 */
[----:B0-----:R-:W0:Y:S06]  /*c330*/  SHFL.IDX PT, R6, R4, 0x1, 0x1c1f ;  /* 0x003c1f0004067f89 */ /* 0x001e2c00000e0000 */
[----:B0-----:R-:W-:-:S05]  /*c340*/  @!P2 IADD3 R6, P4, R9, R6, RZ ;  /* 0x000000060906a210 */ /* 0x001fca0007f9e0ff */
[----:B------:R-:W-:-:S04]  /*c350*/  @!P2 IMAD.X R5, RZ, RZ, R5, P4 ;  /* 0x000000ffff05a224 */ /* 0x000fc800020e0605 */
[----:B------:R-:W-:Y:S02]  /*c360*/  @!P2 IMAD.MOV.U32 R7, RZ, RZ, R5 ;  /* 0x000000ffff07a224 */ /* 0x000fe400078e0005 */
[----:B------:R-:W-:-:S03]  /*c370*/  VIADD R5, R0, 0x40 ;  /* 0x0000004000057836 */ /* 0x000fc60000000000 */
[----:B------:R-:W-:Y:S04]  /*c380*/  @!P2 LDGSTS.E.BYPASS.LTC128B.128 [R8+0x1ea00], desc[UR48][R6.64], !P3 ;  /* 0x1ea000000608afae */ /* 0x000fe8000d901d70 */
[----:B------:R-:W-:Y:S04]  /*c390*/  @!P2 LDGSTS.E.BYPASS.LTC128B.128 [R8+0x20a00], desc[UR48][R6.64+0x40], !P0 ;  /* 0x20a000400608afae */ /* 0x000fe8000c101d70 */
[----:B------:R0:W-:Y:S01]  /*c3a0*/  @!P2 LDGSTS.E.BYPASS.LTC128B.128 [R8+0x22a00], desc[UR48][R6.64+0x80], !P1 ;  /* 0x22a000800608afae */ /* 0x0001e2000c901d70 */
[----:B------:R-:W-:-:S03]  /*c3b0*/  ISETP.GE.AND P2, PT, R5, R2, PT ;  /* 0x000000020500720c */ /* 0x000fc60003f46270 */
[----:B------:R-:W-:Y:S04]  /*c3c0*/  SHFL.IDX PT, R5, R3, 0x2, 0x1c1f ;  /* 0x005c1f0003057f89 */ /* 0x000fe800000e0000 */
[----:B------:R-:W-:Y:S04]  /*c3d0*/  SHFL.IDX PT, R3, R3, 0x3, 0x1c1f ;  /* 0x007c1f0003037f89 */ /* 0x000fe800000e0000 */
[----:B0-----:R-:W0:Y:S04]  /*c3e0*/  SHFL.IDX PT, R6, R4, 0x2, 0x1c1f ;  /* 0x005c1f0004067f89 */ /* 0x001e2800000e0000 */
[----:B------:R-:W1:Y:S01]  /*c3f0*/  SHFL.IDX PT, R4, R4, 0x3, 0x1c1f ;  /* 0x007c1f0004047f89 */ /* 0x000e6200000e0000 */
[----:B0-----:R-:W-:-:S05]  /*c400*/  @!P2 IADD3 R6, P4, R9, R6, RZ ;  /* 0x000000060906a210 */ /* 0x001fca0007f9e0ff */
[----:B------:R-:W-:-:S04]  /*c410*/  @!P2 IMAD.X R5, RZ, RZ, R5, P4 ;  /* 0x000000ffff05a224 */ /* 0x000fc800020e0605 */
[----:B------:R-:W-:-:S05]  /*c420*/  @!P2 IMAD.MOV.U32 R7, RZ, RZ, R5 ;  /* 0x000000ffff07a224 */ /* 0x000fca00078e0005 */
[----:B------:R0:W-:Y:S04]  /*c430*/  @!P2 LDGSTS.E.BYPASS.LTC128B.128 [R8+0x1f200], desc[UR48][R6.64], !P3 ;  /* 0x1f2000000608afae */ /* 0x0001e8000d901d70 */
[----:B------:R0:W-:Y:S04]  /*c440*/  @!P2 LDGSTS.E.BYPASS.LTC128B.128 [R8+0x21200], desc[UR48][R6.64+0x40], !P0 ;  /* 0x212000400608afae */ /* 0x0001e8000c101d70 */
[----:B-1----:R0:W-:Y:S02]  /*c450*/  @!P2 LDGSTS.E.BYPASS.LTC128B.128 [R8+0x23200], desc[UR48][R6.64+0x80], !P1 ;  /* 0x232000800608afae */ /* 0x0021e4000c901d70 */
.L_x_264:
[----:B------:R-:W-:Y:S01]  /*c460*/  VIADD R0, R0, 0x60 ;  /* 0x0000006000007836 */ /* 0x000fe20000000000 */
[----:B------:R-:W-:Y:S04]  /*c470*/  BSSY B0, `(.L_x_196) ;  /* 0x000000b000007945 */ /* 0x000fe80003800000 */
[----:B------:R-:W-:-:S13]  /*c480*/  ISETP.GE.AND P2, PT, R0, R2, PT ;  /* 0x000000020000720c */ /* 0x000fda0003f46270 */
[----:B------:R-:W-:Y:S05]  /*c490*/  @P2 BRA `(.L_x_197) ;  /* 0x0000000000202947 */ /* 0x000fea0003800000 */
[----:B------:R-:W-:-:S05]  /*c4a0*/  IADD3 R2, P2, R9, R4, RZ ;  /* 0x0000000409027210 */ /* 0x000fca0007f5e0ff */
[----:B------:R-:W-:-:S05]  /*c4b0*/  IMAD.X R3, RZ, RZ, R3, P2 ;  /* 0x000000ffff037224 */ /* 0x000fca00010e0603 */
[----:B------:R-:W-:Y:S01]  /*c4c0*/  @!PT LDS RZ, [RZ] ;  /* 0x00000000fffff984 */ /* 0x000fe20000000800 */
[----:B------:R-:W-:Y:S01]  /*c4d0*/  @!PT LDS RZ, [RZ] ;  /* 0x00000000fffff984 */ /* 0x000fe20000000800 */
[----:B------:R-:W-:Y:S01]  /*c4e0*/  @!PT LDS RZ, [RZ] ;  /* 0x00000000fffff984 */ /* 0x000fe20000000800 */
[----:B------:R1:W-:Y:S04]  /*c4f0*/  LDGSTS.E.BYPASS.LTC128B.128 [R8+0x1fa00], desc[UR48][R2.64], !P3 ;  /* 0x1fa0000002087fae */ /* 0x0003e8000d901d70 */
[----:B------:R1:W-:Y:S04]  /*c500*/  LDGSTS.E.BYPASS.LTC128B.128 [R8+0x21a00], desc[UR48][R2.64+0x40], !P0 ;  /* 0x21a0004002087fae */ /* 0x0003e8000c101d70 */
[----:B------:R1:W-:Y:S02]  /*c510*/  LDGSTS.E.BYPASS.LTC128B.128 [R8+0x23a00], desc[UR48][R2.64+0x80], !P1 ;  /* 0x23a0008002087fae */ /* 0x0003e4000c901d70 */
.L_x_197:
[----:B------:R-:W-:Y:S05]  /*c520*/  BSYNC B0 ;  /* 0x0000000000007941 */ /* 0x000fea0003800000 */
.L_x_196:
        /* <DEDUP_REMOVED lines=8> */
[----:B------:R-:W2:Y:S02]  /*c5b0*/  SYNCS.PHASECHK.TRANS64.TRYWAIT P0, [UR41+0x33420], R0 ;  /* 0x03342000ff0075a7 */ /* 0x000ea40008000169 */
[----:B--2---:R-:W-:Y:S05]  /*c5c0*/  @!P0 BRA `(.L_x_198) ;  /* 0x0000002800688947 */ /* 0x004fea0003800000 */
.L_x_265:
[----:B------:R-:W-:-:S06]  /*c5d0*/  UISETP.GE.AND UP0, UPT, UR40, 0xa1, UPT ;  /* 0x000000a12800788c */ /* 0x000fcc000bf06270 */
[----:B------:R-:W-:-:S13]  /*c5e0*/  PLOP3.LUT P0, PT, PT, PT, UP0, 0x80, 0x0 ;  /* 0x000000000000781c */ /* 0x000fda0003f0f008 */
[----:B------:R-:W-:Y:S05]  /*c5f0*/  @!P0 BRA `(.L_x_199) ;  /* 0x0000001400188947 */ /* 0x000fea0003800000 */
[----:B------:R-:W-:Y:S01]  /*c600*/  UIADD3 UR4, UR39, -0x2, URZ ;  /* 0xfffffffe27047890 */ /* 0x000fe2000fffe03f */
[----:B-1----:R-:W-:Y:S02]  /*c610*/  IMAD.MOV.U32 R0, RZ, RZ, R19 ;  /* 0x000000ffff007224 */ /* 0x002fe400078e0013 */
[----:B------:R-:W-:-:S03]  /*c620*/  IMAD.MOV.U32 R3, RZ, RZ, R18 ;  /* 0x000000ffff037224 */ /* 0x000fc600078e0012 */
[----:B------:R-:W-:-:S07]  /*c630*/  IMAD.U32 R2, RZ, RZ, UR4 ;  /* 0x00000004ff027e24 */ /* 0x000fce000f8e00ff */
.L_x_226:
[----:B------:R-:W-:Y:S01]  /*c640*/  LOP3.LUT P1, RZ, R17, 0x8, RZ, 0xc0, !PT ;  /* 0x0000000811ff7812 */ /* 0x000fe2000782c0ff */
[----:B------:R-:W-:Y:S01]  /*c650*/  VIADD R18, R3, 0x1 ;  /* 0x0000000103127836 */ /* 0x000fe20000000000 */
[----:B------:R-:W-:Y:S04]  /*c660*/  BSSY B0, `(.L_x_200) ;  /* 0x00000b4000007945 */ /* 0x000fe80003800000 */
[----:B------:R-:W-:-:S04]  /*c670*/  ISETP.NE.AND P0, PT, R18, 0x2, PT ;  /* 0x000000021200780c */ /* 0x000fc80003f05270 */
[----:B------:R-:W-:Y:S02]  /*c680*/  SEL R19, RZ, 0x1, P0 ;  /* 0x00000001ff137807 */ /* 0x000fe40000000000 */
[----:B------:R-:W-:Y:S02]  /*c690*/  SEL R18, R18, RZ, P0 ;  /* 0x000000ff12127207 */ /* 0x000fe40000000000 */
[----:B------:R-:W-:Y:S01]  /*c6a0*/  LOP3.LUT R19, R0, R19, RZ, 0x3c, !PT ;  /* 0x0000001300137212 */ /* 0x000fe200078e3cff */
[----:B0-----:R-:W-:Y:S06]  /*c6b0*/  @!P1 BRA `(.L_x_201) ;  /* 0x0000000800b89947 */ /* 0x001fec0003800000 */
        /* <DEDUP_REMOVED lines=23> */
.L_x_202:
[----:B0-----:R-:W-:Y:S01]  /*c830*/  LEA R6, R18, UR41, 0x3 ;  /* 0x0000002912067c11 */ /* 0x001fe2000f8e18ff */
[----:B------:R-:W-:Y:S01]  /*c840*/  BSSY B1, `(.L_x_203) ;  /* 0x0000004000017945 */ /* 0x000fe20003800000 */
[----:B------:R-:W-:-:S04]  /*c850*/  SHF.L.U32 R5, R19, 0x1f, RZ ;  /* 0x0000001f13057819 */ /* 0x000fc800000006ff */
[----:B------:R-:W0:Y:S02]  /*c860*/  SYNCS.PHASECHK.TRANS64.TRYWAIT P0, [R6+URZ+0x33480], R5 ;  /* 0x03348005060075a7 */ /* 0x000e24000800017f */
[----:B0-----:R-:W-:Y:S05]  /*c870*/  @!P0 BRA `(.L_x_204) ;  /* 0x0000002400d48947 */ /* 0x001fea0003800000 */
.L_x_266:
[----:B------:R-:W-:Y:S05]  /*c880*/  BSYNC B1 ;  /* 0x0000000000017941 */ /* 0x000fea0003800000 */
.L_x_203:
[----:B------:R-:W1:Y:S01]  /*c890*/  S2R R4, SR_TID.X ;  /* 0x0000000000047919 */ /* 0x000e620000002100 */
[----:B------:R-:W-:Y:S01]  /*c8a0*/  UPRMT UR4, UR47, 0x9910, URZ ;  /* 0x000099102f047896 */ /* 0x000fe2000800003f */
[----:B-1----:R-:W-:-:S04]  /*c8b0*/  LOP3.LUT R4, R4, 0x7f, RZ, 0xc0, !PT ;  /* 0x0000007f04047812 */ /* 0x002fc800078ec0ff */
[----:B------:R-:W-:-:S13]  /*c8c0*/  ISETP.NE.AND P0, PT, R4, RZ, PT ;  /* 0x000000ff0400720c */ /* 0x000fda0003f05270 */
[----:B------:R-:W-:-:S04]  /*c8d0*/  @!P0 IMAD.MOV.U32 R4, RZ, RZ, 0x7800 ;  /* 0x00007800ff048424 */ /* 0x000fc800078e00ff */
[----:B------:R1:W-:Y:S02]  /*c8e0*/  @!P0 SYNCS.ARRIVE.TRANS64 RZ, [R6+URZ+0x33470], R4 ;  /* 0x0334700406ff89a7 */ /* 0x0003e4000800003f */
[----:B-1----:R-:W-:-:S05]  /*c8f0*/  IMAD.U32 R4, RZ, RZ, UR4 ;  /* 0x00000004ff047e24 */ /* 0x002fca000f8e00ff */
[----:B------:R-:W-:-:S13]  /*c900*/  ISETP.NE.AND P1, PT, R4, 0x2, PT ;  /* 0x000000020400780c */ /* 0x000fda0003f25270 */
[----:B------:R-:W-:Y:S05]  /*c910*/  @P1 BRA `(.L_x_205) ;  /* 0x0000000000041947 */ /* 0x000fea0003800000 */
[----:B------:R-:W-:Y:S01]  /*c920*/  BPT.TRAP 0x1 ;  /* 0x000000040000795c */ /* 0x000fe20000300000 */
.L_x_205:
[----:B------:R-:W-:Y:S01]  /*c930*/  LOP3.LUT P0, RZ, R17, 0x2, RZ, 0xc0, !PT ;  /* 0x0000000211ff7812 */ /* 0x000fe2000780c0ff */
[----:B------:R-:W-:-:S12]  /*c940*/  BSSY B1, `(.L_x_206) ;  /* 0x0000003000017945 */ /* 0x000fd80003800000 */
[----:B------:R-:W-:Y:S05]  /*c950*/  @P0 BRA `(.L_x_207) ;  /* 0x0000000000040947 */ /* 0x000fea0003800000 */
[----:B------:R-:W-:Y:S01]  /*c960*/  BPT.TRAP 0x1 ;  /* 0x000000040000795c */ /* 0x000fe20000300000 */
.L_x_207:
[----:B------:R-:W-:Y:S05]  /*c970*/  BSYNC B1 ;  /* 0x0000000000017941 */ /* 0x000fea0003800000 */
.L_x_206:
[----:B------:R-:W1:Y:S01]  /*c980*/  S2R R4, SR_CgaCtaId ;  /* 0x0000000000047919 */ /* 0x000e620000008800 */
[----:B------:R-:W-:Y:S01]  /*c990*/  IMAD.MOV.U32 R12, RZ, RZ, RZ ;  /* 0x000000ffff0c7224 */ /* 0x000fe200078e00ff */
[----:B------:R-:W-:Y:S01]  /*c9a0*/  UIADD3 UR4, UP0, UR52, 0x470, URZ ;  /* 0x0000047034047890 */ /* 0x000fe2000ff1e03f */
[----:B------:R-:W-:Y:S01]  /*c9b0*/  PLOP3.LUT P0, PT, PT, PT, PT, 0x80, 0x0 ;  /* 0x000000000000781c */ /* 0x000fe20003f0f070 */
[----:B------:R-:W2:Y:S01]  /*c9c0*/  S2R R7, SR_CgaCtaId ;  /* 0x0000000000077919 */ /* 0x000ea20000008800 */
[----:B------:R-:W-:Y:S01]  /*c9d0*/  UMOV UR6, 0x30000 ;  /* 0x0003000000067882 */ /* 0x000fe20000000000 */
[----:B------:R-:W-:Y:S01]  /*c9e0*/  R2UR UR10, R12 ;  /* 0x000000000c0a72ca */ /* 0x000fe200000e0000 */
[----:B------:R-:W-:Y:S01]  /*c9f0*/  UIADD3.X UR5, URZ, UR53, URZ, UP0, !UPT ;  /* 0x000000353f057290 */ /* 0x000fe200087fe43f */
[----:B------:R-:W-:Y:S01]  /*ca00*/  UMOV UR14, 0x0 ;  /* 0x00000000000e7882 */ /* 0x000fe20000000000 */
[----:B------:R-:W-:Y:S01]  /*ca10*/  UMOV UR15, 0x14f00000 ;  /* 0x14f00000000f7882 */ /* 0x000fe20000000000 */
[----:B-1----:R-:W-:-:S02]  /*ca20*/  LOP3.LUT R4, R4, 0x1, RZ, 0xc0, !PT ;  /* 0x0000000104047812 */ /* 0x002fc400078ec0ff */
[----:B--2---:R-:W-:-:S03]  /*ca30*/  LOP3.LUT R7, R7, 0x1, RZ, 0xc0, !PT ;  /* 0x0000000107077812 */ /* 0x004fc600078ec0ff */
[----:B------:R-:W-:-:S04]  /*ca40*/  IMAD R4, R4, 0x1400, RZ ;  /* 0x0000140004047824 */ /* 0x000fc800078e02ff */
[----:B------:R-:W-:Y:S02]  /*ca50*/  IMAD R4, R18, 0x7800, R4 ;  /* 0x0000780012047824 */ /* 0x000fe400078e0204 */
[----:B------:R-:W-:Y:S02]  /*ca60*/  IMAD R7, R7, 0x50, RZ ;  /* 0x0000005007077824 */ /* 0x000fe400078e02ff */
[----:B------:R-:W-:Y:S02]  /*ca70*/  VIADD R4, R4, UR41 ;  /* 0x0000002904047c36 */ /* 0x000fe40008000000 */
[----:B------:R-:W-:Y:S02]  /*ca80*/  IMAD R8, R8, 0xa0, R7 ;  /* 0x000000a008087824 */ /* 0x000fe400078e0207 */
[----:B------:R-:W-:Y:S02]  /*ca90*/  VIADD R7, R6, 0x33470 ;  /* 0x0003347006077836 */ /* 0x000fe40000000000 */
[----:B------:R-:W-:-:S07]  /*caa0*/  VIADD R9, R4, 0xf200 ;  /* 0x0000f20004097836 */ /* 0x000fce0000000000 */
.L_x_208:
        /* <DEDUP_REMOVED lines=8> */
[----:B------:R1:W-:Y:S02]  /*cb30*/  UTMALDG.4D.MULTICAST [UR8], [UR4], UR6, desc[UR14] ;  /* 0x00000e08040073b4 */ /* 0x0003e40008019806 */
[----:B-1----:R-:W-:Y:S05]  /*cb40*/  @P0 BRA.U.ANY `(.L_x_208) ;  /* 0xfffffffd00d80947 */ /* 0x002fea000393ffff */
[----:B------:R-:W-:Y:S01]  /*cb50*/  IMAD.MOV.U32 R11, RZ, RZ, 0x40 ;  /* 0x00000040ff0b7424 */ /* 0x000fe200078e00ff */
[----:B------:R-:W-:Y:S01]  /*cb60*/  PLOP3.LUT P0, PT, PT, PT, PT, 0x80, 0x0 ;  /* 0x000000000000781c */ /* 0x000fe20003f0f070 */
[----:B------:R-:W-:Y:S01]  /*cb70*/  VIADD R9, R4, 0x11a00 ;  /* 0x00011a0004097836 */ /* 0x000fe20000000000 */
[----:B------:R-:W-:Y:S01]  /*cb80*/  UMOV UR6, 0x30000 ;  /* 0x0003000000067882 */ /* 0x000fe20000000000 */
[----:B------:R-:W-:Y:S01]  /*cb90*/  UMOV UR14, 0x0 ;  /* 0x00000000000e7882 */ /* 0x000fe20000000000 */
[----:B------:R-:W-:Y:S01]  /*cba0*/  R2UR UR10, R11 ;  /* 0x000000000b0a72ca */ /* 0x000fe200000e0000 */
[----:B------:R-:W-:-:S14]  /*cbb0*/  UMOV UR15, 0x14f00000 ;  /* 0x14f00000000f7882 */ /* 0x000fdc0000000000 */
.L_x_209:
        /* <DEDUP_REMOVED lines=17> */
.L_x_210:
        /* <DEDUP_REMOVED lines=10> */
[----:B------:R-:W1:Y:S01]  /*cd70*/  SYNCS.PHASECHK.TRANS64.TRYWAIT P0, [R6+URZ+0x33440], R5 ;  /* 0x03344005060075a7 */ /* 0x000e62000800017f */
[----:B------:R-:W-:Y:S04]  /*cd80*/  BSSY B1, `(.L_x_211) ;  /* 0x0000002000017945 */ /* 0x000fe80003800000 */
[----:B-1----:R-:W-:Y:S05]  /*cd90*/  @!P0 BRA `(.L_x_212) ;  /* 0x0000002000a08947 */ /* 0x002fea0003800000 */
.L_x_267:
[----:B------:R-:W-:Y:S05]  /*cda0*/  BSYNC B1 ;  /* 0x0000000000017941 */ /* 0x000fea0003800000 */
.L_x_211:
[----:B------:R-:W2:Y:S02]  /*cdb0*/  S2R R7, SR_TID.X ;  /* 0x0000000000077919 */ /* 0x000ea40000002100 */
[----:B--2---:R-:W-:-:S04]  /*cdc0*/  LOP3.LUT R7, R7, 0x7f, RZ, 0xc0, !PT ;  /* 0x0000007f07077812 */ /* 0x004fc800078ec0ff */
[----:B------:R-:W-:-:S13]  /*cdd0*/  ISETP.NE.AND P0, PT, R7, RZ, PT ;  /* 0x000000ff0700720c */ /* 0x000fda0003f05270 */
[----:B01----:R-:W-:-:S04]  /*cde0*/  @!P0 IMAD.MOV.U32 R5, RZ, RZ, 0x7800 ;  /* 0x00007800ff058424 */ /* 0x003fc800078e00ff */
[----:B------:R0:W-:Y:S01]  /*cdf0*/  @!P0 SYNCS.ARRIVE.TRANS64 RZ, [R6+URZ+0x33430], R5 ;  /* 0x0334300506ff89a7 */ /* 0x0001e2000800003f */
[----:B------:R-:W-:Y:S05]  /*ce00*/  @P1 BRA `(.L_x_213) ;  /* 0x0000000000041947 */ /* 0x000fea0003800000 */
[----:B------:R-:W-:Y:S01]  /*ce10*/  BPT.TRAP 0x1 ;  /* 0x000000040000795c */ /* 0x000fe20000300000 */
.L_x_213:
[----:B------:R-:W-:Y:S01]  /*ce20*/  LOP3.LUT P0, RZ, R17, 0x2, RZ, 0xc0, !PT ;  /* 0x0000000211ff7812 */ /* 0x000fe2000780c0ff */
[----:B------:R-:W-:-:S12]  /*ce30*/  BSSY B1, `(.L_x_214) ;  /* 0x0000003000017945 */ /* 0x000fd80003800000 */
[----:B------:R-:W-:Y:S05]  /*ce40*/  @P0 BRA `(.L_x_215) ;  /* 0x0000000000040947 */ /* 0x000fea0003800000 */
[----:B------:R-:W-:Y:S01]  /*ce50*/  BPT.TRAP 0x1 ;  /* 0x000000040000795c */ /* 0x000fe20000300000 */
.L_x_215:
[----:B------:R-:W-:Y:S05]  /*ce60*/  BSYNC B1 ;  /* 0x0000000000017941 */ /* 0x000fea0003800000 */
.L_x_214:
[----:B------:R-:W-:Y:S01]  /*ce70*/  R2UR UR10, R12 ;  /* 0x000000000c0a72ca */ /* 0x000fe200000e0000 */
[----:B------:R-:W-:Y:S01]  /*ce80*/  UIADD3 UR4, UP0, UR52, 0x370, URZ ;  /* 0x0000037034047890 */ /* 0x000fe2000ff1e03f */
[----:B------:R-:W-:Y:S01]  /*ce90*/  PLOP3.LUT P0, PT, PT, PT, PT, 0x80, 0x0 ;  /* 0x000000000000781c */ /* 0x000fe20003f0f070 */
[----:B0-----:R-:W-:Y:S01]  /*cea0*/  VIADD R6, R6, 0x33430 ;  /* 0x0003343006067836 */ /* 0x001fe20000000000 */
[----:B------:R-:W-:Y:S01]  /*ceb0*/  UMOV UR6, 0x30000 ;  /* 0x0003000000067882 */ /* 0x000fe20000000000 */
[----:B------:R-:W-:Y:S01]  /*cec0*/  VIADD R5, R4, 0x24200 ;  /* 0x0002420004057836 */ /* 0x000fe20000000000 */
[----:B------:R-:W-:Y:S01]  /*ced0*/  UIADD3.X UR5, URZ, UR53, URZ, UP0, !UPT ;  /* 0x000000353f057290 */ /* 0x000fe200087fe43f */
[----:B------:R-:W-:Y:S01]  /*cee0*/  UMOV UR14, 0x0 ;  /* 0x00000000000e7882 */ /* 0x000fe20000000000 */
[----:B------:R-:W-:-:S10]  /*cef0*/  UMOV UR15, 0x14f00000 ;  /* 0x14f00000000f7882 */ /* 0x000fd40000000000 */
.L_x_216:
        /* <DEDUP_REMOVED lines=9> */
[----:B0-----:R-:W-:Y:S05]  /*cf90*/  @P0 BRA.U.ANY `(.L_x_216) ;  /* 0xfffffffd00d80947 */ /* 0x001fea000393ffff */
[----:B------:R-:W-:Y:S01]  /*cfa0*/  R2UR UR10, R11 ;  /* 0x000000000b0a72ca */ /* 0x000fe200000e0000 */
[----:B------:R-:W-:Y:S01]  /*cfb0*/  VIADD R5, R4, 0x26a00 ;  /* 0x00026a0004057836 */ /* 0x000fe20000000000 */
[----:B------:R-:W-:Y:S01]  /*cfc0*/  PLOP3.LUT P0, PT, PT, PT, PT, 0x80, 0x0 ;  /* 0x000000000000781c */ /* 0x000fe20003f0f070 */
[----:B------:R-:W-:Y:S01]  /*cfd0*/  UMOV UR6, 0x30000 ;  /* 0x0003000000067882 */ /* 0x000fe20000000000 */
[----:B------:R-:W-:Y:S01]  /*cfe0*/  UMOV UR14, 0x0 ;  /* 0x00000000000e7882 */ /* 0x000fe20000000000 */
[----:B------:R-:W-:-:S10]  /*cff0*/  UMOV UR15, 0x14f00000 ;  /* 0x14f00000000f7882 */ /* 0x000fd40000000000 */
.L_x_217:
        /* <DEDUP_REMOVED lines=16> */
.L_x_218:
        /* <DEDUP_REMOVED lines=10> */
.L_x_201:
[----:B------:R-:W-:Y:S05]  /*d1a0*/  BSYNC B0 ;  /* 0x0000000000007941 */ /* 0x000fea0003800000 */
.L_x_200:
[----:B------:R-:W-:-:S05]  /*d1b0*/  IMAD.U32 R4, RZ, RZ, UR42 ;  /* 0x0000002aff047e24 */ /* 0x000fca000f8e00ff */
[----:B------:R-:W-:-:S13]  /*d1c0*/  ISETP.NE.AND P0, PT, R4, 0x3, PT ;  /* 0x000000030400780c */ /* 0x000fda0003f05270 */
[----:B------:R-:W-:Y:S05]  /*d1d0*/  @!P0 BRA `(.L_x_219) ;  /* 0x0000000000048947 */ /* 0x000fea0003800000 */
[----:B------:R-:W-:Y:S01]  /*d1e0*/  BPT.TRAP 0x1 ;  /* 0x000000040000795c */ /* 0x000fe20000300000 */
.L_x_219:
        /* <DEDUP_REMOVED lines=8> */
.L_x_268:
[----:B------:R-:W-:Y:S05]  /*d270*/  BSYNC B0 ;  /* 0x0000000000007941 */ /* 0x000fea0003800000 */
.L_x_220:
[----:B------:R-:W-:Y:S05]  /*d280*/  @!P1 BRA `(.L_x_222) ;  /* 0x0000000000049947 */ /* 0x000fea0003800000 */
[----:B------:R-:W-:Y:S01]  /*d290*/  BPT.TRAP 0x1 ;  /* 0x000000040000795c */ /* 0x000fe20000300000 */
.L_x_222:
[----:B------:R-:W-:Y:S01]  /*d2a0*/  SHF.L.U32 R0, R0, 0x1f, RZ ;  /* 0x0000001f00007819 */ /* 0x000fe200000006ff */
[----:B------:R-:W-:-:S03]  /*d2b0*/  IMAD R3, R3, 0x7800, RZ ;  /* 0x0000780003037824 */ /* 0x000fc600078e02ff */
[----:B------:R-:W2:Y:S02]  /*d2c0*/  SYNCS.PHASECHK.TRANS64.TRYWAIT P2, [R12+URZ+0x33460], R0 ;  /* 0x033460000c0075a7 */ /* 0x000ea4000804017f */
[----:B--2---:R-:W-:Y:S05]  /*d2d0*/  @!P2 BRA `(.L_x_223) ;  /* 0x0000001c0078a947 */ /* 0x004fea0003800000 */
.L_x_269:
[----:B-1----:R-:W2:Y:S04]  /*d2e0*/  LDL R4, [R1+0x14] ;  /* 0x0000140001047983 */ /* 0x002ea80000100800 */
[----:B------:R-:W3:Y:S01]  /*d2f0*/  LDL R10, [R1+0x10] ;  /* 0x00001000010a7983 */ /* 0x000ee20000100800 */
        /* <DEDUP_REMOVED lines=102> */
.L_x_224:
[----:B-1----:R1:W-:Y:S01]  /*d960*/  SYNCS.ARRIVE.TRANS64.A1T0 RZ, [R12+URZ+0x33450], RZ ;  /* 0x033450ff0cff79a7 */ /* 0x0023e2000810003f */
[----:B------:R-:W-:Y:S06]  /*d970*/  BAR.SYNC.DEFER_BLOCKING 0x2, 0x80 ;  /* 0x0082000000007b1d */ /* 0x000fec0000010000 */
[----:B------:R-:W-:Y:S05]  /*d980*/  @!P0 BRA `(.L_x_225) ;  /* 0x0000000000048947 */ /* 0x000fea0003800000 */
[----:B------:R-:W-:Y:S01]  /*d990*/  BPT.TRAP 0x1 ;  /* 0x000000040000795c */ /* 0x000fe20000300000 */
.L_x_225:
[----:B0-----:R-:W2:Y:S04]  /*d9a0*/  LDL R3, [R1+0x8] ;  /* 0x0000080001037983 */ /* 0x001ea80000100800 */
[----:B------:R-:W3:Y:S01]  /*d9b0*/  LDL R0, [R1+0xc] ;  /* 0x00000c0001007983 */ /* 0x000ee20000100800 */
[----:B--2---:R-:W-:-:S13]  /*d9c0*/  ISETP.NE.AND P0, PT, R3, RZ, PT ;  /* 0x000000ff0300720c */ /* 0x004fda0003f05270 */
[----:B-1----:R-:W-:-:S05]  /*d9d0*/  @P0 VIADD R12, R12, 0x33480 ;  /* 0x000334800c0c0836 */ /* 0x002fca0000000000 */
[----:B---3--:R-:W-:-:S04]  /*d9e0*/  @P0 PRMT R12, R0, 0x654, R12 ;  /* 0x00000654000c0816 */ /* 0x008fc8000000000c */
[----:B------:R0:W-:Y:S01]  /*d9f0*/  @P0 SYNCS.ARRIVE.TRANS64.RED.A1T0 RZ, [R12+URZ], RZ ;  /* 0x000000ff0cff09a7 */ /* 0x0001e2000810043f */
[----:B------:R-:W-:Y:S02]  /*da00*/  BPT.TRAP 0x1 ;  /* 0x000000040000795c */ /* 0x000fe40000300000 */
[C---:B------:R-:W-:Y:S01]  /*da10*/  ISETP.GT.AND P0, PT, R2.reuse, RZ, PT ;  /* 0x000000ff0200720c */ /* 0x040fe20003f04270 */
[----:B------:R-:W-:Y:S02]  /*da20*/  VIADD R2, R2, 0xffffffff ;  /* 0xffffffff02027836 */ /* 0x000fe40000000000 */
[----:B------:R-:W-:Y:S02]  /*da30*/  IMAD.MOV.U32 R0, RZ, RZ, R19 ;  /* 0x000000ffff007224 */ /* 0x000fe400078e0013 */
[----:B------:R-:W-:-:S08]  /*da40*/  IMAD.MOV.U32 R3, RZ, RZ, R18 ;  /* 0x000000ffff037224 */ /* 0x000fd000078e0012 */
[----:B------:R-:W-:Y:S05]  /*da50*/  @P0 BRA `(.L_x_226) ;  /* 0xffffffe800f80947 */ /* 0x000fea000383ffff */
.L_x_199:
[----:B-1----:R-:W-:-:S05]  /*da60*/  IMAD.U32 R0, RZ, RZ, UR42 ;  /* 0x0000002aff007e24 */ /* 0x002fca000f8e00ff */
[----:B------:R-:W-:-:S13]  /*da70*/  ISETP.NE.AND P0, PT, R0, 0x3, PT ;  /* 0x000000030000780c */ /* 0x000fda0003f05270 */
[----:B------:R-:W-:Y:S05]  /*da80*/  @!P0 BRA `(.L_x_227) ;  /* 0x0000000000048947 */ /* 0x000fea0003800000 */
[----:B------:R-:W-:Y:S01]  /*da90*/  BPT.TRAP 0x1 ;  /* 0x000000040000795c */ /* 0x000fe20000300000 */
.L_x_227:
[----:B------:R-:W-:Y:S01]  /*daa0*/  LOP3.LUT R0, R19, 0x1, RZ, 0x3c, !PT ;  /* 0x0000000113007812 */ /* 0x000fe200078e3cff */
[----:B------:R-:W-:Y:S01]  /*dab0*/  IMAD.U32 R2, RZ, RZ, UR47 ;  /* 0x0000002fff027e24 */ /* 0x000fe2000f8e00ff */
[----:B------:R-:W-:Y:S01]  /*dac0*/  LEA R3, R18, UR41, 0x3 ;  /* 0x0000002912037c11 */ /* 0x000fe2000f8e18ff */
[----:B------:R-:W-:Y:S01]  /*dad0*/  BSSY B0, `(.L_x_228) ;  /* 0x0000005000007945 */ /* 0x000fe20003800000 */
[----:B------:R-:W-:Y:S02]  /*dae0*/  SHF.L.U32 R0, R0, 0x1f, RZ ;  /* 0x0000001f00007819 */ /* 0x000fe400000006ff */
[----:B------:R-:W-:Y:S02]  /*daf0*/  ISETP.NE.AND P1, PT, R2, 0x3, PT ;  /* 0x000000030200780c */ /* 0x000fe40003f25270 */
[----:B------:R-:W1:Y:S02]  /*db00*/  SYNCS.PHASECHK.TRANS64.TRYWAIT P2, [R3+URZ+0x33470], R0 ;  /* 0x03347000030075a7 */ /* 0x000e64000804017f */
[----:B-1----:R-:W-:Y:S09]  /*db10*/  @!P2 BRA `(.L_x_229) ;  /* 0x00000014007ca947 */ /* 0x002ff20003800000 */
.L_x_270:
[----:B------:R-:W-:Y:S05]  /*db20*/  BSYNC B0 ;  /* 0x0000000000007941 */ /* 0x000fea0003800000 */
.L_x_228:
[----:B------:R-:W-:Y:S05]  /*db30*/  @!P1 BRA `(.L_x_230) ;  /* 0x0000000000049947 */ /* 0x000fea0003800000 */
[----:B------:R-:W-:Y:S01]  /*db40*/  BPT.TRAP 0x1 ;  /* 0x000000040000795c */ /* 0x000fe20000300000 */
.L_x_230:
[----:B-1----:R-:W-:-:S04]  /*db50*/  SHF.L.U32 R0, R19, 0x1f, RZ ;  /* 0x0000001f13007819 */ /* 0x002fc800000006ff */
[----:B------:R-:W1:Y:S02]  /*db60*/  SYNCS.PHASECHK.TRANS64.TRYWAIT P2, [R3+URZ+0x33460], R0 ;  /* 0x03346000030075a7 */ /* 0x000e64000804017f */
[----:B-1----:R-:W-:Y:S05]  /*db70*/  @!P2 BRA `(.L_x_231) ;  /* 0x000000140078a947 */ /* 0x002fea0003800000 */
.L_x_271:
[----:B------:R-:W2:Y:S04]  /*db80*/  LDL R2, [R1+0x14] ;  /* 0x0000140001027983 */ /* 0x000ea80000100800 */
[----:B0-----:R-:W3:Y:S01]  /*db90*/  LDL R8, [R1+0x10] ;  /* 0x0000100001087983 */ /* 0x001ee20000100800 */
[----:B-1----:R-:W-:Y:S01]  /*dba0*/  IMAD R0, R18, 0x7800, RZ ;  /* 0x0000780012007824 */ /* 0x002fe200078e02ff */
[----:B------:R-:W-:Y:S05]  /*dbb0*/  WARPSYNC.ALL ;  /* 0x0000000000007948 */ /* 0x000fea0003800000 */
[----:B--2---:R-:W-:-:S02]  /*dbc0*/  LOP3.LUT R2, R0, R2, RZ, 0xfc, !PT ;  /* 0x0000000200027212 */ /* 0x004fc400078efcff */
[----:B---3--:R-:W-:-:S03]  /*dbd0*/  LOP3.LUT R0, R0, R8, RZ, 0xfc, !PT ;  /* 0x0000000800007212 */ /* 0x008fc600078efcff */
[----:B------:R-:W0:Y:S02]  /*dbe0*/  LDSM.16.MT88.4 R4, [R2+UR41+0xf200] ;  /* 0x00f200290204783b */ /* 0x000e240008004200 */
        /* <DEDUP_REMOVED lines=98> */
.L_x_232:
[----:B-1----:R1:W-:Y:S01]  /*e210*/  SYNCS.ARRIVE.TRANS64.A1T0 RZ, [R3+URZ+0x33450], RZ ;  /* 0x033450ff03ff79a7 */ /* 0x0023e2000810003f */
[----:B------:R-:W-:Y:S06]  /*e220*/  BAR.SYNC.DEFER_BLOCKING 0x2, 0x80 ;  /* 0x0082000000007b1d */ /* 0x000fec0000010000 */
[----:B------:R-:W-:Y:S05]  /*e230*/  @!P0 BRA `(.L_x_233) ;  /* 0x0000000000048947 */ /* 0x000fea0003800000 */
[----:B------:R-:W-:Y:S01]  /*e240*/  BPT.TRAP 0x1 ;  /* 0x000000040000795c */ /* 0x000fe20000300000 */
.L_x_233:
[----:B------:R-:W2:Y:S04]  /*e250*/  LDL R2, [R1+0x8] ;  /* 0x0000080001027983 */ /* 0x000ea80000100800 */
[----:B0-----:R-:W3:Y:S01]  /*e260*/  LDL R0, [R1+0xc] ;  /* 0x00000c0001007983 */ /* 0x001ee20000100800 */
[----:B--2---:R-:W-:-:S13]  /*e270*/  ISETP.NE.AND P0, PT, R2, RZ, PT ;  /* 0x000000ff0200720c */ /* 0x004fda0003f05270 */
[----:B-1----:R-:W-:-:S05]  /*e280*/  @P0 VIADD R3, R3, 0x33480 ;  /* 0x0003348003030836 */ /* 0x002fca0000000000 */
[----:B---3--:R-:W-:-:S04]  /*e290*/  @P0 PRMT R3, R0, 0x654, R3 ;  /* 0x0000065400030816 */ /* 0x008fc80000000003 */
[----:B------:R0:W-:Y:S01]  /*e2a0*/  @P0 SYNCS.ARRIVE.TRANS64.RED.A1T0 RZ, [R3+URZ], RZ ;  /* 0x000000ff03ff09a7 */ /* 0x0001e2000810043f */
[----:B------:R-:W-:Y:S02]  /*e2b0*/  BPT.TRAP 0x1 ;  /* 0x000000040000795c */ /* 0x000fe40000300000 */
[----:B------:R-:W1:Y:S01]  /*e2c0*/  LDC R0, c[0x0][0xc34] ;  /* 0x00030d00ff007b82 */ /* 0x000e620000000800 */
[----:B------:R-:W-:Y:S01]  /*e2d0*/  UIADD3 UR50, UR43, UR50, URZ ;  /* 0x000000322b327290 */ /* 0x000fe2000fffe03f */
[----:B------:R-:W-:Y:S01]  /*e2e0*/  VIADD R18, R18, 0x1 ;  /* 0x0000000112127836 */ /* 0x000fe20000000000 */
[----:B------:R-:W-:-:S04]  /*e2f0*/  UIADD3 UR46, UR46, 0x1, URZ ;  /* 0x000000012e2e7890 */ /* 0x000fc8000fffe03f */
[----:B------:R-:W-:-:S04]  /*e300*/  ISETP.NE.AND P0, PT, R18, 0x2, PT ;  /* 0x000000021200780c */ /* 0x000fc80003f05270 */
[----:B------:R-:W-:Y:S02]  /*e310*/  SEL R18, R18, RZ, P0 ;  /* 0x000000ff12127207 */ /* 0x000fe40000000000 */
[----:B-1----:R-:W-:Y:S02]  /*e320*/  ISETP.LE.AND P1, PT, R0, UR50, PT ;  /* 0x0000003200007c0c */ /* 0x002fe4000bf23270 */
[----:B------:R-:W-:-:S04]  /*e330*/  SEL R0, RZ, 0x1, P0 ;  /* 0x00000001ff007807 */ /* 0x000fc80000000000 */
[----:B------:R-:W-:-:S07]  /*e340*/  LOP3.LUT R19, R19, R0, RZ, 0x3c, !PT ;  /* 0x0000000013137212 */ /* 0x000fce00078e3cff */
[----:B------:R-:W-:Y:S05]  /*e350*/  @!P1 BRA `(.L_x_234) ;  /* 0xffffffc800589947 */ /* 0x000fea000383ffff */
[----:B------:R-:W-:-:S12]  /*e360*/  ULOP3.LUT UR46, UR46, 0x1, URZ, 0xc, !UPT ;  /* 0x000000012e2e7892 */ /* 0x000fd8000f8e0c3f */
.L_x_179:
[----:B0-----:R-:W0:Y:S01]  /*e370*/  S2R R3, SR_CgaCtaId ;  /* 0x0000000000037919 */ /* 0x001e220000008800 */
[----:B------:R-:W-:-:S04]  /*e380*/  MOV R0, 0x400 ;  /* 0x0000040000007802 */ /* 0x000fc80000000f00 */
[----:B0-----:R-:W-:Y:S01]  /*e390*/  LEA R7, R3, R0, 0x18 ;  /* 0x0000000003077211 */ /* 0x001fe200078ec0ff */
[----:B------:R-:W-:-:S05]  /*e3a0*/  IMAD.U32 R0, RZ, RZ, UR46 ;  /* 0x0000002eff007e24 */ /* 0x000fca000f8e00ff */
[----:B------:R-:W-:-:S04]  /*e3b0*/  SHF.L.U32 R0, R0, 0x1f, RZ ;  /* 0x0000001f00007819 */ /* 0x000fc800000006ff */
[----:B------:R-:W0:Y:S02]  /*e3c0*/  SYNCS.PHASECHK.TRANS64.TRYWAIT P0, [R7+URZ+0x33420], R0 ;  /* 0x03342000070075a7 */ /* 0x000e24000800017f */
[----:B0-----:R-:W-:Y:S05]  /*e3d0*/  @!P0 BRA `(.L_x_235) ;  /* 0x0000000c00748947 */ /* 0x001fea0003800000 */
.L_x_272:
        /* <DEDUP_REMOVED lines=14> */
.L_x_238:
        /* <DEDUP_REMOVED lines=12> */
.L_x_273:
[----:B------:R-:W1:Y:S02]  /*e580*/  SYNCS.PHASECHK.TRANS64.TRYWAIT P1, [R3+URZ], R0 ;  /* 0x00000000030075a7 */ /* 0x000e64000802017f */
[----:B-1----:R-:W-:Y:S05]  /*e590*/  @!P1 BRA `(.L_x_240) ;  /* 0x0000000c002c9947 */ /* 0x002fea0003800000 */
.L_x_274:
[----:B------:R-:W-:Y:S05]  /*e5a0*/  @!P0 BRA `(.L_x_241) ;  /* 0x0000000000048947 */ /* 0x000fea0003800000 */
[----:B------:R-:W-:Y:S01]  /*e5b0*/  BPT.TRAP 0x1 ;  /* 0x000000040000795c */ /* 0x000fe20000300000 */
.L_x_241:
[----:B-1----:R-:W-:-:S04]  /*e5c0*/  IMAD R3, R18, 0x8, R7 ;  /* 0x0000000812037824 */ /* 0x002fc800078e0207 */
[----:B------:R-:W1:Y:S02]  /*e5d0*/  SYNCS.PHASECHK.TRANS64.TRYWAIT P1, [R3+URZ+0x33460], R4 ;  /* 0x03346004030075a7 */ /* 0x000e64000802017f */
[----:B-1----:R-:W-:Y:S05]  /*e5e0*/  @!P1 BRA `(.L_x_242) ;  /* 0x0000000c002c9947 */ /* 0x002fea0003800000 */
.L_x_275:
[----:B------:R-:W-:Y:S05]  /*e5f0*/  @!P0 BRA `(.L_x_243) ;  /* 0x0000000000048947 */ /* 0x000fea0003800000 */
[----:B------:R-:W-:Y:S01]  /*e600*/  BPT.TRAP 0x1 ;  /* 0x000000040000795c */ /* 0x000fe20000300000 */
.L_x_243:
[----:B0-----:R-:W-:-:S04]  /*e610*/  IMAD R5, R2, 0x8, R7 ;  /* 0x0000000802057824 */ /* 0x001fc800078e0207 */
[----:B------:R-:W0:Y:S02]  /*e620*/  SYNCS.PHASECHK.TRANS64.TRYWAIT P1, [R5+URZ+0x33460], R0 ;  /* 0x03346000050075a7 */ /* 0x000e24000802017f */
[----:B0-----:R-:W-:Y:S05]  /*e630*/  @!P1 BRA `(.L_x_244) ;  /* 0x0000000c002c9947 */ /* 0x001fea0003800000 */
.L_x_276:
[----:B------:R-:W-:Y:S05]  /*e640*/  @!P0 BRA `(.L_x_245) ;  /* 0x0000000000048947 */ /* 0x000fea0003800000 */
[----:B------:R-:W-:Y:S01]  /*e650*/  BPT.TRAP 0x1 ;  /* 0x000000040000795c */ /* 0x000fe20000300000 */
.L_x_245:
[----:B------:R-:W2:Y:S02]  /*e660*/  SYNCS.PHASECHK.TRANS64.TRYWAIT P0, [R3+URZ+0x33480], R4 ;  /* 0x03348004030075a7 */ /* 0x000ea4000800017f */
[----:B--2---:R-:W-:Y:S05]  /*e670*/  @!P0 BRA `(.L_x_246) ;  /* 0x0000000c00308947 */ /* 0x004fea0003800000 */
.L_x_247:
[----:B---3--:R3:W4:Y:S02]  /*e680*/  SYNCS.PHASECHK.TRANS64.TRYWAIT P0, [R5+URZ+0x33480], R0 ;  /* 0x03348000050075a7 */ /* 0x008724000800017f */
[----:B----4-:R-:W-:Y:S05]  /*e690*/  @!P0 NANOSLEEP.SYNCS 0x989680 ;  /* 0x009896800000895d */ /* 0x010fea0003900000 */
[----:B------:R-:W4:Y:S02]  /*e6a0*/  @!P0 SYNCS.PHASECHK.TRANS64 P0, [R5+URZ+0x33480], R0 ;  /* 0x03348000050085a7 */ /* 0x000f24000800007f */
[----:B----4-:R-:W-:Y:S05]  /*e6b0*/  @!P0 BRA `(.L_x_247) ;  /* 0xfffffffc00f08947 */ /* 0x010fea000383ffff */
.L_x_237:
[----:B------:R-:W-:Y:S05]  /*e6c0*/  BSYNC B0 ;  /* 0x0000000000007941 */ /* 0x000fea0003800000 */
.L_x_236:
[----:B------:R-:W-:Y:S05]  /*e6d0*/  EXIT ;  /* 0x000000000000794d */ /* 0x000fea0003800000 */
.L_x_147:
[----:B0-----:R-:W-:-:S04]  /*e6e0*/  IMAD.U32 R3, RZ, RZ, UR39 ;  /* 0x00000027ff037e24 */ /* 0x001fc8000f8e00ff */
[----:B------:R0:W1:Y:S03]  /*e6f0*/  SYNCS.PHASECHK.TRANS64.TRYWAIT P1, [R3+URZ+0x33400], R0 ;  /* 0x03340000030075a7 */ /* 0x000066000802017f */
[----:B-1----:R-:W-:Y:S05]  /*e700*/  @!P1 NANOSLEEP.SYNCS 0x989680 ;  /* 0x009896800000995d */ /* 0x002fea0003900000 */
[----:B------:R-:W1:Y:S02]  /*e710*/  @!P1 SYNCS.PHASECHK.TRANS64 P1, [R3+URZ+0x33400], R0 ;  /* 0x03340000030095a7 */ /* 0x000e64000802007f */
[----:B-1----:R-:W-:Y:S05]  /*e720*/  @!P1 BRA `(.L_x_147) ;  /* 0xfffffffc00ec9947 */ /* 0x002fea000383ffff */
[----:B------:R-:W-:Y:S05]  /*e730*/  BRA `(.L_x_248) ;  /* 0xffffff3000b07947 */ /* 0x000fea000383ffff */
.L_x_151:
[----:B-1----:R1:W2:Y:S02]  /*e740*/  SYNCS.PHASECHK.TRANS64.TRYWAIT P1, [R3+URZ+0x33430], R0 ;  /* 0x03343000030075a7 */ /* 0x0022a4000802017f */
[----:B--2---:R-:W-:Y:S05]  /*e750*/  @!P1 NANOSLEEP.SYNCS 0x989680 ;  /* 0x009896800000995d */ /* 0x004fea0003900000 */
[----:B------:R-:W2:Y:S02]  /*e760*/  @!P1 SYNCS.PHASECHK.TRANS64 P1, [R3+URZ+0x33430], R0 ;  /* 0x03343000030095a7 */ /* 0x000ea4000802007f */
[----:B--2---:R-:W-:Y:S05]  /*e770*/  @!P1 BRA `(.L_x_151) ;  /* 0xfffffffc00f09947 */ /* 0x004fea000383ffff */
[----:B------:R-:W-:Y:S05]  /*e780*/  BRA `(.L_x_150) ;  /* 0xffffff3000cc7947 */ /* 0x000fea000383ffff */
.L_x_157:
[----:B-1----:R-:W-:-:S04]  /*e790*/  IMAD.U32 R5, RZ, RZ, UR6 ;  /* 0x00000006ff057e24 */ /* 0x002fc8000f8e00ff */
[----:B------:R1:W2:Y:S03]  /*e7a0*/  SYNCS.PHASECHK.TRANS64.TRYWAIT P1, [R5+URZ+0x33430], R0 ;  /* 0x03343000050075a7 */ /* 0x0002a6000802017f */
[----:B--2---:R-:W-:Y:S05]  /*e7b0*/  @!P1 NANOSLEEP.SYNCS 0x989680 ;  /* 0x009896800000995d */ /* 0x004fea0003900000 */
[----:B------:R-:W2:Y:S02]  /*e7c0*/  @!P1 SYNCS.PHASECHK.TRANS64 P1, [R5+URZ+0x33430], R0 ;  /* 0x03343000050095a7 */ /* 0x000ea4000802007f */
[----:B--2---:R-:W-:Y:S05]  /*e7d0*/  @!P1 BRA `(.L_x_157) ;  /* 0xfffffffc00ec9947 */ /* 0x004fea000383ffff */
[----:B------:R-:W-:Y:S05]  /*e7e0*/  BRA `(.L_x_154) ;  /* 0xffffff6400147947 */ /* 0x000fea000383ffff */
.L_x_161:
[----:B-1----:R-:W-:-:S04]  /*e7f0*/  IMAD.U32 R5, RZ, RZ, UR6 ;  /* 0x00000006ff057e24 */ /* 0x002fc8000f8e00ff */
[----:B------:R1:W2:Y:S03]  /*e800*/  SYNCS.PHASECHK.TRANS64.TRYWAIT P1, [R5+URZ+0x33450], R0 ;  /* 0x03345000050075a7 */ /* 0x0002a6000802017f */
[----:B--2---:R-:W-:Y:S05]  /*e810*/  @!P1 NANOSLEEP.SYNCS 0x989680 ;  /* 0x009896800000995d */ /* 0x004fea0003900000 */
[----:B------:R-:W2:Y:S02]  /*e820*/  @!P1 SYNCS.PHASECHK.TRANS64 P1, [R5+URZ+0x33450], R0 ;  /* 0x03345000050095a7 */ /* 0x000ea4000802007f */
[----:B--2---:R-:W-:Y:S05]  /*e830*/  @!P1 BRA `(.L_x_161) ;  /* 0xfffffffc00ec9947 */ /* 0x004fea000383ffff */
[----:B------:R-:W-:Y:S05]  /*e840*/  BRA `(.L_x_158) ;  /* 0xffffff70001c7947 */ /* 0x000fea000383ffff */
.L_x_168:
[----:B-1----:R-:W-:-:S04]  /*e850*/  IMAD.U32 R7, RZ, RZ, UR4 ;  /* 0x00000004ff077e24 */ /* 0x002fc8000f8e00ff */
[----:B------:R1:W2:Y:S03]  /*e860*/  SYNCS.PHASECHK.TRANS64.TRYWAIT P1, [R7+URZ+0x33450], R6 ;  /* 0x03345006070075a7 */ /* 0x0002a6000802017f */
[----:B--2---:R-:W-:Y:S05]  /*e870*/  @!P1 NANOSLEEP.SYNCS 0x989680 ;  /* 0x009896800000995d */ /* 0x004fea0003900000 */
[----:B------:R-:W2:Y:S02]  /*e880*/  @!P1 SYNCS.PHASECHK.TRANS64 P1, [R7+URZ+0x33450], R6 ;  /* 0x03345006070095a7 */ /* 0x000ea4000802007f */
[----:B--2---:R-:W-:Y:S05]  /*e890*/  @!P1 BRA `(.L_x_168) ;  /* 0xfffffffc00ec9947 */ /* 0x004fea000383ffff */
[----:B------:R-:W-:Y:S05]  /*e8a0*/  BRA `(.L_x_167) ;  /* 0xffffff90007c7947 */ /* 0x000fea000383ffff */
.L_x_184:
[----:B------:R-:W-:Y:S02]  /*e8b0*/  IMAD.MOV.U32 R13, RZ, RZ, R5 ;  /* 0x000000ffff0d7224 */ /* 0x000fe400078e0005 */
[----:B------:R-:W-:Y:S02]  /*e8c0*/  IMAD.MOV.U32 R12, RZ, RZ, RZ ;  /* 0x000000ffff0c7224 */ /* 0x000fe400078e00ff */
[----:B------:R-:W-:Y:S02]  /*e8d0*/  IMAD.MOV.U32 R11, RZ, RZ, 0x1f ;  /* 0x0000001fff0b7424 */ /* 0x000fe400078e00ff */
[----:B------:R-:W-:-:S07]  /*e8e0*/  IMAD.MOV.U32 R15, RZ, RZ, -0x1 ;  /* 0xffffffffff0f7424 */ /* 0x000fce00078e00ff */
[----:B0-----:R-:W-:Y:S05]  /*e8f0*/  WARPSYNC.COLLECTIVE R15, `(.L_x_249) ;  /* 0x000000000f087348 */ /* 0x001fea0003c00000 */
[----:B------:R1:W2:Y:S02]  /*e900*/  SHFL.IDX P6, R14, R13, R12, R11 ;  /* 0x0000000c0d0e7389 */ /* 0x0002a400000c000b */
[----:B012---:R-:W-:Y:S01]  /*e910*/  ENDCOLLECTIVE ;  /* 0x000000000000791b */ /* 0x007fe20003800000 */
.L_x_249:
[----:B------:R-:W-:Y:S05]  /*e920*/  BRA `(.L_x_250) ;  /* 0xffffffc800f07947 */ /* 0x000fea000383ffff */
.L_x_186:
[----:B------:R-:W-:Y:S01]  /*e930*/  BSSY B0, `(.L_x_251) ;  /* 0x0000006000007945 */ /* 0x000fe20003800000 */
[----:B------:R-:W-:-:S07]  /*e940*/  IMAD.MOV.U32 R15, RZ, RZ, -0x1 ;  /* 0xffffffffff0f7424 */ /* 0x000fce00078e00ff */
[----:B01----:R-:W-:Y:S05]  /*e950*/  WARPSYNC.COLLECTIVE R15, `(.L_x_252) ;  /* 0x000000000f0c7348 */ /* 0x003fea0003c00000 */
[----:B------:R-:W-:Y:S02]  /*e960*/  ELECT P6, UR62, PT ;  /* 0x00000000003e782f */ /* 0x000fe400038c0000 */
[----:B------:R-:W-:Y:S01]  /*e970*/  MOV R14, UR62 ;  /* 0x0000003e000e7c02 */ /* 0x000fe20008000f00 */
[----:B01----:R-:W-:Y:S10]  /*e980*/  ENDCOLLECTIVE ;  /* 0x000000000000791b */ /* 0x003ff40003800000 */
.L_x_252:
[----:B------:R-:W-:Y:S05]  /*e990*/  BSYNC B0 ;  /* 0x0000000000007941 */ /* 0x000fea0003800000 */
.L_x_251:
[----:B------:R-:W-:Y:S05]  /*e9a0*/  BRA `(.L_x_253) ;  /* 0xffffffc800f87947 */ /* 0x000fea000383ffff */
.L_x_188:
[----:B--2---:R2:W3:Y:S02]  /*e9b0*/  SYNCS.PHASECHK.TRANS64.TRYWAIT P0, [R4+URZ+0x33480], R3 ;  /* 0x03348003040075a7 */ /* 0x0044e4000800017f */
[----:B---3--:R-:W-:Y:S05]  /*e9c0*/  @!P0 NANOSLEEP.SYNCS 0x989680 ;  /* 0x009896800000895d */ /* 0x008fea0003900000 */
[----:B------:R-:W3:Y:S02]  /*e9d0*/  @!P0 SYNCS.PHASECHK.TRANS64 P0, [R4+URZ+0x33480], R3 ;  /* 0x03348003040085a7 */ /* 0x000ee4000800007f */
[----:B---3--:R-:W-:Y:S05]  /*e9e0*/  @!P0 BRA `(.L_x_188) ;  /* 0xfffffffc00f08947 */ /* 0x008fea000383ffff */
[----:B------:R-:W-:Y:S05]  /*e9f0*/  BRA `(.L_x_254) ;  /* 0xffffffcc00407947 */ /* 0x000fea000383ffff */
.L_x_191:
[----:B-1----:R1:W3:Y:S02]  /*ea00*/  SYNCS.PHASECHK.TRANS64.TRYWAIT P0, [R4+URZ+0x33440], R3 ;  /* 0x03344003040075a7 */ /* 0x0022e4000800017f */
[----:B---3--:R-:W-:Y:S05]  /*ea10*/  @!P0 NANOSLEEP.SYNCS 0x989680 ;  /* 0x009896800000895d */ /* 0x008fea0003900000 */
[----:B------:R-:W3:Y:S02]  /*ea20*/  @!P0 SYNCS.PHASECHK.TRANS64 P0, [R4+URZ+0x33440], R3 ;  /* 0x03344003040085a7 */ /* 0x000ee4000800007f */
[----:B---3--:R-:W-:Y:S05]  /*ea30*/  @!P0 BRA `(.L_x_191) ;  /* 0xfffffffc00f08947 */ /* 0x008fea000383ffff */
[----:B------:R-:W-:Y:S05]  /*ea40*/  BRA `(.L_x_255) ;  /* 0xffffffcc00f87947 */ /* 0x000fea000383ffff */
.L_x_195:
        /* <DEDUP_REMOVED lines=8> */
.L_x_256:
[----:B------:R-:W-:Y:S02]  /*ead0*/  IMAD.MOV.U32 R13, RZ, RZ, R4 ;  /* 0x000000ffff0d7224 */ /* 0x000fe400078e0004 */
[----:B------:R-:W-:-:S07]  /*eae0*/  IMAD.MOV.U32 R5, RZ, RZ, R14 ;  /* 0x000000ffff057224 */ /* 0x000fce00078e000e */
[----:B------:R-:W-:Y:S05]  /*eaf0*/  WARPSYNC.COLLECTIVE R15, `(.L_x_257) ;  /* 0x000000000f087348 */ /* 0x000fea0003c00000 */
[----:B------:R0:W1:Y:S02]  /*eb00*/  SHFL.IDX P6, R14, R13, R12, R11 ;  /* 0x0000000c0d0e7389 */ /* 0x00006400000c000b */
[----:B01----:R-:W-:Y:S01]  /*eb10*/  ENDCOLLECTIVE ;  /* 0x000000000000791b */ /* 0x003fe20003800000 */
.L_x_257:
[----:B------:R-:W-:Y:S02]  /*eb20*/  ULDC UR4, c[0x0][0x288] ;  /* 0x0000a20000047ab9 */ /* 0x000fe40000000800 */
[----:B------:R-:W-:-:S05]  /*eb30*/  IMAD R2, R7, UR4, RZ ;  /* 0x0000000407027c24 */ /* 0x000fca000f8e02ff */
[----:B------:R-:W-:Y:S01]  /*eb40*/  ISETP.GE.AND P2, PT, R0, R2, PT ;  /* 0x000000020000720c */ /* 0x000fe20003f46270 */
[----:B------:R-:W-:Y:S02]  /*eb50*/  IMAD.MOV.U32 R13, RZ, RZ, R3 ;  /* 0x000000ffff0d7224 */ /* 0x000fe400078e0003 */
[----:B------:R-:W-:Y:S02]  /*eb60*/  IMAD.MOV.U32 R12, RZ, RZ, 0x1 ;  /* 0x00000001ff0c7424 */ /* 0x000fe400078e00ff */
[----:B------:R-:W-:-:S08]  /*eb70*/  IMAD.MOV.U32 R6, RZ, RZ, R14 ;  /* 0x000000ffff067224 */ /* 0x000fd000078e000e */
[----:B------:R-:W-:Y:S05]  /*eb80*/  WARPSYNC.COLLECTIVE R15, `(.L_x_258) ;  /* 0x000000000f087348 */ /* 0x000fea0003c00000 */
[----:B------:R0:W1:Y:S02]  /*eb90*/  SHFL.IDX P6, R14, R13, R12, R11 ;  /* 0x0000000c0d0e7389 */ /* 0x00006400000c000b */
[----:B01----:R-:W-:Y:S01]  /*eba0*/  ENDCOLLECTIVE ;  /* 0x000000000000791b */ /* 0x003fe20003800000 */
.L_x_258:
[----:B------:R-:W-:-:S05]  /*ebb0*/  @!P2 IADD3 R6, P4, R9, R6, RZ ;  /* 0x000000060906a210 */ /* 0x000fca0007f9e0ff */
[----:B------:R-:W-:-:S04]  /*ebc0*/  @!P2 IMAD.X R5, RZ, RZ, R5, P4 ;  /* 0x000000ffff05a224 */ /* 0x000fc800020e0605 */
[----:B------:R-:W-:Y:S02]  /*ebd0*/  @!P2 IMAD.MOV.U32 R7, RZ, RZ, R5 ;  /* 0x000000ffff07a224 */ /* 0x000fe400078e0005 */
[----:B------:R-:W-:Y:S02]  /*ebe0*/  VIADD R5, R0, 0x20 ;  /* 0x0000002000057836 */ /* 0x000fe40000000000 */
[----:B------:R-:W-:Y:S01]  /*ebf0*/  IMAD.MOV.U32 R13, RZ, RZ, R4 ;  /* 0x000000ffff0d7224 */ /* 0x000fe200078e0004 */
[----:B------:R-:W-:Y:S01]  /*ec00*/  @!PT LDS RZ, [RZ] ;  /* 0x00000000fffff984 */ /* 0x000fe20000000800 */
[----:B------:R-:W-:Y:S01]  /*ec10*/  @!PT LDS RZ, [RZ] ;  /* 0x00000000fffff984 */ /* 0x000fe20000000800 */
[----:B------:R-:W-:Y:S01]  /*ec20*/  @!PT LDS RZ, [RZ] ;  /* 0x00000000fffff984 */ /* 0x000fe20000000800 */
[----:B------:R0:W-:Y:S04]  /*ec30*/  @!P2 LDGSTS.E.BYPASS.LTC128B.128 [R8+0x1e200], desc[UR48][R6.64], !P3 ;  /* 0x1e2000000608afae */ /* 0x0001e8000d901d70 */
[----:B------:R0:W-:Y:S04]  /*ec40*/  @!P2 LDGSTS.E.BYPASS.LTC128B.128 [R8+0x20200], desc[UR48][R6.64+0x40], !P0 ;  /* 0x202000400608afae */ /* 0x0001e8000c101d70 */
[----:B------:R0:W-:Y:S01]  /*ec50*/  @!P2 LDGSTS.E.BYPASS.LTC128B.128 [R8+0x22200], desc[UR48][R6.64+0x80], !P1 ;  /* 0x222000800608afae */ /* 0x0001e2000c901d70 */
[----:B------:R-:W-:Y:S01]  /*ec60*/  ISETP.GE.AND P2, PT, R5, R2, PT ;  /* 0x000000020500720c */ /* 0x000fe20003f46270 */
[----:B------:R-:W-:-:S12]  /*ec70*/  IMAD.MOV.U32 R5, RZ, RZ, R14 ;  /* 0x000000ffff057224 */ /* 0x000fd800078e000e */
[----:B0-----:R-:W-:Y:S05]  /*ec80*/  WARPSYNC.COLLECTIVE R15, `(.L_x_259) ;  /* 0x000000000f087348 */ /* 0x001fea0003c00000 */
[----:B------:R1:W2:Y:S02]  /*ec90*/  SHFL.IDX P6, R14, R13, R12, R11 ;  /* 0x0000000c0d0e7389 */ /* 0x0002a400000c000b */
[----:B012---:R-:W-:Y:S01]  /*eca0*/  ENDCOLLECTIVE ;  /* 0x000000000000791b */ /* 0x007fe20003800000 */
.L_x_259:
[----:B------:R-:W-:Y:S02]  /*ecb0*/  IMAD.MOV.U32 R13, RZ, RZ, R3 ;  /* 0x000000ffff0d7224 */ /* 0x000fe400078e0003 */
[----:B------:R-:W-:Y:S02]  /*ecc0*/  IMAD.MOV.U32 R12, RZ, RZ, 0x2 ;  /* 0x00000002ff0c7424 */ /* 0x000fe400078e00ff */
[----:B------:R-:W-:-:S07]  /*ecd0*/  IMAD.MOV.U32 R6, RZ, RZ, R14 ;  /* 0x000000ffff067224 */ /* 0x000fce00078e000e */
[----:B------:R-:W-:Y:S05]  /*ece0*/  WARPSYNC.COLLECTIVE R15, `(.L_x_260) ;  /* 0x000000000f087348 */ /* 0x000fea0003c00000 */
[----:B------:R0:W1:Y:S02]  /*ecf0*/  SHFL.IDX P6, R14, R13, R12, R11 ;  /* 0x0000000c0d0e7389 */ /* 0x00006400000c000b */
[----:B01----:R-:W-:Y:S01]  /*ed00*/  ENDCOLLECTIVE ;  /* 0x000000000000791b */ /* 0x003fe20003800000 */
.L_x_260:
        /* <DEDUP_REMOVED lines=16> */
.L_x_261:
[----:B------:R-:W-:Y:S02]  /*ee10*/  IMAD.MOV.U32 R13, RZ, RZ, R3 ;  /* 0x000000ffff0d7224 */ /* 0x000fe400078e0003 */
[----:B------:R-:W-:Y:S02]  /*ee20*/  IMAD.MOV.U32 R12, RZ, RZ, 0x3 ;  /* 0x00000003ff0c7424 */ /* 0x000fe400078e00ff */
[----:B------:R-:W-:-:S07]  /*ee30*/  IMAD.MOV.U32 R6, RZ, RZ, R14 ;  /* 0x000000ffff067224 */ /* 0x000fce00078e000e */
[----:B------:R-:W-:Y:S05]  /*ee40*/  WARPSYNC.COLLECTIVE R15, `(.L_x_262) ;  /* 0x000000000f087348 */ /* 0x000fea0003c00000 */
[----:B------:R0:W1:Y:S02]  /*ee50*/  SHFL.IDX P6, R14, R13, R12, R11 ;  /* 0x0000000c0d0e7389 */ /* 0x00006400000c000b */
[----:B01----:R-:W-:Y:S01]  /*ee60*/  ENDCOLLECTIVE ;  /* 0x000000000000791b */ /* 0x003fe20003800000 */
.L_x_262:
[----:B------:R-:W-:-:S05]  /*ee70*/  @!P2 IADD3 R6, P4, R9, R6, RZ ;  /* 0x000000060906a210 */ /* 0x000fca0007f9e0ff */
[----:B------:R-:W-:-:S04]  /*ee80*/  @!P2 IMAD.X R5, RZ, RZ, R5, P4 ;  /* 0x000000ffff05a224 */ /* 0x000fc800020e0605 */
[----:B------:R-:W-:Y:S02]  /*ee90*/  @!P2 IMAD.MOV.U32 R7, RZ, RZ, R5 ;  /* 0x000000ffff07a224 */ /* 0x000fe400078e0005 */
[----:B------:R-:W-:-:S03]  /*eea0*/  IMAD.MOV.U32 R13, RZ, RZ, R4 ;  /* 0x000000ffff0d7224 */ /* 0x000fc600078e0004 */
[----:B------:R-:W-:Y:S01]  /*eeb0*/  @!PT LDS RZ, [RZ] ;  /* 0x00000000fffff984 */ /* 0x000fe20000000800 */
[----:B------:R-:W-:Y:S01]  /*eec0*/  @!PT LDS RZ, [RZ] ;  /* 0x00000000fffff984 */ /* 0x000fe20000000800 */
[----:B------:R-:W-:Y:S01]  /*eed0*/  @!PT LDS RZ, [RZ] ;  /* 0x00000000fffff984 */ /* 0x000fe20000000800 */
[----:B------:R0:W-:Y:S04]  /*eee0*/  @!P2 LDGSTS.E.BYPASS.LTC128B.128 [R8+0x1f200], desc[UR48][R6.64], !P3 ;  /* 0x1f2000000608afae */ /* 0x0001e8000d901d70 */
[----:B------:R0:W-:Y:S01]  /*eef0*/  @!P2 LDGSTS.E.BYPASS.LTC128B.128 [R8+0x21200], desc[UR48][R6.64+0x40], !P0 ;  /* 0x212000400608afae */ /* 0x0001e2000c101d70 */
[----:B------:R-:W-:-:S03]  /*ef00*/  IMAD.MOV.U32 R3, RZ, RZ, R14 ;  /* 0x000000ffff037224 */ /* 0x000fc600078e000e */
[----:B------:R0:W-:Y:S04]  /*ef10*/  @!P2 LDGSTS.E.BYPASS.LTC128B.128 [R8+0x23200], desc[UR48][R6.64+0x80], !P1 ;  /* 0x232000800608afae */ /* 0x0001e8000c901d70 */
[----:B0-----:R-:W-:Y:S05]  /*ef20*/  WARPSYNC.COLLECTIVE R15, `(.L_x_263) ;  /* 0x000000000f087348 */ /* 0x001fea0003c00000 */
[----:B------:R1:W2:Y:S02]  /*ef30*/  SHFL.IDX P6, R14, R13, R12, R11 ;  /* 0x0000000c0d0e7389 */ /* 0x0002a400000c000b */
[----:B012---:R-:W-:Y:S01]  /*ef40*/  ENDCOLLECTIVE ;  /* 0x000000000000791b */ /* 0x007fe20003800000 */
.L_x_263:
[----:B------:R-:W-:Y:S01]  /*ef50*/  IMAD.MOV.U32 R4, RZ, RZ, R14 ;  /* 0x000000ffff047224 */ /* 0x000fe200078e000e */
[----:B------:R-:W-:Y:S06]  /*ef60*/  BRA `(.L_x_264) ;  /* 0xffffffd4003c7947 */ /* 0x000fec000383ffff */
.L_x_198:
[----:B-1----:R-:W-:-:S04]  /*ef70*/  IMAD.U32 R2, RZ, RZ, UR41 ;  /* 0x00000029ff027e24 */ /* 0x002fc8000f8e00ff */
[----:B------:R1:W2:Y:S03]  /*ef80*/  SYNCS.PHASECHK.TRANS64.TRYWAIT P0, [R2+URZ+0x33420], R0 ;  /* 0x03342000020075a7 */ /* 0x0002a6000800017f */
[----:B--2---:R-:W-:Y:S05]  /*ef90*/  @!P0 NANOSLEEP.SYNCS 0x989680 ;  /* 0x009896800000895d */ /* 0x004fea0003900000 */
[----:B------:R-:W2:Y:S02]  /*efa0*/  @!P0 SYNCS.PHASECHK.TRANS64 P0, [R2+URZ+0x33420], R0 ;  /* 0x03342000020085a7 */ /* 0x000ea4000800007f */
[----:B--2---:R-:W-:Y:S05]  /*efb0*/  @!P0 BRA `(.L_x_198) ;  /* 0xfffffffc00ec8947 */ /* 0x004fea000383ffff */
[----:B------:R-:W-:Y:S05]  /*efc0*/  BRA `(.L_x_265) ;  /* 0xffffffd400807947 */ /* 0x000fea000383ffff */
.L_x_204:
[----:B0-----:R0:W1:Y:S02]  /*efd0*/  SYNCS.PHASECHK.TRANS64.TRYWAIT P0, [R6+URZ+0x33480], R5 ;  /* 0x03348005060075a7 */ /* 0x001064000800017f */
[----:B-1----:R-:W-:Y:S05]  /*efe0*/  @!P0 NANOSLEEP.SYNCS 0x989680 ;  /* 0x009896800000895d */ /* 0x002fea0003900000 */
[----:B------:R-:W1:Y:S02]  /*eff0*/  @!P0 SYNCS.PHASECHK.TRANS64 P0, [R6+URZ+0x33480], R5 ;  /* 0x03348005060085a7 */ /* 0x000e64000800007f */
[----:B-1----:R-:W-:Y:S05]  /*f000*/  @!P0 BRA `(.L_x_204) ;  /* 0xfffffffc00f08947 */ /* 0x002fea000383ffff */
[----:B------:R-:W-:Y:S05]  /*f010*/  BRA `(.L_x_266) ;  /* 0xffffffd800187947 */ /* 0x000fea000383ffff */
.L_x_212:
[----:B-1----:R1:W2:Y:S02]  /*f020*/  SYNCS.PHASECHK.TRANS64.TRYWAIT P0, [R6+URZ+0x33440], R5 ;  /* 0x03344005060075a7 */ /* 0x0022a4000800017f */
[----:B--2---:R-:W-:Y:S05]  /*f030*/  @!P0 NANOSLEEP.SYNCS 0x989680 ;  /* 0x009896800000895d */ /* 0x004fea0003900000 */
[----:B------:R-:W2:Y:S02]  /*f040*/  @!P0 SYNCS.PHASECHK.TRANS64 P0, [R6+URZ+0x33440], R5 ;  /* 0x03344005060085a7 */ /* 0x000ea4000800007f */
[----:B--2---:R-:W-:Y:S05]  /*f050*/  @!P0 BRA `(.L_x_212) ;  /* 0xfffffffc00f08947 */ /* 0x004fea000383ffff */
[----:B------:R-:W-:Y:S05]  /*f060*/  BRA `(.L_x_267) ;  /* 0xffffffdc004c7947 */ /* 0x000fea000383ffff */
.L_x_221:
[----:B-1----:R1:W2:Y:S02]  /*f070*/  SYNCS.PHASECHK.TRANS64.TRYWAIT P2, [R12+URZ+0x33470], R4 ;  /* 0x033470040c0075a7 */ /* 0x0022a4000804017f */
[----:B--2---:R-:W-:Y:S05]  /*f080*/  @!P2 NANOSLEEP.SYNCS 0x989680 ;  /* 0x009896800000a95d */ /* 0x004fea0003900000 */
[----:B------:R-:W2:Y:S02]  /*f090*/  @!P2 SYNCS.PHASECHK.TRANS64 P2, [R12+URZ+0x33470], R4 ;  /* 0x033470040c00a5a7 */ /* 0x000ea4000804007f */
[----:B--2---:R-:W-:Y:S05]  /*f0a0*/  @!P2 BRA `(.L_x_221) ;  /* 0xfffffffc00f0a947 */ /* 0x004fea000383ffff */
[----:B------:R-:W-:Y:S05]  /*f0b0*/  BRA `(.L_x_268) ;  /* 0xffffffe0006c7947 */ /* 0x000fea000383ffff */
.L_x_223:
[----:B--2---:R2:W3:Y:S02]  /*f0c0*/  SYNCS.PHASECHK.TRANS64.TRYWAIT P2, [R12+URZ+0x33460], R0 ;  /* 0x033460000c0075a7 */ /* 0x0044e4000804017f */
[----:B---3--:R-:W-:Y:S05]  /*f0d0*/  @!P2 NANOSLEEP.SYNCS 0x989680 ;  /* 0x009896800000a95d */ /* 0x008fea0003900000 */
[----:B------:R-:W3:Y:S02]  /*f0e0*/  @!P2 SYNCS.PHASECHK.TRANS64 P2, [R12+URZ+0x33460], R0 ;  /* 0x033460000c00a5a7 */ /* 0x000ee4000804007f */
[----:B---3--:R-:W-:Y:S05]  /*f0f0*/  @!P2 BRA `(.L_x_223) ;  /* 0xfffffffc00f0a947 */ /* 0x008fea000383ffff */
[----:B------:R-:W-:Y:S05]  /*f100*/  BRA `(.L_x_269) ;  /* 0xffffffe000747947 */ /* 0x000fea000383ffff */
.L_x_229:
[----:B-1----:R1:W2:Y:S02]  /*f110*/  SYNCS.PHASECHK.TRANS64.TRYWAIT P2, [R3+URZ+0x33470], R0 ;  /* 0x03347000030075a7 */ /* 0x0022a4000804017f */
[----:B--2---:R-:W-:Y:S05]  /*f120*/  @!P2 NANOSLEEP.SYNCS 0x989680 ;  /* 0x009896800000a95d */ /* 0x004fea0003900000 */
[----:B------:R-:W2:Y:S02]  /*f130*/  @!P2 SYNCS.PHASECHK.TRANS64 P2, [R3+URZ+0x33470], R0 ;  /* 0x033470000300a5a7 */ /* 0x000ea4000804007f */
[----:B--2---:R-:W-:Y:S05]  /*f140*/  @!P2 BRA `(.L_x_229) ;  /* 0xfffffffc00f0a947 */ /* 0x004fea000383ffff */
[----:B------:R-:W-:Y:S05]  /*f150*/  BRA `(.L_x_270) ;  /* 0xffffffe800707947 */ /* 0x000fea000383ffff */
.L_x_231:
[----:B-1----:R1:W2:Y:S02]  /*f160*/  SYNCS.PHASECHK.TRANS64.TRYWAIT P2, [R3+URZ+0x33460], R0 ;  /* 0x03346000030075a7 */ /* 0x0022a4000804017f */
[----:B--2---:R-:W-:Y:S05]  /*f170*/  @!P2 NANOSLEEP.SYNCS 0x989680 ;  /* 0x009896800000a95d */ /* 0x004fea0003900000 */
[----:B------:R-:W2:Y:S02]  /*f180*/  @!P2 SYNCS.PHASECHK.TRANS64 P2, [R3+URZ+0x33460], R0 ;  /* 0x033460000300a5a7 */ /* 0x000ea4000804007f */
[----:B--2---:R-:W-:Y:S05]  /*f190*/  @!P2 BRA `(.L_x_231) ;  /* 0xfffffffc00f0a947 */ /* 0x004fea000383ffff */
[----:B------:R-:W-:Y:S05]  /*f1a0*/  BRA `(.L_x_271) ;  /* 0xffffffe800747947 */ /* 0x000fea000383ffff */
.L_x_235:
[----:B0-----:R0:W1:Y:S02]  /*f1b0*/  SYNCS.PHASECHK.TRANS64.TRYWAIT P0, [R7+URZ+0x33420], R0 ;  /* 0x03342000070075a7 */ /* 0x001064000800017f */
[----:B-1----:R-:W-:Y:S05]  /*f1c0*/  @!P0 NANOSLEEP.SYNCS 0x989680 ;  /* 0x009896800000895d */ /* 0x002fea0003900000 */
[----:B------:R-:W1:Y:S02]  /*f1d0*/  @!P0 SYNCS.PHASECHK.TRANS64 P0, [R7+URZ+0x33420], R0 ;  /* 0x03342000070085a7 */ /* 0x000e64000800007f */
[----:B-1----:R-:W-:Y:S05]  /*f1e0*/  @!P0 BRA `(.L_x_235) ;  /* 0xfffffffc00f08947 */ /* 0x002fea000383ffff */
[----:B------:R-:W-:Y:S05]  /*f1f0*/  BRA `(.L_x_272) ;  /* 0xfffffff000787947 */ /* 0x000fea000383ffff */
.L_x_239:
[----:B0-----:R0:W1:Y:S02]  /*f200*/  SYNCS.PHASECHK.TRANS64.TRYWAIT P1, [R5+URZ], R4 ;  /* 0x00000004050075a7 */ /* 0x001064000802017f */
[----:B-1----:R-:W-:Y:S05]  /*f210*/  @!P1 NANOSLEEP.SYNCS 0x989680 ;  /* 0x009896800000995d */ /* 0x002fea0003900000 */
[----:B------:R-:W1:Y:S02]  /*f220*/  @!P1 SYNCS.PHASECHK.TRANS64 P1, [R5+URZ], R4 ;  /* 0x00000004050095a7 */ /* 0x000e64000802007f */
[----:B-1----:R-:W-:Y:S05]  /*f230*/  @!P1 BRA `(.L_x_239) ;  /* 0xfffffffc00f09947 */ /* 0x002fea000383ffff */
[----:B------:R-:W-:Y:S05]  /*f240*/  BRA `(.L_x_273) ;  /* 0xfffffff000cc7947 */ /* 0x000fea000383ffff */
.L_x_240:
[----:B-1----:R1:W2:Y:S02]  /*f250*/  SYNCS.PHASECHK.TRANS64.TRYWAIT P1, [R3+URZ], R0 ;  /* 0x00000000030075a7 */ /* 0x0022a4000802017f */
[----:B--2---:R-:W-:Y:S05]  /*f260*/  @!P1 NANOSLEEP.SYNCS 0x989680 ;  /* 0x009896800000995d */ /* 0x004fea0003900000 */
[----:B------:R-:W2:Y:S02]  /*f270*/  @!P1 SYNCS.PHASECHK.TRANS64 P1, [R3+URZ], R0 ;  /* 0x00000000030095a7 */ /* 0x000ea4000802007f */
[----:B--2---:R-:W-:Y:S05]  /*f280*/  @!P1 BRA `(.L_x_240) ;  /* 0xfffffffc00f09947 */ /* 0x004fea000383ffff */
[----:B------:R-:W-:Y:S05]  /*f290*/  BRA `(.L_x_274) ;  /* 0xfffffff000c07947 */ /* 0x000fea000383ffff */
.L_x_242:
[----:B-1----:R1:W2:Y:S02]  /*f2a0*/  SYNCS.PHASECHK.TRANS64.TRYWAIT P1, [R3+URZ+0x33460], R4 ;  /* 0x03346004030075a7 */ /* 0x0022a4000802017f */
[----:B--2---:R-:W-:Y:S05]  /*f2b0*/  @!P1 NANOSLEEP.SYNCS 0x989680 ;  /* 0x009896800000995d */ /* 0x004fea0003900000 */
[----:B------:R-:W2:Y:S02]  /*f2c0*/  @!P1 SYNCS.PHASECHK.TRANS64 P1, [R3+URZ+0x33460], R4 ;  /* 0x03346004030095a7 */ /* 0x000ea4000802007f */
[----:B--2---:R-:W-:Y:S05]  /*f2d0*/  @!P1 BRA `(.L_x_242) ;  /* 0xfffffffc00f09947 */ /* 0x004fea000383ffff */
[----:B------:R-:W-:Y:S05]  /*f2e0*/  BRA `(.L_x_275) ;  /* 0xfffffff000c07947 */ /* 0x000fea000383ffff */
.L_x_244:
[----:B0-----:R0:W2:Y:S02]  /*f2f0*/  SYNCS.PHASECHK.TRANS64.TRYWAIT P1, [R5+URZ+0x33460], R0 ;  /* 0x03346000050075a7 */ /* 0x0010a4000802017f */
[----:B--2---:R-:W-:Y:S05]  /*f300*/  @!P1 NANOSLEEP.SYNCS 0x989680 ;  /* 0x009896800000995d */ /* 0x004fea0003900000 */
[----:B------:R-:W2:Y:S02]  /*f310*/  @!P1 SYNCS.PHASECHK.TRANS64 P1, [R5+URZ+0x33460], R0 ;  /* 0x03346000050095a7 */ /* 0x000ea4000802007f */
[----:B--2---:R-:W-:Y:S05]  /*f320*/  @!P1 BRA `(.L_x_244) ;  /* 0xfffffffc00f09947 */ /* 0x004fea000383ffff */
[----:B------:R-:W-:Y:S05]  /*f330*/  BRA `(.L_x_276) ;  /* 0xfffffff000c07947 */ /* 0x000fea000383ffff */
.L_x_246:
[----:B--2---:R2:W3:Y:S02]  /*f340*/  SYNCS.PHASECHK.TRANS64.TRYWAIT P0, [R3+URZ+0x33480], R4 ;  /* 0x03348004030075a7 */ /* 0x0044e4000800017f */
[----:B---3--:R-:W-:Y:S05]  /*f350*/  @!P0 NANOSLEEP.SYNCS 0x989680 ;  /* 0x009896800000895d */ /* 0x008fea0003900000 */
[----:B------:R-:W3:Y:S02]  /*f360*/  @!P0 SYNCS.PHASECHK.TRANS64 P0, [R3+URZ+0x33480], R4 ;  /* 0x03348004030085a7 */ /* 0x000ee4000800007f */
[----:B---3--:R-:W-:Y:S05]  /*f370*/  @!P0 BRA `(.L_x_246) ;  /* 0xfffffffc00f08947 */ /* 0x008fea000383ffff */
[----:B------:R-:W-:Y:S05]  /*f380*/  BRA `(.L_x_247) ;  /* 0xfffffff000bc7947 */ /* 0x000fea000383ffff */
.L_x_277:
        /* <DEDUP_REMOVED lines=15> */
.L_x_2863:


//--------------------- .text._ZN7cutlass13device_kernelIN5flash11enable_sm90INS1_16FlashAttnFwdSm90INS1_25CollectiveMainloopFwdSm90ILi2EN4cute5tupleIJNS5_1CILi1EEES8_S8_EEENS6_IJNS7_ILi128EEENS7_ILi160EEENS7_ILi192EEEEEELi192ENS_12float_e4m3_tEfNS_4arch4Sm90ELb0ELb0ELb0ELb1ELb0ELb0ELb0ELb1ELb1ELb1ELb0ELb0EEENS1_21CollectiveEpilogueFwdINS6_IJSA_SC_SB_EEES9_NS_10bfloat16_tESG_Li256ELb1ELb1ELb0ELb1EEENS1_36VarlenDynamicPersistentTileSchedulerILi128ELi160ELi256ELi128ELb0ELb1ELb1ELb0ELb1ELb1EEEEEEEEEvNT_6ParamsE --------------------------
	.section	.text._ZN7cutlass13device_kernelIN5flash11enable_sm90INS1_16FlashAttnFwdSm90INS1_25CollectiveMainloopFwdSm90ILi2EN4cute5tupleIJNS5_1CILi1EEES8_S8_EEENS6_IJNS7_ILi128EEENS7_ILi160EEENS7_ILi192EEEEEELi192ENS_12float_e4m3_tEfNS_4arch4Sm90ELb0ELb0ELb0ELb1ELb0ELb0ELb0ELb1ELb1ELb1ELb0ELb0EEENS1_21CollectiveEpilogueFwdINS6_IJSA_SC_SB_EEES9_NS_10bfloat16_tESG_Li256ELb1ELb1ELb0ELb1EEENS1_36VarlenDynamicPersistentTileSchedulerILi128ELi160ELi256ELi128ELb0ELb1ELb1ELb0ELb1ELb1EEEEEEEEEvNT_6ParamsE,"ax",@progbits
	.align	128
.text._ZN7cutlass13device_kernelIN5flash11enable_sm90INS1_16FlashAttnFwdSm90INS1_25CollectiveMainloopFwdSm90ILi2EN4cute5tupleIJNS5_1CILi1EEES8_S8_EEENS6_IJNS7_ILi128EEENS7_ILi160EEENS7_ILi192EEEEEELi192ENS_12float_e4m3_tEfNS_4arch4Sm90ELb0ELb0ELb0ELb1ELb0ELb0ELb0ELb1ELb1ELb1ELb0ELb0EEENS1_21CollectiveEpilogueFwdINS6_IJSA_SC_SB_EEES9_NS_10bfloat16_tESG_Li256ELb1ELb1ELb0ELb1EEENS1_36VarlenDynamicPersistentTileSchedulerILi128ELi160ELi256ELi128ELb0ELb1ELb1ELb0ELb1ELb1EEEEEEEEEvNT_6ParamsE:
        .type           _ZN7cutlass13device_kernelIN5flash11enable_sm90INS1_16FlashAttnFwdSm90INS1_25CollectiveMainloopFwdSm90ILi2EN4cute5tupleIJNS5_1CILi1EEES8_S8_EEENS6_IJNS7_ILi128EEENS7_ILi160EEENS7_ILi192EEEEEELi192ENS_12float_e4m3_tEfNS_4arch4Sm90ELb0ELb0ELb0ELb1ELb0ELb0ELb0ELb1ELb1ELb1ELb0ELb0EEENS1_21CollectiveEpilogueFwdINS6_IJSA_SC_SB_EEES9_NS_10bfloat16_tESG_Li256ELb1ELb1ELb0ELb1EEENS1_36VarlenDynamicPersistentTileSchedulerILi128ELi160ELi256ELi128ELb0ELb1ELb1ELb0ELb1ELb1EEEEEEEEEvNT_6ParamsE,@function
        .size           _ZN7cutlass13device_kernelIN5flash11enable_sm90INS1_16FlashAttnFwdSm90INS1_25CollectiveMainloopFwdSm90ILi2EN4cute5tupleIJNS5_1CILi1EEES8_S8_EEENS6_IJNS7_ILi128EEENS7_ILi160EEENS7_ILi192EEEEEELi192ENS_12float_e4m3_tEfNS_4arch4Sm90ELb0ELb0ELb0ELb1ELb0ELb0ELb0ELb1ELb1ELb1ELb0ELb0EEENS1_21CollectiveEpilogueFwdINS6_IJSA_SC_SB_EEES9_NS_10bfloat16_tESG_Li256ELb1ELb1ELb0ELb1EEENS1_36VarlenDynamicPersistentTileSchedulerILi128ELi160ELi256ELi128ELb0ELb1ELb1ELb0ELb1ELb1EEEEEEEEEvNT_6ParamsE,(.L_x_2864 - _ZN7cutlass13device_kernelIN5flash11enable_sm90INS1_16FlashAttnFwdSm90INS1_25CollectiveMainloopFwdSm90ILi2EN4cute5tupleIJNS5_1CILi1EEES8_S8_EEENS6_IJNS7_ILi128EEENS7_ILi160EEENS7_ILi192EEEEEELi192ENS_12float_e4m3_tEfNS_4arch4Sm90ELb0ELb0ELb0ELb1ELb0ELb0ELb0ELb1ELb1ELb1ELb0ELb0EEENS1_21CollectiveEpilogueFwdINS6_IJSA_SC_SB_EEES9_NS_10bfloat16_tESG_Li256ELb1ELb1ELb0ELb1EEENS1_36VarlenDynamicPersistentTileSchedulerILi128ELi160ELi256ELi128ELb0ELb1ELb1ELb0ELb1ELb1EEEEEEEEEvNT_6ParamsE)
        .other          _ZN7cutlass13device_kernelIN5flash11enable_sm90INS1_16FlashAttnFwdSm90INS1_25CollectiveMainloopFwdSm90ILi2EN4cute5tupleIJNS5_1CILi1EEES8_S8_EEENS6_IJNS7_ILi128EEENS7_ILi160EEENS7_ILi192EEEEEELi192ENS_12float_e4m3_tEfNS_4arch4Sm90ELb0ELb0ELb0ELb1ELb0ELb0ELb0ELb1ELb1ELb1ELb0ELb0EEENS1_21CollectiveEpilogueFwdINS6_IJSA_SC_SB_EEES9_NS_10bfloat16_tESG_Li256ELb1ELb1ELb0ELb1EEENS1_36VarlenDynamicPersistentTileSchedulerILi128ELi160ELi256ELi128ELb0ELb1ELb1ELb0ELb1ELb1EEEEEEEEEvNT_6ParamsE,@"STO_CUDA_ENTRY STV_DEFAULT"
_ZN7cutlass13device_kernelIN5flash11enable_sm90INS1_16FlashAttnFwdSm90INS1_25CollectiveMainloopFwdSm90ILi2EN4cute5tupleIJNS5_1CILi1EEES8_S8_EEENS6_IJNS7_ILi128EEENS7_ILi160EEENS7_ILi192EEEEEELi192ENS_12float_e4m3_tEfNS_4arch4Sm90ELb0ELb0ELb0ELb1ELb0ELb0ELb0ELb1ELb1ELb1ELb0ELb0EEENS1_21CollectiveEpilogueFwdINS6_IJSA_SC_SB_EEES9_NS_10bfloat16_tESG_Li256ELb1ELb1ELb0ELb1EEENS1_36VarlenDynamicPersistentTileSchedulerILi128ELi160ELi256ELi128ELb0ELb1ELb1ELb0ELb1ELb1EEEEEEEEEvNT_6ParamsE:
        /* <DEDUP_REMOVED lines=18> */
.L_x_279:
[----:B------:R-:W-:Y:S05]  /*0120*/  BSYNC B0 ;  /* 0x0000000000007941 */ /* 0x000fea0003800000 */
.L_x_278:
        /* <DEDUP_REMOVED lines=41> */
.L_x_280:
        /* <DEDUP_REMOVED lines=22> */
.L_x_281:
        /* <DEDUP_REMOVED lines=18> */
.L_x_282:
        /* <DEDUP_REMOVED lines=22> */
.L_x_283:
        /* <DEDUP_REMOVED lines=22> */
.L_x_284:
[----:B------:R-:W-:Y:S01]  /*0900*/  PLOP3.LUT P0, PT, PT, PT, UP0, 0x80, 0x0 ;  /* 0x000000000000781c */ /* 0x000fe20003f0f008 */
[----:B------:R-:W-:Y:S01]  /*0910*/  UMOV UR38, 0x1 ;  /* 0x0000000100267882 */ /* 0x000fe20000000000 */
[----:B------:R-:W-:Y:S01]  /*0920*/  NOP ;  /* 0x0000000000007918 */ /* 0x000fe20000000000 */
[----:B------:R-:W-:Y:S01]  /*0930*/  USEL UR38, UR38, 0x2, !UP0 ;  /* 0x0000000226267887 */ /* 0x000fe2000c000000 */
[----:B------:R-:W-:Y:S01]  /*0940*/  ULDC.64 UR48, c[0x0][0x208] ;  /* 0x0000820000307ab9 */ /* 0x000fe20000000a00 */
[----:B012-4-:R-:W-:Y:S08]  /*0950*/  BAR.SYNC.DEFER_BLOCKING 0x0 ;  /* 0x0000000000007b1d */ /* 0x017ff00000010000 */
[----:B------:R-:W-:Y:S05]  /*0960*/  @!P0 BRA `(.L_x_285) ;  /* 0x000000b4008c8947 */ /* 0x000fea0003800000 */
.L_x_286:
[----:B------:R-:W-:-:S08]  /*0970*/  NOP ;  /* 0x0000000000007918 */ /* 0x000fd00000000000 */
[----:B------:R-:W0:Y:S02]  /*0980*/  USETMAXREG.TRY_ALLOC.CTAPOOL UP0, 0xf0 ;  /* 0x000000f0000079c8 */ /* 0x000e240008000600 */
[----:B0-----:R-:W-:-:S13]  /*0990*/  PLOP3.LUT P0, PT, PT, PT, UP0, 0x80, 0x0 ;  /* 0x000000000000781c */ /* 0x001fda0003f0f008 */
[----:B------:R-:W-:Y:S05]  /*09a0*/  @!P0 BRA `(.L_x_286) ;  /* 0xfffffffc00f08947 */ /* 0x000fea000383ffff */
[----:B------:R-:W0:Y:S01]  /*09b0*/  S2R R2, SR_TID.X ;  /* 0x0000000000027919 */ /* 0x000e220000002100 */
[----:B------:R-:W1:Y:S01]  /*09c0*/  S2UR UR5, SR_CgaCtaId ;  /* 0x00000000000579c3 */ /* 0x000e620000008800 */
[----:B------:R-:W-:-:S07]  /*09d0*/  UMOV UR4, 0x400 ;  /* 0x0000040000047882 */ /* 0x000fce0000000000 */
[----:B------:R-:W-:Y:S06]  /*09e0*/  BAR.ARV 0x8, 0x180 ;  /* 0x0206000000007b1d */ /* 0x000fec0000002000 */
[----:B-1----:R-:W-:Y:S01]  /*09f0*/  ULEA UR4, UR5, UR4, 0x18 ;  /* 0x0000000405047291 */ /* 0x002fe2000f8ec03f */
[----:B0-----:R-:W-:-:S04]  /*0a00*/  LOP3.LUT R0, R2, 0xffffff80, RZ, 0xc0, !PT ;  /* 0xffffff8002007812 */ /* 0x001fc800078ec0ff */
[----:B------:R-:W-:-:S13]  /*0a10*/  ISETP.NE.AND P0, PT, R0, 0x80, PT ;  /* 0x000000800000780c */ /* 0x000fda0003f05270 */
[----:B------:R-:W-:Y:S08]  /*0a20*/  @!P0 BAR.ARV 0x9, 0x100 ;  /* 0x0244000000008b1d */ /* 0x000ff00000002000 */
[----:B------:R-:W-:Y:S06]  /*0a30*/  BAR.SYNC.DEFER_BLOCKING 0x5, 0x180 ;  /* 0x0146000000007b1d */ /* 0x000fec0000010000 */
[----:B------:R-:W0:Y:S01]  /*0a40*/  LDS.128 R60, [UR4+0x334d0] ;  /* 0x0334d004ff3c7984 */ /* 0x000e220008000c00 */
[----:B------:R-:W-:Y:S01]  /*0a50*/  ULDC UR4, c[0x0][0xc3c] ;  /* 0x00030f0000047ab9 */ /* 0x000fe20000000800 */
[----:B------:R-:W-:Y:S06]  /*0a60*/  BAR.ARV 0x4, 0x180 ;  /* 0x0106000000007b1d */ /* 0x000fec0000002000 */
[----:B0-----:R-:W-:-:S13]  /*0a70*/  ISETP.GE.AND P0, PT, R63, UR4, PT ;  /* 0x000000043f007c0c */ /* 0x001fda000bf06270 */
[----:B------:R-:W-:Y:S05]  /*0a80*/  @P0 EXIT ;  /* 0x000000000000094d */ /* 0x000fea0003800000 */
[----:B------:R-:W-:Y:S01]  /*0a90*/  VIADD R228, R2, 0xffffff80 ;  /* 0xffffff8002e47836 */ /* 0x000fe20000000000 */
[----:B------:R-:W-:Y:S01]  /*0aa0*/  R2UR UR5, R61 ;  /* 0x000000003d0572ca */ /* 0x000fe200000e0000 */
[----:B------:R-:W-:Y:S01]  /*0ab0*/  ULOP3.LUT UR45, UR38, 0x1, URZ, 0xfc, !UPT ;  /* 0x00000001262d7892 */ /* 0x000fe2000f8efc3f */
[----:B------:R-:W-:Y:S01]  /*0ac0*/  R2UR UR46, R62 ;  /* 0x000000003e2e72ca */ /* 0x000fe200000e0000 */
[----:B------:R-:W-:Y:S01]  /*0ad0*/  UMOV UR44, URZ ;  /* 0x0000003f002c7c82 */ /* 0x000fe20008000000 */
[----:B------:R-:W-:Y:S01]  /*0ae0*/  SHF.R.S32.HI R3, RZ, 0x1f, R228 ;  /* 0x0000001fff037819 */ /* 0x000fe200000114e4 */
[----:B------:R-:W-:Y:S01]  /*0af0*/  UMOV UR43, URZ ;  /* 0x0000003f002b7c82 */ /* 0x000fe20008000000 */
[----:B------:R-:W-:Y:S02]  /*0b00*/  UMOV UR52, URZ ;  /* 0x0000003f00347c82 */ /* 0x000fe40008000000 */
[CC--:B------:R-:W-:Y:S02]  /*0b10*/  LEA.HI R5, R3.reuse, R228.reuse, RZ, 0x7 ;  /* 0x000000e403057211 */ /* 0x0c0fe400078f38ff */
[----:B------:R-:W-:-:S02]  /*0b20*/  LEA.HI R0, R3, R228, RZ, 0x4 ;  /* 0x000000e403007211 */ /* 0x000fc400078f20ff */
[----:B------:R-:W-:Y:S02]  /*0b30*/  LOP3.LUT R23, R5, 0xffffff80, RZ, 0xc0, !PT ;  /* 0xffffff8005177812 */ /* 0x000fe400078ec0ff */
[----:B------:R-:W-:Y:S02]  /*0b40*/  LEA.HI R2, R3, R228, RZ, 0x5 ;  /* 0x000000e403027211 */ /* 0x000fe400078f28ff */
[----:B------:R-:W-:Y:S01]  /*0b50*/  SHF.R.S32.HI R9, RZ, 0x4, R0 ;  /* 0x00000004ff097819 */ /* 0x000fe20000011400 */
[----:B------:R-:W-:Y:S01]  /*0b60*/  IMAD.IADD R23, R228, 0x1, -R23 ;  /* 0x00000001e4177824 */ /* 0x000fe200078e0a17 */
[----:B------:R-:W-:Y:S01]  /*0b70*/  LOP3.LUT R7, R0, 0x3fffff0, RZ, 0xc0, !PT ;  /* 0x03fffff000077812 */ /* 0x000fe200078ec0ff */
[----:B------:R-:W-:Y:S01]  /*0b80*/  IMAD.SHL.U32 R2, R2, 0x20, RZ ;  /* 0x0000002002027824 */ /* 0x000fe200078e00ff */
[----:B------:R-:W-:Y:S02]  /*0b90*/  LEA.HI R0, R0, R9, RZ, 0x1 ;  /* 0x0000000900007211 */ /* 0x000fe400078f08ff */
[----:B------:R-:W-:Y:S01]  /*0ba0*/  SHF.R.S32.HI R4, RZ, 0x1f, R23 ;  /* 0x0000001fff047819 */ /* 0x000fe20000011417 */
[----:B------:R-:W-:Y:S01]  /*0bb0*/  IMAD.IADD R7, R228, 0x1, -R7 ;  /* 0x00000001e4077824 */ /* 0x000fe200078e0a07 */
[----:B------:R-:W-:-:S02]  /*0bc0*/  LOP3.LUT R2, R2, 0xfffffc00, RZ, 0xc0, !PT ;  /* 0xfffffc0002027812 */ /* 0x000fc400078ec0ff */
[----:B------:R-:W-:Y:S02]  /*0bd0*/  LOP3.LUT R0, R0, 0x1ffffffe, RZ, 0xc0, !PT ;  /* 0x1ffffffe00007812 */ /* 0x000fe400078ec0ff */
[----:B------:R-:W-:Y:S01]  /*0be0*/  LEA.HI R6, R4, R23, RZ, 0x2 ;  /* 0x0000001704067211 */ /* 0x000fe200078f10ff */
[----:B------:R-:W-:Y:S01]  /*0bf0*/  IMAD R7, R7, 0x40, R2 ;  /* 0x0000004007077824 */ /* 0x000fe200078e0202 */
[----:B------:R-:W-:Y:S01]  /*0c00*/  LEA.HI R2, R3, R228, RZ, 0x2 ;  /* 0x000000e403027211 */ /* 0x000fe200078f10ff */
[----:B------:R-:W-:Y:S01]  /*0c10*/  IMAD.IADD R0, R9, 0x1, -R0 ;  /* 0x0000000109007824 */ /* 0x000fe200078e0a00 */
[--C-:B------:R-:W-:Y:S01]  /*0c20*/  SHF.R.S32.HI R8, RZ, 0x2, R6.reuse ;  /* 0x00000002ff087819 */ /* 0x100fe20000011406 */
[----:B------:R-:W-:Y:S01]  /*0c30*/  IMAD.MOV.U32 R9, RZ, RZ, -0x2 ;  /* 0xfffffffeff097424 */ /* 0x000fe200078e00ff */
[----:B------:R-:W-:Y:S01]  /*0c40*/  SHF.R.S32.HI R11, RZ, 0x1f, R6 ;  /* 0x0000001fff0b7819 */ /* 0x000fe20000011406 */
[----:B------:R-:W-:Y:S01]  /*0c50*/  IMAD R224, R0, 0x8, R7 ;  /* 0x0000000800e07824 */ /* 0x000fe200078e0207 */
[----:B------:R-:W-:-:S02]  /*0c60*/  LOP3.LUT R7, R2, 0xfffffffc, RZ, 0xc0, !PT ;  /* 0xfffffffc02077812 */ /* 0x000fc400078ec0ff */
[----:B------:R-:W-:Y:S02]  /*0c70*/  LEA.HI R3, R3, R228, RZ, 0x3 ;  /* 0x000000e403037211 */ /* 0x000fe400078f18ff */
[----:B------:R-:W-:Y:S01]  /*0c80*/  LEA.HI R11, R11, R8, RZ, 0x3 ;  /* 0x000000080b0b7211 */ /* 0x000fe200078f18ff */
[----:B------:R-:W-:Y:S01]  /*0c90*/  IMAD.IADD R7, R228, 0x1, -R7 ;  /* 0x00000001e4077824 */ /* 0x000fe200078e0a07 */
[----:B------:R-:W-:Y:S02]  /*0ca0*/  SHF.R.S32.HI R220, RZ, 0x7, R5 ;  /* 0x00000007ffdc7819 */ /* 0x000fe40000011405 */
[----:B------:R-:W-:Y:S02]  /*0cb0*/  LOP3.LUT R19, R3, 0xfffffff8, RZ, 0xc0, !PT ;  /* 0xfffffff803137812 */ /* 0x000fe400078ec0ff */
[----:B------:R-:W-:Y:S02]  /*0cc0*/  LOP3.LUT R11, R11, 0xfffffff8, RZ, 0xc0, !PT ;  /* 0xfffffff80b0b7812 */ /* 0x000fe400078ec0ff */
[----:B------:R-:W-:Y:S01]  /*0cd0*/  LEA.HI R4, R4, R23, RZ, 0x5 ;  /* 0x0000001704047211 */ /* 0x000fe200078f28ff */
[----:B------:R-:W-:Y:S01]  /*0ce0*/  IMAD.IADD R19, R228, 0x1, -R19 ;  /* 0x00000001e4137824 */ /* 0x000fe200078e0a13 */
[----:B------:R-:W-:Y:S01]  /*0cf0*/  LEA.HI R5, R5, R220, RZ, 0x1 ;  /* 0x000000dc05057211 */ /* 0x000fe200078f08ff */
[----:B------:R-:W-:Y:S01]  /*0d00*/  IMAD.IADD R11, R8, 0x1, -R11 ;  /* 0x00000001080b7824 */ /* 0x000fe200078e0a0b */
[----:B------:R-:W-:Y:S01]  /*0d10*/  LEA.HI R0, R7, R7, RZ, 0x1 ;  /* 0x0000000707007211 */ /* 0x000fe200078f08ff */
[----:B------:R-:W-:Y:S01]  /*0d20*/  IMAD.SHL.U32 R16, R19, 0x8, RZ ;  /* 0x0000000813107824 */ /* 0x000fe200078e00ff */
[----:B------:R-:W-:-:S02]  /*0d30*/  SHF.R.S32.HI R4, RZ, 0x5, R4 ;  /* 0x00000005ff047819 */ /* 0x000fc40000011404 */
[----:B------:R-:W-:Y:S01]  /*0d40*/  LOP3.LUT R5, R5, 0x3fffffe, RZ, 0xc0, !PT ;  /* 0x03fffffe05057812 */ /* 0x000fe200078ec0ff */
[----:B------:R-:W-:Y:S01]  /*0d50*/  VIADD R17, R16, 0x40 ;  /* 0x0000004010117836 */ /* 0x000fe20000000000 */
[----:B------:R-:W-:Y:S01]  /*0d60*/  LOP3.LUT R6, R6, 0x7ffffffc, RZ, 0xc0, !PT ;  /* 0x7ffffffc06067812 */ /* 0x000fe200078ec0ff */
[----:B------:R-:W-:Y:S01]  /*0d70*/  IMAD R4, R4, 0x10, R11 ;  /* 0x0000001004047824 */ /* 0x000fe200078e020b */
[----:B------:R-:W-:Y:S01]  /*0d80*/  LOP3.LUT R0, R0, 0x1ffffffe, RZ, 0xc0, !PT ;  /* 0x1ffffffe00007812 */ /* 0x000fe200078ec0ff */
[----:B------:R-:W-:Y:S01]  /*0d90*/  IMAD.IADD R5, R220, 0x1, -R5 ;  /* 0x00000001dc057824 */ /* 0x000fe200078e0a05 */
[----:B------:R-:W-:Y:S01]  /*0da0*/  SHF.R.S32.HI R22, RZ, 0x3, R3 ;  /* 0x00000003ff167819 */ /* 0x000fe20000011403 */
[----:B------:R-:W-:Y:S01]  /*0db0*/  VIADD R18, R16, 0x80 ;  /* 0x0000008010127836 */ /* 0x000fe20000000000 */
[----:B------:R-:W-:Y:S01]  /*0dc0*/  SHF.R.S32.HI R227, RZ, 0x1f, R16 ;  /* 0x0000001fffe37819 */ /* 0x000fe20000011410 */
[----:B------:R-:W-:Y:S01]  /*0dd0*/  IMAD.IADD R6, R23, 0x1, -R6 ;  /* 0x0000000117067824 */ /* 0x000fe200078e0a06 */
[----:B------:R-:W-:Y:S01]  /*0de0*/  SHF.R.S32.HI R226, RZ, 0x1f, R17 ;  /* 0x0000001fffe27819 */ /* 0x000fe20000011411 */
[----:B------:R-:W-:Y:S01]  /*0df0*/  IMAD.IADD R0, R7, 0x1, -R0 ;  /* 0x0000000107007824 */ /* 0x000fe200078e0a00 */
[----:B------:R-:W-:Y:S01]  /*0e00*/  SHF.R.S32.HI R225, RZ, 0x1f, R18 ;  /* 0x0000001fffe17819 */ /* 0x000fe20000011412 */
[----:B------:R-:W-:-:S02]  /*0e10*/  IMAD R221, R5, 0x40, R4 ;  /* 0x0000004005dd7824 */ /* 0x000fc400078e0204 */
[----:B------:R-:W-:Y:S02]  /*0e20*/  IMAD R222, R6, R9, 0xa0 ;  /* 0x000000a006de7424 */ /* 0x000fe400078e0209 */
[----:B------:R-:W-:-:S07]  /*0e30*/  IMAD R223, R0, 0x8, R221 ;  /* 0x0000000800df7824 */ /* 0x000fce00078e02dd */
.L_x_330:
[----:B012---:R-:W0:Y:S01]  /*0e40*/  LDC.64 R2, c[0x0][0xc88] ;  /* 0x00032200ff027b82 */ /* 0x007e220000000a00 */
[----:B------:R-:W-:Y:S01]  /*0e50*/  ULDC.64 UR6, c[0x0][0x990] ;  /* 0x0002640000067ab9 */ /* 0x000fe20000000a00 */
[----:B------:R-:W-:Y:S01]  /*0e60*/  ULDC.64 UR8, c[0x0][0x998] ;  /* 0x0002660000087ab9 */ /* 0x000fe20000000a00 */
[----:B0-----:R-:W-:-:S06]  /*0e70*/  IMAD.WIDE R2, R63, 0x4, R2 ;  /* 0x000000043f027825 */ /* 0x001fcc00078e0202 */
[----:B------:R-:W2:Y:S01]  /*0e80*/  LDG.E R2, desc[UR48][R2.64] ;  /* 0x0000003002027981 */ /* 0x000ea2000c1e1900 */
[----:B------:R-:W-:Y:S01]  /*0e90*/  UISETP.NE.U32.AND UP0, UPT, UR6, URZ, UPT ;  /* 0x0000003f0600728c */ /* 0x000fe2000bf05070 */
[----:B------:R-:W-:Y:S01]  /*0ea0*/  IMAD.MOV.U32 R11, RZ, RZ, 0x3f800000 ;  /* 0x3f800000ff0b7424 */ /* 0x000fe200078e00ff */
[----:B------:R-:W-:Y:S01]  /*0eb0*/  UISETP.NE.U32.AND UP3, UPT, UR8, URZ, UPT ;  /* 0x0000003f0800728c */ /* 0x000fe2000bf65070 */
[----:B------:R-:W-:Y:S01]  /*0ec0*/  IMAD.MOV.U32 R0, RZ, RZ, 0x3f800000 ;  /* 0x3f800000ff007424 */ /* 0x000fe200078e00ff */
[----:B------:R-:W-:Y:S02]  /*0ed0*/  UISETP.NE.AND.EX UP0, UPT, UR7, URZ, UPT, UP0 ;  /* 0x0000003f0700728c */ /* 0x000fe4000bf05300 */
[----:B------:R-:W-:-:S04]  /*0ee0*/  UISETP.NE.AND.EX UP3, UPT, UR9, URZ, UPT, UP3 ;  /* 0x0000003f0900728c */ /* 0x000fc8000bf65330 */
[----:B------:R-:W-:Y:S02]  /*0ef0*/  PLOP3.LUT P2, PT, PT, PT, UP0, 0x80, 0x0 ;  /* 0x000000000000781c */ /* 0x000fe40003f4f008 */
[----:B------:R-:W-:-:S03]  /*0f00*/  PLOP3.LUT P3, PT, PT, PT, UP3, 0x80, 0x0 ;  /* 0x000000000000781c */ /* 0x000fc60003f6f038 */
[----:B------:R-:W-:Y:S01]  /*0f10*/  @UP0 ULDC.64 UR12, c[0x0][0x9a8] ;  /* 0x00026a00000c0ab9 */ /* 0x000fe20000000a00 */
[----:B------:R-:W-:Y:S01]  /*0f20*/  @UP0 ULDC.64 UR14, c[0x0][0x9b0] ;  /* 0x00026c00000e0ab9 */ /* 0x000fe20000000a00 */
[----:B------:R-:W-:Y:S01]  /*0f30*/  @UP3 ULDC.64 UR18, c[0x0][0x9b8] ;  /* 0x00026e0000123ab9 */ /* 0x000fe20000000a00 */
[----:B------:R-:W-:Y:S01]  /*0f40*/  @UP3 ULDC.64 UR20, c[0x0][0x9c0] ;  /* 0x0002700000143ab9 */ /* 0x000fe20000000a00 */
[----:B--2---:R-:W-:-:S13]  /*0f50*/  R2UR UR36, R2 ;  /* 0x00000000022472ca */ /* 0x004fda00000e0000 */
[----:B------:R-:W-:Y:S02]  /*0f60*/  USHF.R.S32.HI UR37, URZ, 0x1f, UR36 ;  /* 0x0000001f3f257899 */ /* 0x000fe40008011424 */
[----:B------:R-:W-:Y:S02]  /*0f70*/  @UP0 UIMAD.WIDE.U32 UR10, UR36, UR12, URZ ;  /* 0x0000000c240a02a5 */ /* 0x000fe4000f8e003f */
[----:B------:R-:W-:Y:S02]  /*0f80*/  @UP0 UIMAD UR4, UR37, UR12, URZ ;  /* 0x0000000c250402a4 */ /* 0x000fe4000f8e023f */
[----:B------:R-:W-:Y:S02]  /*0f90*/  @UP3 UIMAD.WIDE.U32 UR16, UR36, UR18, URZ ;  /* 0x00000012241032a5 */ /* 0x000fe4000f8e003f */
[----:B------:R-:W-:Y:S02]  /*0fa0*/  @UP0 UIMAD UR12, UR36, UR13, UR4 ;  /* 0x0000000d240c02a4 */ /* 0x000fe4000f8e0204 */
[----:B------:R-:W-:-:S02]  /*0fb0*/  @UP0 USHF.R.S32.HI UR4, URZ, 0x1f, UR46 ;  /* 0x0000001f3f040899 */ /* 0x000fc4000801142e */
[----:B------:R-:W-:Y:S02]  /*0fc0*/  @UP3 UIMAD UR13, UR37, UR18, URZ ;  /* 0x00000012250d32a4 */ /* 0x000fe4000f8e023f */
[----:B------:R-:W-:Y:S02]  /*0fd0*/  @UP0 UIADD3 UR11, UR11, UR12, URZ ;  /* 0x0000000c0b0b0290 */ /* 0x000fe4000fffe03f */
[----:B------:R-:W-:Y:S02]  /*0fe0*/  @UP0 UIMAD UR4, UR4, UR14, URZ ;  /* 0x0000000e040402a4 */ /* 0x000fe4000f8e023f */
[----:B------:R-:W-:Y:S02]  /*0ff0*/  @UP3 UIMAD UR18, UR36, UR19, UR13 ;  /* 0x00000013241232a4 */ /* 0x000fe4000f8e020d */
[----:B------:R-:W-:Y:S02]  /*1000*/  @UP3 USHF.R.S32.HI UR19, URZ, 0x1f, UR46 ;  /* 0x0000001f3f133899 */ /* 0x000fe4000801142e */
[----:B------:R-:W-:-:S02]  /*1010*/  @UP0 UIMAD UR4, UR46, UR15, UR4 ;  /* 0x0000000f2e0402a4 */ /* 0x000fc4000f8e0204 */
[----:B------:R-:W-:Y:S02]  /*1020*/  @UP0 UIMAD.WIDE.U32 UR14, UR46, UR14, UR10 ;  /* 0x0000000e2e0e02a5 */ /* 0x000fe4000f8e000a */
[----:B------:R-:W-:Y:S01]  /*1030*/  @UP3 UIADD3 UR17, UR17, UR18, URZ ;  /* 0x0000001211113290 */ /* 0x000fe2000fffe03f */
[----:B------:R-:W-:Y:S01]  /*1040*/  ULDC.64 UR10, c[0x0][0xa28] ;  /* 0x00028a00000a7ab9 */ /* 0x000fe20000000a00 */
[----:B------:R-:W-:Y:S01]  /*1050*/  ULDC.64 UR12, c[0x0][0xa20] ;  /* 0x00028800000c7ab9 */ /* 0x000fe20000000a00 */
[----:B------:R-:W-:Y:S02]  /*1060*/  @UP3 UIMAD UR18, UR19, UR20, URZ ;  /* 0x00000014131232a4 */ /* 0x000fe4000f8e023f */
[----:B------:R-:W-:Y:S02]  /*1070*/  UISETP.NE.U32.AND UP1, UPT, UR10, URZ, UPT ;  /* 0x0000003f0a00728c */ /* 0x000fe4000bf25070 */
[----:B------:R-:W-:Y:S02]  /*1080*/  UISETP.NE.U32.AND UP2, UPT, UR12, URZ, UPT ;  /* 0x0000003f0c00728c */ /* 0x000fe4000bf45070 */
[----:B------:R-:W-:-:S02]  /*1090*/  @UP3 UIMAD UR18, UR46, UR21, UR18 ;  /* 0x000000152e1232a4 */ /* 0x000fc4000f8e0212 */
[----:B------:R-:W-:Y:S02]  /*10a0*/  @UP3 UIMAD.WIDE.U32 UR16, UR46, UR20, UR16 ;  /* 0x000000142e1032a5 */ /* 0x000fe4000f8e0010 */
[----:B------:R-:W-:Y:S02]  /*10b0*/  UISETP.NE.AND.EX UP1, UPT, UR11, URZ, UPT, UP1 ;  /* 0x0000003f0b00728c */ /* 0x000fe4000bf25310 */
[----:B------:R-:W-:Y:S02]  /*10c0*/  UISETP.NE.AND.EX UP2, UPT, UR13, URZ, UPT, UP2 ;  /* 0x0000003f0d00728c */ /* 0x000fe4000bf45320 */
[----:B------:R-:W-:Y:S02]  /*10d0*/  @UP0 UIADD3 UR15, UR15, UR4, URZ ;  /* 0x000000040f0f0290 */ /* 0x000fe4000fffe03f */
[----:B------:R-:W-:Y:S01]  /*10e0*/  @UP0 ULEA UR6, UP4, UR14, UR6, 0x2 ;  /* 0x000000060e060291 */ /* 0x000fe2000f88103f */
[----:B------:R-:W-:Y:S01]  /*10f0*/  PLOP3.LUT P0, PT, PT, PT, UP1, 0x80, 0x0 ;  /* 0x000000000000781c */ /* 0x000fe20003f0f018 */
[----:B------:R-:W-:Y:S01]  /*1100*/  @UP3 UIADD3 UR4, UR17, UR18, URZ ;  /* 0x0000001211043290 */ /* 0x000fe2000fffe03f */
[----:B------:R-:W-:Y:S01]  /*1110*/  PLOP3.LUT P1, PT, PT, PT, UP2, 0x80, 0x0 ;  /* 0x000000000000781c */ /* 0x000fe20003f2f028 */
[----:B------:R-:W-:-:S02]  /*1120*/  @UP3 ULEA UR8, UP5, UR16, UR8, 0x2 ;  /* 0x0000000810083291 */ /* 0x000fc4000f8a103f */
[----:B------:R-:W-:Y:S01]  /*1130*/  @UP0 ULEA.HI.X UR7, UR14, UR7, UR15, 0x2, UP4 ;  /* 0x000000070e070291 */ /* 0x000fe2000a0f140f */
[----:B------:R-:W-:Y:S01]  /*1140*/  IMAD.U32 R6, RZ, RZ, UR6 ;  /* 0x00000006ff067e24 */ /* 0x000fe2000f8e00ff */
[----:B------:R-:W-:Y:S02]  /*1150*/  @UP3 ULEA.HI.X UR9, UR16, UR9, UR4, 0x2, UP5 ;  /* 0x0000000910093291 */ /* 0x000fe4000a8f1404 */
[----:B------:R-:W-:Y:S01]  /*1160*/  @UP1 ULEA UR10, UP0, UR36, UR10, 0x2 ;  /* 0x0000000a240a1291 */ /* 0x000fe2000f80103f */
[----:B------:R-:W-:Y:S01]  /*1170*/  IMAD.U32 R8, RZ, RZ, UR8 ;  /* 0x00000008ff087e24 */ /* 0x000fe2000f8e00ff */
[----:B------:R-:W-:Y:S01]  /*1180*/  @UP2 ULEA UR12, UP3, UR36, UR12, 0x2 ;  /* 0x0000000c240c2291 */ /* 0x000fe2000f86103f */
[----:B------:R-:W-:Y:S01]  /*1190*/  IMAD.U32 R7, RZ, RZ, UR7 ;  /* 0x00000007ff077e24 */ /* 0x000fe2000f8e00ff */
[----:B------:R-:W-:Y:S01]  /*11a0*/  @UP1 ULEA.HI.X UR11, UR36, UR11, UR37, 0x2, UP0 ;  /* 0x0000000b240b1291 */ /* 0x000fe200080f1425 */
[----:B------:R-:W-:Y:S01]  /*11b0*/  IMAD.U32 R9, RZ, RZ, UR9 ;  /* 0x00000009ff097e24 */ /* 0x000fe2000f8e00ff */
[----:B------:R-:W-:-:S02]  /*11c0*/  @UP2 ULEA.HI.X UR13, UR36, UR13, UR37, 0x2, UP3 ;  /* 0x0000000d240d2291 */ /* 0x000fc400098f1425 */
[----:B------:R-:W2:Y:S01]  /*11d0*/  @P2 LDG.E R11, desc[UR48][R6.64] ;  /* 0x00000030060b2981 */ /* 0x000ea2000c1e1900 */
[----:B------:R-:W-:Y:S01]  /*11e0*/  IMAD.U32 R2, RZ, RZ, UR10 ;  /* 0x0000000aff027e24 */ /* 0x000fe2000f8e00ff */
[----:B------:R-:W-:Y:S01]  /*11f0*/  ULDC.64 UR6, c[0x0][0x418] ;  /* 0x0001060000067ab9 */ /* 0x000fe20000000a00 */
[----:B------:R-:W-:Y:S01]  /*1200*/  ULDC UR4, c[0x0][0x424] ;  /* 0x0001090000047ab9 */ /* 0x000fe20000000800 */
[----:B------:R0:W2:Y:S01]  /*1210*/  @P3 LDG.E R0, desc[UR48][R8.64] ;  /* 0x0000003008003981 */ /* 0x0000a2000c1e1900 */
[----:B------:R-:W-:Y:S02]  /*1220*/  IMAD.U32 R4, RZ, RZ, UR12 ;  /* 0x0000000cff047e24 */ /* 0x000fe4000f8e00ff */
[----:B------:R-:W-:Y:S02]  /*1230*/  IMAD.U32 R3, RZ, RZ, UR11 ;  /* 0x0000000bff037e24 */ /* 0x000fe4000f8e00ff */
[----:B------:R-:W-:-:S03]  /*1240*/  IMAD.U32 R5, RZ, RZ, UR13 ;  /* 0x0000000dff057e24 */ /* 0x000fc6000f8e00ff */
[----:B---3--:R-:W3:Y:S04]  /*1250*/  @P0 LDG.E R2, desc[UR48][R2.64] ;  /* 0x0000003002020981 */ /* 0x008ee8000c1e1900 */
[----:B----4-:R-:W4:Y:S01]  /*1260*/  @P1 LDG.E R4, desc[UR48][R4.64] ;  /* 0x0000003004041981 */ /* 0x010f22000c1e1900 */
[----:B------:R-:W-:Y:S01]  /*1270*/  UISETP.NE.U32.AND UP0, UPT, UR6, URZ, UPT ;  /* 0x0000003f0600728c */ /* 0x000fe2000bf05070 */
[----:B------:R-:W-:Y:S01]  /*1280*/  IMAD.MOV.U32 R119, RZ, RZ, RZ ;  /* 0x000000ffff777224 */ /* 0x000fe200078e00ff */
[----:B------:R-:W-:Y:S01]  /*1290*/  UMOV UR51, URZ ;  /* 0x0000003f00337c82 */ /* 0x000fe20008000000 */
[----:B------:R-:W-:Y:S01]  /*12a0*/  ULDC UR6, c[0x0][0x2f0] ;  /* 0x0000bc0000067ab9 */ /* 0x000fe20000000800 */
[----:B------:R-:W-:Y:S01]  /*12b0*/  UISETP.NE.AND.EX UP0, UPT, UR7, URZ, UPT, UP0 ;  /* 0x0000003f0700728c */ /* 0x000fe2000bf05300 */
[----:B0-----:R-:W-:Y:S01]  /*12c0*/  CS2R R8, SRZ ;  /* 0x0000000000087805 */ /* 0x001fe2000001ff00 */
[----:B------:R-:W-:Y:S01]  /*12d0*/  UMOV UR40, UR5 ;  /* 0x0000000500287c82 */ /* 0x000fe20008000000 */
[----:B------:R-:W-:Y:S01]  /*12e0*/  ULDC UR7, c[0x0][0x988] ;  /* 0x0002620000077ab9 */ /* 0x000fe20000000800 */
[----:B------:R-:W-:Y:S01]  /*12f0*/  USEL UR4, UR4, 0x1, UP0 ;  /* 0x0000000104047887 */ /* 0x000fe20008000000 */
[----:B------:R-:W-:-:S02]  /*1300*/  CS2R R12, SRZ ;  /* 0x00000000000c7805 */ /* 0x000fc4000001ff00 */
[----:B------:R-:W-:Y:S02]  /*1310*/  CS2R R14, SRZ ;  /* 0x00000000000e7805 */ /* 0x000fe4000001ff00 */
[----:B------:R-:W-:Y:S01]  /*1320*/  CS2R R20, SRZ ;  /* 0x0000000000147805 */ /* 0x000fe2000001ff00 */
[----:B------:R-:W-:Y:S01]  /*1330*/  UIMAD UR4, UR4, UR6, URZ ;  /* 0x00000006040472a4 */ /* 0x000fe2000f8e023f */
        /* <DEDUP_REMOVED lines=32> */
[----:B------:R-:W-:Y:S01]  /*1540*/  CS2R R132, SRZ ;  /* 0x0000000000847805 */ /* 0x000fe2000001ff00 */
[----:B------:R-:W-:Y:S02]  /*1550*/  IMAD.MOV.U32 R92, RZ, RZ, RZ ;  /* 0x000000ffff5c7224 */ /* 0x000fe400078e00ff */
[----:B--2---:R-:W-:Y:S01]  /*1560*/  FMUL.FTZ R0, R11, R0 ;  /* 0x000000000b007220 */ /* 0x004fe20000410000 */
[----:B------:R-:W-:-:S03]  /*1570*/  CS2R R10, SRZ ;  /* 0x00000000000a7805 */ /* 0x000fc6000001ff00 */
[----:B------:R-:W-:Y:S01]  /*1580*/  FMUL.FTZ R0, R0, UR7 ;  /* 0x0000000700007c20 */ /* 0x000fe20008410000 */
[----:B---3--:R-:W-:-:S04]  /*1590*/  @P0 R2UR UR51, R2 ;  /* 0x00000000023302ca */ /* 0x008fc800000e0000 */
[----:B------:R-:W-:Y:S01]  /*15a0*/  R2UR UR39, R0 ;  /* 0x00000000002772ca */ /* 0x000fe200000e0000 */
[----:B------:R-:W-:Y:S01]  /*15b0*/  IMAD.MOV.U32 R0, RZ, RZ, RZ ;  /* 0x000000ffff007224 */ /* 0x000fe200078e00ff */
[----:B----4-:R-:W-:Y:S02]  /*15c0*/  @P1 R2UR UR4, R4 ;  /* 0x00000000040412ca */ /* 0x010fe400000e0000 */
[----:B------:R-:W-:Y:S02]  /*15d0*/  CS2R R4, SRZ ;  /* 0x0000000000047805 */ /* 0x000fe4000001ff00 */
[----:B------:R-:W-:Y:S01]  /*15e0*/  PLOP3.LUT P0, PT, PT, PT, PT, 0x80, 0x0 ;  /* 0x000000000000781c */ /* 0x000fe20003f0f070 */
[----:B------:R-:W-:-:S12]  /*15f0*/  @P1 BRA `(.L_x_287) ;  /* 0x0000000000341947 */ /* 0x000fd80003800000 */
[----:B------:R-:W-:Y:S02]  /*1600*/  ULDC.64 UR6, c[0x0][0xa08] ;  /* 0x0002820000067ab9 */ /* 0x000fe40000000a00 */
[----:B------:R-:W-:-:S04]  /*1610*/  ISETP.NE.U32.AND P1, PT, RZ, UR6, PT ;  /* 0x00000006ff007c0c */ /* 0x000fc8000bf25070 */
[----:B------:R-:W-:-:S13]  /*1620*/  ISETP.NE.AND.EX P1, PT, RZ, UR7, PT, P1 ;  /* 0x00000007ff007c0c */ /* 0x000fda000bf25310 */
[----:B------:R-:W-:Y:S05]  /*1630*/  @!P1 BRA `(.L_x_287) ;  /* 0x0000000000249947 */ /* 0x000fea0003800000 */
[----:B------:R-:W-:Y:S02]  /*1640*/  ULDC.64 UR4, c[0x0][0xa08] ;  /* 0x0002820000047ab9 */ /* 0x000fe40000000a00 */
[----:B------:R-:W-:-:S06]  /*1650*/  UIMAD.WIDE UR4, UR36, 0x4, UR4 ;  /* 0x00000004240478a5 */ /* 0x000fcc000f8e0204 */
[----:B------:R-:W-:Y:S02]  /*1660*/  IMAD.U32 R2, RZ, RZ, UR4 ;  /* 0x00000004ff027e24 */ /* 0x000fe4000f8e00ff */
[----:B------:R-:W-:-:S05]  /*1670*/  IMAD.U32 R3, RZ, RZ, UR5 ;  /* 0x00000005ff037e24 */ /* 0x000fca000f8e00ff */
[----:B------:R-:W2:Y:S04]  /*1680*/  LDG.E R7, desc[UR48][R2.64] ;  /* 0x0000003002077981 */ /* 0x000ea8000c1e1900 */
[----:B------:R-:W3:Y:S01]  /*1690*/  LDG.E R6, desc[UR48][R2.64+0x4] ;  /* 0x0000043002067981 */ /* 0x000ee2000c1e1900 */
[----:B--2---:R-:W-:Y:S02]  /*16a0*/  R2UR UR4, R7 ;  /* 0x00000000070472ca */ /* 0x004fe400000e0000 */
[----:B---3--:R-:W-:-:S13]  /*16b0*/  R2UR UR5, R6 ;  /* 0x00000000060572ca */ /* 0x008fda00000e0000 */
[----:B------:R-:W-:-:S12]  /*16c0*/  UIADD3 UR4, -UR4, UR5, URZ ;  /* 0x0000000504047290 */ /* 0x000fd8000fffe13f */
.L_x_287:
[----:B------:R-:W-:Y:S01]  /*16d0*/  UIADD3 UR51, -UR51, UR4, URZ ;  /* 0x0000000433337290 */ /* 0x000fe2000fffe13f */
[----:B------:R-:W-:Y:S01]  /*16e0*/  CS2R R134, SRZ ;  /* 0x0000000000867805 */ /* 0x000fe2000001ff00 */
[----:B------:R-:W-:Y:S01]  /*16f0*/  UMOV UR41, UR46 ;  /* 0x0000002e00297c82 */ /* 0x000fe20008000000 */
[----:B------:R-:W-:Y:S01]  /*1700*/  IMAD.MOV.U32 R93, RZ, RZ, RZ ;  /* 0x000000ffff5d7224 */ /* 0x000fe200078e00ff */
[----:B------:R-:W-:Y:S01]  /*1710*/  UISETP.GE.AND UP0, UPT, UR51, 0x1, UPT ;  /* 0x000000013300788c */ /* 0x000fe2000bf06270 */
[----:B------:R-:W-:Y:S01]  /*1720*/  CS2R R96, SRZ ;  /* 0x0000000000607805 */ /* 0x000fe2000001ff00 */
[----:B------:R-:W-:Y:S01]  /*1730*/  UIADD3 UR4, UR51, 0x9f, URZ ;  /* 0x0000009f33047890 */ /* 0x000fe2000fffe03f */
[----:B------:R-:W-:Y:S02]  /*1740*/  CS2R R136, SRZ ;  /* 0x0000000000887805 */ /* 0x000fe4000001ff00 */
[----:B------:R-:W-:Y:S02]  /*1750*/  CS2R R100, SRZ ;  /* 0x0000000000647805 */ /* 0x000fe4000001ff00 */
[----:B------:R-:W-:-:S02]  /*1760*/  CS2R R138, SRZ ;  /* 0x00000000008a7805 */ /* 0x000fc4000001ff00 */
[----:B------:R-:W-:Y:S01]  /*1770*/  PLOP3.LUT P1, PT, PT, PT, UP0, 0x80, 0x0 ;  /* 0x000000000000781c */ /* 0x000fe20003f2f008 */
[----:B------:R-:W-:Y:S01]  /*1780*/  UIMAD.WIDE UR4, UR4, 0x66666667, URZ ;  /* 0x66666667040478a5 */ /* 0x000fe2000f8e023f */
[----:B------:R-:W-:Y:S02]  /*1790*/  CS2R R104, SRZ ;  /* 0x0000000000687805 */ /* 0x000fe4000001ff00 */
[----:B------:R-:W-:Y:S01]  /*17a0*/  CS2R R140, SRZ ;  /* 0x00000000008c7805 */ /* 0x000fe2000001ff00 */
[----:B------:R-:W-:Y:S01]  /*17b0*/  IMAD.MOV.U32 R108, RZ, RZ, RZ ;  /* 0x000000ffff6c7224 */ /* 0x000fe200078e00ff */
[----:B------:R-:W-:Y:S01]  /*17c0*/  USHF.R.U32.HI UR50, URZ, 0x1f, UR5 ;  /* 0x0000001f3f327899 */ /* 0x000fe20008011605 */
[----:B------:R-:W-:-:S03]  /*17d0*/  IMAD.MOV.U32 R142, RZ, RZ, RZ ;  /* 0x000000ffff8e7224 */ /* 0x000fc600078e00ff */
[----:B------:R-:W-:-:S03]  /*17e0*/  ULEA.HI.SX32 UR50, UR5, UR50, 0x1a ;  /* 0x0000003205327291 */ /* 0x000fc6000f8fd23f */
[----:B------:R-:W-:Y:S09]  /*17f0*/  @!P1 BRA `(.L_x_288) ;  /* 0x0000007400889947 */ /* 0x000ff20003800000 */
[----:B------:R-:W0:Y:S01]  /*1800*/  SHFL.IDX PT, R0, R220, RZ, 0x1f ;  /* 0x00001fffdc007589 */ /* 0x000e2200000e0000 */
[----:B------:R-:W1:Y:S01]  /*1810*/  S2UR UR6, SR_CgaCtaId ;  /* 0x00000000000679c3 */ /* 0x000e620000008800 */
[----:B------:R-:W-:Y:S01]  /*1820*/  UMOV UR5, 0x400 ;  /* 0x0000040000057882 */ /* 0x000fe20000000000 */
[----:B0-----:R-:W-:Y:S01]  /*1830*/  R2UR UR42, R0 ;  /* 0x00000000002a72ca */ /* 0x001fe200000e0000 */
[----:B-1----:R-:W-:-:S04]  /*1840*/  ULEA UR5, UR6, UR5, 0x18 ;  /* 0x0000000506057291 */ /* 0x002fc8000f8ec03f */
[----:B------:R-:W-:-:S04]  /*1850*/  UIADD3 UR5, UR5, 0x1e200, URZ ;  /* 0x0001e20005057890 */ /* 0x000fc8000fffe03f */
[----:B------:R-:W-:-:S04]  /*1860*/  ULOP3.LUT UP0, URZ, UR5, 0x9f, URZ, 0xc0, !UPT ;  /* 0x0000009f053f7892 */ /* 0x000fc8000f80c03f */
[----:B------:R-:W-:Y:S02]  /*1870*/  ULEA.HI UR4, UR42, UR42, URZ, 0x1 ;  /* 0x0000002a2a047291 */ /* 0x000fe4000f8f083f */
[----:B------:R-:W-:Y:S02]  /*1880*/  PLOP3.LUT P0, PT, PT, PT, UP0, 0x80, 0x0 ;  /* 0x000000000000781c */ /* 0x000fe40003f0f008 */
[----:B------:R-:W-:-:S04]  /*1890*/  ULOP3.LUT UR4, UR4, 0x3e, URZ, 0xc0, !UPT ;  /* 0x0000003e04047892 */ /* 0x000fc8000f8ec03f */
[----:B------:R-:W-:-:S04]  /*18a0*/  UIADD3 UR4, UR42, -UR4, URZ ;  /* 0x800000042a047290 */ /* 0x000fc8000fffe03f */
[----:B------:R-:W-:-:S04]  /*18b0*/  ULEA UR4, UR4, UR5, 0xc ;  /* 0x0000000504047291 */ /* 0x000fc8000f8e603f */
[----:B------:R-:W-:-:S04]  /*18c0*/  USHF.R.U32.HI UR4, URZ, 0x4, UR4 ;  /* 0x000000043f047899 */ /* 0x000fc80008011604 */
[----:B------:R-:W-:Y:S01]  /*18d0*/  ULOP3.LUT UR53, UR4, 0x3fff, URZ, 0xc0, !UPT ;  /* 0x00003fff04357892 */ /* 0x000fe2000f8ec03f */
[----:B------:R-:W-:Y:S11]  /*18e0*/  @!P0 BRA `(.L_x_289) ;  /* 0x0000000000408947 */ /* 0x000ff60003800000 */
        /* <DEDUP_REMOVED lines=16> */
.L_x_289:
[----:B------:R-:W0:Y:S01]  /*19f0*/  S2UR UR5, SR_CgaCtaId ;  /* 0x00000000000579c3 */ /* 0x000e220000008800 */
[----:B------:R-:W-:Y:S01]  /*1a00*/  ULEA.HI UR4, UR44, UR44, URZ, 0x1 ;  /* 0x0000002c2c047291 */ /* 0x000fe2000f8f083f */
[----:B------:R-:W-:-:S03]  /*1a10*/  MOV R3, 0x400 ;  /* 0x0000040000037802 */ /* 0x000fc60000000f00 */
[----:B------:R-:W-:-:S04]  /*1a20*/  ULOP3.LUT UR4, UR4, 0xfffffffe, URZ, 0xc0, !UPT ;  /* 0xfffffffe04047892 */ /* 0x000fc8000f8ec03f */
[----:B------:R-:W-:-:S06]  /*1a30*/  UIADD3 UR4, UR44, -UR4, URZ ;  /* 0x800000042c047290 */ /* 0x000fcc000fffe03f */
[----:B------:R-:W-:Y:S02]  /*1a40*/  IMAD.U32 R4, RZ, RZ, UR4 ;  /* 0x00000004ff047e24 */ /* 0x000fe4000f8e00ff */
[----:B0-----:R-:W-:-:S05]  /*1a50*/  IMAD.U32 R2, RZ, RZ, UR5 ;  /* 0x00000005ff027e24 */ /* 0x001fca000f8e00ff */
[----:B------:R-:W-:Y:S02]  /*1a60*/  LEA R0, R2, R3, 0x18 ;  /* 0x0000000302007211 */ /* 0x000fe400078ec0ff */
[----:B------:R-:W-:Y:S01]  /*1a70*/  SHF.L.U32 R3, R4, 0x1f, RZ ;  /* 0x0000001f04037819 */ /* 0x000fe200000006ff */
[----:B------:R-:W-:-:S03]  /*1a80*/  IMAD.U32 R4, RZ, RZ, UR45 ;  /* 0x0000002dff047e24 */ /* 0x000fc6000f8e00ff */
[----:B------:R-:W0:Y:S02]  /*1a90*/  SYNCS.PHASECHK.TRANS64.TRYWAIT P1, [R0+URZ+0x33400], R3 ;  /* 0x03340003000075a7 */ /* 0x000e24000802017f */
[----:B------:R-:W-:Y:S01]  /*1aa0*/  ISETP.NE.AND P0, PT, R4, 0x3, PT ;  /* 0x000000030400780c */ /* 0x000fe20003f05270 */
[----:B0-----:R-:W-:-:S12]  /*1ab0*/  @!P1 BRA `(.L_x_290) ;  /* 0x000000fc00589947 */ /* 0x001fd80003800000 */
.L_x_430:
[----:B------:R-:W-:Y:S05]  /*1ac0*/  @!P0 BRA `(.L_x_291) ;  /* 0x0000000000048947 */ /* 0x000fea0003800000 */
[----:B------:R-:W-:Y:S01]  /*1ad0*/  BPT.TRAP 0x1 ;  /* 0x000000040000795c */ /* 0x000fe20000300000 */
.L_x_291:
[----:B0-----:R-:W-:Y:S02]  /*1ae0*/  IMAD.U32 R3, RZ, RZ, UR52 ;  /* 0x00000034ff037e24 */ /* 0x001fe4000f8e00ff */
[----:B------:R-:W-:Y:S02]  /*1af0*/  IMAD.U32 R5, RZ, RZ, UR43 ;  /* 0x0000002bff057e24 */ /* 0x000fe4000f8e00ff */
[----:B------:R-:W-:-:S03]  /*1b00*/  IMAD R4, R3, 0x8, R0 ;  /* 0x0000000803047824 */ /* 0x000fc600078e0200 */
[----:B------:R-:W-:-:S04]  /*1b10*/  SHF.L.U32 R3, R5, 0x1f, RZ ;  /* 0x0000001f05037819 */ /* 0x000fc800000006ff */
[----:B------:R0:W1:Y:S01]  /*1b20*/  SYNCS.PHASECHK.TRANS64.TRYWAIT P1, [R4+URZ+0x33430], R3 ;  /* 0x03343003040075a7 */ /* 0x000062000802017f */
[----:B------:R-:W-:Y:S05]  /*1b30*/  @!P0 BRA `(.L_x_292) ;  /* 0x0000000000048947 */ /* 0x000fea0003800000 */
[----:B------:R-:W-:Y:S01]  /*1b40*/  BPT.TRAP 0x1 ;  /* 0x000000040000795c */ /* 0x000fe20000300000 */
.L_x_292:
[----:B------:R-:W2:Y:S01]  /*1b50*/  S2R R5, SR_TID.X ;  /* 0x0000000000057919 */ /* 0x000ea20000002100 */
[----:B------:R-:W-:Y:S01]  /*1b60*/  IMAD.MOV.U32 R119, RZ, RZ, RZ ;  /* 0x000000ffff777224 */ /* 0x000fe200078e00ff */
[----:B--2---:R-:W-:Y:S01]  /*1b70*/  LOP3.LUT P2, RZ, R5, 0x7f, RZ, 0xc0, !PT ;  /* 0x0000007f05ff7812 */ /* 0x004fe2000784c0ff */
[----:B-1----:R-:W-:-:S12]  /*1b80*/  @P1 BRA `(.L_x_293) ;  /* 0x0000000000081947 */ /* 0x002fd80003800000 */
[----:B------:R-:W1:Y:S02]  /*1b90*/  SYNCS.PHASECHK.TRANS64.TRYWAIT P1, [R4+URZ+0x33430], R3 ;  /* 0x03343003040075a7 */ /* 0x000e64000802017f */
[----:B-1----:R-:W-:Y:S05]  /*1ba0*/  @!P1 BRA `(.L_x_294) ;  /* 0x000000fc00309947 */ /* 0x002fea0003800000 */
.L_x_293:
[----:B------:R-:W-:Y:S05]  /*1bb0*/  WARPSYNC.ALL ;  /* 0x0000000000007948 */ /* 0x000fea0003800000 */
[----:B------:R-:W-:Y:S01]  /*1bc0*/  R2UR UR4, R0 ;  /* 0x00000000000472ca */ /* 0x000fe200000e0000 */
[----:B------:R-:W-:Y:S01]  /*1bd0*/  ULOP3.LUT UR20, UR53, 0x10000, URZ, 0xfc, !UPT ;  /* 0x0001000035147892 */ /* 0x000fe2000f8efc3f */
[----:B------:R-:W-:Y:S01]  /*1be0*/  WARPGROUP.ARRIVE ;  /* 0x00000000000079c5 */ /* 0x000fe20000000000 */
[----:B------:R-:W-:Y:S01]  /*1bf0*/  UMOV UR25, 0x80000020 ;  /* 0x8000002000197882 */ /* 0x000fe20000000000 */
[----:B------:R-:W-:Y:S01]  /*1c00*/  UMOV UR27, 0x80000020 ;  /* 0x80000020001b7882 */ /* 0x000fe20000000000 */
[----:B------:R-:W-:Y:S01]  /*1c10*/  UMOV UR5, UR25 ;  /* 0x0000001900057c82 */ /* 0x000fe20008000000 */
[----:B------:R-:W-:Y:S01]  /*1c20*/  UMOV UR7, 0x80000020 ;  /* 0x8000002000077882 */ /* 0x000fe20000000000 */
[----:B------:R-:W-:Y:S01]  /*1c30*/  UIADD3 UR9, UR20, 0x2, URZ ;  /* 0x0000000214097890 */ /* 0x000fe2000fffe03f */
[----:B01----:R-:W-:Y:S01]  /*1c40*/  VIADD R3, R222, UR51 ;  /* 0x00000033de037c36 */ /* 0x003fe20008000000 */
[----:B------:R-:W-:Y:S01]  /*1c50*/  UMOV UR24, UR20 ;  /* 0x0000001400187c82 */ /* 0x000fe20008000000 */
[----:B------:R-:W-:Y:S01]  /*1c60*/  UMOV UR11, 0x80000020 ;  /* 0x80000020000b7882 */ /* 0x000fe20000000000 */
[----:B------:R-:W-:Y:S01]  /*1c70*/  UIADD3 UR13, UR20, 0x200, URZ ;  /* 0x00000200140d7890 */ /* 0x000fe2000fffe03f */
[----:B------:R-:W-:Y:S01]  /*1c80*/  IMAD.U32 R6, RZ, RZ, UR50 ;  /* 0x00000032ff067e24 */ /* 0x000fe2000f8e00ff */
[----:B------:R-:W-:Y:S01]  /*1c90*/  UIADD3 UR4, UR4, 0x24200, URZ ;  /* 0x0002420004047890 */ /* 0x000fe2000fffe03f */
[----:B------:R-:W-:Y:S01]  /*1ca0*/  P2R R104, PR, RZ, 0x1 ;  /* 0x00000001ff687803 */ /* 0x000fe20000000000 */
[----:B------:R-:W-:Y:S01]  /*1cb0*/  UMOV UR15, 0x80000020 ;  /* 0x80000020000f7882 */ /* 0x000fe20000000000 */
[----:B------:R-:W-:Y:S01]  /*1cc0*/  UMOV UR19, 0x80000020 ;  /* 0x8000002000137882 */ /* 0x000fe20000000000 */
[----:B------:R-:W-:Y:S01]  /*1cd0*/  USHF.R.U32.HI UR4, URZ, 0x4, UR4 ;  /* 0x000000043f047899 */ /* 0x000fe20008011604 */
[----:B------:R-:W-:Y:S01]  /*1ce0*/  IMAD R5, R6, -0xa0, R3 ;  /* 0xffffff6006057824 */ /* 0x000fe200078e0203 */
[----:B------:R-:W-:Y:S01]  /*1cf0*/  UMOV UR23, 0x80000020 ;  /* 0x8000002000177882 */ /* 0x000fe20000000000 */
[----:B------:R-:W0:Y:S01]  /*1d00*/  S2R R106, SR_TID.X ;  /* 0x00000000006a7919 */ /* 0x000e220000002100 */
[----:B------:R-:W-:Y:S01]  /*1d10*/  ULOP3.LUT UR4, UR4, 0x3fff, URZ, 0xc0, !UPT ;  /* 0x00003fff04047892 */ /* 0x000fe2000f8ec03f */
[--C-:B------:R-:W-:Y:S01]  /*1d20*/  IMAD.MOV.U32 R118, RZ, RZ, R119.reuse ;  /* 0x000000ffff767224 */ /* 0x100fe200078e0077 */
[C---:B------:R-:W-:Y:S01]  /*1d30*/  ISETP.GT.AND P2, PT, R5.reuse, RZ, PT ;  /* 0x000000ff0500720c */ /* 0x040fe20003f44270 */
[----:B------:R-:W-:Y:S01]  /*1d40*/  UISETP.GE.AND UP0, UPT, UR51, 0xa1, UPT ;  /* 0x000000a13300788c */ /* 0x000fe2000bf06270 */
[C---:B------:R-:W-:Y:S01]  /*1d50*/  ISETP.GT.AND P5, PT, R5.reuse, 0x1, PT ;  /* 0x000000010500780c */ /* 0x040fe20003fa4270 */
[----:B------:R-:W-:Y:S01]  /*1d60*/  ULOP3.LUT UR47, UR4, 0x10000, URZ, 0xfc, !UPT ;  /* 0x00010000042f7892 */ /* 0x000fe2000f8efc3f */
[C---:B------:R-:W-:Y:S01]  /*1d70*/  ISETP.GT.AND P4, PT, R5.reuse, 0x8, PT ;  /* 0x000000080500780c */ /* 0x040fe20003f84270 */
[--C-:B------:R-:W-:Y:S01]  /*1d80*/  IMAD.MOV.U32 R116, RZ, RZ, R119.reuse ;  /* 0x000000ffff747224 */ /* 0x100fe200078e0077 */
[----:B------:R-:W-:Y:S01]  /*1d90*/  UMOV UR4, UR24 ;  /* 0x0000001800047c82 */ /* 0x000fe20008000000 */
[----:B------:R-:W-:Y:S01]  /*1da0*/  UIMAD UR28, UR52, 0x780, UR47 ;  /* 0x00000780341c78a4 */ /* 0x000fe2000f8e022f */
[C---:B------:R-:W-:Y:S01]  /*1db0*/  ISETP.GT.AND P1, PT, R5.reuse, 0x9, PT ;  /* 0x000000090500780c */ /* 0x040fe20003f24270 */
[--C-:B------:R-:W-:Y:S01]  /*1dc0*/  IMAD.MOV.U32 R114, RZ, RZ, R119.reuse ;  /* 0x000000ffff727224 */ /* 0x100fe200078e0077 */
[C---:B------:R-:W-:Y:S01]  /*1dd0*/  ISETP.GT.AND P3, PT, R5.reuse, 0x10, PT ;  /* 0x000000100500780c */ /* 0x040fe20003f64270 */
[----:B------:R-:W-:Y:S01]  /*1de0*/  UIADD3 UR6, UR28, 0x180, URZ ;  /* 0x000001801c067890 */ /* 0x000fe2000fffe03f */
[C---:B------:R-:W-:Y:S01]  /*1df0*/  ISETP.GT.AND P0, PT, R5.reuse, 0x79, PT ;  /* 0x000000790500780c */ /* 0x040fe20003f04270 */
[----:B------:R-:W-:Y:S01]  /*1e00*/  UIADD3 UR8, UR28, 0x200, URZ ;  /* 0x000002001c087890 */ /* 0x000fe2000fffe03f */
[----:B------:R-:W-:Y:S01]  /*1e10*/  ISETP.GT.AND P6, PT, R5, 0x80, PT ;  /* 0x000000800500780c */ /* 0x000fe20003fc4270 */
[----:B------:R-:W-:Y:S01]  /*1e20*/  UMOV UR26, UR28 ;  /* 0x0000001c001a7c82 */ /* 0x000fe20008000000 */
[----:B------:R-:W-:Y:S01]  /*1e30*/  UIADD3 UR10, UR28, 0x2, URZ ;  /* 0x000000021c0a7890 */ /* 0x000fe2000fffe03f */
[----:B------:R-:W-:Y:S01]  /*1e40*/  QGMMA.64x32x32.F32.E4M3.E4M3 R88, gdesc[UR24], RZ, !UPT, gsb0 ;  /* 0x00600000185879f3 */ /* 0x000fe2000c0008ff */
[----:B------:R-:W-:Y:S01]  /*1e50*/  UIADD3 UR26, UR28, 0x80, URZ ;  /* 0x000000801c1a7890 */ /* 0x000fe2000fffe03f */
[--C-:B------:R-:W-:Y:S01]  /*1e60*/  IMAD.MOV.U32 R112, RZ, RZ, R119.reuse ;  /* 0x000000ffff707224 */ /* 0x100fe200078e0077 */
[----:B------:R-:W-:Y:S01]  /*1e70*/  UMOV UR27, 0x80000020 ;  /* 0x80000020001b7882 */ /* 0x000fe20000000000 */
[----:B------:R-:W-:Y:S01]  /*1e80*/  UIADD3 UR12, UR28, 0x202, URZ ;  /* 0x000002021c0c7890 */ /* 0x000fe2000fffe03f */
[--C-:B------:R-:W-:Y:S01]  /*1e90*/  IMAD.MOV.U32 R110, RZ, RZ, R119.reuse ;  /* 0x000000ffff6e7224 */ /* 0x100fe200078e0077 */
[----:B------:R-:W-:Y:S01]  /*1ea0*/  UIADD3 UR14, UR28, 0x280, URZ ;  /* 0x000002801c0e7890 */ /* 0x000fe2000fffe03f */
[----:B------:R-:W-:Y:S01]  /*1eb0*/  IMAD.MOV.U32 R108, RZ, RZ, R119 ;  /* 0x000000ffff6c7224 */ /* 0x000fe200078e0077 */
[----:B------:R-:W-:-:S02]  /*1ec0*/  UIADD3 UR16, UR28, 0x282, URZ ;  /* 0x000002821c107890 */ /* 0x000fc4000fffe03f */
[----:B------:R-:W-:Y:S02]  /*1ed0*/  UIADD3 UR18, UR28, 0x402, URZ ;  /* 0x000004021c127890 */ /* 0x000fe4000fffe03f */
[----:B------:R-:W-:Y:S01]  /*1ee0*/  UIADD3 UR22, UR28, 0x680, URZ ;  /* 0x000006801c167890 */ /* 0x000fe2000fffe03f */
        /* <DEDUP_REMOVED lines=145> */
[----:B------:R-:W-:Y:S01]  /*2800*/  FSEL R7, R88, -INF , P2 ;  /* 0xff80000058077808 */ /* 0x000fe20001000000 */
[----:B------:R-:W-:Y:S01]  /*2810*/  IMAD.U32 R88, RZ, RZ, UR39 ;  /* 0x00000027ff587e24 */ /* 0x000fe2000f8e00ff */
        /* <DEDUP_REMOVED lines=10> */
[----:B------:R-:W-:Y:S01]  /*28c0*/  FSEL R11, R96, -INF , P3 ;  /* 0xff800000600b7808 */ /* 0x000fe20001800000 */
[----:B------:R-:W-:Y:S01]  /*28d0*/  IMAD.MOV.U32 R96, RZ, RZ, R119 ;  /* 0x000000ffff607224 */ /* 0x000fe200078e0077 */
[----:B------:R-:W-:Y:S02]  /*28e0*/  FMNMX.FTZ R6, R93, R6, !PT ;  /* 0x000000065d067209 */ /* 0x000fe40007810000 */
[----:B------:R-:W-:-:S02]  /*28f0*/  FSEL R91, R91, -INF , P5 ;  /* 0xff8000005b5b7808 */ /* 0x000fc40002800000 */
[----:B------:R-:W-:Y:S02]  /*2900*/  ISETP.GT.AND P5, PT, R5, 0x18, PT ;  /* 0x000000180500780c */ /* 0x000fe40003fa4270 */
[----:B------:R-:W-:Y:S02]  /*2910*/  FSEL R97, R97, -INF , P2 ;  /* 0xff80000061617808 */ /* 0x000fe40001000000 */
[----:B------:R-:W-:Y:S02]  /*2920*/  FMNMX.FTZ R6, R11, R6, !PT ;  /* 0x000000060b067209 */ /* 0x000fe40007810000 */
[----:B------:R-:W-:Y:S02]  /*2930*/  FSEL R94, R94, -INF , P4 ;  /* 0xff8000005e5e7808 */ /* 0x000fe40002000000 */
[----:B------:R-:W-:Y:S02]  /*2940*/  ISETP.GT.AND P4, PT, R5, 0x19, PT ;  /* 0x000000190500780c */ /* 0x000fe40003f84270 */
[----:B------:R-:W-:Y:S01]  /*2950*/  FSEL R13, R100, -INF , P5 ;  /* 0xff800000640d7808 */ /* 0x000fe20002800000 */
[----:B------:R-:W-:Y:S01]  /*2960*/  IMAD.MOV.U32 R100, RZ, RZ, R119 ;  /* 0x000000ffff647224 */ /* 0x000fe200078e0077 */
[----:B------:R-:W-:-:S02]  /*2970*/  FMNMX.FTZ R6, R97, R6, !PT ;  /* 0x0000000661067209 */ /* 0x000fc40007810000 */
[----:B------:R-:W-:Y:S02]  /*2980*/  FSEL R98, R98, -INF , P3 ;  /* 0xff80000062627808 */ /* 0x000fe40001800000 */
[----:B------:R-:W-:Y:S02]  /*2990*/  FSEL R101, R101, -INF , P4 ;  /* 0xff80000065657808 */ /* 0x000fe40002000000 */
[----:B------:R-:W-:Y:S02]  /*29a0*/  ISETP.GT.AND P3, PT, R5, 0x20, PT ;  /* 0x000000200500780c */ /* 0x000fe40003f64270 */
[----:B------:R-:W-:Y:S02]  /*29b0*/  FMNMX.FTZ R6, R13, R6, !PT ;  /* 0x000000060d067209 */ /* 0x000fe40007810000 */
[----:B------:R-:W-:Y:S02]  /*29c0*/  FSEL R95, R95, -INF , P1 ;  /* 0xff8000005f5f7808 */ /* 0x000fe40000800000 */
[----:B------:R-:W-:-:S02]  /*29d0*/  ISETP.GT.AND P1, PT, R5, 0x21, PT ;  /* 0x000000210500780c */ /* 0x000fc40003f24270 */
[----:B------:R-:W-:Y:S02]  /*29e0*/  FMNMX.FTZ R6, R101, R6, !PT ;  /* 0x0000000665067209 */ /* 0x000fe40007810000 */
[----:B------:R-:W-:Y:S02]  /*29f0*/  FSEL R99, R99, -INF , P2 ;  /* 0xff80000063637808 */ /* 0x000fe40001000000 */
[C---:B------:R-:W-:Y:S02]  /*2a00*/  ISETP.GT.AND P2, PT, R5.reuse, 0x28, PT ;  /* 0x000000280500780c */ /* 0x040fe40003f44270 */
[----:B------:R-:W-:Y:S02]  /*2a10*/  FSEL R102, R102, -INF , P5 ;  /* 0xff80000066667808 */ /* 0x000fe40002800000 */
[----:B------:R-:W-:Y:S02]  /*2a20*/  ISETP.GT.AND P5, PT, R5, 0x29, PT ;  /* 0x000000290500780c */ /* 0x000fe40003fa4270 */
[----:B------:R-:W-:-:S02]  /*2a30*/  FSEL R103, R103, -INF , P4 ;  /* 0xff80000067677808 */ /* 0x000fc40002000000 */
        /* <DEDUP_REMOVED lines=31> */
[----:B------:R-:W-:Y:S02]  /*2c30*/  FMNMX.FTZ R6, R85, R6, !PT ;  /* 0x0000000655067209 */ /* 0x000fe40007810000 */
[----:B------:R-:W-:Y:S02]  /*2c40*/  FSEL R83, R83, -INF , P3 ;  /* 0xff80000053537808 */ /* 0x000fe40001800000 */
[----:B------:R-:W-:Y:S02]  /*2c50*/  ISETP.GT.AND P3, PT, R5, 0x48, PT ;  /* 0x000000480500780c */ /* 0x000fe40003f64270 */
[----:B------:R-:W-:-:S02]  /*2c60*/  FSEL R86, R86, -INF , P1 ;  /* 0xff80000056567808 */ /* 0x000fc40000800000 */
[----:B------:R-:W-:Y:S02]  /*2c70*/  ISETP.GT.AND P1, PT, R5, 0x49, PT ;  /* 0x000000490500780c */ /* 0x000fe40003f24270 */
        /* <DEDUP_REMOVED lines=34> */
[C---:B------:R-:W-:Y:S02]  /*2ea0*/  ISETP.GT.AND P5, PT, R5.reuse, 0x68, PT ;  /* 0x000000680500780c */ /* 0x040fe40003fa4270 */
[----:B------:R-:W-:Y:S02]  /*2eb0*/  FSEL R70, R70, -INF , P4 ;  /* 0xff80000046467808 */ /* 0x000fe40002000000 */
[----:B------:R-:W-:Y:S02]  /*2ec0*/  ISETP.GT.AND P4, PT, R5, 0x69, PT ;  /* 0x000000690500780c */ /* 0x000fe40003f84270 */
        /* <DEDUP_REMOVED lines=24> */
[----:B------:R-:W-:Y:S02]  /*3050*/  ISETP.GT.AND P0, PT, R5, 0x81, PT ;  /* 0x000000810500780c */ /* 0x000fe40003f04270 */
[----:B------:R-:W-:Y:S02]  /*3060*/  FMNMX.FTZ R3, R53, R8, !PT ;  /* 0x0000000835037209 */ /* 0x000fe40007810000 */
[----:B------:R-:W-:Y:S02]  /*3070*/  FSEL R51, R51, -INF , P1 ;  /* 0xff80000033337808 */ /* 0x000fe40000800000 */
[----:B------:R-:W-:Y:S02]  /*3080*/  ISETP.GT.AND P1, PT, R5, 0x88, PT ;  /* 0x000000880500780c */ /* 0x000fe40003f24270 */
[----:B------:R-:W-:-:S02]  /*3090*/  FSEL R54, R54, -INF , P2 ;  /* 0xff80000036367808 */ /* 0x000fc40001000000 */
[C---:B------:R-:W-:Y:S02]  /*30a0*/  ISETP.GT.AND P2, PT, R5.reuse, 0x89, PT ;  /* 0x000000890500780c */ /* 0x040fe40003f44270 */
[----:B------:R-:W-:Y:S02]  /*30b0*/  FSEL R50, R50, -INF , P3 ;  /* 0xff80000032327808 */ /* 0x000fe40001800000 */
[----:B------:R-:W-:Y:S02]  /*30c0*/  ISETP.GT.AND P3, PT, R5, 0x90, PT ;  /* 0x000000900500780c */ /* 0x000fe40003f64270 */
        /* <DEDUP_REMOVED lines=23> */
[----:B------:R-:W-:Y:S02]  /*3240*/  P2R R14, PR, RZ, 0x2 ;  /* 0x00000002ff0e7803 */ /* 0x000fe40000000000 */
[----:B------:R-:W-:Y:S02]  /*3250*/  FMNMX.FTZ R8, R37, R8, !PT ;  /* 0x0000000825087209 */ /* 0x000fe40007810000 */
[C---:B------:R-:W-:Y:S02]  /*3260*/  ISETP.GT.AND P1, PT, R5.reuse, 0x79, PT ;  /* 0x000000790500780c */ /* 0x040fe40003f24270 */
[----:B------:R-:W-:Y:S01]  /*3270*/  ISETP.GT.AND P0, PT, R5, 0x80, PT ;  /* 0x000000800500780c */ /* 0x000fe20003f04270 */
[----:B------:R-:W1:Y:S01]  /*3280*/  SHFL.BFLY PT, R3, R8, 0x2, 0x1f ;  /* 0x0c401f0008037f89 */ /* 0x000e6200000e0000 */
[----:B------:R-:W-:-:S02]  /*3290*/  FSEL R55, R55, -INF , P1 ;  /* 0xff80000037377808 */ /* 0x000fc40000800000 */
[----:B------:R-:W-:Y:S02]  /*32a0*/  FSEL R26, R26, -INF , P0 ;  /* 0xff8000001a1a7808 */ /* 0x000fe40000000000 */
[----:B------:R-:W-:Y:S02]  /*32b0*/  ISETP.NE.AND P0, PT, R20, RZ, PT ;  /* 0x000000ff1400720c */ /* 0x000fe40003f05270 */
[----:B------:R-:W-:Y:S02]  /*32c0*/  ISETP.NE.AND P1, PT, R14, RZ, PT ;  /* 0x000000ff0e00720c */ /* 0x000fe40003f25270 */
[----:B------:R-:W-:Y:S02]  /*32d0*/  FSEL R27, R27, -INF , P0 ;  /* 0xff8000001b1b7808 */ /* 0x000fe40000000000 */
[----:B------:R-:W-:Y:S02]  /*32e0*/  FSEL R30, R30, -INF , P1 ;  /* 0xff8000001e1e7808 */ /* 0x000fe40000800000 */
[----:B------:R-:W-:Y:S01]  /*32f0*/  ISETP.NE.AND P0, PT, R104, RZ, PT ;  /* 0x000000ff6800720c */ /* 0x000fe20003f05270 */
[----:B------:R-:W-:Y:S01]  /*3300*/  IMAD.MOV.U32 R104, RZ, RZ, R119 ;  /* 0x000000ffff687224 */ /* 0x000fe200078e0077 */
[----:B-1----:R-:W-:-:S05]  /*3310*/  FMNMX.FTZ R10, R8, R3, !PT ;  /* 0x00000003080a7209 */ /* 0x002fca0007810000 */
[----:B------:R-:W1:Y:S02]  /*3320*/  SHFL.BFLY PT, R3, R10, 0x1, 0x1f ;  /* 0x0c201f000a037f89 */ /* 0x000e6400000e0000 */
[----:B-1----:R-:W-:-:S04]  /*3330*/  FMNMX.FTZ R3, R10, R3, !PT ;  /* 0x000000030a037209 */ /* 0x002fc80007810000 */
[C---:B------:R-:W-:Y:S01]  /*3340*/  FSETP.NEU.FTZ.AND P2, PT, R3.reuse, -INF , PT ;  /* 0xff8000000300780b */ /* 0x040fe20003f5d000 */
[----:B------:R-:W-:-:S05]  /*3350*/  FFMA.FTZ R88, R3, R88, -8 ;  /* 0xc100000003587423 */ /* 0x000fca0000010058 */
[----:B------:R-:W-:Y:S02]  /*3360*/  FSEL R88, R88, RZ, P2 ;  /* 0x000000ff58587208 */ /* 0x000fe40001000000 */
[----:B------:R-:W-:-:S03]  /*3370*/  ISETP.NE.AND P2, PT, R12, RZ, PT ;  /* 0x000000ff0c00720c */ /* 0x000fc60003f45270 */
[--C-:B------:R-:W-:Y:S01]  /*3380*/  FFMA.FTZ R5, R7, UR39, -R88.reuse ;  /* 0x0000002707057c23 */ /* 0x100fe20008010858 */
        /* <DEDUP_REMOVED lines=9> */
[----:B------:R-:W-:Y:S01]  /*3420*/  FSEL R69, R34, -INF , P3 ;  /* 0xff80000022457808 */ /* 0x000fe20001800000 */
        /* <DEDUP_REMOVED lines=35> */
[--C-:B------:R-:W-:Y:S01]  /*3660*/  IMAD.MOV.U32 R101, RZ, RZ, R119.reuse ;  /* 0x000000ffff657224 */ /* 0x100fe200078e0077 */
[----:B------:R-:W-:Y:S01]  /*3670*/  FMNMX.FTZ R60, R82, R21, !PT ;  /* 0x00000015523c7209 */ /* 0x000fe20007810000 */
[--C-:B------:R-:W-:Y:S02]  /*3680*/  IMAD.MOV.U32 R97, RZ, RZ, R119.reuse ;  /* 0x000000ffff617224 */ /* 0x100fe400078e0077 */
[----:B------:R-:W2:Y:S01]  /*3690*/  MUFU.EX2 R10, R10 ;  /* 0x0000000a000a7308 */ /* 0x000ea20000000800 */
[----:B-1----:R-:W-:Y:S01]  /*36a0*/  FMNMX.FTZ R57, R83, R60, !PT ;  /* 0x0000003c53397209 */ /* 0x002fe20007810000 */
[----:B------:R-:W-:Y:S01]  /*36b0*/  FFMA.FTZ R60, R81, UR39, -R88 ;  /* 0x00000027513c7c23 */ /* 0x000fe20008010858 */
[----:B------:R-:W-:Y:S02]  /*36c0*/  IMAD.MOV.U32 R93, RZ, RZ, R119 ;  /* 0x000000ffff5d7224 */ /* 0x000fe400078e0077 */
[----:B------:R-:W-:-:S03]  /*36d0*/  FMNMX.FTZ R64, R86, R57, !PT ;  /* 0x0000003956407209 */ /* 0x000fc60007810000 */
[----:B------:R-:W-:Y:S01]  /*36e0*/  MUFU.EX2 R9, R9 ;  /* 0x0000000900097308 */ /* 0x000fe20000000800 */
[----:B------:R-:W-:-:S04]  /*36f0*/  FMNMX.FTZ R57, R87, R64, !PT ;  /* 0x0000004057397209 */ /* 0x000fc80007810000 */
[----:B------:R-:W-:-:S03]  /*3700*/  FMNMX.FTZ R64, R58, R57, !PT ;  /* 0x000000393a407209 */ /* 0x000fc60007810000 */
[----:B------:R-:W-:Y:S01]  /*3710*/  MUFU.EX2 R12, R12 ;  /* 0x0000000c000c7308 */ /* 0x000fe20000000800 */
[----:B------:R-:W-:Y:S01]  /*3720*/  FMNMX.FTZ R61, R59, R64, !PT ;  /* 0x000000403b3d7209 */ /* 0x000fe20007810000 */
[--C-:B------:R-:W-:Y:S01]  /*3730*/  FFMA.FTZ R64, R85, UR39, -R88.reuse ;  /* 0x0000002755407c23 */ /* 0x100fe20008010858 */
[----:B------:R-:W-:Y:S01]  /*3740*/  FSEL R85, R39, -INF , P6 ;  /* 0xff80000027557808 */ /* 0x000fe20003000000 */
[--C-:B------:R-:W-:Y:S01]  /*3750*/  FFMA.FTZ R39, R48, UR39, -R88.reuse ;  /* 0x0000002730277c23 */ /* 0x100fe20008010858 */
[----:B------:R-:W-:Y:S01]  /*3760*/  FMNMX.FTZ R68, R62, R61, !PT ;  /* 0x0000003d3e447209 */ /* 0x000fe20007810000 */
[----:B------:R-:W-:Y:S01]  /*3770*/  FFMA.FTZ R48, R53, UR39, -R88 ;  /* 0x0000002735307c23 */ /* 0x000fe20008010858 */
[----:B--2---:R-:W-:Y:S01]  /*3780*/  F2FP.SATFINITE.E4M3.F32.PACK_AB_MERGE_C R200, R10, R7, RZ ;  /* 0x000000070ac8723e */ /* 0x004fe200048070ff */
[----:B------:R-:W-:Y:S01]  /*3790*/  MUFU.EX2 R11, R11 ;  /* 0x0000000b000b7308 */ /* 0x000fe20000000800 */
[----:B------:R-:W-:Y:S02]  /*37a0*/  FMNMX.FTZ R61, R63, R68, !PT ;  /* 0x000000443f3d7209 */ /* 0x000fe40007810000 */
[----:B------:R-:W-:-:S02]  /*37b0*/  F2FP.SATFINITE.E4M3.F32.PACK_AB_MERGE_C R200, R8, R5, R200 ;  /* 0x0000000508c8723e */ /* 0x000fc400048070c8 */
[----:B------:R-:W-:-:S03]  /*37c0*/  FMNMX.FTZ R68, R66, R61, !PT ;  /* 0x0000003d42447209 */ /* 0x000fc60007810000 */
[----:B------:R-:W1:Y:S01]  /*37d0*/  MUFU.EX2 R14, R14 ;  /* 0x0000000e000e7308 */ /* 0x000e620000000800 */
[----:B------:R-:W-:Y:S01]  /*37e0*/  FMNMX.FTZ R65, R67, R68, !PT ;  /* 0x0000004443417209 */ /* 0x000fe20007810000 */
[----:B------:R-:W-:Y:S01]  /*37f0*/  FFMA.FTZ R68, R115, UR39, -R88 ;  /* 0x0000002773447c23 */ /* 0x000fe20008010858 */
[----:B------:R-:W-:Y:S02]  /*3800*/  IMAD.MOV.U32 R115, RZ, RZ, R119 ;  /* 0x000000ffff737224 */ /* 0x000fe400078e0077 */
[----:B------:R-:W-:-:S03]  /*3810*/  FMNMX.FTZ R76, R70, R65, !PT ;  /* 0x00000041464c7209 */ /* 0x000fc60007810000 */
[----:B------:R-:W-:Y:S01]  /*3820*/  MUFU.EX2 R20, R20 ;  /* 0x0000001400147308 */ /* 0x000fe20000000800 */
[----:B------:R-:W-:-:S04]  /*3830*/  FMNMX.FTZ R65, R71, R76, !PT ;  /* 0x0000004c47417209 */ /* 0x000fc80007810000 */
[----:B------:R-:W-:-:S03]  /*3840*/  FMNMX.FTZ R76, R42, R65, !PT ;  /* 0x000000412a4c7209 */ /* 0x000fc60007810000 */
[----:B------:R2:W-:Y:S01]  /*3850*/  MUFU.EX2 R15, R105 ;  /* 0x00000069000f7308 */ /* 0x0005e20000000800 */
[----:B------:R-:W-:Y:S01]  /*3860*/  FMNMX.FTZ R81, R43, R76, !PT ;  /* 0x0000004c2b517209 */ /* 0x000fe20007810000 */
[----:B------:R-:W-:Y:S01]  /*3870*/  FFMA.FTZ R76, R77, UR39, -R88 ;  /* 0x000000274d4c7c23 */ /* 0x000fe20008010858 */
[----:B-1----:R-:W-:Y:S02]  /*3880*/  F2FP.SATFINITE.E4M3.F32.PACK_AB_MERGE_C R202, R14, R11, RZ ;  /* 0x0000000b0eca723e */ /* 0x002fe400048070ff */
[----:B------:R-:W-:Y:S02]  /*3890*/  FMNMX.FTZ R80, R46, R81, !PT ;  /* 0x000000512e507209 */ /* 0x000fe40007810000 */
[----:B------:R-:W-:Y:S01]  /*38a0*/  F2FP.SATFINITE.E4M3.F32.PACK_AB_MERGE_C R202, R12, R9, R202 ;  /* 0x000000090cca723e */ /* 0x000fe200048070ca */
[----:B------:R-:W1:Y:S01]  /*38b0*/  MUFU.EX2 R56, R56 ;  /* 0x0000003800387308 */ /* 0x000e620000000800 */
[----:B------:R-:W-:Y:S01]  /*38c0*/  FMNMX.FTZ R77, R47, R80, !PT ;  /* 0x000000502f4d7209 */ /* 0x000fe20007810000 */
[----:B--2---:R-:W-:-:S03]  /*38d0*/  IMAD.MOV.U32 R105, RZ, RZ, R119 ;  /* 0x000000ffff697224 */ /* 0x004fc600078e0077 */
[----:B------:R-:W-:-:S03]  /*38e0*/  FMNMX.FTZ R80, R50, R77, !PT ;  /* 0x0000004d32507209 */ /* 0x000fc60007810000 */
[----:B------:R2:W-:Y:S01]  /*38f0*/  MUFU.EX2 R21, R109 ;  /* 0x0000006d00157308 */ /* 0x0005e20000000800 */
[----:B------:R-:W-:-:S04]  /*3900*/  FMNMX.FTZ R77, R51, R80, !PT ;  /* 0x00000050334d7209 */ /* 0x000fc80007810000 */
[----:B------:R-:W-:-:S03]  /*3910*/  FMNMX.FTZ R80, R54, R77, !PT ;  /* 0x0000004d36507209 */ /* 0x000fc60007810000 */
[----:B------:R-:W-:Y:S01]  /*3920*/  MUFU.EX2 R60, R60 ;  /* 0x0000003c003c7308 */ /* 0x000fe20000000800 */
[----:B------:R-:W-:Y:S01]  /*3930*/  FMNMX.FTZ R77, R55, R80, !PT ;  /* 0x00000050374d7209 */ /* 0x000fe20007810000 */
[--C-:B--2---:R-:W-:Y:S01]  /*3940*/  IMAD.MOV.U32 R109, RZ, RZ, R119.reuse ;  /* 0x000000ffff6d7224 */ /* 0x104fe200078e0077 */
[----:B------:R-:W-:Y:S01]  /*3950*/  FSEL R80, R31, -INF , P2 ;  /* 0xff8000001f507808 */ /* 0x000fe20001000000 */
[--C-:B------:R-:W-:Y:S01]  /*3960*/  FFMA.FTZ R31, R40, UR39, -R88.reuse ;  /* 0x00000027281f7c23 */ /* 0x100fe20008010858 */
[----:B------:R-:W-:Y:S01]  /*3970*/  FMNMX.FTZ R6, R26, R77, !PT ;  /* 0x0000004d1a067209 */ /* 0x000fe20007810000 */
[----:B------:R-:W-:Y:S01]  /*3980*/  FFMA.FTZ R40, R45, UR39, -R88 ;  /* 0x000000272d287c23 */ /* 0x000fe20008010858 */
[----:B------:R-:W-:Y:S01]  /*3990*/  IMAD.U32 R45, RZ, RZ, UR39 ;  /* 0x00000027ff2d7e24 */ /* 0x000fe2000f8e00ff */
[----:B------:R2:W-:Y:S01]  /*39a0*/  MUFU.EX2 R77, R84 ;  /* 0x00000054004d7308 */ /* 0x0005e20000000800 */
[----:B------:R-:W-:Y:S02]  /*39b0*/  FMNMX.FTZ R81, R27, R6, !PT ;  /* 0x000000061b517209 */ /* 0x000fe40007810000 */
[----:B0-----:R-:W-:Y:S01]  /*39c0*/  LOP3.LUT P2, RZ, R106, 0x7f, RZ, 0xc0, !PT ;  /* 0x0000007f6aff7812 */ /* 0x001fe2000784c0ff */
[----:B------:R-:W-:Y:S01]  /*39d0*/  IMAD.MOV.U32 R106, RZ, RZ, R119 ;  /* 0x000000ffff6a7224 */ /* 0x000fe200078e0077 */
[----:B------:R-:W-:-:S02]  /*39e0*/  FMNMX.FTZ R81, R30, R81, !PT ;  /* 0x000000511e517209 */ /* 0x000fc40007810000 */
[----:B-1----:R-:W-:Y:S01]  /*39f0*/  F2FP.SATFINITE.E4M3.F32.PACK_AB_MERGE_C R204, R56, R15, RZ ;  /* 0x0000000f38cc723e */ /* 0x002fe200048070ff */
[----:B------:R0:W-:Y:S01]  /*3a00*/  MUFU.EX2 R57, R111 ;  /* 0x0000006f00397308 */ /* 0x0001e20000000800 */
[----:B------:R-:W-:Y:S02]  /*3a10*/  FMNMX.FTZ R6, R80, R81, !PT ;  /* 0x0000005150067209 */ /* 0x000fe40007810000 */
[----:B------:R-:W-:Y:S02]  /*3a20*/  FSEL R81, R35, -INF , P4 ;  /* 0xff80000023517808 */ /* 0x000fe40002000000 */
[----:B------:R-:W-:Y:S02]  /*3a30*/  FMNMX.FTZ R6, R69, R6, !PT ;  /* 0x0000000645067209 */ /* 0x000fe40007810000 */
[----:B--2---:R-:W-:Y:S01]  /*3a40*/  FSEL R84, R38, -INF , P5 ;  /* 0xff80000026547808 */ /* 0x004fe20002800000 */
[----:B------:R-:W-:-:S01]  /*3a50*/  FFMA.FTZ R38, R41, UR39, -R88 ;  /* 0x0000002729267c23 */ /* 0x000fc20008010858 */
[----:B------:R-:W-:Y:S01]  /*3a60*/  FMNMX.FTZ R35, R81, R6, !PT ;  /* 0x0000000651237209 */ /* 0x000fe20007810000 */
[----:B------:R-:W-:-:S01]  /*3a70*/  FFMA.FTZ R41, R52, UR39, -R88 ;  /* 0x0000002734297c23 */ /* 0x000fc20008010858 */
[----:B------:R-:W-:Y:S01]  /*3a80*/  @!P2 VIADD R4, R4, 0x33440 ;  /* 0x000334400404a836 */ /* 0x000fe20000000000 */
[----:B------:R-:W1:Y:S01]  /*3a90*/  MUFU.EX2 R64, R64 ;  /* 0x0000004000407308 */ /* 0x000e620000000800 */
[----:B------:R-:W-:Y:S01]  /*3aa0*/  FMNMX.FTZ R6, R84, R35, !PT ;  /* 0x0000002354067209 */ /* 0x000fe20007810000 */
[--C-:B------:R-:W-:Y:S01]  /*3ab0*/  FFMA.FTZ R35, R44, UR39, -R88.reuse ;  /* 0x000000272c237c23 */ /* 0x100fe20008010858 */
[----:B------:R-:W-:-:S01]  /*3ac0*/  FFMA.FTZ R44, R49, UR39, -R88 ;  /* 0x00000027312c7c23 */ /* 0x000fc20008010858 */
[----:B------:R-:W-:Y:S01]  /*3ad0*/  @!P2 PRMT R4, RZ, 0x654, R4 ;  /* 0x00000654ff04a816 */ /* 0x000fe20000000004 */
[----:B0-----:R-:W-:Y:S01]  /*3ae0*/  IMAD.MOV.U32 R111, RZ, RZ, R119 ;  /* 0x000000ffff6f7224 */ /* 0x001fe200078e0077 */
[----:B------:R-:W-:-:S02]  /*3af0*/  FMNMX.FTZ R6, R85, R6, !PT ;  /* 0x0000000655067209 */ /* 0x000fc40007810000 */
[----:B------:R0:W-:Y:S01]  /*3b00*/  @!P2 SYNCS.ARRIVE.TRANS64.RED.A1T0 RZ, [R4+URZ], RZ ;  /* 0x000000ff04ffa9a7 */ /* 0x0001e2000810043f */
[----:B------:R2:W-:Y:S01]  /*3b10*/  MUFU.EX2 R61, R113 ;  /* 0x00000071003d7308 */ /* 0x0005e20000000800 */
[----:B------:R-:W-:Y:S01]  /*3b20*/  F2FP.SATFINITE.E4M3.F32.PACK_AB_MERGE_C R204, R20, R13, R204 ;  /* 0x0000000d14cc723e */ /* 0x000fe200048070cc */
[----:B------:R-:W3:Y:S06]  /*3b30*/  SHFL.BFLY PT, R89, R6, 0x2, 0x1f ;  /* 0x0c401f0006597f89 */ /* 0x000eec00000e0000 */
[----:B------:R-:W-:Y:S01]  /*3b40*/  MUFU.EX2 R68, R68 ;  /* 0x0000004400447308 */ /* 0x000fe20000000800 */
[----:B-1----:R-:W-:Y:S01]  /*3b50*/  F2FP.SATFINITE.E4M3.F32.PACK_AB_MERGE_C R206, R64, R57, RZ ;  /* 0x0000003940ce723e */ /* 0x002fe200048070ff */
[----:B--2---:R-:W-:-:S03]  /*3b60*/  IMAD.MOV.U32 R113, RZ, RZ, R119 ;  /* 0x000000ffff717224 */ /* 0x004fc600078e0077 */
[----:B------:R-:W-:-:S03]  /*3b70*/  F2FP.SATFINITE.E4M3.F32.PACK_AB_MERGE_C R206, R60, R21, R206 ;  /* 0x000000153cce723e */ /* 0x000fc600048070ce */
[----:B------:R1:W-:Y:S08]  /*3b80*/  MUFU.EX2 R65, R117 ;  /* 0x0000007500417308 */ /* 0x0003f00000000800 */
[----:B------:R-:W-:Y:S01]  /*3b90*/  MUFU.EX2 R76, R76 ;  /* 0x0000004c004c7308 */ /* 0x000fe20000000800 */
[----:B-1----:R-:W-:Y:S01]  /*3ba0*/  IMAD.MOV.U32 R117, RZ, RZ, R119 ;  /* 0x000000ffff757224 */ /* 0x002fe200078e0077 */
[----:B---3--:R-:W-:-:S05]  /*3bb0*/  FMNMX.FTZ R89, R6, R89, !PT ;  /* 0x0000005906597209 */ /* 0x008fca0007810000 */
[----:B------:R-:W1:Y:S01]  /*3bc0*/  SHFL.BFLY PT, R6, R89, 0x1, 0x1f ;  /* 0x0c201f0059067f89 */ /* 0x000e6200000e0000 */
[----:B------:R-:W-:Y:S08]  /*3bd0*/  MUFU.EX2 R72, R72 ;  /* 0x0000004800487308 */ /* 0x000ff00000000800 */
[----:B------:R-:W-:Y:S08]  /*3be0*/  MUFU.EX2 R73, R73 ;  /* 0x0000004900497308 */ /* 0x000ff00000000800 */
[----:B------:R-:W-:Y:S01]  /*3bf0*/  MUFU.EX2 R31, R31 ;  /* 0x0000001f001f7308 */ /* 0x000fe20000000800 */
[----:B-1----:R-:W-:-:S07]  /*3c00*/  FMNMX.FTZ R6, R89, R6, !PT ;  /* 0x0000000659067209 */ /* 0x002fce0007810000 */
[----:B------:R-:W-:Y:S01]  /*3c10*/  MUFU.EX2 R38, R38 ;  /* 0x0000002600267308 */ /* 0x000fe20000000800 */
[C---:B------:R-:W-:Y:S01]  /*3c20*/  FSETP.NEU.FTZ.AND P1, PT, R6.reuse, -INF , PT ;  /* 0xff8000000600780b */ /* 0x040fe20003f3d000 */
[----:B------:R-:W-:-:S06]  /*3c30*/  FFMA.FTZ R45, R6, R45, -8 ;  /* 0xc1000000062d7423 */ /* 0x000fcc000001002d */
        /* <DEDUP_REMOVED lines=18> */
[----:B------:R-:W-:-:S01]  /*3d60*/  FFMA.FTZ R83, R63, UR39, -R89 ;  /* 0x000000273f537c23 */ /* 0x000fc20008010859 */
[--C-:B------:R-:W-:Y:S01]  /*3d70*/  FFMA.FTZ R62, R66, UR39, -R89.reuse ;  /* 0x00000027423e7c23 */ /* 0x100fe20008010859 */
[----:B------:R-:W-:-:S01]  /*3d80*/  FFMA.FTZ R63, R67, UR39, -R89 ;  /* 0x00000027433f7c23 */ /* 0x000fc20008010859 */
[----:B------:R-:W-:Y:S01]  /*3d90*/  FADD.FTZ R66, R5, R8 ;  /* 0x0000000805427221 */ /* 0x000fe20000010000 */
[----:B------:R-:W-:-:S01]  /*3da0*/  FFMA.FTZ R103, R103, UR39, -R89 ;  /* 0x0000002767677c23 */ /* 0x000fc20008010859 */
        /* <DEDUP_REMOVED lines=24> */
[--C-:B------:R-:W-:Y:S01]  /*3f30*/  FFMA.FTZ R27, R27, UR39, -R89.reuse ;  /* 0x000000271b1b7c23 */ /* 0x100fe20008010859 */
[----:B------:R-:W-:-:S01]  /*3f40*/  FFMA.FTZ R30, R30, UR39, -R89 ;  /* 0x000000271e1e7c23 */ /* 0x000fc20008010859 */
[----:B------:R-:W2:Y:S01]  /*3f50*/  MUFU.EX2 R88, R88 ;  /* 0x0000005800587308 */ /* 0x000ea20000000800 */
[----:B---3--:R-:W-:-:S01]  /*3f60*/  FADD.FTZ R66, R95, R66 ;  /* 0x000000425f427221 */ /* 0x008fc20000010000 */
[--C-:B------:R-:W-:Y:S01]  /*3f70*/  FFMA.FTZ R80, R80, UR39, -R89.reuse ;  /* 0x0000002750507c23 */ /* 0x100fe20008010859 */
[----:B------:R-:W-:-:S01]  /*3f80*/  FFMA.FTZ R69, R69, UR39, -R89 ;  /* 0x0000002745457c23 */ /* 0x000fc20008010859 */
[--C-:B------:R-:W-:Y:S01]  /*3f90*/  FFMA.FTZ R81, R81, UR39, -R89.reuse ;  /* 0x0000002751517c23 */ /* 0x100fe20008010859 */
[----:B------:R-:W-:-:S01]  /*3fa0*/  FFMA.FTZ R84, R84, UR39, -R89 ;  /* 0x0000002754547c23 */ /* 0x000fc20008010859 */
[----:B------:R-:W-:Y:S01]  /*3fb0*/  FFMA.FTZ R85, R85, UR39, -R89 ;  /* 0x0000002755557c23 */ /* 0x000fe20008010859 */
[----:B------:R-:W-:Y:S01]  /*3fc0*/  F2FP.SATFINITE.E4M3.F32.PACK_AB_MERGE_C R94, R95, R94, RZ ;  /* 0x0000005e5f5e723e */ /* 0x000fe200048070ff */
[----:B------:R-:W0:Y:S01]  /*3fd0*/  MUFU.EX2 R102, R102 ;  /* 0x0000006600667308 */ /* 0x000e220000000800 */
[----:B-1----:R-:W-:-:S01]  /*3fe0*/  FADD.FTZ R91, R49, R66 ;  /* 0x00000042315b7221 */ /* 0x002fc20000010000 */
[----:B------:R-:W-:Y:S01]  /*3ff0*/  FADD.FTZ R66, R12, R67 ;  /* 0x000000430c427221 */ /* 0x000fe20000010000 */
[----:B------:R-:W-:Y:S01]  /*4000*/  F2FP.SATFINITE.E4M3.F32.PACK_AB_MERGE_C R201, R52, R45, R94 ;  /* 0x0000002d34c9723e */ /* 0x000fe2000480705e */
[----:B------:R-:W-:-:S02]  /*4010*/  IMAD.MOV.U32 R99, RZ, RZ, R119 ;  /* 0x000000ffff637224 */ /* 0x000fc400078e0077 */
[----:B------:R-:W-:-:S01]  /*4020*/  FADD.FTZ R67, R11, R66 ;  /* 0x000000420b437221 */ /* 0x000fc20000010000 */
[----:B------:R-:W-:Y:S01]  /*4030*/  IMAD.MOV.U32 R98, RZ, RZ, R119 ;  /* 0x000000ffff627224 */ /* 0x000fe200078e0077 */
[----:B------:R-:W1:Y:S01]  /*4040*/  MUFU.EX2 R103, R103 ;  /* 0x0000006700677308 */ /* 0x000e620000000800 */
[----:B--2---:R-:W-:-:S01]  /*4050*/  FADD.FTZ R91, R88, R91 ;  /* 0x0000005b585b7221 */ /* 0x004fc20000010000 */
[----:B------:R-:W-:Y:S01]  /*4060*/  FADD.FTZ R66, R14, R67 ;  /* 0x000000430e427221 */ /* 0x000fe20000010000 */
[--C-:B------:R-:W-:Y:S02]  /*4070*/  IMAD.MOV.U32 R95, RZ, RZ, R119.reuse ;  /* 0x000000ffff5f7224 */ /* 0x100fe400078e0077 */
[----:B------:R-:W-:Y:S02]  /*4080*/  IMAD.MOV.U32 R94, RZ, RZ, R119 ;  /* 0x000000ffff5e7224 */ /* 0x000fe400078e0077 */
[----:B------:R-:W-:-:S01]  /*4090*/  FADD.FTZ R67, R13, R66 ;  /* 0x000000420d437221 */ /* 0x000fc20000010000 */
        /* <DEDUP_REMOVED lines=18> */
[----:B------:R-:W2:Y:S01]  /*41c0*/  MUFU.EX2 R79, R79 ;  /* 0x0000004f004f7308 */ /* 0x000ea20000000800 */
[----:B0-----:R-:W-:-:S02]  /*41d0*/  FADD.FTZ R91, R74, R91 ;  /* 0x0000005b4a5b7221 */ /* 0x001fc40000010000 */
[----:B------:R-:W-:Y:S01]  /*41e0*/  FADD.FTZ R66, R56, R67 ;  /* 0x0000004338427221 */ /* 0x000fe20000010000 */
[----:B------:R-:W-:-:S03]  /*41f0*/  IMAD.MOV.U32 R56, RZ, RZ, R119 ;  /* 0x000000ffff387224 */ /* 0x000fc600078e0077 */
[----:B------:R-:W-:Y:S01]  /*4200*/  FADD.FTZ R67, R21, R66 ;  /* 0x0000004215437221 */ /* 0x000fe20000010000 */
[----:B------:R-:W0:Y:S01]  /*4210*/  MUFU.EX2 R75, R75 ;  /* 0x0000004b004b7308 */ /* 0x000e220000000800 */
[----:B-1----:R-:W-:-:S07]  /*4220*/  FADD.FTZ R4, R90, R91 ;  /* 0x0000005b5a047221 */ /* 0x002fce0000010000 */
[----:B------:R-:W1:Y:S01]  /*4230*/  MUFU.EX2 R78, R78 ;  /* 0x0000004e004e7308 */ /* 0x000e620000000800 */
[----:B--2---:R-:W-:-:S01]  /*4240*/  FADD.FTZ R4, R79, R4 ;  /* 0x000000044f047221 */ /* 0x004fc20000010000 */
[----:B------:R-:W-:Y:S01]  /*4250*/  F2FP.SATFINITE.E4M3.F32.PACK_AB_MERGE_C R79, R79, R90, RZ ;  /* 0x0000005a4f4f723e */ /* 0x000fe200048070ff */
[----:B------:R-:W-:-:S03]  /*4260*/  IMAD.MOV.U32 R90, RZ, RZ, R119 ;  /* 0x000000ffff5a7224 */ /* 0x000fc600078e0077 */
[----:B------:R-:W-:Y:S01]  /*4270*/  F2FP.SATFINITE.E4M3.F32.PACK_AB_MERGE_C R205, R74, R53, R79 ;  /* 0x000000354acd723e */ /* 0x000fe2000480704f */
[----:B------:R-:W-:Y:S01]  /*4280*/  IMAD.MOV.U32 R79, RZ, RZ, R119 ;  /* 0x000000ffff4f7224 */ /* 0x000fe200078e0077 */
[----:B------:R-:W2:Y:S01]  /*4290*/  MUFU.EX2 R86, R86 ;  /* 0x0000005600567308 */ /* 0x000ea20000000800 */
[----:B0-----:R-:W-:-:S01]  /*42a0*/  FADD.FTZ R91, R75, R4 ;  /* 0x000000044b5b7221 */ /* 0x001fc20000010000 */
[----:B------:R-:W-:Y:S01]  /*42b0*/  FADD.FTZ R4, R60, R67 ;  /* 0x000000433c047221 */ /* 0x000fe20000010000 */
[--C-:B------:R-:W-:Y:S02]  /*42c0*/  IMAD.MOV.U32 R74, RZ, RZ, R119.reuse ;  /* 0x000000ffff4a7224 */ /* 0x100fe400078e0077 */
[----:B------:R-:W-:Y:S02]  /*42d0*/  IMAD.MOV.U32 R60, RZ, RZ, R119 ;  /* 0x000000ffff3c7224 */ /* 0x000fe400078e0077 */
[----:B------:R-:W-:-:S01]  /*42e0*/  FADD.FTZ R67, R57, R4 ;  /* 0x0000000439437221 */ /* 0x000fc20000010000 */
[----:B------:R-:W-:Y:S01]  /*42f0*/  IMAD.MOV.U32 R57, RZ, RZ, R119 ;  /* 0x000000ffff397224 */ /* 0x000fe200078e0077 */
[----:B------:R-:W0:Y:S01]  /*4300*/  MUFU.EX2 R87, R87 ;  /* 0x0000005700577308 */ /* 0x000e220000000800 */
[----:B-1----:R-:W-:-:S01]  /*4310*/  FADD.FTZ R91, R78, R91 ;  /* 0x0000005b4e5b7221 */ /* 0x002fc20000010000 */
[----:B------:R-:W-:Y:S01]  /*4320*/  FADD.FTZ R66, R64, R67 ;  /* 0x0000004340427221 */ /* 0x000fe20000010000 */
[----:B------:R-:W-:-:S02]  /*4330*/  IMAD.MOV.U32 R64, RZ, RZ, R119 ;  /* 0x000000ffff407224 */ /* 0x000fc400078e0077 */
[----:B------:R-:W-:Y:S02]  /*4340*/  IMAD.MOV.U32 R53, RZ, RZ, R119 ;  /* 0x000000ffff357224 */ /* 0x000fe400078e0077 */
        /* <DEDUP_REMOVED lines=12> */
[----:B------:R-:W-:Y:S01]  /*4410*/  F2FP.SATFINITE.E4M3.F32.PACK_AB_MERGE_C R86, R87, R86, RZ ;  /* 0x000000565756723e */ /* 0x000fe200048070ff */
[----:B------:R-:W-:Y:S01]  /*4420*/  IMAD.MOV.U32 R87, RZ, RZ, R119 ;  /* 0x000000ffff577224 */ /* 0x000fe200078e0077 */
[----:B------:R-:W-:Y:S01]  /*4430*/  F2FP.SATFINITE.E4M3.F32.PACK_AB_MERGE_C R208, R68, R61, R65 ;  /* 0x0000003d44d0723e */ /* 0x000fe20004807041 */
[----:B------:R-:W-:Y:S01]  /*4440*/  IMAD.MOV.U32 R76, RZ, RZ, R119 ;  /* 0x000000ffff4c7224 */ /* 0x000fe200078e0077 */
[----:B------:R-:W-:Y:S01]  /*4450*/  F2FP.SATFINITE.E4M3.F32.PACK_AB_MERGE_C R207, R78, R75, R86 ;  /* 0x0000004b4ecf723e */ /* 0x000fe20004807056 */
[----:B------:R-:W0:Y:S01]  /*4460*/  MUFU.EX2 R82, R82 ;  /* 0x0000005200527308 */ /* 0x000e220000000800 */
[----:B-1----:R-:W-:-:S01]  /*4470*/  FADD.FTZ R4, R58, R7 ;  /* 0x000000073a047221 */ /* 0x002fc20000010000 */
[----:B------:R-:W-:-:S02]  /*4480*/  IMAD.MOV.U32 R86, RZ, RZ, R119 ;  /* 0x000000ffff567224 */ /* 0x000fc400078e0077 */
[--C-:B------:R-:W-:Y:S02]  /*4490*/  IMAD.MOV.U32 R78, RZ, RZ, R119.reuse ;  /* 0x000000ffff4e7224 */ /* 0x100fe400078e0077 */
[----:B------:R-:W-:Y:S02]  /*44a0*/  IMAD.MOV.U32 R75, RZ, RZ, R119 ;  /* 0x000000ffff4b7224 */ /* 0x000fe400078e0077 */
[----:B------:R-:W1:Y:S01]  /*44b0*/  MUFU.EX2 R83, R83 ;  /* 0x0000005300537308 */ /* 0x000e620000000800 */
[----:B--2---:R-:W-:-:S01]  /*44c0*/  FADD.FTZ R7, R59, R4 ;  /* 0x000000043b077221 */ /* 0x004fc20000010000 */
[--C-:B------:R-:W-:Y:S02]  /*44d0*/  IMAD.MOV.U32 R68, RZ, RZ, R119.reuse ;  /* 0x000000ffff447224 */ /* 0x100fe400078e0077 */
[--C-:B------:R-:W-:Y:S02]  /*44e0*/  IMAD.MOV.U32 R65, RZ, RZ, R119.reuse ;  /* 0x000000ffff417224 */ /* 0x100fe400078e0077 */
[----:B------:R-:W-:-:S02]  /*44f0*/  IMAD.MOV.U32 R61, RZ, RZ, R119 ;  /* 0x000000ffff3d7224 */ /* 0x000fc400078e0077 */
[----:B------:R-:W2:Y:S01]  /*4500*/  MUFU.EX2 R62, R62 ;  /* 0x0000003e003e7308 */ /* 0x000ea20000000800 */
[----:B0-----:R-:W-:-:S07]  /*4510*/  FADD.FTZ R4, R82, R7 ;  /* 0x0000000752047221 */ /* 0x001fce0000010000 */
[----:B------:R-:W0:Y:S01]  /*4520*/  MUFU.EX2 R63, R63 ;  /* 0x0000003f003f7308 */ /* 0x000e220000000800 */
[----:B-1----:R-:W-:-:S01]  /*4530*/  FADD.FTZ R7, R83, R4 ;  /* 0x0000000453077221 */ /* 0x002fc20000010000 */
[----:B------:R-:W-:Y:S01]  /*4540*/  FADD.FTZ R4, R72, R11 ;  /* 0x0000000b48047221 */ /* 0x000fe20000010000 */
[----:B------:R-:W-:Y:S01]  /*4550*/  F2FP.SATFINITE.E4M3.F32.PACK_AB_MERGE_C R82, R83, R82, RZ ;  /* 0x000000525352723e */ /* 0x000fe200048070ff */
[----:B------:R-:W-:Y:S02]  /*4560*/  IMAD.MOV.U32 R83, RZ, RZ, R119 ;  /* 0x000000ffff537224 */ /* 0x000fe400078e0077 */
[----:B------:R-:W-:-:S01]  /*4570*/  FADD.FTZ R4, R73, R4 ;  /* 0x0000000449047221 */ /* 0x000fc20000010000 */
[----:B------:R-:W-:Y:S01]  /*4580*/  F2FP.SATFINITE.E4M3.F32.PACK_AB_MERGE_C R209, R59, R58, R82 ;  /* 0x0000003a3bd1723e */ /* 0x000fe20004807052 */
[----:B------:R-:W1:Y:S01]  /*4590*/  MUFU.EX2 R70, R70 ;  /* 0x0000004600467308 */ /* 0x000e620000000800 */
[----:B--2---:R-:W-:-:S01]  /*45a0*/  FADD.FTZ R10, R62, R7 ;  /* 0x000000073e0a7221 */ /* 0x004fc20000010000 */
[----:B------:R-:W-:Y:S01]  /*45b0*/  FADD.FTZ R11, R77, R4 ;  /* 0x000000044d0b7221 */ /* 0x000fe20000010000 */
[----:B------:R-:W-:Y:S01]  /*45c0*/  F2FP.SATFINITE.E4M3.F32.PACK_AB_MERGE_C R77, R34, R77, RZ ;  /* 0x0000004d224d723e */ /* 0x000fe200048070ff */
[----:B------:R-:W-:-:S02]  /*45d0*/  IMAD.MOV.U32 R82, RZ, RZ, R119 ;  /* 0x000000ffff527224 */ /* 0x000fc400078e0077 */
[----:B------:R-:W-:-:S01]  /*45e0*/  FADD.FTZ R34, R34, R11 ;  /* 0x0000000b22227221 */ /* 0x000fc20000010000 */
[----:B------:R-:W-:Y:S01]  /*45f0*/  F2FP.SATFINITE.E4M3.F32.PACK_AB_MERGE_C R210, R73, R72, R77 ;  /* 0x0000004849d2723e */ /* 0x000fe2000480704d */
        /* <DEDUP_REMOVED lines=11> */
[--C-:B------:R-:W-:Y:S02]  /*46b0*/  IMAD.MOV.U32 R58, RZ, RZ, R119.reuse ;  /* 0x000000ffff3a7224 */ /* 0x100fe400078e0077 */
[----:B------:R-:W-:Y:S01]  /*46c0*/  IMAD.MOV.U32 R34, RZ, RZ, R119 ;  /* 0x000000ffff227224 */ /* 0x000fe200078e0077 */
        /* <DEDUP_REMOVED lines=11> */
[----:B-1----:R-:W-:-:S07]  /*4780*/  FADD.FTZ R7, R43, R4 ;  /* 0x000000042b077221 */ /* 0x002fce0000010000 */
[----:B------:R-:W1:Y:S01]  /*4790*/  MUFU.EX2 R47, R47 ;  /* 0x0000002f002f7308 */ /* 0x000e620000000800 */
[----:B--2---:R-:W-:-:S07]  /*47a0*/  FADD.FTZ R4, R46, R7 ;  /* 0x000000072e047221 */ /* 0x004fce0000010000 */
[----:B------:R-:W2:Y:S01]  /*47b0*/  MUFU.EX2 R39, R39 ;  /* 0x0000002700277308 */ /* 0x000ea20000000800 */
[C---:B0-----:R-:W-:Y:S01]  /*47c0*/  F2FP.SATFINITE.E4M3.F32.PACK_AB_MERGE_C R35, R40.reuse, R35, RZ ;  /* 0x000000232823723e */ /* 0x041fe200048070ff */
[----:B------:R-:W-:-:S03]  /*47d0*/  FADD.FTZ R40, R40, R9 ;  /* 0x0000000928287221 */ /* 0x000fc60000010000 */
[----:B------:R-:W-:Y:S01]  /*47e0*/  F2FP.SATFINITE.E4M3.F32.PACK_AB_MERGE_C R212, R38, R31, R35 ;  /* 0x0000001f26d4723e */ /* 0x000fe20004807023 */
[--C-:B------:R-:W-:Y:S02]  /*47f0*/  IMAD.MOV.U32 R38, RZ, RZ, R119.reuse ;  /* 0x000000ffff267224 */ /* 0x100fe400078e0077 */
        /* <DEDUP_REMOVED lines=13> */
[--C-:B------:R-:W-:Y:S02]  /*48d0*/  IMAD.MOV.U32 R47, RZ, RZ, R119.reuse ;  /* 0x000000ffff2f7224 */ /* 0x100fe400078e0077 */
[----:B------:R-:W-:-:S04]  /*48e0*/  IMAD.MOV.U32 R31, RZ, RZ, R119 ;  /* 0x000000ffff1f7224 */ /* 0x000fc800078e0077 */
        /* <DEDUP_REMOVED lines=11> */
[----:B------:R-:W-:Y:S01]  /*49a0*/  MUFU.EX2 R28, R28 ;  /* 0x0000001c001c7308 */ /* 0x000fe20000000800 */
[----:B-1----:R-:W-:-:S01]  /*49b0*/  FADD.FTZ R8, R54, R7 ;  /* 0x0000000736087221 */ /* 0x002fc20000010000 */
[--C-:B------:R-:W-:Y:S02]  /*49c0*/  IMAD.MOV.U32 R44, RZ, RZ, R119.reuse ;  /* 0x000000ffff2c7224 */ /* 0x100fe400078e0077 */
[----:B------:R-:W-:-:S04]  /*49d0*/  IMAD.MOV.U32 R39, RZ, RZ, R119 ;  /* 0x000000ffff277224 */ /* 0x000fc800078e0077 */
[----:B------:R-:W0:Y:S01]  /*49e0*/  MUFU.EX2 R29, R29 ;  /* 0x0000001d001d7308 */ /* 0x000e220000000800 */
[C---:B--2---:R-:W-:Y:S01]  /*49f0*/  F2FP.SATFINITE.E4M3.F32.PACK_AB_MERGE_C R54, R55.reuse, R54, RZ ;  /* 0x000000363736723e */ /* 0x044fe200048070ff */
        /* <DEDUP_REMOVED lines=12> */
[----:B--2---:R-:W-:-:S01]  /*4ac0*/  FADD.FTZ R10, R26, R55 ;  /* 0x000000371a0a7221 */ /* 0x004fc20000010000 */
[----:B------:R-:W-:-:S06]  /*4ad0*/  IMAD.MOV.U32 R55, RZ, RZ, R119 ;  /* 0x000000ffff377224 */ /* 0x000fcc00078e0077 */
[----:B------:R-:W2:Y:S01]  /*4ae0*/  MUFU.EX2 R30, R30 ;  /* 0x0000001e001e7308 */ /* 0x000ea20000000800 */
[C---:B0-----:R-:W-:Y:S01]  /*4af0*/  F2FP.SATFINITE.E4M3.F32.PACK_AB_MERGE_C R216, R25.reuse, R24, R7 ;  /* 0x0000001819d8723e */ /* 0x041fe20004807007 */
[----:B------:R-:W-:Y:S01]  /*4b00*/  FADD.FTZ R25, R25, R8 ;  /* 0x0000000819197221 */ /* 0x000fe20000010000 */
[----:B------:R-:W-:-:S03]  /*4b10*/  IMAD.MOV.U32 R24, RZ, RZ, R119 ;  /* 0x000000ffff187224 */ /* 0x000fc600078e0077 */
[----:B------:R-:W-:Y:S01]  /*4b20*/  FADD.FTZ R28, R28, R25 ;  /* 0x000000191c1c7221 */ /* 0x000fe20000010000 */
[----:B------:R-:W-:Y:S01]  /*4b30*/  IMAD.MOV.U32 R25, RZ, RZ, R119 ;  /* 0x000000ffff197224 */ /* 0x000fe200078e0077 */
[----:B------:R0:W3:Y:S01]  /*4b40*/  MUFU.EX2 R5, R80 ;  /* 0x0000005000057308 */ /* 0x0000e20000000800 */
[----:B-1----:R-:W-:-:S01]  /*4b50*/  FADD.FTZ R7, R27, R10 ;  /* 0x0000000a1b077221 */ /* 0x002fc20000010000 */
[----:B------:R-:W-:Y:S01]  /*4b60*/  FADD.FTZ R29, R29, R28 ;  /* 0x0000001c1d1d7221 */ /* 0x000fe20000010000 */
[----:B------:R-:W-:-:S05]  /*4b70*/  IMAD.MOV.U32 R28, RZ, RZ, R119 ;  /* 0x000000ffff1c7224 */ /* 0x000fca00078e0077 */
[----:B------:R-:W-:Y:S01]  /*4b80*/  MUFU.EX2 R36, R36 ;  /* 0x0000002400247308 */ /* 0x000fe20000000800 */
[----:B--2---:R-:W-:-:S01]  /*4b90*/  FADD.FTZ R8, R30, R7 ;  /* 0x000000071e087221 */ /* 0x004fc20000010000 */
[----:B0-----:R-:W-:-:S06]  /*4ba0*/  IMAD.MOV.U32 R80, RZ, RZ, R119 ;  /* 0x000000ffff507224 */ /* 0x001fcc00078e0077 */
[----:B------:R-:W0:Y:S01]  /*4bb0*/  MUFU.EX2 R37, R37 ;  /* 0x0000002500257308 */ /* 0x000e220000000800 */
[----:B---3--:R-:W-:-:S01]  /*4bc0*/  FADD.FTZ R8, R5, R8 ;  /* 0x0000000805087221 */ /* 0x008fc20000010000 */
[----:B------:R-:W-:-:S04]  /*4bd0*/  F2FP.SATFINITE.E4M3.F32.PACK_AB_MERGE_C R30, R5, R30, RZ ;  /* 0x0000001e051e723e */ /* 0x000fc800048070ff */
[----:B------:R-:W-:Y:S01]  /*4be0*/  F2FP.SATFINITE.E4M3.F32.PACK_AB_MERGE_C R217, R27, R26, R30 ;  /* 0x0000001a1bd9723e */ /* 0x000fe2000480701e */
[--C-:B------:R-:W-:Y:S01]  /*4bf0*/  IMAD.MOV.U32 R30, RZ, RZ, R119.reuse ;  /* 0x000000ffff1e7224 */ /* 0x100fe200078e0077 */
        /* <DEDUP_REMOVED lines=8> */
[----:B------:R1:W3:Y:S01]  /*4c80*/  MUFU.EX2 R4, R81 ;  /* 0x0000005100047308 */ /* 0x0002e20000000800 */
[----:B--2---:R-:W-:-:S07]  /*4c90*/  FADD.FTZ R5, R69, R8 ;  /* 0x0000000845057221 */ /* 0x004fce0000010000 */
[----:B------:R-:W-:Y:S01]  /*4ca0*/  MUFU.EX2 R84, R84 ;  /* 0x0000005400547308 */ /* 0x000fe20000000800 */
[C---:B0-----:R-:W-:Y:S01]  /*4cb0*/  F2FP.SATFINITE.E4M3.F32.PACK_AB_MERGE_C R218, R33.reuse, R32, R7 ;  /* 0x0000002021da723e */ /* 0x041fe20004807007 */
[----:B------:R-:W-:Y:S01]  /*4cc0*/  FADD.FTZ R33, R33, R10 ;  /* 0x0000000a21217221 */ /* 0x000fe20000010000 */
[--C-:B-1----:R-:W-:Y:S02]  /*4cd0*/  IMAD.MOV.U32 R81, RZ, RZ, R119.reuse ;  /* 0x000000ffff517224 */ /* 0x102fe400078e0077 */
[----:B------:R-:W-:Y:S02]  /*4ce0*/  IMAD.MOV.U32 R32, RZ, RZ, R119 ;  /* 0x000000ffff207224 */ /* 0x000fe400078e0077 */
[----:B------:R-:W-:-:S01]  /*4cf0*/  FADD.FTZ R36, R36, R33 ;  /* 0x0000002124247221 */ /* 0x000fc20000010000 */
[----:B------:R-:W-:Y:S01]  /*4d00*/  IMAD.MOV.U32 R33, RZ, RZ, R119 ;  /* 0x000000ffff217224 */ /* 0x000fe200078e0077 */
[----:B------:R-:W0:Y:S01]  /*4d10*/  MUFU.EX2 R85, R85 ;  /* 0x0000005500557308 */ /* 0x000e220000000800 */
[----:B---3--:R-:W-:-:S01]  /*4d20*/  FADD.FTZ R5, R4, R5 ;  /* 0x0000000504057221 */ /* 0x008fc20000010000 */
[----:B0-----:R-:W-:-:S03]  /*4d30*/  F2FP.SATFINITE.E4M3.F32.PACK_AB_MERGE_C R7, R85, R84, RZ ;  /* 0x000000545507723e */ /* 0x001fc600048070ff */
[----:B------:R-:W-:Y:S01]  /*4d40*/  FADD.FTZ R84, R84, R5 ;  /* 0x0000000554547221 */ /* 0x000fe20000010000 */
[----:B------:R-:W-:-:S01]  /*4d50*/  FADD.FTZ R5, R37, R36 ;  /* 0x0000002425057221 */ /* 0x000fc20000010000 */
[----:B------:R-:W-:Y:S01]  /*4d60*/  IMAD.MOV.U32 R37, RZ, RZ, R119 ;  /* 0x000000ffff257224 */ /* 0x000fe200078e0077 */
[----:B------:R-:W-:Y:S01]  /*4d70*/  F2FP.SATFINITE.E4M3.F32.PACK_AB_MERGE_C R219, R4, R69, R7 ;  /* 0x0000004504db723e */ /* 0x000fe20004807007 */
[----:B------:R-:W-:Y:S01]  /*4d80*/  FADD.FTZ R4, R85, R84 ;  /* 0x0000005455047221 */ /* 0x000fe20000010000 */
[--C-:B------:R-:W-:Y:S02]  /*4d90*/  IMAD.MOV.U32 R85, RZ, RZ, R119.reuse ;  /* 0x000000ffff557224 */ /* 0x100fe400078e0077 */
        /* <DEDUP_REMOVED lines=57> */
.L_x_305:
[----:B------:R-:W-:Y:S01]  /*5130*/  ISETP.NE.AND P2, PT, RZ, UR42, PT ;  /* 0x0000002aff007c0c */ /* 0x000fe2000bf45270 */
[----:B------:R-:W-:-:S04]  /*5140*/  UISETP.NE.AND UP0, UPT, UR51, 0x1, UPT ;  /* 0x000000013300788c */ /* 0x000fc8000bf05270 */
[----:B------:R-:W-:-:S04]  /*5150*/  USEL UR43, URZ, 0x1, UP0 ;  /* 0x000000013f2b7887 */ /* 0x000fc80008000000 */
[----:B------:R-:W-:-:S04]  /*5160*/  ULOP3.LUT UR43, UR53, UR43, URZ, 0x3c, !UPT ;  /* 0x0000002b352b7292 */ /* 0x000fc8000f8e3c3f */
[----:B------:R-:W-:Y:S08]  /*5170*/  @P2 BRA `(.L_x_296) ;  /* 0x0000000000442947 */ /* 0x000ff00003800000 */
[----:B------:R-:W-:Y:S05]  /*5180*/  @!P0 BRA `(.L_x_297) ;  /* 0x0000000000048947 */ /* 0x000fea0003800000 */
[----:B------:R-:W-:Y:S01]  /*5190*/  BPT.TRAP 0x1 ;  /* 0x000000040000795c */ /* 0x000fe20000300000 */
.L_x_297:
[----:B------:R-:W0:Y:S01]  /*51a0*/  S2UR UR10, SR_CgaCtaId ;  /* 0x00000000000a79c3 */ /* 0x000e220000008800 */
[----:B------:R-:W-:Y:S01]  /*51b0*/  UIADD3 UR6, UR51, 0x1, URZ ;  /* 0x0000000133067890 */ /* 0x000fe2000fffe03f */
[----:B------:R-:W-:Y:S01]  /*51c0*/  IMAD.U32 R0, RZ, RZ, UR43 ;  /* 0x0000002bff007e24 */ /* 0x000fe2000f8e00ff */
[----:B------:R-:W-:Y:S02]  /*51d0*/  UMOV UR7, 0x400 ;  /* 0x0000040000077882 */ /* 0x000fe40000000000 */
[----:B------:R-:W-:Y:S02]  /*51e0*/  UISETP.NE.AND UP0, UPT, UR6, 0x2, UPT ;  /* 0x000000020600788c */ /* 0x000fe4000bf05270 */
[----:B------:R-:W-:Y:S02]  /*51f0*/  SHF.L.U32 R0, R0, 0x1f, RZ ;  /* 0x0000001f00007819 */ /* 0x000fe400000006ff */
[----:B------:R-:W-:Y:S02]  /*5200*/  USEL UR6, UR6, URZ, UP0 ;  /* 0x0000003f06067287 */ /* 0x000fe40008000000 */
[----:B0-----:R-:W-:-:S04]  /*5210*/  ULEA UR7, UR10, UR7, 0x18 ;  /* 0x000000070a077291 */ /* 0x001fc8000f8ec03f */
[----:B------:R-:W-:-:S09]  /*5220*/  ULEA UR6, UR6, UR7, 0x3 ;  /* 0x0000000706067291 */ /* 0x000fd2000f8e183f */
[----:B------:R0:W1:Y:S01]  /*5230*/  SYNCS.PHASECHK.TRANS64.TRYWAIT P1, [UR6+0x33430], R0 ;  /* 0x03343000ff0075a7 */ /* 0x0000620008020146 */
[----:B------:R-:W-:Y:S05]  /*5240*/  @!P0 BRA `(.L_x_298) ;  /* 0x0000000000048947 */ /* 0x000fea0003800000 */
[----:B------:R-:W-:Y:S01]  /*5250*/  BPT.TRAP 0x1 ;  /* 0x000000040000795c */ /* 0x000fe20000300000 */
.L_x_298:
[----:B-1----:R-:W-:Y:S05]  /*5260*/  @P1 BRA `(.L_x_296) ;  /* 0x0000000000081947 */ /* 0x002fea0003800000 */
[----:B------:R-:W1:Y:S02]  /*5270*/  SYNCS.PHASECHK.TRANS64.TRYWAIT P1, [UR6+0x33430], R0 ;  /* 0x03343000ff0075a7 */ /* 0x000e640008020146 */
[----:B-1----:R-:W-:Y:S05]  /*5280*/  @!P1 BRA `(.L_x_299) ;  /* 0x000000c4008c9947 */ /* 0x002fea0003800000 */
.L_x_296:
[----:B------:R-:W2:Y:S01]  /*5290*/  S2R R2, SR_TID.X ;  /* 0x0000000000027919 */ /* 0x000ea20000002100 */
        /* <DEDUP_REMOVED lines=21> */
[----:B--2---:R-:W-:Y:S01]  /*53f0*/  SHF.R.U32.HI R2, RZ, 0x7, R2 ;  /* 0x00000007ff027819 */ /* 0x004fe20000011602 */
[----:B------:R-:W-:Y:S01]  /*5400*/  UMOV UR19, 0x80000020 ;  /* 0x8000002000137882 */ /* 0x000fe20000000000 */
[----:B------:R-:W-:Y:S01]  /*5410*/  UIADD3 UR22, UR54, 0x502, URZ ;  /* 0x0000050236167890 */ /* 0x000fe2000fffe03f */
[----:B------:R-:W-:-:S02]  /*5420*/  UMOV UR23, 0x80000020 ;  /* 0x8000002000177882 */ /* 0x000fc40000000000 */
[----:B01----:R-:W-:-:S05]  /*5430*/  VIADD R0, R2, 0x8 ;  /* 0x0000000802007836 */ /* 0x003fca0000000000 */
        /* <DEDUP_REMOVED lines=164> */
.L_x_301:
[----:B------:R-:W0:Y:S01]  /*5e80*/  S2UR UR7, SR_CgaCtaId ;  /* 0x00000000000779c3 */ /* 0x000e220000008800 */
[----:B------:R-:W-:Y:S01]  /*5e90*/  UMOV UR6, 0x400 ;  /* 0x0000040000067882 */ /* 0x000fe20000000000 */
[----:B------:R-:W-:-:S05]  /*5ea0*/  IMAD.U32 R0, RZ, RZ, UR53 ;  /* 0x00000035ff007e24 */ /* 0x000fca000f8e00ff */
[----:B------:R-:W-:Y:S01]  /*5eb0*/  SHF.L.U32 R0, R0, 0x1f, RZ ;  /* 0x0000001f00007819 */ /* 0x000fe200000006ff */
[----:B0-----:R-:W-:-:S04]  /*5ec0*/  ULEA UR6, UR7, UR6, 0x18 ;  /* 0x0000000607067291 */ /* 0x001fc8000f8ec03f */
[----:B------:R-:W-:-:S09]  /*5ed0*/  ULEA UR6, UR51, UR6, 0x3 ;  /* 0x0000000633067291 */ /* 0x000fd2000f8e183f */
[----:B------:R0:W1:Y:S01]  /*5ee0*/  SYNCS.PHASECHK.TRANS64.TRYWAIT P1, [UR6+0x33450], R0 ;  /* 0x03345000ff0075a7 */ /* 0x0000620008020146 */
[----:B------:R-:W-:Y:S05]  /*5ef0*/  @!P0 BRA `(.L_x_302) ;  /* 0x0000000000048947 */ /* 0x000fea0003800000 */
[----:B------:R-:W-:Y:S01]  /*5f00*/  BPT.TRAP 0x1 ;  /* 0x000000040000795c */ /* 0x000fe20000300000 */
.L_x_302:
[----:B-1----:R-:W-:Y:S05]  /*5f10*/  @P1 BRA `(.L_x_300) ;  /* 0x0000000000081947 */ /* 0x002fea0003800000 */
[----:B------:R-:W1:Y:S02]  /*5f20*/  SYNCS.PHASECHK.TRANS64.TRYWAIT P1, [UR6+0x33450], R0 ;  /* 0x03345000ff0075a7 */ /* 0x000e640008020146 */
[----:B-1----:R-:W-:Y:S05]  /*5f30*/  @!P1 BRA `(.L_x_303) ;  /* 0x000000b800789947 */ /* 0x002fea0003800000 */
.L_x_300:
[----:B------:R-:W2:Y:S01]  /*5f40*/  S2UR UR6, SR_CgaCtaId ;  /* 0x00000000000679c3 */ /* 0x000ea20000008800 */
[----:B-1----:R-:W-:Y:S01]  /*5f50*/  MOV R3, 0x400 ;  /* 0x0000040000037802 */ /* 0x002fe20000000f00 */
[----:B------:R-:W-:Y:S01]  /*5f60*/  WARPGROUP.ARRIVE ;  /* 0x00000000000079c5 */ /* 0x000fe20000000000 */
[----:B------:R-:W-:Y:S01]  /*5f70*/  UMOV UR7, 0xc0000010 ;  /* 0xc000001000077882 */ /* 0x000fe20000000000 */
[----:B------:R-:W-:-:S04]  /*5f80*/  FMNMX.FTZ R6, R184, R7, !PT ;  /* 0x00000007b8067209 */ /* 0x000fc80007810000 */
[----:B------:R-:W1:Y:S01]  /*5f90*/  S2R R229, SR_TID.X ;  /* 0x0000000000e57919 */ /* 0x000e620000002100 */
[----:B------:R-:W-:-:S04]  /*5fa0*/  FMNMX.FTZ R8, R186, R9, !PT ;  /* 0x00000009ba087209 */ /* 0x000fc80007810000 */
[----:B------:R-:W-:-:S04]  /*5fb0*/  FMNMX.FTZ R11, R187, R8, !PT ;  /* 0x00000008bb0b7209 */ /* 0x000fc80007810000 */
[----:B------:R-:W-:-:S04]  /*5fc0*/  FMNMX.FTZ R8, R190, R11, !PT ;  /* 0x0000000bbe087209 */ /* 0x000fc80007810000 */
[----:B------:R-:W-:-:S04]  /*5fd0*/  FMNMX.FTZ R11, R191, R8, !PT ;  /* 0x00000008bf0b7209 */ /* 0x000fc80007810000 */
[----:B------:R-:W-:Y:S01]  /*5fe0*/  FMNMX.FTZ R8, R194, R11, !PT ;  /* 0x0000000bc2087209 */ /* 0x000fe20007810000 */
[----:B--2---:R-:W-:-:S03]  /*5ff0*/  IMAD.U32 R2, RZ, RZ, UR6 ;  /* 0x00000006ff027e24 */ /* 0x004fc6000f8e00ff */
[----:B------:R-:W-:Y:S02]  /*6000*/  FMNMX.FTZ R11, R195, R8, !PT ;  /* 0x00000008c30b7209 */ /* 0x000fe40007810000 */
[----:B0-----:R-:W-:Y:S02]  /*6010*/  LEA R0, R2, R3, 0x18 ;  /* 0x0000000302007211 */ /* 0x001fe400078ec0ff */
[----:B------:R-:W-:Y:S02]  /*6020*/  FMNMX.FTZ R3, R185, R6, !PT ;  /* 0x00000006b9037209 */ /* 0x000fe40007810000 */
[----:B------:R-:W-:Y:S02]  /*6030*/  R2UR UR6, R0 ;  /* 0x00000000000672ca */ /* 0x000fe400000e0000 */
[----:B------:R-:W-:Y:S02]  /*6040*/  FMNMX.FTZ R6, R188, R3, !PT ;  /* 0x00000003bc067209 */ /* 0x000fe40007810000 */
[----:B------:R-:W-:-:S02]  /*6050*/  FMNMX.FTZ R8, R198, R11, !PT ;  /* 0x0000000bc6087209 */ /* 0x000fc40007810000 */
[----:B------:R-:W-:Y:S02]  /*6060*/  FMNMX.FTZ R3, R189, R6, !PT ;  /* 0x00000006bd037209 */ /* 0x000fe40007810000 */
[----:B------:R-:W-:Y:S02]  /*6070*/  FMNMX.FTZ R11, R199, R8, !PT ;  /* 0x00000008c70b7209 */ /* 0x000fe40007810000 */
[----:B------:R-:W-:Y:S02]  /*6080*/  FMNMX.FTZ R6, R192, R3, !PT ;  /* 0x00000003c0067209 */ /* 0x000fe40007810000 */
[----:B------:R-:W-:Y:S01]  /*6090*/  FMNMX.FTZ R8, R170, R11, !PT ;  /* 0x0000000baa087209 */ /* 0x000fe20007810000 */
[----:B------:R-:W-:Y:S01]  /*60a0*/  UIADD3 UR6, UR6, 0x200, URZ ;  /* 0x0000020006067890 */ /* 0x000fe2000fffe03f */
[----:B------:R-:W-:Y:S02]  /*60b0*/  FMNMX.FTZ R3, R193, R6, !PT ;  /* 0x00000006c1037209 */ /* 0x000fe40007810000 */
[----:B------:R-:W-:Y:S01]  /*60c0*/  FMNMX.FTZ R11, R171, R8, !PT ;  /* 0x00000008ab0b7209 */ /* 0x000fe20007810000 */
[----:B------:R-:W-:Y:S01]  /*60d0*/  USHF.R.U32.HI UR6, URZ, 0x4, UR6 ;  /* 0x000000043f067899 */ /* 0x000fe20008011606 */
[----:B------:R-:W-:-:S02]  /*60e0*/  FMNMX.FTZ R6, R196, R3, !PT ;  /* 0x00000003c4067209 */ /* 0x000fc40007810000 */
[----:B------:R-:W-:Y:S01]  /*60f0*/  FMNMX.FTZ R8, R174, R11, !PT ;  /* 0x0000000bae087209 */ /* 0x000fe20007810000 */
[----:B------:R-:W-:Y:S01]  /*6100*/  ULOP3.LUT UR6, UR6, 0x3fff, URZ, 0xc0, !UPT ;  /* 0x00003fff06067892 */ /* 0x000fe2000f8ec03f */
[----:B------:R-:W-:Y:S02]  /*6110*/  FMNMX.FTZ R3, R197, R6, !PT ;  /* 0x00000006c5037209 */ /* 0x000fe40007810000 */
[----:B------:R-:W-:Y:S01]  /*6120*/  FMNMX.FTZ R11, R175, R8, !PT ;  /* 0x00000008af0b7209 */ /* 0x000fe20007810000 */
[----:B------:R-:W-:Y:S01]  /*6130*/  ULOP3.LUT UR6, UR6, 0x10000, URZ, 0xfc, !UPT ;  /* 0x0001000006067892 */ /* 0x000fe2000f8efc3f */
[----:B------:R-:W-:Y:S02]  /*6140*/  FMNMX.FTZ R6, R168, R3, !PT ;  /* 0x00000003a8067209 */ /* 0x000fe40007810000 */
[----:B------:R-:W-:Y:S01]  /*6150*/  FMNMX.FTZ R8, R178, R11, !PT ;  /* 0x0000000bb2087209 */ /* 0x000fe20007810000 */
[----:B------:R-:W-:Y:S01]  /*6160*/  UIMAD UR10, UR51, 0x780, UR6 ;  /* 0x00000780330a78a4 */ /* 0x000fe2000f8e0206 */
[----:B------:R-:W-:-:S02]  /*6170*/  FMNMX.FTZ R3, R169, R6, !PT ;  /* 0x00000006a9037209 */ /* 0x000fc40007810000 */
[----:B------:R-:W-:Y:S02]  /*6180*/  FMNMX.FTZ R11, R179, R8, !PT ;  /* 0x00000008b30b7209 */ /* 0x000fe40007810000 */
[----:B------:R-:W-:Y:S02]  /*6190*/  FMNMX.FTZ R6, R172, R3, !PT ;  /* 0x00000003ac067209 */ /* 0x000fe40007810000 */
[----:B------:R-:W-:Y:S01]  /*61a0*/  UMOV UR6, UR10 ;  /* 0x0000000a00067c82 */ /* 0x000fe20008000000 */
[----:B------:R-:W-:Y:S01]  /*61b0*/  FMNMX.FTZ R8, R182, R11, !PT ;  /* 0x0000000bb6087209 */ /* 0x000fe20007810000 */
[----:B------:R-:W-:Y:S01]  /*61c0*/  QGMMA.64x192x32.F32.E4M3.E4M3 R24, R200, gdesc[UR4], R24, gsb0 ;  /* 0x02e00004c8187df3 */ /* 0x000fe20008000818 */
[----:B------:R-:W-:Y:S01]  /*61d0*/  UIADD3 UR6, UR10, 0x180, URZ ;  /* 0x000001800a067890 */ /* 0x000fe2000fffe03f */
[----:B------:R-:W-:Y:S01]  /*61e0*/  FMNMX.FTZ R3, R173, R6, !PT ;  /* 0x00000006ad037209 */ /* 0x000fe20007810000 */
[----:B------:R-:W-:Y:S01]  /*61f0*/  UMOV UR7, 0xc0000010 ;  /* 0xc000001000077882 */ /* 0x000fe20000000000 */
        /* <DEDUP_REMOVED lines=50> */
[----:B-1----:R-:W-:Y:S01]  /*6520*/  LOP3.LUT P1, RZ, R229, 0x7f, RZ, 0xc0, !PT ;  /* 0x0000007fe5ff7812 */ /* 0x002fe2000782c0ff */
[----:B------:R-:W0:Y:S01]  /*6530*/  SHFL.BFLY PT, R13, R8, 0x2, 0x1f ;  /* 0x0c401f00080d7f89 */ /* 0x000e2200000e0000 */
[----:B------:R-:W-:Y:S02]  /*6540*/  FMNMX.FTZ R3, R129, R6, !PT ;  /* 0x0000000681037209 */ /* 0x000fe40007810000 */
[----:B------:R-:W-:Y:S02]  /*6550*/  SHF.R.U32.HI R229, RZ, 0x7, R229 ;  /* 0x00000007ffe57819 */ /* 0x000fe400000116e5 */
[----:B------:R-:W-:-:S04]  /*6560*/  FMNMX.FTZ R6, R132, R3, !PT ;  /* 0x0000000384067209 */ /* 0x000fc80007810000 */
[----:B------:R-:W-:-:S05]  /*6570*/  FMNMX.FTZ R10, R133, R6, !PT ;  /* 0x00000006850a7209 */ /* 0x000fca0007810000 */
[----:B------:R-:W1:Y:S01]  /*6580*/  SHFL.BFLY PT, R3, R10, 0x2, 0x1f ;  /* 0x0c401f000a037f89 */ /* 0x000e6200000e0000 */
[----:B0-----:R-:W-:-:S05]  /*6590*/  FMNMX.FTZ R13, R8, R13, !PT ;  /* 0x0000000d080d7209 */ /* 0x001fca0007810000 */
[----:B------:R-:W-:Y:S01]  /*65a0*/  SHFL.BFLY PT, R12, R13, 0x1, 0x1f ;  /* 0x0c201f000d0c7f89 */ /* 0x000fe200000e0000 */
[----:B-1----:R-:W-:Y:S01]  /*65b0*/  FMNMX.FTZ R11, R10, R3, !PT ;  /* 0x000000030a0b7209 */ /* 0x002fe20007810000 */
[----:B------:R-:W-:-:S04]  /*65c0*/  IMAD.U32 R10, RZ, RZ, UR39 ;  /* 0x00000027ff0a7e24 */ /* 0x000fc8000f8e00ff */
[----:B------:R-:W0:Y:S02]  /*65d0*/  SHFL.BFLY PT, R6, R11, 0x1, 0x1f ;  /* 0x0c201f000b067f89 */ /* 0x000e2400000e0000 */
[----:B0-----:R-:W-:Y:S02]  /*65e0*/  FMNMX.FTZ R3, R11, R6, !PT ;  /* 0x000000060b037209 */ /* 0x001fe40007810000 */
[----:B------:R-:W-:-:S03]  /*65f0*/  FMNMX.FTZ R6, R13, R12, !PT ;  /* 0x0000000c0d067209 */ /* 0x000fc60007810000 */
[----:B------:R-:W-:-:S04]  /*6600*/  FADD.FTZ R7, -R3, R7 ;  /* 0x0000000703077221 */ /* 0x000fc80000010100 */
[----:B------:R-:W-:Y:S01]  /*6610*/  FMUL.FTZ R8, R7, UR39 ;  /* 0x0000002707087c20 */ /* 0x000fe20008410000 */
[----:B------:R-:W-:-:S01]  /*6620*/  FADD.FTZ R7, -R6, R9 ;  /* 0x0000000906077221 */ /* 0x000fc20000010100 */
[----:B------:R-:W-:-:S03]  /*6630*/  FFMA.FTZ R9, R3, R10, -8 ;  /* 0xc100000003097423 */ /* 0x000fc6000001000a */
[----:B------:R-:W-:Y:S01]  /*6640*/  FMUL.FTZ R7, R7, UR39 ;  /* 0x0000002707077c20 */ /* 0x000fe20008410000 */
        /* <DEDUP_REMOVED lines=19> */
[----:B------:R-:W-:-:S02]  /*6780*/  WARPGROUP.DEPBAR.LE gsb0, 0x0 ;  /* 0x00008000000079c5 */ /* 0x000fc40000010000 */
[----:B------:R-:W-:Y:S01]  /*6790*/  WARPGROUP.ARRIVE ;  /* 0x00000000000079c5 */ /* 0x000fe20000000000 */
[--C-:B------:R-:W-:Y:S01]  /*67a0*/  FFMA.FTZ R156, R156, UR39, -R9.reuse ;  /* 0x000000279c9c7c23 */ /* 0x100fe20008010809 */
[----:B------:R-:W-:-:S01]  /*67b0*/  FFMA.FTZ R157, R157, UR39, -R9 ;  /* 0x000000279d9d7c23 */ /* 0x000fc20008010809 */
[--C-:B------:R-:W-:Y:S01]  /*67c0*/  FFMA.FTZ R160, R160, UR39, -R9.reuse ;  /* 0x00000027a0a07c23 */ /* 0x100fe20008010809 */
[----:B------:R-:W-:-:S01]  /*67d0*/  FFMA.FTZ R161, R161, UR39, -R9 ;  /* 0x00000027a1a17c23 */ /* 0x000fc20008010809 */
[--C-:B------:R-:W-:Y:S01]  /*67e0*/  FFMA.FTZ R164, R164, UR39, -R9.reuse ;  /* 0x00000027a4a47c23 */ /* 0x100fe20008010809 */
        /* <DEDUP_REMOVED lines=20> */
[----:B------:R-:W-:Y:S01]  /*6930*/  FFMA.FTZ R133, R6, R185, -8 ;  /* 0xc100000006857423 */ /* 0x000fe200000100b9 */
[----:B------:R-:W-:Y:S03]  /*6940*/  MUFU.EX2 R8, R8 ;  /* 0x0000000800087308 */ /* 0x000fe60000000800 */
        /* <DEDUP_REMOVED lines=41> */
[--C-:B------:R-:W-:Y:S01]  /*6be0*/  FFMA.FTZ R126, R126, UR39, -R133.reuse ;  /* 0x000000277e7e7c23 */ /* 0x100fe20008010885 */
[----:B------:R-:W-:-:S01]  /*6bf0*/  FFMA.FTZ R127, R127, UR39, -R133 ;  /* 0x000000277f7f7c23 */ /* 0x000fc20008010885 */
[--C-:B------:R-:W-:Y:S01]  /*6c00*/  FFMA.FTZ R130, R130, UR39, -R133.reuse ;  /* 0x0000002782827c23 */ /* 0x100fe20008010885 */
[----:B------:R-:W-:-:S01]  /*6c10*/  FFMA.FTZ R131, R131, UR39, -R133 ;  /* 0x0000002783837c23 */ /* 0x000fc20008010885 */
[----:B------:R-:W1:Y:S01]  /*6c20*/  MUFU.EX2 R12, R12 ;  /* 0x0000000c000c7308 */ /* 0x000e620000000800 */
[----:B0-----:R-:W-:-:S01]  /*6c30*/  FADD.FTZ R5, R10, R5 ;  /* 0x000000050a057221 */ /* 0x001fc20000010000 */
[----:B------:R-:W-:-:S02]  /*6c40*/  IMAD.U32 R195, RZ, RZ, UR52 ;  /* 0x00000034ffc37e24 */ /* 0x000fc4000f8e00ff */
[----:B------:R-:W-:-:S01]  /*6c50*/  FFMA.FTZ R134, R134, UR39, -R133 ;  /* 0x0000002786867c23 */ /* 0x000fc20008010885 */
[----:B------:R-:W-:Y:S01]  /*6c60*/  FFMA.FTZ R133, R135, UR39, -R133 ;  /* 0x0000002787857c23 */ /* 0x000fe20008010885 */
[----:B------:R-:W-:Y:S02]  /*6c70*/  @!P1 IMAD R195, R195, 0x8, R0 ;  /* 0x00000008c3c39824 */ /* 0x000fe400078e0200 */
        /* <DEDUP_REMOVED lines=33> */
[----:B------:R-:W-:Y:S02]  /*6e90*/  WARPGROUP.DEPBAR.LE gsb0, 0x0 ;  /* 0x00008000000079c5 */ /* 0x000fe40000010000 */
[----:B------:R-:W-:Y:S01]  /*6ea0*/  WARPGROUP.ARRIVE ;  /* 0x00000000000079c5 */ /* 0x000fe20000000000 */
[----:B-1----:R-:W-:-:S04]  /*6eb0*/  FADD.FTZ R193, R171, R192 ;  /* 0x000000c0abc17221 */ /* 0x002fc80000010000 */
[----:B------:R-:W1:Y:S01]  /*6ec0*/  MUFU.EX2 R173, R173 ;  /* 0x000000ad00ad7308 */ /* 0x000e620000000800 */
[----:B------:R-:W-:Y:S01]  /*6ed0*/  QGMMA.64x192x32.F32.E4M3.E4M3 R24, R208, gdesc[UR4], R24, gsb0 ;  /* 0x02e00004d0187df3 */ /* 0x000fe20008000818 */
[----:B------:R-:W-:Y:S01]  /*6ee0*/  UIADD3 UR6, UR10, 0x480, URZ ;  /* 0x000004800a067890 */ /* 0x000fe2000fffe03f */
[----:B0-----:R-:W-:Y:S01]  /*6ef0*/  FADD.FTZ R4, R172, R5 ;  /* 0x00000005ac047221 */ /* 0x001fe20000010000 */
        /* <DEDUP_REMOVED lines=51> */
[----:B------:R-:W-:Y:S02]  /*7230*/  WARPGROUP.DEPBAR.LE gsb0, 0x0 ;  /* 0x00008000000079c5 */ /* 0x000fe40000010000 */
[----:B------:R-:W-:-:S04]  /*7240*/  WARPGROUP.ARRIVE ;  /* 0x00000000000079c5 */ /* 0x000fc80000000000 */
[----:B------:R-:W2:Y:S01]  /*7250*/  MUFU.EX2 R136, R136 ;  /* 0x0000008800887308 */ /* 0x000ea20000000800 */
[----:B-1----:R-:W-:-:S01]  /*7260*/  FADD.FTZ R5, R165, R4 ;  /* 0x00000004a5057221 */ /* 0x002fc20000010000 */
[----:B------:R-:W-:Y:S01]  /*7270*/  QGMMA.64x192x32.F32.E4M3.E4M3 R24, R212, gdesc[UR4], R24, gsb0 ;  /* 0x02e00004d4187df3 */ /* 0x000fe20008000818 */
[----:B------:R-:W-:Y:S01]  /*7280*/  UIADD3 UR6, UR10, 0x600, URZ ;  /* 0x000006000a067890 */ /* 0x000fe2000fffe03f */
[----:B0-----:R-:W-:Y:S01]  /*7290*/  FADD.FTZ R193, R167, R192 ;  /* 0x000000c0a7c17221 */ /* 0x001fe20000010000 */
[----:B------:R-:W-:-:S03]  /*72a0*/  UMOV UR7, 0xc0000010 ;  /* 0xc000001000077882 */ /* 0x000fc60000000000 */
[----:B------:R-:W0:Y:S08]  /*72b0*/  MUFU.EX2 R138, R138 ;  /* 0x0000008a008a7308 */ /* 0x000e300000000800 */
        /* <DEDUP_REMOVED lines=9> */
[----:B0-----:R-:W-:-:S07]  /*7350*/  FADD.FTZ R4, R140, R5 ;  /* 0x000000058c047221 */ /* 0x001fce0000010000 */
[----:B------:R-:W0:Y:S01]  /*7360*/  MUFU.EX2 R143, R143 ;  /* 0x0000008f008f7308 */ /* 0x000e220000000800 */
[----:B-1----:R-:W-:-:S07]  /*7370*/  FADD.FTZ R192, R142, R193 ;  /* 0x000000c18ec07221 */ /* 0x002fce0000010000 */
[----:B------:R-:W1:Y:S01]  /*7380*/  MUFU.EX2 R144, R144 ;  /* 0x0000009000907308 */ /* 0x000e620000000800 */
[----:B--2---:R-:W-:-:S01]  /*7390*/  FADD.FTZ R5, R141, R4 ;  /* 0x000000048d057221 */ /* 0x004fc20000010000 */
[----:B------:R-:W-:-:S06]  /*73a0*/  IADD3 R4, -R229, 0xb, RZ ;  /* 0x0000000be5047810 */ /* 0x000fcc0007ffe1ff */
        /* <DEDUP_REMOVED lines=30> */
[----:B------:R-:W-:Y:S01]  /*7590*/  MUFU.EX2 R128, R128 ;  /* 0x0000008000807308 */ /* 0x000fe20000000800 */
[----:B0-----:R-:W-:-:S07]  /*75a0*/  FADD.FTZ R5, R125, R192 ;  /* 0x000000c07d057221 */ /* 0x001fce0000010000 */
[----:B------:R-:W0:Y:S01]  /*75b0*/  MUFU.EX2 R130, R130 ;  /* 0x0000008200827308 */ /* 0x000e220000000800 */
[----:B-1----:R-:W-:-:S07]  /*75c0*/  FADD.FTZ R135, R127, R194 ;  /* 0x000000c27f877221 */ /* 0x002fce0000010000 */
[----:B------:R-:W-:Y:S01]  /*75d0*/  MUFU.EX2 R129, R129 ;  /* 0x0000008100817308 */ /* 0x000fe20000000800 */
[----:B------:R-:W-:Y:S02]  /*75e0*/  WARPGROUP.DEPBAR.LE gsb0, 0x0 ;  /* 0x00008000000079c5 */ /* 0x000fe40000010000 */
[----:B------:R-:W-:-:S05]  /*75f0*/  WARPGROUP.ARRIVE ;  /* 0x00000000000079c5 */ /* 0x000fca0000000000 */
[----:B------:R-:W1:Y:S01]  /*7600*/  MUFU.EX2 R131, R131 ;  /* 0x0000008300837308 */ /* 0x000e620000000800 */
[----:B0-----:R-:W-:-:S01]  /*7610*/  FADD.FTZ R192, R130, R135 ;  /* 0x0000008782c07221 */ /* 0x001fc20000010000 */
[----:B------:R-:W-:Y:S06]  /*7620*/  QGMMA.64x192x32.F32.E4M3.E4M3 R24, R216, gdesc[UR4], R24, gsb0 ;  /* 0x02e00004d8187df3 */ /* 0x000fec0008000818 */
[----:B------:R-:W-:Y:S08]  /*7630*/  MUFU.EX2 R132, R132 ;  /* 0x0000008400847308 */ /* 0x000ff00000000800 */
[----:B------:R-:W0:Y:S01]  /*7640*/  MUFU.EX2 R134, R134 ;  /* 0x0000008600867308 */ /* 0x000e220000000800 */
[----:B-1----:R-:W-:-:S07]  /*7650*/  FADD.FTZ R135, R131, R192 ;  /* 0x000000c083877221 */ /* 0x002fce0000010000 */
[----:B------:R-:W1:Y:S08]  /*7660*/  MUFU.EX2 R9, R9 ;  /* 0x0000000900097308 */ /* 0x000e700000000800 */
[----:B------:R-:W2:Y:S01]  /*7670*/  MUFU.EX2 R133, R133 ;  /* 0x0000008500857308 */ /* 0x000ea20000000800 */
[----:B0-----:R-:W-:-:S01]  /*7680*/  FADD.FTZ R135, R134, R135 ;  /* 0x0000008786877221 */ /* 0x001fc20000010000 */
[----:B------:R-:W-:-:S02]  /*7690*/  WARPGROUP.DEPBAR.LE gsb0, 0x0 ;  /* 0x00008000000079c5 */ /* 0x000fc40000010000 */
[----:B------:R0:W-:Y:S06]  /*76a0*/  BAR.ARV R4, 0x100 ;  /* 0x000400040000751d */ /* 0x0001ec0000002000 */
[----:B0-----:R-:W-:-:S05]  /*76b0*/  @!P1 VIADD R4, R195, 0x33440 ;  /* 0x00033440c3049836 */ /* 0x001fca0000000000 */
[----:B------:R-:W-:-:S04]  /*76c0*/  @!P1 PRMT R4, RZ, 0x654, R4 ;  /* 0x00000654ff049816 */ /* 0x000fc80000000004 */
[----:B------:R0:W-:Y:S02]  /*76d0*/  @!P1 SYNCS.ARRIVE.TRANS64.RED.A1T0 RZ, [R4+URZ], RZ ;  /* 0x000000ff04ff99a7 */ /* 0x0001e4000810043f */
[----:B0-----:R-:W-:-:S04]  /*76e0*/  FADD.FTZ R4, R128, R5 ;  /* 0x0000000580047221 */ /* 0x001fc80000010000 */
[----:B------:R-:W-:-:S04]  /*76f0*/  FADD.FTZ R5, R129, R4 ;  /* 0x0000000481057221 */ /* 0x000fc80000010000 */
[----:B------:R-:W-:-:S04]  /*7700*/  FADD.FTZ R4, R132, R5 ;  /* 0x0000000584047221 */ /* 0x000fc80000010000 */
[----:B-1----:R-:W-:Y:S01]  /*7710*/  FADD.FTZ R5, R9, R4 ;  /* 0x0000000409057221 */ /* 0x002fe20000010000 */
[----:B--2---:R-:W-:-:S01]  /*7720*/  FADD.FTZ R4, R133, R135 ;  /* 0x0000008785047221 */ /* 0x004fc20000010000 */
[----:B------:R-:W-:Y:S06]  /*7730*/  @!P0 BRA `(.L_x_304) ;  /* 0x0000000000048947 */ /* 0x000fec0003800000 */
[----:B------:R-:W-:Y:S01]  /*7740*/  BPT.TRAP 0x1 ;  /* 0x000000040000795c */ /* 0x000fe20000300000 */
.L_x_304:
[----:B------:R-:W-:Y:S01]  /*7750*/  F2FP.SATFINITE.E4M3.F32.PACK_AB_MERGE_C R132, R9, R132, RZ ;  /* 0x000000840984723e */ /* 0x000fe200048070ff */
[----:B------:R-:W-:Y:S01]  /*7760*/  IMAD.U32 R9, RZ, RZ, UR51 ;  /* 0x00000033ff097e24 */ /* 0x000fe2000f8e00ff */
[----:B------:R-:W-:Y:S01]  /*7770*/  ISETP.LT.AND P1, PT, RZ, UR50, PT ;  /* 0x00000032ff007c0c */ /* 0x000fe2000bf21270 */
[----:B------:R-:W-:Y:S01]  /*7780*/  UIADD3 UR6, UR50, -0x1, URZ ;  /* 0xffffffff32067890 */ /* 0x000fe2000fffe03f */
[----:B------:R-:W-:Y:S01]  /*7790*/  F2FP.SATFINITE.E4M3.F32.PACK_AB_MERGE_C R12, R13, R12, RZ ;  /* 0x0000000c0d0c723e */ /* 0x000fe200048070ff */
[----:B------:R-:W-:Y:S01]  /*77a0*/  IMAD R9, R9, 0x8, R0 ;  /* 0x0000000809097824 */ /* 0x000fe200078e0200 */
[----:B------:R-:W-:Y:S01]  /*77b0*/  F2FP.SATFINITE.E4M3.F32.PACK_AB_MERGE_C R186, R187, R186, RZ ;  /* 0x000000babbba723e */ /* 0x000fe200048070ff */
[----:B------:R-:W-:Y:S01]  /*77c0*/  UMOV UR53, UR43 ;  /* 0x0000002b00357c82 */ /* 0x000fe20008000000 */
[----:B------:R-:W-:Y:S01]  /*77d0*/  F2FP.SATFINITE.E4M3.F32.PACK_AB_MERGE_C R20, R21, R20, RZ ;  /* 0x000000141514723e */ /* 0x000fe200048070ff */
[----:B------:R-:W-:Y:S01]  /*77e0*/  VIADD R9, R9, 0x33460 ;  /* 0x0003346009097836 */ /* 0x000fe20000000000 */
[----:B------:R-:W-:Y:S01]  /*77f0*/  F2FP.SATFINITE.E4M3.F32.PACK_AB_MERGE_C R190, R191, R190, RZ ;  /* 0x000000bebfbe723e */ /* 0x000fe200048070ff */
[----:B------:R-:W-:Y:S01]  /*7800*/  UMOV UR50, UR6 ;  /* 0x0000000600327c82 */ /* 0x000fe20008000000 */
[----:B------:R-:W-:Y:S01]  /*7810*/  F2FP.SATFINITE.E4M3.F32.PACK_AB_MERGE_C R172, R173, R172, RZ ;  /* 0x000000acadac723e */ /* 0x000fe200048070ff */
[----:B------:R-:W-:Y:S01]  /*7820*/  UMOV UR51, UR52 ;  /* 0x0000003400337c82 */ /* 0x000fe20008000000 */
[----:B------:R-:W-:Y:S01]  /*7830*/  PRMT R9, R2, 0x654, R9 ;  /* 0x0000065402097816 */ /* 0x000fe20000000009 */
[-C--:B------:R-:W-:Y:S01]  /*7840*/  FMUL.FTZ R26, R26, R7.reuse ;  /* 0x000000071a1a7220 */ /* 0x080fe20000410000 */
[----:B------:R-:W-:Y:S01]  /*7850*/  F2FP.SATFINITE.E4M3.F32.PACK_AB_MERGE_C R174, R175, R174, RZ ;  /* 0x000000aeafae723e */ /* 0x000fe200048070ff */
[-C--:B------:R-:W-:Y:S01]  /*7860*/  FMUL.FTZ R27, R27, R7.reuse ;  /* 0x000000071b1b7220 */ /* 0x080fe20000410000 */
[----:B------:R-:W-:Y:S01]  /*7870*/  F2FP.SATFINITE.E4M3.F32.PACK_AB_MERGE_C R180, R181, R180, RZ ;  /* 0x000000b4b5b4723e */ /* 0x000fe200048070ff */
[----:B------:R0:W-:Y:S01]  /*7880*/  SYNCS.ARRIVE.TRANS64.RED.A1T0 RZ, [R9+URZ], RZ ;  /* 0x000000ff09ff79a7 */ /* 0x0001e2000810043f */
        /* <DEDUP_REMOVED lines=126> */
[----:B0-----:R-:W-:-:S02]  /*8070*/  IMAD.MOV.U32 R9, RZ, RZ, R6 ;  /* 0x000000ffff097224 */ /* 0x001fc400078e0006 */
[----:B------:R-:W-:Y:S01]  /*8080*/  IMAD.MOV.U32 R7, RZ, RZ, R3 ;  /* 0x000000ffff077224 */ /* 0x000fe200078e0003 */
[----:B------:R-:W-:Y:S06]  /*8090*/  @P1 BRA `(.L_x_305) ;  /* 0xffffffd000241947 */ /* 0x000fec000383ffff */
.L_x_295:
[----:B------:R-:W-:Y:S06]  /*80a0*/  BAR.ARV 0x8, 0x180 ;  /* 0x0206000000007b1d */ /* 0x000fec0000002000 */
[----:B------:R-:W-:Y:S05]  /*80b0*/  @!P0 BRA `(.L_x_306) ;  /* 0x0000000000048947 */ /* 0x000fea0003800000 */
[----:B------:R-:W-:Y:S01]  /*80c0*/  BPT.TRAP 0x1 ;  /* 0x000000040000795c */ /* 0x000fe20000300000 */
.L_x_306:
[----:B------:R-:W-:Y:S02]  /*80d0*/  IMAD.U32 R7, RZ, RZ, UR52 ;  /* 0x00000034ff077e24 */ /* 0x000fe4000f8e00ff */
[----:B------:R-:W-:Y:S02]  /*80e0*/  IMAD.U32 R8, RZ, RZ, UR43 ;  /* 0x0000002bff087e24 */ /* 0x000fe4000f8e00ff */
[----:B------:R-:W-:-:S03]  /*80f0*/  IMAD R14, R7, 0x8, R0 ;  /* 0x00000008070e7824 */ /* 0x000fc600078e0200 */
[----:B------:R-:W-:-:S04]  /*8100*/  SHF.L.U32 R7, R8, 0x1f, RZ ;  /* 0x0000001f08077819 */ /* 0x000fc800000006ff */
[----:B------:R0:W1:Y:S01]  /*8110*/  SYNCS.PHASECHK.TRANS64.TRYWAIT P1, [R14+URZ+0x33450], R7 ;  /* 0x033450070e0075a7 */ /* 0x000062000802017f */
[----:B------:R-:W-:Y:S05]  /*8120*/  @!P0 BRA `(.L_x_307) ;  /* 0x0000000000048947 */ /* 0x000fea0003800000 */
[----:B------:R-:W-:Y:S01]  /*8130*/  BPT.TRAP 0x1 ;  /* 0x000000040000795c */ /* 0x000fe20000300000 */
.L_x_307:
[----:B------:R-:W-:Y:S02]  /*8140*/  VIADD R0, R0, 0x200 ;  /* 0x0000020000007836 */ /* 0x000fe40000000000 */
[----:B------:R-:W-:-:S03]  /*8150*/  IMAD.U32 R9, RZ, RZ, UR52 ;  /* 0x00000034ff097e24 */ /* 0x000fc6000f8e00ff */
[----:B------:R-:W-:-:S04]  /*8160*/  SHF.R.U32.HI R0, RZ, 0x4, R0 ;  /* 0x00000004ff007819 */ /* 0x000fc80000011600 */
[----:B------:R-:W-:-:S04]  /*8170*/  LOP3.LUT R0, R0, 0x3fff, RZ, 0xc0, !PT ;  /* 0x00003fff00007812 */ /* 0x000fc800078ec0ff */
[----:B------:R-:W-:Y:S01]  /*8180*/  LOP3.LUT R0, R0, 0x10000, RZ, 0xfc, !PT ;  /* 0x0001000000007812 */ /* 0x000fe200078efcff */
[----:B-1----:R-:W-:Y:S06]  /*8190*/  @P1 BRA `(.L_x_308) ;  /* 0x0000000000081947 */ /* 0x002fec0003800000 */
[----:B------:R-:W1:Y:S02]  /*81a0*/  SYNCS.PHASECHK.TRANS64.TRYWAIT P1, [R14+URZ+0x33450], R7 ;  /* 0x033450070e0075a7 */ /* 0x000e64000802017f */
[----:B-1----:R-:W-:Y:S05]  /*81b0*/  @!P1 BRA `(.L_x_309) ;  /* 0x0000009400f09947 */ /* 0x002fea0003800000 */
.L_x_308:
[----:B------:R-:W-:Y:S01]  /*81c0*/  IMAD R8, R9, 0x780, R0 ;  /* 0x0000078009087824 */ /* 0x000fe200078e0200 */
[----:B------:R-:W-:Y:S05]  /*81d0*/  WARPSYNC.ALL ;  /* 0x0000000000007948 */ /* 0x000fea0003800000 */
[----:B------:R-:W-:Y:S01]  /*81e0*/  IMAD.MOV.U32 R9, RZ, RZ, -0x3ffffff0 ;  /* 0xc0000010ff097424 */ /* 0x000fe200078e00ff */
[C---:B------:R-:W-:Y:S01]  /*81f0*/  R2UR UR6, R8.reuse ;  /* 0x00000000080672ca */ /* 0x040fe200000e0000 */
[----:B------:R-:W-:Y:S01]  /*8200*/  WARPGROUP.ARRIVE ;  /* 0x00000000000079c5 */ /* 0x000fe20000000000 */
[----:B------:R-:W-:Y:S01]  /*8210*/  VIADD R10, R8, 0x180 ;  /* 0x00000180080a7836 */ /* 0x000fe20000000000 */
[----:B------:R-:W-:Y:S01]  /*8220*/  ULDC.64 UR8, c[0x0][0x9a0] ;  /* 0x0002680000087ab9 */ /* 0x000fe20000000a00 */
[----:B------:R-:W-:Y:S01]  /*8230*/  R2UR UR7, R9 ;  /* 0x00000000090772ca */ /* 0x000fe200000e0000 */
[----:B------:R-:W-:Y:S01]  /*8240*/  IMAD.MOV.U32 R11, RZ, RZ, -0x3ffffff0 ;  /* 0xc0000010ff0b7424 */ /* 0x000fe200078e00ff */
[----:B------:R-:W-:Y:S01]  /*8250*/  UISETP.NE.U32.AND UP0, UPT, UR8, URZ, UPT ;  /* 0x0000003f0800728c */ /* 0x000fe2000bf05070 */
[----:B01----:R-:W-:-:S03]  /*8260*/  IMAD.MOV.U32 R7, RZ, RZ, 0x3f800000 ;  /* 0x3f800000ff077424 */ /* 0x003fc600078e00ff */
[----:B------:R-:W-:-:S06]  /*8270*/  UISETP.NE.AND.EX UP0, UPT, UR9, URZ, UPT, UP0 ;  /* 0x0000003f0900728c */ /* 0x000fcc000bf05300 */
[----:B------:R-:W-:Y:S01]  /*8280*/  PLOP3.LUT P1, PT, PT, PT, UP0, 0x80, 0x0 ;  /* 0x000000000000781c */ /* 0x000fe20003f2f008 */
[----:B------:R-:W-:Y:S01]  /*8290*/  QGMMA.64x192x32.F32.E4M3.E4M3 R24, R200, gdesc[UR4], R24, gsb0 ;  /* 0x02e00004c8187df3 */ /* 0x000fe20008000818 */
[----:B------:R-:W-:Y:S01]  /*82a0*/  R2UR UR6, R10 ;  /* 0x000000000a0672ca */ /* 0x000fe200000e0000 */
[----:B------:R-:W-:Y:S01]  /*82b0*/  VIADD R10, R8, 0x300 ;  /* 0x00000300080a7836 */ /* 0x000fe20000000000 */
[----:B------:R-:W-:Y:S01]  /*82c0*/  R2UR UR7, R11 ;  /* 0x000000000b0772ca */ /* 0x000fe200000e0000 */
[----:B------:R-:W-:Y:S01]  /*82d0*/  IMAD.MOV.U32 R11, RZ, RZ, -0x3ffffff0 ;  /* 0xc0000010ff0b7424 */ /* 0x000fe200078e00ff */
[----:B------:R-:W-:Y:S02]  /*82e0*/  @UP0 ULDC.64 UR10, c[0x0][0x9c8] ;  /* 0x00027200000a0ab9 */ /* 0x000fe40000000a00 */
[----:B------:R-:W-:Y:S01]  /*82f0*/  @UP0 UIMAD.WIDE.U32 UR4, UR36, UR10, URZ ;  /* 0x0000000a240402a5 */ /* 0x000fe2000f8e003f */
[----:B------:R-:W-:Y:S02]  /*8300*/  WARPGROUP.DEPBAR.LE gsb0, 0x0 ;  /* 0x00008000000079c5 */ /* 0x000fe40000010000 */
[----:B------:R-:W-:-:S10]  /*8310*/  WARPGROUP.ARRIVE ;  /* 0x00000000000079c5 */ /* 0x000fd40000000000 */
[----:B------:R-:W-:Y:S01]  /*8320*/  QGMMA.64x192x32.F32.E4M3.E4M3 R24, R204, gdesc[UR4], R24, gsb0 ;  /* 0x02e00004cc187df3 */ /* 0x000fe20008000818 */
[----:B------:R-:W-:Y:S02]  /*8330*/  R2UR UR6, R10 ;  /* 0x000000000a0672ca */ /* 0x000fe400000e0000 */
[----:B------:R-:W-:Y:S01]  /*8340*/  R2UR UR7, R11 ;  /* 0x000000000b0772ca */ /* 0x000fe200000e0000 */
[----:B------:R-:W-:Y:S02]  /*8350*/  VIADD R10, R8, 0x480 ;  /* 0x00000480080a7836 */ /* 0x000fe40000000000 */
[----:B------:R-:W-:Y:S01]  /*8360*/  IMAD.MOV.U32 R11, RZ, RZ, -0x3ffffff0 ;  /* 0xc0000010ff0b7424 */ /* 0x000fe200078e00ff */
[----:B------:R-:W-:Y:S02]  /*8370*/  WARPGROUP.DEPBAR.LE gsb0, 0x0 ;  /* 0x00008000000079c5 */ /* 0x000fe40000010000 */
[----:B------:R-:W-:-:S11]  /*8380*/  WARPGROUP.ARRIVE ;  /* 0x00000000000079c5 */ /* 0x000fd60000000000 */
[----:B------:R-:W-:Y:S01]  /*8390*/  QGMMA.64x192x32.F32.E4M3.E4M3 R24, R208, gdesc[UR4], R24, gsb0 ;  /* 0x02e00004d0187df3 */ /* 0x000fe20008000818 */
[----:B------:R-:W-:Y:S02]  /*83a0*/  @UP0 UIMAD UR6, UR37, UR10, URZ ;  /* 0x0000000a250602a4 */ /* 0x000fe4000f8e023f */
[----:B------:R-:W-:Y:S02]  /*83b0*/  @UP0 USHF.R.S32.HI UR7, URZ, 0x1f, UR46 ;  /* 0x0000001f3f070899 */ /* 0x000fe4000801142e */
[----:B------:R-:W-:-:S03]  /*83c0*/  @UP0 UIMAD UR6, UR36, UR11, UR6 ;  /* 0x0000000b240602a4 */ /* 0x000fc6000f8e0206 */
[----:B------:R-:W-:Y:S01]  /*83d0*/  @UP0 ULDC.64 UR10, c[0x0][0x9d0] ;  /* 0x00027400000a0ab9 */ /* 0x000fe20000000a00 */
[----:B------:R-:W-:Y:S02]  /*83e0*/  @UP0 UIADD3 UR5, UR5, UR6, URZ ;  /* 0x0000000605050290 */ /* 0x000fe4000fffe03f */
[----:B------:R-:W-:Y:S02]  /*83f0*/  @UP0 UIMAD UR6, UR7, UR10, URZ ;  /* 0x0000000a070602a4 */ /* 0x000fe4000f8e023f */
[----:B------:R-:W-:Y:S02]  /*8400*/  @UP0 UIMAD.WIDE.U32 UR4, UR46, UR10, UR4 ;  /* 0x0000000a2e0402a5 */ /* 0x000fe4000f8e0004 */
[----:B------:R-:W-:-:S04]  /*8410*/  @UP0 UIMAD UR6, UR46, UR11, UR6 ;  /* 0x0000000b2e0602a4 */ /* 0x000fc8000f8e0206 */
[----:B------:R-:W-:Y:S02]  /*8420*/  @UP0 UIADD3 UR5, UR5, UR6, URZ ;  /* 0x0000000605050290 */ /* 0x000fe4000fffe03f */
[----:B------:R-:W-:-:S04]  /*8430*/  @UP0 ULEA UR6, UP1, UR4, UR8, 0x2 ;  /* 0x0000000804060291 */ /* 0x000fc8000f82103f */
[----:B------:R-:W-:-:S03]  /*8440*/  @UP0 ULEA.HI.X UR5, UR4, UR9, UR5, 0x2, UP1 ;  /* 0x0000000904050291 */ /* 0x000fc600088f1405 */
[----:B------:R-:W-:Y:S02]  /*8450*/  @UP0 UMOV UR4, UR6 ;  /* 0x0000000600040c82 */ /* 0x000fe40008000000 */
[----:B------:R-:W-:Y:S02]  /*8460*/  IMAD.U32 R12, RZ, RZ, UR4 ;  /* 0x00000004ff0c7e24 */ /* 0x000fe4000f8e00ff */
[----:B------:R-:W-:-:S05]  /*8470*/  IMAD.U32 R13, RZ, RZ, UR5 ;  /* 0x00000005ff0d7e24 */ /* 0x000fca000f8e00ff */
[----:B------:R0:W2:Y:S01]  /*8480*/  @P1 LDG.E R7, desc[UR48][R12.64] ;  /* 0x000000300c071981 */ /* 0x0000a2000c1e1900 */
[----:B------:R-:W-:Y:S02]  /*8490*/  R2UR UR6, R10 ;  /* 0x000000000a0672ca */ /* 0x000fe400000e0000 */
[----:B------:R-:W-:Y:S01]  /*84a0*/  R2UR UR7, R11 ;  /* 0x000000000b0772ca */ /* 0x000fe200000e0000 */
[----:B------:R-:W-:Y:S02]  /*84b0*/  VIADD R8, R8, 0x600 ;  /* 0x0000060008087836 */ /* 0x000fe40000000000 */
[----:B------:R-:W-:Y:S01]  /*84c0*/  IMAD.MOV.U32 R9, RZ, RZ, -0x3ffffff0 ;  /* 0xc0000010ff097424 */ /* 0x000fe200078e00ff */
[----:B------:R-:W-:Y:S02]  /*84d0*/  WARPGROUP.DEPBAR.LE gsb0, 0x0 ;  /* 0x00008000000079c5 */ /* 0x000fe40000010000 */
[----:B------:R-:W-:-:S07]  /*84e0*/  WARPGROUP.ARRIVE ;  /* 0x00000000000079c5 */ /* 0x000fce0000000000 */
[----:B------:R-:W-:Y:S01]  /*84f0*/  QGMMA.64x192x32.F32.E4M3.E4M3 R24, R212, gdesc[UR4], R24, gsb0 ;  /* 0x02e00004d4187df3 */ /* 0x000fe20008000818 */
[----:B------:R-:W-:Y:S02]  /*8500*/  R2UR UR6, R8 ;  /* 0x00000000080672ca */ /* 0x000fe400000e0000 */
[----:B------:R-:W-:Y:S01]  /*8510*/  R2UR UR7, R9 ;  /* 0x00000000090772ca */ /* 0x000fe200000e0000 */
[----:B------:R-:W1:Y:S04]  /*8520*/  SHFL.BFLY PT, R0, R5, 0x2, 0x1f ;  /* 0x0c401f0005007f89 */ /* 0x000e6800000e0000 */
[----:B------:R-:W3:Y:S01]  /*8530*/  SHFL.BFLY PT, R11, R4, 0x2, 0x1f ;  /* 0x0c401f00040b7f89 */ /* 0x000ee200000e0000 */
[----:B-1----:R-:W-:-:S01]  /*8540*/  FADD.FTZ R0, R0, R5 ;  /* 0x0000000500007221 */ /* 0x002fc20000010000 */
[----:B---3--:R-:W-:-:S04]  /*8550*/  FADD.FTZ R11, R11, R4 ;  /* 0x000000040b0b7221 */ /* 0x008fc80000010000 */
[----:B------:R-:W1:Y:S04]  /*8560*/  SHFL.BFLY PT, R9, R0, 0x1, 0x1f ;  /* 0x0c201f0000097f89 */ /* 0x000e6800000e0000 */
[----:B------:R-:W0:Y:S01]  /*8570*/  SHFL.BFLY PT, R8, R11, 0x1, 0x1f ;  /* 0x0c201f000b087f89 */ /* 0x000e2200000e0000 */
        /* <DEDUP_REMOVED lines=24> */
[----:B--2---:R-:W-:Y:S01]  /*8700*/  FMUL.FTZ R8, R8, R7 ;  /* 0x0000000708087220 */ /* 0x004fe20000410000 */
[----:B------:R-:W-:Y:S02]  /*8710*/  IMAD.MOV.U32 R4, RZ, RZ, -0x800000 ;  /* 0xff800000ff047424 */ /* 0x000fe400078e00ff */
[----:B------:R-:W-:Y:S01]  /*8720*/  @P2 FFMA.FTZ R0, R10, R3, R5 ;  /* 0x000000030a002223 */ /* 0x000fe20000010005 */
[----:B------:R-:W-:-:S01]  /*8730*/  @P3 FFMA.FTZ R4, R120, R6, R9 ;  /* 0x0000000678043223 */ /* 0x000fc20000010009 */
[----:B---3--:R-:W-:Y:S01]  /*8740*/  FMUL.FTZ R7, R12, R7 ;  /* 0x000000070c077220 */ /* 0x008fe20000410000 */
[----:B------:R-:W-:-:S02]  /*8750*/  WARPGROUP.DEPBAR.LE gsb0, 0x0 ;  /* 0x00008000000079c5 */ /* 0x000fc40000010000 */
[----:B------:R-:W-:Y:S05]  /*8760*/  @!P0 BRA `(.L_x_310) ;  /* 0x0000000000048947 */ /* 0x000fea0003800000 */
[----:B------:R-:W-:Y:S01]  /*8770*/  BPT.TRAP 0x1 ;  /* 0x000000040000795c */ /* 0x000fe20000300000 */
.L_x_310:
[----:B------:R-:W-:Y:S01]  /*8780*/  VIADD R3, R14, 0x33460 ;  /* 0x000334600e037836 */ /* 0x000fe20000000000 */
[----:B------:R-:W-:Y:S01]  /*8790*/  UIADD3 UR52, UR52, 0x1, URZ ;  /* 0x0000000134347890 */ /* 0x000fe2000fffe03f */
[-C--:B------:R-:W-:Y:S01]  /*87a0*/  FMUL.FTZ R142, R24, R8.reuse ;  /* 0x00000008188e7220 */ /* 0x080fe20000410000 */
[-C--:B------:R-:W-:Y:S01]  /*87b0*/  FMUL.FTZ R140, R25, R8.reuse ;  /* 0x00000008198c7220 */ /* 0x080fe20000410000 */
[-C--:B------:R-:W-:Y:S01]  /*87c0*/  FMUL.FTZ R141, R28, R8.reuse ;  /* 0x000000081c8d7220 */ /* 0x080fe20000410000 */
[----:B------:R-:W-:Y:S01]  /*87d0*/  PRMT R3, R2, 0x654, R3 ;  /* 0x0000065402037816 */ /* 0x000fe20000000003 */
[----:B------:R-:W-:Y:S01]  /*87e0*/  UISETP.NE.AND UP0, UPT, UR52, 0x2, UPT ;  /* 0x000000023400788c */ /* 0x000fe2000bf05270 */
[-C--:B------:R-:W-:Y:S01]  /*87f0*/  FMUL.FTZ R139, R29, R8.reuse ;  /* 0x000000081d8b7220 */ /* 0x080fe20000410000 */
[-C--:B------:R-:W-:Y:S01]  /*8800*/  FMUL.FTZ R138, R32, R8.reuse ;  /* 0x00000008208a7220 */ /* 0x080fe20000410000 */
[----:B------:R0:W-:Y:S01]  /*8810*/  SYNCS.ARRIVE.TRANS64.RED.A1T0 RZ, [R3+URZ], RZ ;  /* 0x000000ff03ff79a7 */ /* 0x0001e2000810043f */
        /* <DEDUP_REMOVED lines=63> */
[----:B------:R-:W-:Y:S01]  /*8c10*/  USEL UR4, URZ, 0x1, UP0 ;  /* 0x000000013f047887 */ /* 0x000fe20008000000 */
        /* <DEDUP_REMOVED lines=23> */
[----:B------:R-:W-:Y:S01]  /*8d90*/  PLOP3.LUT P0, PT, PT, PT, PT, 0x8, 0x0 ;  /* 0x000000000000781c */ /* 0x000fe20003f0e170 */
[-C--:B------:R-:W-:Y:S01]  /*8da0*/  FMUL.FTZ R13, R111, R7.reuse ;  /* 0x000000076f0d7220 */ /* 0x080fe20000410000 */
[-C--:B------:R-:W-:Y:S01]  /*8db0*/  FMUL.FTZ R12, R114, R7.reuse ;  /* 0x00000007720c7220 */ /* 0x080fe20000410000 */
[-C--:B------:R-:W-:Y:S01]  /*8dc0*/  FMUL.FTZ R8, R115, R7.reuse ;  /* 0x0000000773087220 */ /* 0x080fe20000410000 */
[-C--:B------:R-:W-:Y:S01]  /*8dd0*/  FMUL.FTZ R9, R118, R7.reuse ;  /* 0x0000000776097220 */ /* 0x080fe20000410000 */
[----:B------:R-:W-:Y:S01]  /*8de0*/  FMUL.FTZ R119, R119, R7 ;  /* 0x0000000777777220 */ /* 0x000fe20000410000 */
[----:B------:R-:W-:-:S02]  /*8df0*/  UIADD3 UR44, UR44, 0x1, URZ ;  /* 0x000000012c2c7890 */ /* 0x000fc4000fffe03f */
[----:B------:R-:W-:Y:S02]  /*8e00*/  USEL UR52, UR52, URZ, UP0 ;  /* 0x0000003f34347287 */ /* 0x000fe40008000000 */
[----:B0-----:R-:W-:-:S12]  /*8e10*/  ULOP3.LUT UR43, UR43, UR4, URZ, 0x3c, !UPT ;  /* 0x000000042b2b7292 */ /* 0x001fd8000f8e3c3f */
.L_x_288:
[----:B------:R-:W0:Y:S01]  /*8e20*/  S2R R3, SR_CgaCtaId ;  /* 0x0000000000037919 */ /* 0x000e220000008800 */
[----:B------:R-:W-:Y:S01]  /*8e30*/  MOV R2, 0x400 ;  /* 0x0000040000027802 */ /* 0x000fe20000000f00 */
[----:B------:R-:W-:Y:S01]  /*8e40*/  BSSY B0, `(.L_x_311) ;  /* 0x0000311000007945 */ /* 0x000fe20003800000 */
[----:B------:R-:W-:Y:S02]  /*8e50*/  BAR.SYNC.DEFER_BLOCKING 0x5, 0x180 ;  /* 0x0146000000007b1d */ /* 0x000fe40000010000 */
[----:B0-----:R-:W-:-:S05]  /*8e60*/  LEA R2, R3, R2, 0x18 ;  /* 0x0000000203027211 */ /* 0x001fca00078ec0ff */
[----:B------:R-:W0:Y:S02]  /*8e70*/  LDS.128 R60, [R2+0x334d0] ;  /* 0x0334d000023c7984 */ /* 0x000e240000000c00 */
[----:B0-----:R-:W-:Y:S02]  /*8e80*/  R2UR UR5, R61 ;  /* 0x000000003d0572ca */ /* 0x001fe400000e0000 */
[----:B------:R-:W-:Y:S01]  /*8e90*/  R2UR UR46, R62 ;  /* 0x000000003e2e72ca */ /* 0x000fe200000e0000 */
[----:B------:R-:W-:Y:S06]  /*8ea0*/  BAR.ARV 0x4, 0x180 ;  /* 0x0106000000007b1d */ /* 0x000fec0000002000 */
[----:B------:R-:W-:Y:S08]  /*8eb0*/  @P0 BRA `(.L_x_312) ;  /* 0x0000002000fc0947 */ /* 0x000ff00003800000 */
[----:B------:R-:W0:Y:S01]  /*8ec0*/  S2R R70, SR_TID.X ;  /* 0x0000000000467919 */ /* 0x000e220000002100 */
[----:B------:R-:W-:Y:S01]  /*8ed0*/  ULDC.64 UR6, c[0x4][0x38] ;  /* 0x01000e0000067ab9 */ /* 0x000fe20000000a00 */
[----:B0-----:R-:W-:-:S05]  /*8ee0*/  IMAD.SHL.U32 R3, R70, 0x4, RZ ;  /* 0x0000000446037824 */ /* 0x001fca00078e00ff */
[----:B------:R-:W-:-:S04]  /*8ef0*/  LOP3.LUT R3, R3, 0xc, RZ, 0xc0, !PT ;  /* 0x0000000c03037812 */ /* 0x000fc800078ec0ff */
[----:B------:R-:W-:-:S05]  /*8f00*/  IADD3 R6, P0, R3, UR6, RZ ;  /* 0x0000000603067c10 */ /* 0x000fca000ff1e0ff */
[----:B------:R-:W-:Y:S01]  /*8f10*/  IMAD.X R7, RZ, RZ, UR7, P0 ;  /* 0x00000007ff077e24 */ /* 0x000fe200080e06ff */
[----:B------:R-:W-:Y:S01]  /*8f20*/  F2FP.BF16.F32.PACK_AB R10, R5, R10 ;  /* 0x0000000a050a723e */ /* 0x000fe200000010ff */
[----:B------:R-:W-:-:S03]  /*8f30*/  ULDC.64 UR6, c[0x0][0xc00] ;  /* 0x0003000000067ab9 */ /* 0x000fc60000000a00 */
[----:B------:R0:W2:Y:S01]  /*8f40*/  LDG.E.CONSTANT R3, desc[UR48][R6.64] ;  /* 0x0000003006037981 */ /* 0x0000a2000c1e9900 */
[----:B------:R-:W-:Y:S01]  /*8f50*/  F2FP.BF16.F32.PACK_AB R40, R37, R40 ;  /* 0x000000282528723e */ /* 0x000fe200000010ff */
[----:B------:R-:W-:Y:S01]  /*8f60*/  UISETP.NE.U32.AND UP0, UPT, UR6, URZ, UPT ;  /* 0x0000003f0600728c */ /* 0x000fe2000bf05070 */
[----:B------:R-:W-:Y:S01]  /*8f70*/  F2FP.BF16.F32.PACK_AB R33, R33, R36 ;  /* 0x000000242121723e */ /* 0x000fe200000010ff */
[----:B------:R-:W1:Y:S01]  /*8f80*/  S2R R5, SR_SWINHI ;  /* 0x0000000000057919 */ /* 0x000e620000002f00 */
[----:B------:R-:W-:Y:S01]  /*8f90*/  F2FP.BF16.F32.PACK_AB R41, R41, R44 ;  /* 0x0000002c2929723e */ /* 0x000fe200000010ff */
[----:B------:R-:W-:Y:S01]  /*8fa0*/  USHF.L.U32 UR8, UR36, 0x2, URZ ;  /* 0x0000000224087899 */ /* 0x000fe2000800063f */
[----:B------:R-:W-:Y:S01]  /*8fb0*/  F2FP.BF16.F32.PACK_AB R39, R39, R42 ;  /* 0x0000002a2727723e */ /* 0x000fe200000010ff */
[----:B------:R-:W-:Y:S01]  /*8fc0*/  UISETP.NE.AND.EX UP0, UPT, UR7, URZ, UPT, UP0 ;  /* 0x0000003f0700728c */ /* 0x000fe2000bf05300 */
[----:B------:R-:W-:Y:S01]  /*8fd0*/  F2FP.BF16.F32.PACK_AB R38, R35, R38 ;  /* 0x000000262326723e */ /* 0x000fe200000010ff */
[----:B------:R-:W-:Y:S01]  /*8fe0*/  USHF.L.U64.HI UR9, UR36, 0x2, UR37 ;  /* 0x0000000224097899 */ /* 0x000fe20008010225 */
[----:B0-----:R-:W-:Y:S01]  /*8ff0*/  LOP3.LUT P0, R6, R70, 0x3, RZ, 0xc0, !PT ;  /* 0x0000000346067812 */ /* 0x001fe2000780c0ff */
[----:B------:R-:W-:Y:S01]  /*9000*/  UIADD3 UR4, UP1, UR8, UR6, URZ ;  /* 0x0000000608047290 */ /* 0x000fe2000ff3e03f */
[----:B------:R-:W-:-:S02]  /*9010*/  F2FP.BF16.F32.PACK_AB R21, R21, R26 ;  /* 0x0000001a1515723e */ /* 0x000fc400000010ff */
[----:B------:R-:W-:Y:S01]  /*9020*/  ISETP.EQ.OR P0, PT, R6, 0x3, !P0 ;  /* 0x000000030600780c */ /* 0x000fe20004702670 */
[----:B------:R-:W-:Y:S01]  /*9030*/  UIADD3.X UR6, UR9, UR7, URZ, UP1, !UPT ;  /* 0x0000000709067290 */ /* 0x000fe20008ffe43f */
[----:B------:R-:W-:Y:S02]  /*9040*/  F2FP.BF16.F32.PACK_AB R20, R13, R20 ;  /* 0x000000140d14723e */ /* 0x000fe400000010ff */
[----:B------:R-:W-:Y:S02]  /*9050*/  F2FP.BF16.F32.PACK_AB R11, R11, R14 ;  /* 0x0000000e0b0b723e */ /* 0x000fe400000010ff */
[----:B------:R-:W-:Y:S02]  /*9060*/  F2FP.BF16.F32.PACK_AB R105, R105, R108 ;  /* 0x0000006c6969723e */ /* 0x000fe400000010ff */
[----:B------:R-:W-:Y:S02]  /*9070*/  F2FP.BF16.F32.PACK_AB R67, R67, R68 ;  /* 0x000000444343723e */ /* 0x000fe400000010ff */
[----:B------:R-:W-:-:S02]  /*9080*/  F2FP.BF16.F32.PACK_AB R81, R81, R84 ;  /* 0x000000545151723e */ /* 0x000fc400000010ff */
[----:B------:R-:W-:Y:S02]  /*9090*/  SEL R68, R41, R40, P0 ;  /* 0x0000002829447207 */ /* 0x000fe40000000000 */
[----:B------:R-:W-:Y:S02]  /*90a0*/  SEL R108, R39, R38, P0 ;  /* 0x00000026276c7207 */ /* 0x000fe40000000000 */
[----:B------:R-:W-:Y:S02]  /*90b0*/  F2FP.BF16.F32.PACK_AB R46, R43, R46 ;  /* 0x0000002e2b2e723e */ /* 0x000fe400000010ff */
[----:B------:R-:W-:Y:S02]  /*90c0*/  F2FP.BF16.F32.PACK_AB R9, R9, R12 ;  /* 0x0000000c0909723e */ /* 0x000fe400000010ff */
[----:B------:R-:W-:Y:S02]  /*90d0*/  F2FP.BF16.F32.PACK_AB R8, R119, R8 ;  /* 0x000000087708723e */ /* 0x000fe400000010ff */
[----:B------:R-:W-:-:S02]  /*90e0*/  MOV R6, R2 ;  /* 0x0000000200067202 */ /* 0x000fc40000000f00 */
[----:B-1----:R-:W-:Y:S02]  /*90f0*/  MOV R7, R5 ;  /* 0x0000000500077202 */ /* 0x002fe40000000f00 */
[----:B------:R-:W-:Y:S02]  /*9100*/  SEL R40, R40, R41, P0 ;  /* 0x0000002928287207 */ /* 0x000fe40000000000 */
[----:B------:R-:W-:Y:S01]  /*9110*/  SEL R82, R11, R10, P0 ;  /* 0x0000000a0b527207 */ /* 0x000fe20000000000 */
[----:B------:R-:W-:Y:S01]  /*9120*/  IMAD.WIDE R36, R224, 0x2, R6 ;  /* 0x00000002e0247825 */ /* 0x000fe200078e0206 */
[----:B------:R-:W-:Y:S02]  /*9130*/  SEL R84, R10, R11, P0 ;  /* 0x0000000b0a547207 */ /* 0x000fe40000000000 */
[----:B------:R-:W-:Y:S02]  /*9140*/  SEL R38, R38, R39, P0 ;  /* 0x0000002726267207 */ /* 0x000fe40000000000 */
[----:B------:R-:W-:-:S02]  /*9150*/  SEL R114, R21, R20, P0 ;  /* 0x0000001415727207 */ /* 0x000fc40000000000 */
[----:B------:R-:W-:Y:S02]  /*9160*/  SEL R116, R20, R21, P0 ;  /* 0x0000001514747207 */ /* 0x000fe40000000000 */
[----:B------:R-:W-:Y:S02]  /*9170*/  LOP3.LUT R5, R36, 0x380, RZ, 0xc0, !PT ;  /* 0x0000038024057812 */ /* 0x000fe400078ec0ff */
[----:B------:R-:W-:Y:S02]  /*9180*/  F2FP.BF16.F32.PACK_AB R49, R49, R52 ;  /* 0x000000343131723e */ /* 0x000fe400000010ff */
[----:B------:R-:W-:Y:S02]  /*9190*/  F2FP.BF16.F32.PACK_AB R47, R47, R50 ;  /* 0x000000322f2f723e */ /* 0x000fe400000010ff */
[----:B------:R-:W-:Y:S02]  /*91a0*/  F2FP.BF16.F32.PACK_AB R48, R45, R48 ;  /* 0x000000302d30723e */ /* 0x000fe400000010ff */
[----:B------:R-:W-:-:S02]  /*91b0*/  F2FP.BF16.F32.PACK_AB R31, R31, R34 ;  /* 0x000000221f1f723e */ /* 0x000fc400000010ff */
[----:B------:R-:W-:Y:S02]  /*91c0*/  F2FP.BF16.F32.PACK_AB R32, R29, R32 ;  /* 0x000000201d20723e */ /* 0x000fe400000010ff */
[----:B------:R-:W-:Y:S02]  /*91d0*/  F2FP.BF16.F32.PACK_AB R30, R27, R30 ;  /* 0x0000001e1b1e723e */ /* 0x000fe400000010ff */
[C---:B------:R-:W-:Y:S02]  /*91e0*/  IADD3 R10, P4, R36.reuse, 0x20, RZ ;  /* 0x00000020240a7810 */ /* 0x040fe40007f9e0ff */
[C---:B------:R-:W-:Y:S02]  /*91f0*/  IADD3 R39, P5, R36.reuse, 0x40, RZ ;  /* 0x0000004024277810 */ /* 0x040fe40007fbe0ff */
[C---:B------:R-:W-:Y:S01]  /*9200*/  IADD3 R41, P6, R36.reuse, 0x60, RZ ;  /* 0x0000006024297810 */ /* 0x040fe20007fde0ff */
[----:B------:R-:W-:Y:S01]  /*9210*/  IMAD.X R35, RZ, RZ, R37, P4 ;  /* 0x000000ffff237224 */ /* 0x000fe200020e0625 */
[----:B------:R-:W-:-:S02]  /*9220*/  IADD3 R20, P1, R36, 0x4000, RZ ;  /* 0x0000400024147810 */ /* 0x000fc40007f3e0ff */
[----:B------:R-:W-:Y:S02]  /*9230*/  IADD3 R43, P2, R36, 0x4020, RZ ;  /* 0x00004020242b7810 */ /* 0x000fe40007f5e0ff */
[----:B------:R-:W-:Y:S01]  /*9240*/  F2FP.BF16.F32.PACK_AB R121, R121, R122 ;  /* 0x0000007a7979723e */ /* 0x000fe200000010ff */
[--C-:B------:R-:W-:Y:S01]  /*9250*/  IMAD.X R29, RZ, RZ, R37.reuse, P1 ;  /* 0x000000ffff1d7224 */ /* 0x100fe200008e0625 */
[----:B------:R-:W-:Y:S01]  /*9260*/  F2FP.BF16.F32.PACK_AB R57, R57, R64 ;  /* 0x000000403939723e */ /* 0x000fe200000010ff */
[----:B------:R-:W-:Y:S01]  /*9270*/  IMAD.X R27, RZ, RZ, R37, P2 ;  /* 0x000000ffff1b7224 */ /* 0x000fe200010e0625 */
[----:B------:R-:W-:Y:S02]  /*9280*/  SEL R118, R9, R8, P0 ;  /* 0x0000000809767207 */ /* 0x000fe40000000000 */
[----:B------:R-:W-:Y:S02]  /*9290*/  SEL R122, R8, R9, P0 ;  /* 0x00000009087a7207 */ /* 0x000fe40000000000 */
[----:B------:R-:W-:-:S02]  /*92a0*/  SHF.R.U64 R5, R5, 0x3, RZ ;  /* 0x0000000305057819 */ /* 0x000fc400000012ff */
[----:B------:R-:W-:Y:S02]  /*92b0*/  SEL R64, R49, R48, P0 ;  /* 0x0000003031407207 */ /* 0x000fe40000000000 */
[----:B------:R-:W-:Y:S02]  /*92c0*/  SEL R70, R33, R32, P0 ;  /* 0x0000002021467207 */ /* 0x000fe40000000000 */
[----:B------:R-:W-:Y:S01]  /*92d0*/  SEL R74, R32, R33, P0 ;  /* 0x00000021204a7207 */ /* 0x000fe20000000000 */
[--C-:B------:R-:W-:Y:S01]  /*92e0*/  IMAD.X R33, RZ, RZ, R37.reuse, P5 ;  /* 0x000000ffff217224 */ /* 0x100fe200028e0625 */
[----:B------:R-:W-:Y:S02]  /*92f0*/  SEL R106, R47, R46, P0 ;  /* 0x0000002e2f6a7207 */ /* 0x000fe40000000000 */
[----:B------:R-:W-:Y:S02]  /*9300*/  SEL R110, R31, R30, P0 ;  /* 0x0000001e1f6e7207 */ /* 0x000fe40000000000 */
[----:B------:R-:W-:Y:S01]  /*9310*/  SEL R112, R30, R31, P0 ;  /* 0x0000001f1e707207 */ /* 0x000fe20000000000 */
[----:B------:R-:W-:Y:S01]  /*9320*/  IMAD.X R31, RZ, RZ, R37, P6 ;  /* 0x000000ffff1f7224 */ /* 0x000fe200030e0625 */
[----:B------:R-:W-:-:S02]  /*9330*/  LOP3.LUT R8, R10, 0x380, RZ, 0xc0, !PT ;  /* 0x000003800a087812 */ /* 0x000fc400078ec0ff */
[----:B------:R-:W-:Y:S02]  /*9340*/  F2FP.BF16.F32.PACK_AB R129, R129, R130 ;  /* 0x000000828181723e */ /* 0x000fe400000010ff */
[----:B------:R-:W-:Y:S02]  /*9350*/  F2FP.BF16.F32.PACK_AB R125, R125, R126 ;  /* 0x0000007e7d7d723e */ /* 0x000fe400000010ff */
[----:B------:R-:W-:Y:S02]  /*9360*/  F2FP.BF16.F32.PACK_AB R54, R51, R54 ;  /* 0x000000363336723e */ /* 0x000fe400000010ff */
[----:B------:R-:W-:Y:S02]  /*9370*/  SEL R48, R48, R49, P0 ;  /* 0x0000003130307207 */ /* 0x000fe40000000000 */
[----:B------:R-:W-:Y:S02]  /*9380*/  SEL R46, R46, R47, P0 ;  /* 0x0000002f2e2e7207 */ /* 0x000fe40000000000 */
[----:B------:R-:W-:-:S02]  /*9390*/  LOP3.LUT R12, R39, 0x380, RZ, 0xc0, !PT ;  /* 0x00000380270c7812 */ /* 0x000fc400078ec0ff */
[C---:B------:R-:W-:Y:S02]  /*93a0*/  IADD3 R45, P3, R36.reuse, 0x4040, RZ ;  /* 0x00004040242d7810 */ /* 0x040fe40007f7e0ff */
[C---:B------:R-:W-:Y:S02]  /*93b0*/  IADD3 R47, P4, R36.reuse, 0x4060, RZ ;  /* 0x00004060242f7810 */ /* 0x040fe40007f9e0ff */
[C---:B------:R-:W-:Y:S02]  /*93c0*/  IADD3 R126, P5, R36.reuse, 0x8000, RZ ;  /* 0x00008000247e7810 */ /* 0x040fe40007fbe0ff */
[C---:B------:R-:W-:Y:S01]  /*93d0*/  IADD3 R49, P6, R36.reuse, 0x8020, RZ ;  /* 0x0000802024317810 */ /* 0x040fe20007fde0ff */
[--C-:B------:R-:W-:Y:S01]  /*93e0*/  IMAD.X R21, RZ, RZ, R37.reuse, P4 ;  /* 0x000000ffff157224 */ /* 0x100fe200020e0625 */
[C---:B------:R-:W-:Y:S02]  /*93f0*/  IADD3 R51, P1, R36.reuse, 0x8040, RZ ;  /* 0x0000804024337810 */ /* 0x040fe40007f3e0ff */
[----:B------:R-:W-:Y:S01]  /*9400*/  IADD3 R130, P2, R36, 0x8060, RZ ;  /* 0x0000806024827810 */ /* 0x000fe20007f5e0ff */
[--C-:B------:R-:W-:Y:S01]  /*9410*/  IMAD.X R13, RZ, RZ, R37.reuse, P6 ;  /* 0x000000ffff0d7224 */ /* 0x100fe200030e0625 */
[----:B------:R-:W-:Y:S01]  /*9420*/  LOP3.LUT R36, R5, R36, RZ, 0x3c, !PT ;  /* 0x0000002405247212 */ /* 0x000fe200078e3cff */
[--C-:B------:R-:W-:Y:S01]  /*9430*/  IMAD.X R9, RZ, RZ, R37.reuse, P1 ;  /* 0x000000ffff097224 */ /* 0x100fe200008e0625 */
[----:B------:R-:W-:Y:S01]  /*9440*/  SHF.R.U64 R5, R8, 0x3, RZ ;  /* 0x0000000308057819 */ /* 0x000fe200000012ff */
[----:B------:R-:W-:Y:S01]  /*9450*/  IMAD.X R11, RZ, RZ, R37, P2 ;  /* 0x000000ffff0b7224 */ /* 0x000fe200010e0625 */
[----:B------:R-:W-:-:S02]  /*9460*/  SHF.R.U64 R8, R12, 0x3, RZ ;  /* 0x000000030c087819 */ /* 0x000fc400000012ff */
[----:B------:R-:W-:Y:S02]  /*9470*/  LOP3.LUT R14, R41, 0x380, RZ, 0xc0, !PT ;  /* 0x00000380290e7812 */ /* 0x000fe400078ec0ff */
[----:B------:R-:W-:Y:S02]  /*9480*/  LOP3.LUT R34, R5, R10, RZ, 0x3c, !PT ;  /* 0x0000000a05227212 */ /* 0x000fe400078e3cff */
[----:B------:R-:W-:Y:S02]  /*9490*/  LOP3.LUT R32, R8, R39, RZ, 0x3c, !PT ;  /* 0x0000002708207212 */ /* 0x000fe400078e3cff */
[----:B------:R-:W-:Y:S02]  /*94a0*/  LOP3.LUT R5, R20, 0x380, RZ, 0xc0, !PT ;  /* 0x0000038014057812 */ /* 0x000fe400078ec0ff */
[----:B------:R-:W-:Y:S02]  /*94b0*/  LOP3.LUT R8, R43, 0x380, RZ, 0xc0, !PT ;  /* 0x000003802b087812 */ /* 0x000fe400078ec0ff */
[----:B------:R-:W-:-:S02]  /*94c0*/  LOP3.LUT R10, R45, 0x380, RZ, 0xc0, !PT ;  /* 0x000003802d0a7812 */ /* 0x000fc400078ec0ff */
[----:B------:R-:W-:Y:S02]  /*94d0*/  SHF.R.U64 R12, R14, 0x3, RZ ;  /* 0x000000030e0c7819 */ /* 0x000fe400000012ff */
[----:B------:R-:W-:Y:S02]  /*94e0*/  F2FP.BF16.F32.PACK_AB R25, R25, R28 ;  /* 0x0000001c1919723e */ /* 0x000fe400000010ff */
[----:B------:R-:W-:Y:S01]  /*94f0*/  F2FP.BF16.F32.PACK_AB R24, R15, R24 ;  /* 0x000000180f18723e */ /* 0x000fe200000010ff */
[----:B------:R-:W-:Y:S01]  /*9500*/  IMAD.X R15, RZ, RZ, R37, P5 ;  /* 0x000000ffff0f7224 */ /* 0x000fe200028e0625 */
[----:B------:R-:W-:Y:S02]  /*9510*/  SHF.R.U64 R5, R5, 0x3, RZ ;  /* 0x0000000305057819 */ /* 0x000fe400000012ff */
[----:B------:R-:W-:Y:S02]  /*9520*/  SHF.R.U64 R8, R8, 0x3, RZ ;  /* 0x0000000308087819 */ /* 0x000fe400000012ff */
[----:B------:R-:W-:-:S02]  /*9530*/  SHF.R.U64 R10, R10, 0x3, RZ ;  /* 0x000000030a0a7819 */ /* 0x000fc400000012ff */
[----:B------:R-:W-:Y:S02]  /*9540*/  F2FP.BF16.F32.PACK_AB R73, R73, R76 ;  /* 0x0000004c4949723e */ /* 0x000fe400000010ff */
[----:B------:R-:W-:Y:S02]  /*9550*/  LOP3.LUT R30, R12, R41, RZ, 0x3c, !PT ;  /* 0x000000290c1e7212 */ /* 0x000fe400078e3cff */
[----:B------:R-:W-:Y:S02]  /*9560*/  SEL R76, R25, R24, P0 ;  /* 0x00000018194c7207 */ /* 0x000fe40000000000 */
[----:B------:R-:W-:Y:S01]  /*9570*/  SEL R78, R24, R25, P0 ;  /* 0x00000019184e7207 */ /* 0x000fe20000000000 */
[----:B------:R-:W-:Y:S01]  /*9580*/  IMAD.X R25, RZ, RZ, R37, P3 ;  /* 0x000000ffff197224 */ /* 0x000fe200018e0625 */
[----:B------:R-:W-:Y:S02]  /*9590*/  LOP3.LUT R12, R47, 0x380, RZ, 0xc0, !PT ;  /* 0x000003802f0c7812 */ /* 0x000fe400078ec0ff */
[----:B------:R-:W-:-:S02]  /*95a0*/  LOP3.LUT R28, R5, R20, RZ, 0x3c, !PT ;  /* 0x00000014051c7212 */ /* 0x000fc400078e3cff */
[----:B------:R-:W-:Y:S02]  /*95b0*/  LOP3.LUT R26, R8, R43, RZ, 0x3c, !PT ;  /* 0x0000002b081a7212 */ /* 0x000fe400078e3cff */
[----:B------:R-:W-:Y:S02]  /*95c0*/  LOP3.LUT R24, R10, R45, RZ, 0x3c, !PT ;  /* 0x0000002d0a187212 */ /* 0x000fe400078e3cff */
[----:B------:R-:W-:Y:S02]  /*95d0*/  LOP3.LUT R5, R126, 0x380, RZ, 0xc0, !PT ;  /* 0x000003807e057812 */ /* 0x000fe400078ec0ff */
[----:B------:R-:W-:Y:S02]  /*95e0*/  LOP3.LUT R8, R49, 0x380, RZ, 0xc0, !PT ;  /* 0x0000038031087812 */ /* 0x000fe400078ec0ff */
[----:B------:R-:W-:Y:S02]  /*95f0*/  LOP3.LUT R10, R51, 0x380, RZ, 0xc0, !PT ;  /* 0x00000380330a7812 */ /* 0x000fe400078ec0ff */
[----:B------:R-:W-:-:S02]  /*9600*/  LOP3.LUT R39, R130, 0x380, RZ, 0xc0, !PT ;  /* 0x0000038082277812 */ /* 0x000fc400078ec0ff */
[----:B------:R-:W-:Y:S02]  /*9610*/  SHF.R.U64 R12, R12, 0x3, RZ ;  /* 0x000000030c0c7819 */ /* 0x000fe400000012ff */
[----:B------:R-:W-:Y:S02]  /*9620*/  F2FP.BF16.F32.PACK_AB R141, R141, R142 ;  /* 0x0000008e8d8d723e */ /* 0x000fe400000010ff */
[----:B------:R-:W-:Y:S02]  /*9630*/  F2FP.BF16.F32.PACK_AB R140, R139, R140 ;  /* 0x0000008c8b8c723e */ /* 0x000fe400000010ff */
[----:B------:R-:W-:Y:S02]  /*9640*/  SHF.R.U64 R5, R5, 0x3, RZ ;  /* 0x0000000305057819 */ /* 0x000fe400000012ff */
[----:B------:R-:W-:Y:S02]  /*9650*/  SHF.R.U64 R8, R8, 0x3, RZ ;  /* 0x0000000308087819 */ /* 0x000fe400000012ff */
[----:B------:R-:W-:-:S02]  /*9660*/  F2FP.BF16.F32.PACK_AB R104, R101, R104 ;  /* 0x000000686568723e */ /* 0x000fc400000010ff */
[----:B------:R-:W-:Y:S02]  /*9670*/  F2FP.BF16.F32.PACK_AB R137, R137, R138 ;  /* 0x0000008a8989723e */ /* 0x000fe400000010ff */
[----:B------:R-:W-:Y:S02]  /*9680*/  F2FP.BF16.F32.PACK_AB R136, R135, R136 ;  /* 0x000000888788723e */ /* 0x000fe400000010ff */
[----:B------:R-:W-:Y:S02]  /*9690*/  SHF.R.U64 R10, R10, 0x3, RZ ;  /* 0x000000030a0a7819 */ /* 0x000fe400000012ff */
[----:B------:R-:W-:Y:S02]  /*96a0*/  F2FP.BF16.F32.PACK_AB R97, R97, R100 ;  /* 0x000000646161723e */ /* 0x000fe400000010ff */
[----:B------:R-:W-:Y:S02]  /*96b0*/  F2FP.BF16.F32.PACK_AB R96, R93, R96 ;  /* 0x000000605d60723e */ /* 0x000fe400000010ff */
[----:B------:R-:W-:-:S02]  /*96c0*/  SHF.R.U64 R39, R39, 0x3, RZ ;  /* 0x0000000327277819 */ /* 0x000fc400000012ff */
[----:B------:R-:W-:Y:S02]  /*96d0*/  F2FP.BF16.F32.PACK_AB R89, R89, R92 ;  /* 0x0000005c5959723e */ /* 0x000fe400000010ff */
[----:B------:R-:W-:Y:S02]  /*96e0*/  F2FP.BF16.F32.PACK_AB R88, R85, R88 ;  /* 0x000000585558723e */ /* 0x000fe400000010ff */
[----:B------:R-:W-:Y:S02]  /*96f0*/  F2FP.BF16.F32.PACK_AB R128, R127, R128 ;  /* 0x000000807f80723e */ /* 0x000fe400000010ff */
[----:B------:R-:W-:Y:S02]  /*9700*/  F2FP.BF16.F32.PACK_AB R66, R59, R66 ;  /* 0x000000423b42723e */ /* 0x000fe400000010ff */
[----:B------:R-:W-:Y:S02]  /*9710*/  LOP3.LUT R20, R12, R47, RZ, 0x3c, !PT ;  /* 0x0000002f0c147212 */ /* 0x000fe400078e3cff */
[----:B------:R-:W-:-:S02]  /*9720*/  F2FP.BF16.F32.PACK_AB R133, R133, R134 ;  /* 0x000000868585723e */ /* 0x000fc400000010ff */
[----:B------:R-:W-:Y:S02]  /*9730*/  F2FP.BF16.F32.PACK_AB R132, R131, R132 ;  /* 0x000000848384723e */ /* 0x000fe400000010ff */
[----:B------:R-:W-:Y:S02]  /*9740*/  F2FP.BF16.F32.PACK_AB R80, R77, R80 ;  /* 0x000000504d50723e */ /* 0x000fe400000010ff */
[----:B------:R-:W-:Y:S02]  /*9750*/  F2FP.BF16.F32.PACK_AB R124, R123, R124 ;  /* 0x0000007c7b7c723e */ /* 0x000fe400000010ff */
[----:B------:R-:W-:Y:S02]  /*9760*/  SEL R42, R141, R140, P0 ;  /* 0x0000008c8d2a7207 */ /* 0x000fe40000000000 */
[----:B------:R-:W-:Y:S02]  /*9770*/  LOP3.LUT R14, R5, R126, RZ, 0x3c, !PT ;  /* 0x0000007e050e7212 */ /* 0x000fe400078e3cff */
[----:B------:R-:W-:-:S02]  /*9780*/  LOP3.LUT R12, R8, R49, RZ, 0x3c, !PT ;  /* 0x00000031080c7212 */ /* 0x000fc400078e3cff */
[----:B------:R-:W-:Y:S02]  /*9790*/  F2FP.BF16.F32.PACK_AB R72, R69, R72 ;  /* 0x000000484548723e */ /* 0x000fe400000010ff */
[----:B------:R-:W-:Y:S02]  /*97a0*/  F2FP.BF16.F32.PACK_AB R120, R65, R120 ;  /* 0x000000784178723e */ /* 0x000fe400000010ff */
[----:B------:R-:W-:Y:S02]  /*97b0*/  SEL R140, R140, R141, P0 ;  /* 0x0000008d8c8c7207 */ /* 0x000fe40000000000 */
[----:B------:R-:W-:Y:S02]  /*97c0*/  SEL R44, R137, R136, P0 ;  /* 0x00000088892c7207 */ /* 0x000fe40000000000 */
[----:B------:R-:W-:Y:S02]  /*97d0*/  SEL R86, R105, R104, P0 ;  /* 0x0000006869567207 */ /* 0x000fe40000000000 */
[----:B------:R-:W-:-:S02]  /*97e0*/  LOP3.LUT R8, R10, R51, RZ, 0x3c, !PT ;  /* 0x000000330a087212 */ /* 0x000fc400078e3cff */
[----:B------:R-:W-:Y:S02]  /*97f0*/  F2FP.BF16.F32.PACK_AB R56, R53, R56 ;  /* 0x000000383538723e */ /* 0x000fe400000010ff */
[----:B------:R-:W-:Y:S02]  /*9800*/  SEL R136, R136, R137, P0 ;  /* 0x0000008988887207 */ /* 0x000fe40000000000 */
[----:B------:R-:W-:Y:S02]  /*9810*/  SEL R104, R104, R105, P0 ;  /* 0x0000006968687207 */ /* 0x000fe40000000000 */
[----:B------:R-:W-:Y:S02]  /*9820*/  SEL R90, R97, R96, P0 ;  /* 0x00000060615a7207 */ /* 0x000fe40000000000 */
[----:B------:R-:W-:Y:S02]  /*9830*/  LOP3.LUT R10, R39, R130, RZ, 0x3c, !PT ;  /* 0x00000082270a7212 */ /* 0x000fe400078e3cff */
[----:B------:R-:W-:-:S02]  /*9840*/  F2FP.BF16.F32.PACK_AB R55, R55, R58 ;  /* 0x0000003a3737723e */ /* 0x000fc400000010ff */
[----:B------:R-:W-:Y:S02]  /*9850*/  SEL R52, R129, R128, P0 ;  /* 0x0000008081347207 */ /* 0x000fe40000000000 */
[----:B------:R-:W-:Y:S02]  /*9860*/  SEL R96, R96, R97, P0 ;  /* 0x0000006160607207 */ /* 0x000fe40000000000 */
[----:B------:R-:W-:Y:S02]  /*9870*/  SEL R92, R89, R88, P0 ;  /* 0x00000058595c7207 */ /* 0x000fe40000000000 */
        /* <DEDUP_REMOVED lines=12> */
[----:B------:R-:W-:Y:S02]  /*9940*/  MOV R67, R20 ;  /* 0x0000001400437202 */ /* 0x000fe40000000f00 */
[----:B------:R-:W-:Y:S02]  /*9950*/  MOV R59, R8 ;  /* 0x00000008003b7202 */ /* 0x000fe40000000f00 */
[----:B------:R-:W-:-:S02]  /*9960*/  SEL R120, R120, R121, P0 ;  /* 0x0000007978787207 */ /* 0x000fc40000000000 */
[----:B------:R-:W-:Y:S02]  /*9970*/  SEL R62, R57, R56, P0 ;  /* 0x00000038393e7207 */ /* 0x000fe40000000000 */
[----:B------:R-:W-:Y:S02]  /*9980*/  SEL R72, R72, R73, P0 ;  /* 0x0000004948487207 */ /* 0x000fe40000000000 */
[----:B------:R-:W-:Y:S02]  /*9990*/  MOV R61, R12 ;  /* 0x0000000c003d7202 */ /* 0x000fe40000000f00 */
[----:B------:R-:W-:Y:S02]  /*99a0*/  MOV R20, R10 ;  /* 0x0000000a00147202 */ /* 0x000fe40000000f00 */
[----:B------:R-:W-:Y:S02]  /*99b0*/  SEL R56, R56, R57, P0 ;  /* 0x0000003938387207 */ /* 0x000fe40000000000 */
[----:B------:R-:W-:-:S02]  /*99c0*/  SEL R102, R55, R54, P0 ;  /* 0x0000003637667207 */ /* 0x000fc40000000000 */
[----:B------:R-:W-:Y:S02]  /*99d0*/  MOV R65, R14 ;  /* 0x0000000e00417202 */ /* 0x000fe40000000f00 */
[----:B------:R-:W-:Y:S01]  /*99e0*/  SEL R54, R54, R55, P0 ;  /* 0x0000003736367207 */ /* 0x000fe20000000000 */
[----:B--2---:R-:W-:Y:S01]  /*99f0*/  SHFL.IDX PT, R42, R42, R3, 0x1c1f ;  /* 0x001c1f032a2a7589 */ /* 0x004fe200000e0000 */
[----:B------:R-:W-:Y:S02]  /*9a00*/  LOP3.LUT R5, R3, 0x2, RZ, 0x3c, !PT ;  /* 0x0000000203057812 */ /* 0x000fe400078e3cff */
[----:B------:R-:W-:Y:S01]  /*9a10*/  MOV R75, R28 ;  /* 0x0000001c004b7202 */ /* 0x000fe20000000f00 */
[----:B------:R-:W-:Y:S01]  /*9a20*/  SHFL.IDX PT, R44, R44, R3, 0x1c1f ;  /* 0x001c1f032c2c7589 */ /* 0x000fe200000e0000 */
[----:B------:R-:W-:Y:S02]  /*9a30*/  MOV R73, R26 ;  /* 0x0000001a00497202 */ /* 0x000fe40000000f00 */
[----:B------:R-:W-:Y:S01]  /*9a40*/  MOV R79, R32 ;  /* 0x00000020004f7202 */ /* 0x000fe20000000f00 */
[----:B------:R-:W0:Y:S01]  /*9a50*/  SHFL.IDX PT, R9, R140, R5, 0x1c1f ;  /* 0x001c1f058c097589 */ /* 0x000e2200000e0000 */
[----:B------:R-:W-:-:S02]  /*9a60*/  MOV R77, R30 ;  /* 0x0000001e004d7202 */ /* 0x000fc40000000f00 */
[----:B------:R-:W-:Y:S01]  /*9a70*/  MOV R85, R36 ;  /* 0x0000002400557202 */ /* 0x000fe20000000f00 */
[----:B------:R-:W-:Y:S01]  /*9a80*/  SHFL.IDX PT, R86, R86, R3, 0x1c1f ;  /* 0x001c1f0356567589 */ /* 0x000fe200000e0000 */
[----:B------:R-:W-:Y:S02]  /*9a90*/  MOV R81, R34 ;  /* 0x0000002200517202 */ /* 0x000fe40000000f00 */
[----:B------:R-:W-:Y:S01]  /*9aa0*/  MOV R69, R24 ;  /* 0x0000001800457202 */ /* 0x000fe20000000f00 */
[----:B------:R-:W1:Y:S01]  /*9ab0*/  SHFL.IDX PT, R13, R136, R5, 0x1c1f ;  /* 0x001c1f05880d7589 */ /* 0x000e6200000e0000 */
[----:B------:R-:W-:-:S03]  /*9ac0*/  PLOP3.LUT P2, PT, PT, PT, UP0, 0x80, 0x0 ;  /* 0x000000000000781c */ /* 0x000fc60003f4f008 */
[----:B------:R-:W2:Y:S04]  /*9ad0*/  SHFL.IDX PT, R11, R104, R5, 0x1c1f ;  /* 0x001c1f05680b7589 */ /* 0x000ea800000e0000 */
[----:B------:R-:W-:Y:S04]  /*9ae0*/  SHFL.IDX PT, R90, R90, R3, 0x1c1f ;  /* 0x001c1f035a5a7589 */ /* 0x000fe800000e0000 */
[----:B------:R-:W3:Y:S04]  /*9af0*/  SHFL.IDX PT, R15, R96, R5, 0x1c1f ;  /* 0x001c1f05600f7589 */ /* 0x000ee800000e0000 */
[----:B------:R-:W-:Y:S01]  /*9b00*/  SHFL.IDX PT, R52, R52, R3, 0x1c1f ;  /* 0x001c1f0334347589 */ /* 0x000fe200000e0000 */
[----:B0-----:R-:W-:-:S02]  /*9b10*/  SEL R8, R42, R9, P0 ;  /* 0x000000092a087207 */ /* 0x001fc40000000000 */
[----:B------:R-:W-:Y:S01]  /*9b20*/  SEL R10, R9, R42, P0 ;  /* 0x0000002a090a7207 */ /* 0x000fe20000000000 */
[----:B------:R-:W-:Y:S04]  /*9b30*/  SHFL.IDX PT, R92, R92, R3, 0x1c1f ;  /* 0x001c1f035c5c7589 */ /* 0x000fe800000e0000 */
[----:B------:R-:W0:Y:S01]  /*9b40*/  SHFL.IDX PT, R29, R128, R5, 0x1c1f ;  /* 0x001c1f05801d7589 */ /* 0x000e2200000e0000 */
[----:B-1----:R-:W-:Y:S02]  /*9b50*/  SEL R12, R44, R13, P0 ;  /* 0x0000000d2c0c7207 */ /* 0x002fe40000000000 */
[----:B------:R-:W-:Y:S01]  /*9b60*/  SEL R14, R13, R44, P0 ;  /* 0x0000002c0d0e7207 */ /* 0x000fe20000000000 */
[----:B------:R-:W1:Y:S01]  /*9b70*/  SHFL.IDX PT, R27, R88, R5, 0x1c1f ;  /* 0x001c1f05581b7589 */ /* 0x000e6200000e0000 */
[----:B--2---:R-:W-:-:S02]  /*9b80*/  SEL R9, R86, R11, P0 ;  /* 0x0000000b56097207 */ /* 0x004fc40000000000 */
[----:B------:R-:W-:Y:S01]  /*9b90*/  SEL R11, R11, R86, P0 ;  /* 0x000000560b0b7207 */ /* 0x000fe20000000000 */
[----:B------:R-:W-:Y:S04]  /*9ba0*/  SHFL.IDX PT, R50, R50, R3, 0x1c1f ;  /* 0x001c1f0332327589 */ /* 0x000fe800000e0000 */
[----:B------:R-:W-:Y:S01]  /*9bb0*/  SHFL.IDX PT, R58, R58, R3, 0x1c1f ;  /* 0x001c1f033a3a7589 */ /* 0x000fe200000e0000 */
[----:B---3--:R-:W-:Y:S02]  /*9bc0*/  SEL R13, R90, R15, P0 ;  /* 0x0000000f5a0d7207 */ /* 0x008fe40000000000 */
[----:B------:R-:W-:Y:S01]  /*9bd0*/  SEL R15, R15, R90, P0 ;  /* 0x0000005a0f0f7207 */ /* 0x000fe20000000000 */
[----:B------:R-:W-:Y:S04]  /*9be0*/  SHFL.IDX PT, R94, R94, R3, 0x1c1f ;  /* 0x001c1f035e5e7589 */ /* 0x000fe800000e0000 */
[----:B------:R-:W2:Y:S04]  /*9bf0*/  SHFL.IDX PT, R21, R132, R5, 0x1c1f ;  /* 0x001c1f0584157589 */ /* 0x000ea800000e0000 */
[----:B------:R-:W3:Y:S01]  /*9c00*/  SHFL.IDX PT, R33, R124, R5, 0x1c1f ;  /* 0x001c1f057c217589 */ /* 0x000ee200000e0000 */
[----:B0-----:R-:W-:-:S02]  /*9c10*/  SEL R28, R52, R29, P0 ;  /* 0x0000001d341c7207 */ /* 0x001fc40000000000 */
[----:B------:R-:W-:Y:S01]  /*9c20*/  SEL R30, R29, R52, P0 ;  /* 0x000000341d1e7207 */ /* 0x000fe20000000000 */
[----:B------:R-:W0:Y:S01]  /*9c30*/  SHFL.IDX PT, R31, R80, R5, 0x1c1f ;  /* 0x001c1f05501f7589 */ /* 0x000e2200000e0000 */
[----:B-1----:R-:W-:Y:S02]  /*9c40*/  SEL R25, R92, R27, P0 ;  /* 0x0000001b5c197207 */ /* 0x002fe40000000000 */
[----:B------:R-:W-:Y:S01]  /*9c50*/  SEL R27, R27, R92, P0 ;  /* 0x0000005c1b1b7207 */ /* 0x000fe20000000000 */
[----:B------:R-:W-:Y:S04]  /*9c60*/  SHFL.IDX PT, R60, R60, R3, 0x1c1f ;  /* 0x001c1f033c3c7589 */ /* 0x000fe800000e0000 */
[----:B------:R-:W-:Y:S04]  /*9c70*/  SHFL.IDX PT, R98, R98, R3, 0x1c1f ;  /* 0x001c1f0362627589 */ /* 0x000fe800000e0000 */
[----:B------:R-:W1:Y:S04]  /*9c80*/  SHFL.IDX PT, R37, R120, R5, 0x1c1f ;  /* 0x001c1f0578257589 */ /* 0x000e6800000e0000 */
[----:B------:R-:W4:Y:S01]  /*9c90*/  SHFL.IDX PT, R35, R72, R5, 0x1c1f ;  /* 0x001c1f0548237589 */ /* 0x000f2200000e0000 */
[----:B--2---:R-:W-:-:S02]  /*9ca0*/  SEL R24, R50, R21, P0 ;  /* 0x0000001532187207 */ /* 0x004fc40000000000 */
[----:B------:R-:W-:Y:S01]  /*9cb0*/  SEL R26, R21, R50, P0 ;  /* 0x00000032151a7207 */ /* 0x000fe20000000000 */
[----:B------:R-:W-:Y:S01]  /*9cc0*/  SHFL.IDX PT, R62, R62, R3, 0x1c1f ;  /* 0x001c1f033e3e7589 */ /* 0x000fe200000e0000 */
[----:B---3--:R-:W-:Y:S02]  /*9cd0*/  SEL R32, R58, R33, P0 ;  /* 0x000000213a207207 */ /* 0x008fe40000000000 */
[----:B------:R-:W-:Y:S01]  /*9ce0*/  SEL R34, R33, R58, P0 ;  /* 0x0000003a21227207 */ /* 0x000fe20000000000 */
[----:B------:R-:W-:Y:S01]  /*9cf0*/  SHFL.IDX PT, R100, R100, R3, 0x1c1f ;  /* 0x001c1f0364647589 */ /* 0x000fe200000e0000 */
[----:B0-----:R-:W-:Y:S02]  /*9d00*/  SEL R29, R94, R31, P0 ;  /* 0x0000001f5e1d7207 */ /* 0x001fe40000000000 */
[----:B------:R-:W-:Y:S01]  /*9d10*/  SEL R31, R31, R94, P0 ;  /* 0x0000005e1f1f7207 */ /* 0x000fe20000000000 */
[----:B------:R-:W0:Y:S04]  /*9d20*/  SHFL.IDX PT, R41, R56, R5, 0x1c1f ;  /* 0x001c1f0538297589 */ /* 0x000e2800000e0000 */
[----:B------:R-:W-:Y:S04]  /*9d30*/  SHFL.IDX PT, R39, R66, R5, 0x1c1f ;  /* 0x001c1f0542277589 */ /* 0x000fe800000e0000 */
[----:B------:R-:W-:Y:S01]  /*9d40*/  SHFL.IDX PT, R102, R102, R3, 0x1c1f ;  /* 0x001c1f0366667589 */ /* 0x000fe200000e0000 */
[----:B-1----:R-:W-:-:S03]  /*9d50*/  SEL R36, R60, R37, P0 ;  /* 0x000000253c247207 */ /* 0x002fc60000000000 */
[----:B------:R-:W1:Y:S01]  /*9d60*/  SHFL.IDX PT, R43, R54, R5, 0x1c1f ;  /* 0x001c1f05362b7589 */ /* 0x000e6200000e0000 */
[----:B----4-:R-:W-:Y:S02]  /*9d70*/  SEL R33, R98, R35, P0 ;  /* 0x0000002362217207 */ /* 0x010fe40000000000 */
[----:B------:R-:W-:Y:S01]  /*9d80*/  SEL R35, R35, R98, P0 ;  /* 0x0000006223237207 */ /* 0x000fe20000000000 */
[----:B------:R-:W-:Y:S06]  /*9d90*/  BAR.SYNC.DEFER_BLOCKING 0x1, 0x100 ;  /* 0x0044000000007b1d */ /* 0x000fec0000010000 */
[----:B------:R-:W-:Y:S01]  /*9da0*/  SHFL.IDX PT, R64, R64, R3, 0x1c1f ;  /* 0x001c1f0340407589 */ /* 0x000fe200000e0000 */
[----:B0-----:R-:W-:-:S03]  /*9db0*/  SEL R42, R41, R62, P0 ;  /* 0x0000003e292a7207 */ /* 0x001fc60000000000 */
        /* <DEDUP_REMOVED lines=10> */
[----:B------:R0:W-:Y:S04]  /*9e60*/  SHFL.IDX PT, R3, R40, R5, 0x1c1f ;  /* 0x001c1f0528037589 */ /* 0x0001e800000e0000 */
[----:B------:R-:W-:Y:S04]  /*9e70*/  SHFL.IDX PT, R53, R46, R5, 0x1c1f ;  /* 0x001c1f052e357589 */ /* 0x000fe800000e0000 */
[----:B------:R-:W-:Y:S01]  /*9e80*/  SHFL.IDX PT, R47, R74, R5, 0x1c1f ;  /* 0x001c1f054a2f7589 */ /* 0x000fe200000e0000 */
[----:B0-----:R-:W-:-:S03]  /*9e90*/  SEL R40, R62, R41, P0 ;  /* 0x000000293e287207 */ /* 0x001fc60000000000 */
[----:B------:R0:W-:Y:S01]  /*9ea0*/  SHFL.IDX PT, R55, R38, R5, 0x1c1f ;  /* 0x001c1f0526377589 */ /* 0x0001e200000e0000 */
[----:B-1----:R-:W-:Y:S01]  /*9eb0*/  SEL R41, R102, R43, P0 ;  /* 0x0000002b66297207 */ /* 0x002fe20000000000 */
[----:B------:R-:W1:Y:S01]  /*9ec0*/  LDC R62, c[0x0][0xbe8] ;  /* 0x0002fa00ff3e7b82 */ /* 0x000e620000000800 */
[----:B------:R-:W-:Y:S01]  /*9ed0*/  SEL R43, R43, R102, P0 ;  /* 0x000000662b2b7207 */ /* 0x000fe20000000000 */
[----:B------:R-:W-:Y:S04]  /*9ee0*/  SHFL.IDX PT, R71, R112, R5, 0x1c1f ;  /* 0x001c1f0570477589 */ /* 0x000fe800000e0000 */
[----:B------:R-:W-:Y:S01]  /*9ef0*/  SHFL.IDX PT, R49, R78, R5, 0x1c1f ;  /* 0x001c1f054e317589 */ /* 0x000fe200000e0000 */
[----:B0-----:R-:W-:-:S03]  /*9f00*/  SEL R38, R37, R60, P0 ;  /* 0x0000003c25267207 */ /* 0x001fc60000000000 */
[----:B------:R-:W0:Y:S01]  /*9f10*/  SHFL.IDX PT, R51, R84, R5, 0x1c1f ;  /* 0x001c1f0554337589 */ /* 0x000e2200000e0000 */
[----:B------:R-:W-:Y:S02]  /*9f20*/  SEL R37, R100, R39, P0 ;  /* 0x0000002764257207 */ /* 0x000fe40000000000 */
[----:B------:R-:W-:Y:S01]  /*9f30*/  SEL R39, R39, R100, P0 ;  /* 0x0000006427277207 */ /* 0x000fe20000000000 */
[----:B------:R-:W-:Y:S04]  /*9f40*/  SHFL.IDX PT, R57, R116, R5, 0x1c1f ;  /* 0x001c1f0574397589 */ /* 0x000fe800000e0000 */
[----:B------:R-:W2:Y:S04]  /*9f50*/  SHFL.IDX PT, R83, R122, R5, 0x1c1f ;  /* 0x001c1f057a537589 */ /* 0x000ea800000e0000 */
[----:B------:R3:W-:Y:S04]  /*9f60*/  STSM.16.M88.4 [R85], R8 ;  /* 0x0000000855007844 */ /* 0x0007e80000000200 */
[----:B------:R4:W-:Y:S04]  /*9f70*/  STSM.16.M88.4 [R81], R12 ;  /* 0x0000000c51007844 */ /* 0x0009e80000000200 */
[----:B------:R1:W-:Y:S04]  /*9f80*/  STSM.16.M88.4 [R79], R24 ;  /* 0x000000184f007844 */ /* 0x0003e80000000200 */
[----:B------:R-:W-:Y:S01]  /*9f90*/  STSM.16.M88.4 [R77], R28 ;  /* 0x0000001c4d007844 */ /* 0x000fe20000000200 */
[----:B0-----:R-:W-:-:S02]  /*9fa0*/  SEL R80, R82, R51, P0 ;  /* 0x0000003352507207 */ /* 0x001fc40000000000 */
[----:B------:R-:W-:Y:S01]  /*9fb0*/  SEL R82, R51, R82, P0 ;  /* 0x0000005233527207 */ /* 0x000fe20000000000 */
[----:B------:R-:W-:Y:S01]  /*9fc0*/  STSM.16.M88.4 [R75], R32 ;  /* 0x000000204b007844 */ /* 0x000fe20000000200 */
[----:B---3--:R-:W-:Y:S02]  /*9fd0*/  SEL R8, R64, R45, P0 ;  /* 0x0000002d40087207 */ /* 0x008fe40000000000 */
[----:B------:R-:W-:Y:S01]  /*9fe0*/  SEL R10, R45, R64, P0 ;  /* 0x000000402d0a7207 */ /* 0x000fe20000000000 */
[----:B------:R-:W-:Y:S01]  /*9ff0*/  STSM.16.M88.4 [R73], R36 ;  /* 0x0000002449007844 */ /* 0x000fe20000000200 */
[----:B------:R-:W-:Y:S02]  /*a000*/  SEL R9, R106, R53, P0 ;  /* 0x000000356a097207 */ /* 0x000fe40000000000 */
[----:B------:R-:W-:Y:S01]  /*a010*/  SEL R11, R53, R106, P0 ;  /* 0x0000006a350b7207 */ /* 0x000fe20000000000 */
[----:B------:R0:W-:Y:S01]  /*a020*/  STSM.16.M88.4 [R69], R40 ;  /* 0x0000002845007844 */ /* 0x0001e20000000200 */
[----:B----4-:R-:W-:-:S02]  /*a030*/  SEL R12, R68, R3, P0 ;  /* 0x00000003440c7207 */ /* 0x010fc40000000000 */
[----:B------:R-:W-:Y:S01]  /*a040*/  SEL R14, R3, R68, P0 ;  /* 0x00000044030e7207 */ /* 0x000fe20000000000 */
[----:B------:R3:W-:Y:S01]  /*a050*/  STSM.16.M88.4 [R67], R8 ;  /* 0x0000000843007844 */ /* 0x0007e20000000200 */
[----:B------:R-:W-:Y:S02]  /*a060*/  SEL R13, R108, R55, P0 ;  /* 0x000000376c0d7207 */ /* 0x000fe40000000000 */
[----:B------:R-:W-:Y:S02]  /*a070*/  SEL R15, R55, R108, P0 ;  /* 0x0000006c370f7207 */ /* 0x000fe40000000000 */
[----:B------:R-:W-:Y:S02]  /*a080*/  SEL R68, R70, R47, P0 ;  /* 0x0000002f46447207 */ /* 0x000fe40000000000 */
[----:B------:R-:W-:Y:S01]  /*a090*/  SEL R70, R47, R70, P0 ;  /* 0x000000462f467207 */ /* 0x000fe20000000000 */
[----:B------:R4:W-:Y:S01]  /*a0a0*/  STSM.16.M88.4 [R65], R12 ;  /* 0x0000000c41007844 */ /* 0x0009e20000000200 */
[----:B--2---:R-:W-:-:S02]  /*a0b0*/  SEL R81, R118, R83, P0 ;  /* 0x0000005376517207 */ /* 0x004fc40000000000 */
[----:B-1----:R-:W-:Y:S02]  /*a0c0*/  SEL R24, R76, R49, P0 ;  /* 0x000000314c187207 */ /* 0x002fe40000000000 */
[----:B0-----:R-:W-:Y:S02]  /*a0d0*/  SEL R69, R110, R71, P0 ;  /* 0x000000476e457207 */ /* 0x001fe40000000000 */
[----:B------:R-:W-:Y:S01]  /*a0e0*/  SEL R71, R71, R110, P0 ;  /* 0x0000006e47477207 */ /* 0x000fe20000000000 */
[----:B---3--:R-:W-:Y:S01]  /*a0f0*/  IMAD.U32 R8, RZ, RZ, UR4 ;  /* 0x00000004ff087e24 */ /* 0x008fe2000f8e00ff */
[----:B------:R-:W-:Y:S01]  /*a100*/  SEL R26, R49, R76, P0 ;  /* 0x0000004c311a7207 */ /* 0x000fe20000000000 */
[----:B------:R-:W-:Y:S01]  /*a110*/  IMAD.U32 R9, RZ, RZ, UR6 ;  /* 0x00000006ff097e24 */ /* 0x000fe2000f8e00ff */
[----:B------:R-:W-:Y:S01]  /*a120*/  SEL R25, R114, R57, P0 ;  /* 0x0000003972197207 */ /* 0x000fe20000000000 */
[----:B------:R0:W-:Y:S01]  /*a130*/  STSM.16.M88.4 [R61], R68 ;  /* 0x000000443d007844 */ /* 0x0001e20000000200 */
[----:B------:R-:W-:Y:S01]  /*a140*/  SEL R27, R57, R114, P0 ;  /* 0x00000072391b7207 */ /* 0x000fe20000000000 */
[----:B------:R-:W-:Y:S01]  /*a150*/  ULDC.64 UR6, c[0x0][0xc08] ;  /* 0x0003020000067ab9 */ /* 0x000fe20000000a00 */
[----:B------:R-:W-:-:S03]  /*a160*/  SEL R83, R83, R118, P0 ;  /* 0x0000007653537207 */ /* 0x000fc60000000000 */
[----:B------:R0:W-:Y:S04]  /*a170*/  STSM.16.M88.4 [R59], R24 ;  /* 0x000000183b007844 */ /* 0x0001e80000000200 */
[----:B------:R0:W-:Y:S01]  /*a180*/  STSM.16.M88.4 [R20], R80 ;  /* 0x0000005014007844 */ /* 0x0001e20000000200 */
[----:B------:R-:W-:Y:S06]  /*a190*/  BAR.SYNC.DEFER_BLOCKING 0x1, 0x100 ;  /* 0x0044000000007b1d */ /* 0x000fec0000010000 */
[----:B------:R-:W2:Y:S01]  /*a1a0*/  @P2 LDG.E R3, desc[UR48][R8.64] ;  /* 0x0000003008032981 */ /* 0x000ea2000c1e1900 */
[----:B------:R-:W-:Y:S01]  /*a1b0*/  UISETP.NE.U32.AND UP1, UPT, UR6, URZ, UPT ;  /* 0x0000003f0600728c */ /* 0x000fe2000bf25070 */
[----:B------:R-:W-:Y:S01]  /*a1c0*/  ISETP.NE.AND P1, PT, R62, 0x1, PT ;  /* 0x000000013e00780c */ /* 0x000fe20003f25270 */
[----:B------:R-:W-:Y:S01]  /*a1d0*/  UMOV UR4, URZ ;  /* 0x0000003f00047c82 */ /* 0x000fe20008000000 */
[----:B----4-:R-:W-:Y:S01]  /*a1e0*/  IMAD.U32 R14, RZ, RZ, UR40 ;  /* 0x00000028ff0e7e24 */ /* 0x010fe2000f8e00ff */
[----:B------:R-:W-:-:S06]  /*a1f0*/  UISETP.NE.AND.EX UP1, UPT, UR7, URZ, UPT, UP1 ;  /* 0x0000003f0700728c */ /* 0x000fcc000bf25310 */
[----:B------:R-:W-:-:S04]  /*a200*/  PLOP3.LUT P0, PT, PT, PT, UP1, 0x80, 0x0 ;  /* 0x000000000000781c */ /* 0x000fc80003f0f018 */
[----:B------:R-:W1:Y:S01]  /*a210*/  @P1 LDC R5, c[0x0][0xbec] ;  /* 0x0002fb00ff051b82 */ /* 0x000e620000000800 */
[----:B------:R-:W-:-:S03]  /*a220*/  @UP1 UIADD3 UR6, UP2, UR8, UR6, URZ ;  /* 0x0000000608061290 */ /* 0x000fc6000ff5e03f */
[----:B------:R-:W-:Y:S01]  /*a230*/  ULDC UR8, c[0x0][0xa88] ;  /* 0x0002a20000087ab9 */ /* 0x000fe20000000800 */
[----:B------:R-:W-:Y:S02]  /*a240*/  @UP1 UIADD3.X UR7, UR9, UR7, URZ, UP2, !UPT ;  /* 0x0000000709071290 */ /* 0x000fe400097fe43f */
[----:B------:R-:W-:Y:S01]  /*a250*/  IMAD.U32 R12, RZ, RZ, UR6 ;  /* 0x00000006ff0c7e24 */ /* 0x000fe2000f8e00ff */
[----:B------:R-:W3:Y:S03]  /*a260*/  @P1 LDC R10, c[0x0][0xbf0] ;  /* 0x0002fc00ff0a1b82 */ /* 0x000ee60000000800 */
[----:B------:R-:W-:Y:S01]  /*a270*/  IMAD.U32 R13, RZ, RZ, UR7 ;  /* 0x00000007ff0d7e24 */ /* 0x000fe2000f8e00ff */
[----:B--2---:R-:W-:Y:S01]  /*a280*/  @P2 R2UR UR4, R3 ;  /* 0x00000000030422ca */ /* 0x004fe200000e0000 */
[----:B------:R-:W-:-:S06]  /*a290*/  IMAD.U32 R3, RZ, RZ, UR8 ;  /* 0x00000008ff037e24 */ /* 0x000fcc000f8e00ff */
[----:B------:R0:W5:Y:S01]  /*a2a0*/  @P0 LDG.E R3, desc[UR48][R12.64] ;  /* 0x000000300c030981 */ /* 0x000162000c1e1900 */
[----:B-1-3--:R-:W-:Y:S07]  /*a2b0*/  @P0 BRA `(.L_x_313) ;  /* 0x0000000000100947 */ /* 0x00afee0003800000 */
[----:B------:R-:W-:Y:S05]  /*a2c0*/  @!P2 BRA `(.L_x_313) ;  /* 0x00000000000ca947 */ /* 0x000fea0003800000 */
[----:B0-----:R-:W2:Y:S04]  /*a2d0*/  LDG.E R12, desc[UR48][R8.64] ;  /* 0x00000030080c7981 */ /* 0x001ea8000c1e1900 */
[----:B-----5:R-:W2:Y:S02]  /*a2e0*/  LDG.E R3, desc[UR48][R8.64+0x4] ;  /* 0x0000043008037981 */ /* 0x020ea4000c1e1900 */
[----:B--2---:R-:W-:-:S07]  /*a2f0*/  IMAD.IADD R3, R3, 0x1, -R12 ;  /* 0x0000000103037824 */ /* 0x004fce00078e0a0c */
.L_x_313:
[----:B------:R-:W-:Y:S01]  /*a300*/  USHF.R.S32.HI UR14, URZ, 0x1f, UR41 ;  /* 0x0000001f3f0e7899 */ /* 0x000fe20008011429 */
[----:B0-----:R-:W-:Y:S01]  /*a310*/  IMAD R12, R14, 0x80, R223 ;  /* 0x000000800e0c7824 */ /* 0x001fe200078e02df */
[----:B------:R-:W-:Y:S01]  /*a320*/  ULDC.64 UR12, c[0x0][0xb90] ;  /* 0x0002e400000c7ab9 */ /* 0x000fe20000000a00 */
[----:B------:R-:W-:Y:S01]  /*a330*/  USHF.R.S32.HI UR9, URZ, 0x1f, UR4 ;  /* 0x0000001f3f097899 */ /* 0x000fe20008011404 */
[----:B------:R-:W-:Y:S01]  /*a340*/  IMAD.U32 R20, RZ, RZ, UR40 ;  /* 0x00000028ff147e24 */ /* 0x000fe2000f8e00ff */
[----:B------:R-:W-:Y:S01]  /*a350*/  UIMAD UR10, UR14, UR12, URZ ;  /* 0x0000000c0e0a72a4 */ /* 0x000fe2000f8e023f */
[----:B------:R-:W-:Y:S01]  /*a360*/  @P1 IMAD.HI.U32 R5, R12, R5, RZ ;  /* 0x000000050c051227 */ /* 0x000fe200078e00ff */
[----:B------:R-:W-:Y:S01]  /*a370*/  UMOV UR8, UR4 ;  /* 0x0000000400087c82 */ /* 0x000fe20008000000 */
[----:B------:R-:W-:Y:S01]  /*a380*/  USEL UR37, UR37, URZ, !UP0 ;  /* 0x0000003f25257287 */ /* 0x000fe2000c000000 */
[----:B------:R-:W0:Y:S01]  /*a390*/  @P1 LDC R65, c[0x0][0xbf0] ;  /* 0x0002fc00ff411b82 */ /* 0x000e220000000800 */
[----:B------:R-:W-:Y:S01]  /*a3a0*/  UIMAD.WIDE.U32 UR6, UR41, UR12, UR8 ;  /* 0x0000000c290672a5 */ /* 0x000fe2000f8e0008 */
[----:B------:R-:W-:Y:S01]  /*a3b0*/  IMAD.MOV.U32 R8, RZ, RZ, R12 ;  /* 0x000000ffff087224 */ /* 0x000fe200078e000c */
[----:B------:R-:W-:Y:S01]  /*a3c0*/  UIMAD UR10, UR41, UR13, UR10 ;  /* 0x0000000d290a72a4 */ /* 0x000fe2000f8e020a */
[----:B------:R-:W-:Y:S01]  /*a3d0*/  @P1 SHF.R.U32.HI R8, RZ, R10, R5 ;  /* 0x0000000aff081219 */ /* 0x000fe20000011605 */
[----:B------:R-:W-:Y:S01]  /*a3e0*/  USEL UR36, UR36, URZ, !UP0 ;  /* 0x0000003f24247287 */ /* 0x000fe2000c000000 */
[----:B------:R-:W-:Y:S01]  /*a3f0*/  IMAD R5, R22, 0x40, R16 ;  /* 0x0000004016057824 */ /* 0x000fe200078e0210 */
[----:B------:R-:W-:Y:S01]  /*a400*/  ULDC.64 UR12, c[0x0][0xb98] ;  /* 0x0002e600000c7ab9 */ /* 0x000fe20000000a00 */
[----:B------:R-:W-:Y:S01]  /*a410*/  UIADD3 UR7, UR7, UR10, URZ ;  /* 0x0000000a07077290 */ /* 0x000fe2000fffe03f */
[----:B------:R-:W-:Y:S01]  /*a420*/  IMAD.MOV R9, RZ, RZ, -R8 ;  /* 0x000000ffff097224 */ /* 0x000fe200078e0a08 */
[----:B------:R-:W-:Y:S01]  /*a430*/  UIMAD UR8, UR37, UR12, URZ ;  /* 0x0000000c250872a4 */ /* 0x000fe2000f8e023f */
[----:B------:R-:W-:Y:S01]  /*a440*/  IMAD.WIDE R6, R5, 0x2, R6 ;  /* 0x0000000205067825 */ /* 0x000fe200078e0206 */
[----:B------:R-:W-:-:S02]  /*a450*/  UIMAD.WIDE.U32 UR6, UR36, UR12, UR6 ;  /* 0x0000000c240672a5 */ /* 0x000fc4000f8e0006 */
[----:B------:R-:W-:Y:S01]  /*a460*/  UIMAD UR8, UR36, UR13, UR8 ;  /* 0x0000000d240872a4 */ /* 0x000fe2000f8e0208 */
[----:B------:R-:W-:Y:S01]  /*a470*/  IMAD R5, R62, R9, R12 ;  /* 0x000000093e057224 */ /* 0x000fe200078e020c */
[----:B------:R-:W-:Y:S01]  /*a480*/  SHF.R.S32.HI R9, RZ, 0x1f, R8 ;  /* 0x0000001fff097819 */ /* 0x000fe20000011408 */
[----:B------:R-:W-:Y:S01]  /*a490*/  IMAD R20, R20, 0x80, R221 ;  /* 0x0000008014147824 */ /* 0x000fe200078e02dd */
[----:B------:R-:W-:Y:S01]  /*a4a0*/  IADD3 R8, P0, R8, UR6, RZ ;  /* 0x0000000608087c10 */ /* 0x000fe2000ff1e0ff */
[----:B-----5:R-:W-:Y:S01]  /*a4b0*/  IMAD R67, R3, R62, RZ ;  /* 0x0000003e03437224 */ /* 0x020fe200078e02ff */
[C---:B------:R-:W-:Y:S01]  /*a4c0*/  IADD3 R13, P6, R6.reuse, 0x2000, RZ ;  /* 0x00002000060d7810 */ /* 0x040fe20007fde0ff */
[----:B------:R-:W-:Y:S01]  /*a4d0*/  IMAD.U32 R10, RZ, RZ, UR8 ;  /* 0x00000008ff0a7e24 */ /* 0x000fe2000f8e00ff */
[----:B------:R-:W-:Y:S01]  /*a4e0*/  IADD3 R25, P2, R6, 0x1000, RZ ;  /* 0x0000100006197810 */ /* 0x000fe20007f5e0ff */
[----:B------:R-:W-:Y:S01]  /*a4f0*/  ULDC.64 UR10, c[0x0][0xaa0] ;  /* 0x0002a800000a7ab9 */ /* 0x000fe20000000a00 */
[----:B------:R-:W-:-:S02]  /*a500*/  LOP3.LUT R12, R13, 0x380, RZ, 0xc0, !PT ;  /* 0x000003800d0c7812 */ /* 0x000fc400078ec0ff */
[----:B------:R-:W-:Y:S01]  /*a510*/  IADD3.X R9, R9, UR7, R10, P0, !PT ;  /* 0x0000000709097c10 */ /* 0x000fe200087fe40a */
[----:B------:R-:W-:Y:S01]  /*a520*/  ULDC.64 UR6, c[0x0][0xb88] ;  /* 0x0002e20000067ab9 */ /* 0x000fe20000000a00 */
[----:B------:R-:W-:Y:S02]  /*a530*/  SHF.R.S32.HI R10, RZ, 0x1f, R5 ;  /* 0x0000001fff0a7819 */ /* 0x000fe40000011405 */
[----:B------:R-:W-:Y:S01]  /*a540*/  SHF.R.U64 R12, R12, 0x3, RZ ;  /* 0x000000030c0c7819 */ /* 0x000fe200000012ff */
[----:B------:R-:W-:Y:S01]  /*a550*/  IMAD.WIDE.U32 R8, R5, UR6, R8 ;  /* 0x0000000605087c25 */ /* 0x000fe2000f8e0008 */
[----:B------:R-:W-:Y:S02]  /*a560*/  LOP3.LUT R24, R25, 0x380, RZ, 0xc0, !PT ;  /* 0x0000038019187812 */ /* 0x000fe400078ec0ff */
[----:B------:R-:W-:Y:S01]  /*a570*/  LOP3.LUT R12, R12, R13, RZ, 0x3c, !PT ;  /* 0x0000000d0c0c7212 */ /* 0x000fe200078e3cff */
[----:B------:R-:W-:Y:S01]  /*a580*/  IMAD R14, R10, UR6, RZ ;  /* 0x000000060a0e7c24 */ /* 0x000fe2000f8e02ff */
[----:B------:R-:W-:-:S02]  /*a590*/  SHF.R.U64 R24, R24, 0x3, RZ ;  /* 0x0000000318187819 */ /* 0x000fc400000012ff */
[----:B------:R-:W-:Y:S01]  /*a5a0*/  IADD3 R41, P0, R6, 0x5000, RZ ;  /* 0x0000500006297810 */ /* 0x000fe20007f1e0ff */
[----:B------:R-:W-:Y:S01]  /*a5b0*/  IMAD R13, R5, UR7, R14 ;  /* 0x00000007050d7c24 */ /* 0x000fe2000f8e020e */
[----:B------:R-:W-:Y:S01]  /*a5c0*/  ULDC.64 UR6, c[0x0][0xb50] ;  /* 0x0002d40000067ab9 */ /* 0x000fe20000000a00 */
[----:B------:R-:W-:Y:S01]  /*a5d0*/  LOP3.LUT R24, R24, R25, RZ, 0x3c, !PT ;  /* 0x0000001918187212 */ /* 0x000fe200078e3cff */
[----:B------:R-:W-:Y:S01]  /*a5e0*/  IMAD.X R25, RZ, RZ, R7, P2 ;  /* 0x000000ffff197224 */ /* 0x000fe200010e0607 */
[----:B------:R-:W-:Y:S01]  /*a5f0*/  LEA R14, P3, R8, UR6, 0x2 ;  /* 0x00000006080e7c11 */ /* 0x000fe2000f8610ff */
[----:B------:R-:W-:Y:S01]  /*a600*/  IMAD.IADD R5, R9, 0x1, R13 ;  /* 0x0000000109057824 */ /* 0x000fe200078e020d */
[----:B------:R-:W-:Y:S02]  /*a610*/  LOP3.LUT R40, R41, 0x380, RZ, 0xc0, !PT ;  /* 0x0000038029287812 */ /* 0x000fe400078ec0ff */
[----:B------:R-:W-:Y:S01]  /*a620*/  IADD3 R11, P5, R6, 0x3000, RZ ;  /* 0x00003000060b7810 */ /* 0x000fe20007fbe0ff */
[----:B------:R-:W-:Y:S01]  /*a630*/  SHFL.IDX PT, R50, R14, RZ, 0x1c1f ;  /* 0x001c1fff0e327589 */ /* 0x000fe200000e0000 */
[----:B------:R-:W-:Y:S01]  /*a640*/  LEA.HI.X R15, R8, UR7, R5, 0x2, P3 ;  /* 0x00000007080f7c11 */ /* 0x000fe200098f1405 */
[----:B------:R-:W-:Y:S01]  /*a650*/  VIADD R5, R20, 0x8 ;  /* 0x0000000814057836 */ /* 0x000fe20000000000 */
[----:B------:R-:W-:Y:S01]  /*a660*/  IADD3 R29, P2, R6, 0x7000, RZ ;  /* 0x00007000061d7810 */ /* 0x000fe20007f5e0ff */
[----:B------:R-:W-:Y:S01]  /*a670*/  SHFL.IDX PT, R60, R14, 0x1, 0x1c1f ;  /* 0x003c1f000e3c7f89 */ /* 0x000fe200000e0000 */
[----:B------:R-:W-:-:S02]  /*a680*/  SHF.R.U64 R40, R40, 0x3, RZ ;  /* 0x0000000328287819 */ /* 0x000fc400000012ff */
[----:B------:R-:W-:Y:S01]  /*a690*/  IADD3 R45, P4, R6, 0x4000, RZ ;  /* 0x00004000062d7810 */ /* 0x000fe20007f9e0ff */
[----:B------:R-:W1:Y:S01]  /*a6a0*/  SHFL.IDX PT, R51, R15, RZ, 0x1c1f ;  /* 0x001c1fff0f337589 */ /* 0x000e6200000e0000 */
[----:B------:R-:W-:Y:S01]  /*a6b0*/  LOP3.LUT R28, R29, 0x380, RZ, 0xc0, !PT ;  /* 0x000003801d1c7812 */ /* 0x000fe200078ec0ff */
[----:B------:R-:W-:Y:S01]  /*a6c0*/  UIMAD UR8, UR9, UR10, URZ ;  /* 0x0000000a090872a4 */ /* 0x000fe2000f8e023f */
[----:B------:R-:W-:Y:S01]  /*a6d0*/  LOP3.LUT R40, R40, R41, RZ, 0x3c, !PT ;  /* 0x0000002928287212 */ /* 0x000fe200078e3cff */
[----:B------:R-:W2:Y:S01]  /*a6e0*/  SHFL.IDX PT, R61, R15, 0x1, 0x1c1f ;  /* 0x003c1f000f3d7f89 */ /* 0x000ea200000e0000 */
[----:B------:R-:W-:Y:S01]  /*a6f0*/  SHF.R.U64 R28, R28, 0x3, RZ ;  /* 0x000000031c1c7819 */ /* 0x000fe200000012ff */
[--C-:B------:R-:W-:Y:S01]  /*a700*/  IMAD.X R41, RZ, RZ, R7.reuse, P0 ;  /* 0x000000ffff297224 */ /* 0x100fe200000e0607 */
[----:B------:R-:W-:Y:S01]  /*a710*/  LOP3.LUT P0, RZ, R23, 0x3, RZ, 0xc0, !PT ;  /* 0x0000000317ff7812 */ /* 0x000fe2000780c0ff */
[--C-:B------:R-:W-:Y:S01]  /*a720*/  IMAD.X R13, RZ, RZ, R7.reuse, P6 ;  /* 0x000000ffff0d7224 */ /* 0x100fe200030e0607 */
[----:B------:R-:W-:Y:S01]  /*a730*/  LOP3.LUT R28, R28, R29, RZ, 0x3c, !PT ;  /* 0x0000001d1c1c7212 */ /* 0x000fe200078e3cff */
[----:B------:R-:W-:Y:S01]  /*a740*/  IMAD.X R29, RZ, RZ, R7, P2 ;  /* 0x000000ffff1d7224 */ /* 0x000fe200010e0607 */
[----:B------:R-:W-:-:S02]  /*a750*/  ISETP.GE.OR P2, PT, R20, R67, P0 ;  /* 0x000000431400720c */ /* 0x000fc40000746670 */
[----:B------:R-:W-:Y:S02]  /*a760*/  ISETP.GE.OR P0, PT, R5, R67, P0 ;  /* 0x000000430500720c */ /* 0x000fe40000706670 */
[----:B------:R-:W-:Y:S02]  /*a770*/  IADD3 R37, P3, R6, 0x6000, RZ ;  /* 0x0000600006257810 */ /* 0x000fe40007f7e0ff */
[----:B------:R-:W-:Y:S02]  /*a780*/  LOP3.LUT R10, R11, 0x380, RZ, 0xc0, !PT ;  /* 0x000003800b0a7812 */ /* 0x000fe400078ec0ff */
[----:B------:R-:W-:Y:S02]  /*a790*/  LOP3.LUT R36, R37, 0x380, RZ, 0xc0, !PT ;  /* 0x0000038025247812 */ /* 0x000fe400078ec0ff */
[----:B------:R-:W-:Y:S02]  /*a7a0*/  LOP3.LUT R44, R45, 0x380, RZ, 0xc0, !PT ;  /* 0x000003802d2c7812 */ /* 0x000fe400078ec0ff */
[----:B------:R-:W-:Y:S01]  /*a7b0*/  SHF.R.U64 R36, R36, 0x3, RZ ;  /* 0x0000000324247819 */ /* 0x000fe200000012ff */
[----:B-1----:R1:W-:Y:S01]  /*a7c0*/  @!P2 ST.E desc[UR48][R50.64], R0 ;  /* 0x000000003200a985 */ /* 0x0023e2000c101930 */
[----:B------:R-:W-:Y:S01]  /*a7d0*/  UIMAD.WIDE.U32 UR6, UR4, UR10, URZ ;  /* 0x0000000a040672a5 */ /* 0x000fe2000f8e003f */
[----:B------:R-:W-:-:S02]  /*a7e0*/  SHF.R.U64 R10, R10, 0x3, RZ ;  /* 0x000000030a0a7819 */ /* 0x000fc400000012ff */
[----:B--2---:R2:W-:Y:S01]  /*a7f0*/  @!P0 ST.E desc[UR48][R60.64], R4 ;  /* 0x000000043c008985 */ /* 0x0045e2000c101930 */
[----:B------:R-:W-:Y:S01]  /*a800*/  LOP3.LUT R36, R36, R37, RZ, 0x3c, !PT ;  /* 0x0000002524247212 */ /* 0x000fe200078e3cff */
[--C-:B------:R-:W-:Y:S01]  /*a810*/  IMAD.X R37, RZ, RZ, R7.reuse, P3 ;  /* 0x000000ffff257224 */ /* 0x100fe200018e0607 */
[----:B------:R-:W-:Y:S01]  /*a820*/  IADD3 R8, P3, R6, 0xb000, RZ ;  /* 0x0000b00006087810 */ /* 0x000fe20007f7e0ff */
[----:B------:R-:W-:Y:S01]  /*a830*/  UIMAD UR8, UR4, UR11, UR8 ;  /* 0x0000000b040872a4 */ /* 0x000fe2000f8e0208 */
[----:B------:R-:W-:Y:S01]  /*a840*/  SHF.R.U64 R44, R44, 0x3, RZ ;  /* 0x000000032c2c7819 */ /* 0x000fe200000012ff */
[----:B------:R-:W5:Y:S01]  /*a850*/  LD.E.128 R24, desc[UR48][R24.64] ;  /* 0x0000003018187980 */ /* 0x000f62000c101d00 */
[----:B------:R-:W-:Y:S01]  /*a860*/  LOP3.LUT R3, R8, 0x380, RZ, 0xc0, !PT ;  /* 0x0000038008037812 */ /* 0x000fe200078ec0ff */
[----:B------:R-:W-:Y:S01]  /*a870*/  ULDC.64 UR10, c[0x0][0xae8] ;  /* 0x0002ba00000a7ab9 */ /* 0x000fe20000000a00 */
[----:B-1----:R-:W-:Y:S01]  /*a880*/  IMAD R0, R19, 0x20, R22 ;  /* 0x0000002013007824 */ /* 0x002fe200078e0216 */
[----:B------:R-:W-:Y:S01]  /*a890*/  LOP3.LUT R10, R10, R11, RZ, 0x3c, !PT ;  /* 0x0000000b0a0a7212 */ /* 0x000fe200078e3cff */
[--C-:B------:R-:W-:Y:S01]  /*a8a0*/  IMAD.X R21, RZ, RZ, R7.reuse, P3 ;  /* 0x000000ffff157224 */ /* 0x100fe200018e0607 */
[----:B--2---:R-:W1:Y:S01]  /*a8b0*/  @P1 LDC R61, c[0x0][0xbec] ;  /* 0x0002fb00ff3d1b82 */ /* 0x004e620000000800 */
[----:B------:R-:W-:Y:S01]  /*a8c0*/  SHF.R.U64 R3, R3, 0x3, RZ ;  /* 0x0000000303037819 */ /* 0x000fe200000012ff */
[----:B------:R-:W-:Y:S01]  /*a8d0*/  UIADD3 UR7, UR7, UR8, URZ ;  /* 0x0000000807077290 */ /* 0x000fe2000fffe03f */
[----:B------:R-:W-:Y:S01]  /*a8e0*/  LOP3.LUT R44, R44, R45, RZ, 0x3c, !PT ;  /* 0x0000002d2c2c7212 */ /* 0x000fe200078e3cff */
[----:B------:R-:W-:Y:S01]  /*a8f0*/  UIMAD UR4, UR14, UR10, URZ ;  /* 0x0000000a0e0472a4 */ /* 0x000fe2000f8e023f */
[----:B------:R-:W-:Y:S01]  /*a900*/  LOP3.LUT R20, R3, R8, RZ, 0x3c, !PT ;  /* 0x0000000803147212 */ /* 0x000fe200078e3cff */
[----:B------:R-:W-:Y:S01]  /*a910*/  IMAD.U32 R3, RZ, RZ, UR40 ;  /* 0x00000028ff037e24 */ /* 0x000fe2000f8e00ff */
[C---:B------:R-:W-:Y:S01]  /*a920*/  IADD3 R57, P6, R6.reuse, 0x8000, RZ ;  /* 0x0000800006397810 */ /* 0x040fe20007fde0ff */
[--C-:B------:R-:W-:Y:S01]  /*a930*/  IMAD.X R11, RZ, RZ, R7.reuse, P5 ;  /* 0x000000ffff0b7224 */ /* 0x100fe200028e0607 */
[C---:B------:R-:W-:Y:S01]  /*a940*/  IADD3 R53, P5, R6.reuse, 0x9000, RZ ;  /* 0x0000900006357810 */ /* 0x040fe20007fbe0ff */
[--C-:B------:R-:W-:Y:S01]  /*a950*/  IMAD.X R45, RZ, RZ, R7.reuse, P4 ;  /* 0x000000ffff2d7224 */ /* 0x100fe200020e0607 */
[C---:B------:R-:W-:Y:S01]  /*a960*/  IADD3 R49, P4, R6.reuse, 0xa000, RZ ;  /* 0x0000a00006317810 */ /* 0x040fe20007f9e0ff */
[----:B------:R-:W-:Y:S01]  /*a970*/  IMAD R60, R3, 0x80, R0 ;  /* 0x00000080033c7824 */ /* 0x000fe200078e0200 */
[----:B------:R-:W-:Y:S01]  /*a980*/  LOP3.LUT R9, R6, 0x380, RZ, 0xc0, !PT ;  /* 0x0000038006097812 */ /* 0x000fe200078ec0ff */
[----:B------:R-:W-:Y:S01]  /*a990*/  UIMAD UR4, UR41, UR11, UR4 ;  /* 0x0000000b290472a4 */ /* 0x000fe2000f8e0204 */
[----:B------:R-:W-:Y:S01]  /*a9a0*/  LOP3.LUT R56, R57, 0x380, RZ, 0xc0, !PT ;  /* 0x0000038039387812 */ /* 0x000fe200078ec0ff */
[----:B------:R-:W-:Y:S01]  /*a9b0*/  UIMAD.WIDE.U32 UR6, UR41, UR10, UR6 ;  /* 0x0000000a290672a5 */ /* 0x000fe2000f8e0006 */
[----:B------:R-:W-:Y:S01]  /*a9c0*/  LOP3.LUT R52, R53, 0x380, RZ, 0xc0, !PT ;  /* 0x0000038035347812 */ /* 0x000fe200078ec0ff */
[----:B------:R-:W-:Y:S01]  /*a9d0*/  ULDC.64 UR8, c[0x0][0xaf0] ;  /* 0x0002bc0000087ab9 */ /* 0x000fe20000000a00 */
[----:B------:R-:W-:Y:S01]  /*a9e0*/  LOP3.LUT R48, R49, 0x380, RZ, 0xc0, !PT ;  /* 0x0000038031307812 */ /* 0x000fe200078ec0ff */
[----:B------:R-:W-:Y:S01]  /*a9f0*/  UIADD3 UR7, UR7, UR4, URZ ;  /* 0x0000000407077290 */ /* 0x000fe2000fffe03f */
[----:B------:R-:W-:Y:S01]  /*aa00*/  SHF.R.U64 R9, R9, 0x3, RZ ;  /* 0x0000000309097819 */ /* 0x000fe200000012ff */
[----:B------:R-:W-:Y:S01]  /*aa10*/  UIMAD UR4, UR37, UR8, URZ ;  /* 0x00000008250472a4 */ /* 0x000fe2000f8e023f */
[----:B------:R-:W-:Y:S01]  /*aa20*/  SHF.R.U64 R56, R56, 0x3, RZ ;  /* 0x0000000338387819 */ /* 0x000fe200000012ff */
[----:B-1----:R-:W-:Y:S01]  /*aa30*/  @P1 IMAD.HI.U32 R0, R60, R61, RZ ;  /* 0x0000003d3c001227 */ /* 0x002fe200078e00ff */
[----:B------:R-:W-:Y:S01]  /*aa40*/  SHF.R.U64 R52, R52, 0x3, RZ ;  /* 0x0000000334347819 */ /* 0x000fe200000012ff */
[----:B------:R-:W-:Y:S01]  /*aa50*/  UIMAD.WIDE.U32 UR6, UR36, UR8, UR6 ;  /* 0x00000008240672a5 */ /* 0x000fe2000f8e0006 */
[----:B------:R-:W-:Y:S01]  /*aa60*/  SHF.R.U64 R48, R48, 0x3, RZ ;  /* 0x0000000330307819 */ /* 0x000fe200000012ff */
[----:B------:R-:W-:Y:S01]  /*aa70*/  IMAD.MOV.U32 R3, RZ, RZ, R60 ;  /* 0x000000ffff037224 */ /* 0x000fe200078e003c */
[----:B------:R-:W-:Y:S01]  /*aa80*/  LOP3.LUT R6, R9, R6, RZ, 0x3c, !PT ;  /* 0x0000000609067212 */ /* 0x000fe200078e3cff */
[----:B------:R-:W-:Y:S01]  /*aa90*/  UIMAD UR4, UR36, UR9, UR4 ;  /* 0x00000009240472a4 */ /* 0x000fe2000f8e0204 */
[----:B0-----:R-:W-:Y:S01]  /*aaa0*/  @P1 SHF.R.U32.HI R3, RZ, R65, R0 ;  /* 0x00000041ff031219 */ /* 0x001fe20000011600 */
[----:B------:R-:W5:Y:S01]  /*aab0*/  LD.E.128 R12, desc[UR48][R12.64] ;  /* 0x000000300c0c7980 */ /* 0x000f62000c101d00 */
[----:B------:R-:W-:Y:S01]  /*aac0*/  LOP3.LUT R56, R56, R57, RZ, 0x3c, !PT ;  /* 0x0000003938387212 */ /* 0x000fe200078e3cff */
[--C-:B------:R-:W-:Y:S01]  /*aad0*/  IMAD.X R57, RZ, RZ, R7.reuse, P6 ;  /* 0x000000ffff397224 */ /* 0x100fe200030e0607 */
[----:B------:R-:W-:Y:S01]  /*aae0*/  LOP3.LUT R52, R52, R53, RZ, 0x3c, !PT ;  /* 0x0000003534347212 */ /* 0x000fe200078e3cff */
[--C-:B------:R-:W-:Y:S01]  /*aaf0*/  IMAD.X R53, RZ, RZ, R7.reuse, P5 ;  /* 0x000000ffff357224 */ /* 0x100fe200028e0607 */
[----:B------:R-:W-:Y:S01]  /*ab00*/  LOP3.LUT R48, R48, R49, RZ, 0x3c, !PT ;  /* 0x0000003130307212 */ /* 0x000fe200078e3cff */
[----:B------:R-:W-:Y:S01]  /*ab10*/  IMAD.X R49, RZ, RZ, R7, P4 ;  /* 0x000000ffff317224 */ /* 0x000fe200020e0607 */
[----:B------:R-:W5:Y:S01]  /*ab20*/  LD.E.128 R32, desc[UR48][R6.64] ;  /* 0x0000003006207980 */ /* 0x000f62000c101d00 */
[--C-:B------:R-:W-:Y:S01]  /*ab30*/  SHF.R.S32.HI R0, RZ, 0x1f, R3.reuse ;  /* 0x0000001fff007819 */ /* 0x100fe20000011403 */
[----:B------:R-:W-:Y:S01]  /*ab40*/  UIADD3 UR4, UR7, UR4, URZ ;  /* 0x0000000407047290 */ /* 0x000fe2000fffe03f */
[----:B------:R-:W-:Y:S01]  /*ab50*/  IMAD.MOV R61, RZ, RZ, -R3 ;  /* 0x000000ffff3d7224 */ /* 0x000fe200078e0a03 */
[----:B------:R-:W5:Y:S04]  /*ab60*/  LD.E.128 R8, desc[UR48][R10.64] ;  /* 0x000000300a087980 */ /* 0x000f68000c101d00 */
[----:B------:R-:W5:Y:S04]  /*ab70*/  LD.E.128 R44, desc[UR48][R44.64] ;  /* 0x000000302c2c7980 */ /* 0x000f68000c101d00 */
[----:B------:R0:W5:Y:S01]  /*ab80*/  LD.E.128 R4, desc[UR48][R20.64] ;  /* 0x0000003014047980 */ /* 0x000162000c101d00 */
[----:B------:R-:W-:-:S03]  /*ab90*/  IMAD R61, R62, R61, R60 ;  /* 0x0000003d3e3d7224 */ /* 0x000fc600078e023c */
[----:B------:R-:W5:Y:S04]  /*aba0*/  LD.E.128 R40, desc[UR48][R40.64] ;  /* 0x0000003028287980 */ /* 0x000f68000c101d00 */
[----:B------:R-:W5:Y:S01]  /*abb0*/  LD.E.128 R36, desc[UR48][R36.64] ;  /* 0x0000003024247980 */ /* 0x000f62000c101d00 */
[----:B0-----:R-:W-:Y:S02]  /*abc0*/  IMAD.U32 R20, RZ, RZ, UR6 ;  /* 0x00000006ff147e24 */ /* 0x001fe4000f8e00ff */
[----:B------:R-:W-:Y:S01]  /*abd0*/  IMAD.U32 R21, RZ, RZ, UR7 ;  /* 0x00000007ff157e24 */ /* 0x000fe2000f8e00ff */
[----:B------:R-:W-:Y:S01]  /*abe0*/  ULDC.64 UR6, c[0x0][0xae0] ;  /* 0x0002b80000067ab9 */ /* 0x000fe20000000a00 */
[----:B------:R-:W5:Y:S01]  /*abf0*/  LD.E.128 R28, desc[UR48][R28.64] ;  /* 0x000000301c1c7980 */ /* 0x000f62000c101d00 */
[----:B------:R-:W-:-:S02]  /*ac00*/  IMAD R0, R0, UR6, RZ ;  /* 0x0000000600007c24 */ /* 0x000fc4000f8e02ff */
[----:B------:R-:W-:Y:S01]  /*ac10*/  IMAD.U32 R21, RZ, RZ, UR4 ;  /* 0x00000004ff157e24 */ /* 0x000fe2000f8e00ff */
[----:B------:R-:W5:Y:S01]  /*ac20*/  LD.E.128 R56, desc[UR48][R56.64] ;  /* 0x0000003038387980 */ /* 0x000f62000c101d00 */
[C---:B------:R-:W-:Y:S01]  /*ac30*/  IMAD R65, R3.reuse, UR7, R0 ;  /* 0x0000000703417c24 */ /* 0x040fe2000f8e0200 */
[----:B------:R-:W-:Y:S02]  /*ac40*/  SHF.R.S32.HI R0, RZ, 0x1f, R61 ;  /* 0x0000001fff007819 */ /* 0x000fe4000001143d */
[----:B------:R-:W5:Y:S01]  /*ac50*/  LD.E.128 R52, desc[UR48][R52.64] ;  /* 0x0000003034347980 */ /* 0x000f62000c101d00 */
[----:B------:R-:W-:Y:S01]  /*ac60*/  IMAD.WIDE.U32 R20, R3, UR6, R20 ;  /* 0x0000000603147c25 */ /* 0x000fe2000f8e0014 */
[----:B------:R-:W-:Y:S02]  /*ac70*/  ULDC.64 UR6, c[0x0][0xad8] ;  /* 0x0002b60000067ab9 */ /* 0x000fe40000000a00 */
[----:B------:R-:W5:Y:S01]  /*ac80*/  LD.E.128 R48, desc[UR48][R48.64] ;  /* 0x0000003030307980 */ /* 0x000f62000c101d00 */
[----:B------:R-:W-:Y:S01]  /*ac90*/  IMAD.U32 R69, RZ, RZ, UR40 ;  /* 0x00000028ff457e24 */ /* 0x000fe2000f8e00ff */
[----:B------:R-:W-:Y:S01]  /*aca0*/  @!PT LDS RZ, [RZ] ;  /* 0x00000000fffff984 */ /* 0x000fe20000000800 */
[----:B------:R-:W-:Y:S01]  /*acb0*/  @!PT LDS RZ, [RZ] ;  /* 0x00000000fffff984 */ /* 0x000fe20000000800 */
[----:B------:R-:W-:Y:S01]  /*acc0*/  @!PT LDS RZ, [RZ] ;  /* 0x00000000fffff984 */ /* 0x000fe20000000800 */
[----:B------:R-:W-:Y:S01]  /*acd0*/  @!PT LDS RZ, [RZ] ;  /* 0x00000000fffff984 */ /* 0x000fe20000000800 */
[----:B------:R0:W-:Y:S06]  /*ace0*/  MEMBAR.ALL.CTA ;  /* 0x0000000000007992 */ /* 0x0001ec0000008000 */
[----:B0-----:R-:W0:Y:S01]  /*acf0*/  FENCE.VIEW.ASYNC.S ;  /* 0x00000000000073c6 */ /* 0x001e220000000000 */
[----:B------:R-:W-:-:S02]  /*ad00*/  IMAD.IADD R21, R21, 0x1, R65 ;  /* 0x0000000115157824 */ /* 0x000fc400078e0241 */
[----:B------:R-:W-:Y:S02]  /*ad10*/  IMAD R60, R0, UR6, RZ ;  /* 0x00000006003c7c24 */ /* 0x000fe4000f8e02ff */
[----:B------:R-:W-:Y:S02]  /*ad20*/  IMAD R66, R69, 0x80, R22 ;  /* 0x0000008045427824 */ /* 0x000fe400078e0216 */
[C---:B------:R-:W-:Y:S02]  /*ad30*/  IMAD R3, R61.reuse, UR7, R60 ;  /* 0x000000073d037c24 */ /* 0x040fe4000f8e023c */
[----:B------:R-:W-:Y:S01]  /*ad40*/  IMAD.WIDE.U32 R20, R61, UR6, R20 ;  /* 0x000000063d147c25 */ /* 0x000fe2000f8e0014 */
[C---:B------:R-:W-:Y:S01]  /*ad50*/  ISETP.GE.AND P2, PT, R66.reuse, R67, PT ;  /* 0x000000434200720c */ /* 0x040fe20003f46270 */
[----:B------:R-:W-:Y:S02]  /*ad60*/  ULDC.64 UR6, c[0x0][0xa80] ;  /* 0x0002a00000067ab9 */ /* 0x000fe40000000a00 */
[----:B------:R-:W-:Y:S01]  /*ad70*/  VIADD R0, R66, 0x20 ;  /* 0x0000002042007836 */ /* 0x000fe20000000000 */
[----:B------:R-:W-:Y:S01]  /*ad80*/  LEA R62, P3, R20, UR6, 0x1 ;  /* 0x00000006143e7c11 */ /* 0x000fe2000f8608ff */
[----:B------:R-:W-:-:S02]  /*ad90*/  IMAD.IADD R3, R21, 0x1, R3 ;  /* 0x0000000115037824 */ /* 0x000fc400078e0203 */
[----:B------:R-:W-:Y:S01]  /*ada0*/  VIADD R2, R2, 0x33420 ;  /* 0x0003342002027836 */ /* 0x000fe20000000000 */
[-C--:B------:R-:W-:Y:S01]  /*adb0*/  ISETP.GE.AND P1, PT, R0, R67.reuse, PT ;  /* 0x000000430000720c */ /* 0x080fe20003f26270 */
[----:B------:R-:W-:Y:S01]  /*adc0*/  VIADD R0, R66, 0x40 ;  /* 0x0000004042007836 */ /* 0x000fe20000000000 */
[----:B------:R-:W-:Y:S02]  /*add0*/  LEA.HI.X R64, R20, UR7, R3, 0x1, P3 ;  /* 0x0000000714407c11 */ /* 0x000fe400098f0c03 */
[----:B------:R-:W-:Y:S01]  /*ade0*/  PRMT R2, RZ, 0x654, R2 ;  /* 0x00000654ff027816 */ /* 0x000fe20000000002 */
[----:B0-----:R0:W1:Y:S01]  /*adf0*/  SHFL.IDX PT, R61, R62, RZ, 0x181f ;  /* 0x00181fff3e3d7589 */ /* 0x00106200000e0000 */
[----:B------:R-:W-:Y:S01]  /*ae00*/  ISETP.GE.AND P0, PT, R0, R67, PT ;  /* 0x000000430000720c */ /* 0x000fe20003f06270 */
[----:B------:R-:W-:Y:S01]  /*ae10*/  BSSY B1, `(.L_x_314) ;  /* 0x0000011000017945 */ /* 0x000fe20003800000 */
[----:B------:R0:W-:Y:S01]  /*ae20*/  SYNCS.ARRIVE.TRANS64.RED.A1T0 RZ, [R2+URZ], RZ ;  /* 0x000000ff02ff79a7 */ /* 0x0001e2000810043f */
[----:B------:R0:W2:Y:S02]  /*ae30*/  SHFL.IDX PT, R0, R64, RZ, 0x181f ;  /* 0x00181fff40007589 */ /* 0x0000a400000e0000 */
[----:B------:R-:W-:Y:S08]  /*ae40*/  @P2 BRA `(.L_x_315) ;  /* 0x0000000000342947 */ /* 0x000ff00003800000 */
[----:B------:R-:W-:Y:S02]  /*ae50*/  ULDC UR4, c[0x0][0xac8] ;  /* 0x0002b20000047ab9 */ /* 0x000fe40000000800 */
[----:B------:R-:W-:Y:S02]  /*ae60*/  ISETP.GE.AND P4, PT, R16, UR4, PT ;  /* 0x0000000410007c0c */ /* 0x000fe4000bf86270 */
[----:B------:R-:W-:Y:S02]  /*ae70*/  ISETP.GE.AND P3, PT, R17, UR4, PT ;  /* 0x0000000411007c0c */ /* 0x000fe4000bf66270 */
[----:B------:R-:W-:-:S09]  /*ae80*/  ISETP.GE.AND P2, PT, R18, UR4, PT ;  /* 0x0000000412007c0c */ /* 0x000fd2000bf46270 */
[CC--:B01----:R-:W-:Y:S02]  /*ae90*/  @!P4 LEA R2, P6, R16.reuse, R61.reuse, 0x1 ;  /* 0x0000003d1002c211 */ /* 0x0c3fe400078c08ff */
[CC--:B------:R-:W-:Y:S02]  /*aea0*/  @!P3 LEA R20, P5, R17.reuse, R61.reuse, 0x1 ;  /* 0x0000003d1114b211 */ /* 0x0c0fe400078a08ff */
[-C--:B--2---:R-:W-:Y:S02]  /*aeb0*/  @!P4 LEA.HI.X R3, R16, R0.reuse, R227, 0x1, P6 ;  /* 0x000000001003c211 */ /* 0x084fe400030f0ce3 */
[C---:B------:R-:W-:Y:S02]  /*aec0*/  @!P2 LEA R60, P6, R18.reuse, R61, 0x1 ;  /* 0x0000003d123ca211 */ /* 0x040fe400078c08ff */
[-C--:B------:R-:W-:Y:S01]  /*aed0*/  @!P3 LEA.HI.X R21, R17, R0.reuse, R226, 0x1, P5 ;  /* 0x000000001115b211 */ /* 0x080fe200028f0ce2 */
[----:B-----5:R3:W-:Y:S01]  /*aee0*/  @!P4 ST.E.128 desc[UR48][R2.64], R32 ;  /* 0x000000200200c985 */ /* 0x0207e2000c101d30 */
[----:B------:R-:W-:-:S03]  /*aef0*/  @!P2 LEA.HI.X R61, R18, R0, R225, 0x1, P6 ;  /* 0x00000000123da211 */ /* 0x000fc600030f0ce1 */
[----:B------:R3:W-:Y:S04]  /*af00*/  @!P3 ST.E.128 desc[UR48][R20.64], R44 ;  /* 0x0000002c1400b985 */ /* 0x0007e8000c101d30 */
[----:B------:R3:W-:Y:S02]  /*af10*/  @!P2 ST.E.128 desc[UR48][R60.64], R56 ;  /* 0x000000383c00a985 */ /* 0x0007e4000c101d30 */
.L_x_315:
[----:B------:R-:W-:Y:S05]  /*af20*/  BSYNC B1 ;  /* 0x0000000000017941 */ /* 0x000fea0003800000 */
.L_x_314:
[----:B--2---:R2:W4:Y:S01]  /*af30*/  SHFL.IDX PT, R0, R64, 0x1, 0x181f ;  /* 0x00381f0040007f89 */ /* 0x00452200000e0000 */
[----:B------:R-:W-:Y:S03]  /*af40*/  BSSY B1, `(.L_x_316) ;  /* 0x0000010000017945 */ /* 0x000fe60003800000 */
[----:B---3-5:R2:W3:Y:S01]  /*af50*/  SHFL.IDX PT, R33, R62, 0x1, 0x181f ;  /* 0x00381f003e217f89 */ /* 0x0284e200000e0000 */
[----:B------:R-:W-:Y:S05]  /*af60*/  @P1 BRA `(.L_x_317) ;  /* 0x0000000000341947 */ /* 0x000fea0003800000 */
[----:B------:R-:W-:Y:S02]  /*af70*/  ULDC UR4, c[0x0][0xac8] ;  /* 0x0002b20000047ab9 */ /* 0x000fe40000000800 */
[----:B------:R-:W-:Y:S02]  /*af80*/  ISETP.GE.AND P4, PT, R16, UR4, PT ;  /* 0x0000000410007c0c */ /* 0x000fe4000bf86270 */
[----:B------:R-:W-:Y:S02]  /*af90*/  ISETP.GE.AND P5, PT, R17, UR4, PT ;  /* 0x0000000411007c0c */ /* 0x000fe4000bfa6270 */
[----:B------:R-:W-:-:S09]  /*afa0*/  ISETP.GE.AND P6, PT, R18, UR4, PT ;  /* 0x0000000412007c0c */ /* 0x000fd2000bfc6270 */
[-C--:B0--3--:R-:W-:Y:S02]  /*afb0*/  @!P4 LEA R2, P1, R16, R33.reuse, 0x1 ;  /* 0x000000211002c211 */ /* 0x089fe400078208ff */
[CC--:B------:R-:W-:Y:S02]  /*afc0*/  @!P5 LEA R20, P2, R17.reuse, R33.reuse, 0x1 ;  /* 0x000000211114d211 */ /* 0x0c0fe400078408ff */
[----:B------:R-:W-:Y:S02]  /*afd0*/  @!P6 LEA R32, P3, R18, R33, 0x1 ;  /* 0x000000211220e211 */ /* 0x000fe400078608ff */
[-C--:B----4-:R-:W-:Y:S02]  /*afe0*/  @!P4 LEA.HI.X R3, R16, R0.reuse, R227, 0x1, P1 ;  /* 0x000000001003c211 */ /* 0x090fe400008f0ce3 */
[-C--:B------:R-:W-:Y:S02]  /*aff0*/  @!P5 LEA.HI.X R21, R17, R0.reuse, R226, 0x1, P2 ;  /* 0x000000001115d211 */ /* 0x080fe400010f0ce2 */
[----:B------:R-:W-:Y:S01]  /*b000*/  @!P6 LEA.HI.X R33, R18, R0, R225, 0x1, P3 ;  /* 0x000000001221e211 */ /* 0x000fe200018f0ce1 */
[----:B------:R0:W-:Y:S04]  /*b010*/  @!P4 ST.E.128 desc[UR48][R2.64], R24 ;  /* 0x000000180200c985 */ /* 0x0001e8000c101d30 */
[----:B------:R0:W-:Y:S04]  /*b020*/  @!P5 ST.E.128 desc[UR48][R20.64], R40 ;  /* 0x000000281400d985 */ /* 0x0001e8000c101d30 */
[----:B------:R0:W-:Y:S02]  /*b030*/  @!P6 ST.E.128 desc[UR48][R32.64], R52 ;  /* 0x000000342000e985 */ /* 0x0001e4000c101d30 */
.L_x_317:
[----:B------:R-:W-:Y:S05]  /*b040*/  BSYNC B1 ;  /* 0x0000000000017941 */ /* 0x000fea0003800000 */
.L_x_316:
[----:B----4-:R4:W1:Y:S01]  /*b050*/  SHFL.IDX PT, R0, R64, 0x2, 0x181f ;  /* 0x00581f0040007f89 */ /* 0x01086200000e0000 */
[----:B------:R-:W-:Y:S03]  /*b060*/  BSSY B1, `(.L_x_318) ;  /* 0x0000010000017945 */ /* 0x000fe60003800000 */
[----:B0-----:R4:W0:Y:S01]  /*b070*/  SHFL.IDX PT, R25, R62, 0x2, 0x181f ;  /* 0x00581f003e197f89 */ /* 0x00182200000e0000 */
[----:B------:R-:W-:Y:S05]  /*b080*/  @P0 BRA `(.L_x_319) ;  /* 0x0000000000340947 */ /* 0x000fea0003800000 */
[----:B------:R-:W-:Y:S02]  /*b090*/  ULDC UR4, c[0x0][0xac8] ;  /* 0x0002b20000047ab9 */ /* 0x000fe40000000800 */
[----:B------:R-:W-:Y:S02]  /*b0a0*/  ISETP.GE.AND P3, PT, R16, UR4, PT ;  /* 0x0000000410007c0c */ /* 0x000fe4000bf66270 */
[----:B------:R-:W-:Y:S02]  /*b0b0*/  ISETP.GE.AND P4, PT, R17, UR4, PT ;  /* 0x0000000411007c0c */ /* 0x000fe4000bf86270 */
[----:B------:R-:W-:-:S09]  /*b0c0*/  ISETP.GE.AND P5, PT, R18, UR4, PT ;  /* 0x0000000412007c0c */ /* 0x000fd2000bfa6270 */
[-C--:B0-----:R-:W-:Y:S02]  /*b0d0*/  @!P3 LEA R2, P0, R16, R25.reuse, 0x1 ;  /* 0x000000191002b211 */ /* 0x081fe400078008ff */
[CC--:B------:R-:W-:Y:S02]  /*b0e0*/  @!P4 LEA R20, P1, R17.reuse, R25.reuse, 0x1 ;  /* 0x000000191114c211 */ /* 0x0c0fe400078208ff */
[----:B------:R-:W-:Y:S02]  /*b0f0*/  @!P5 LEA R24, P2, R18, R25, 0x1 ;  /* 0x000000191218d211 */ /* 0x000fe400078408ff */
[-C--:B-1----:R-:W-:Y:S02]  /*b100*/  @!P3 LEA.HI.X R3, R16, R0.reuse, R227, 0x1, P0 ;  /* 0x000000001003b211 */ /* 0x082fe400000f0ce3 */
[-C--:B------:R-:W-:Y:S02]  /*b110*/  @!P4 LEA.HI.X R21, R17, R0.reuse, R226, 0x1, P1 ;  /* 0x000000001115c211 */ /* 0x080fe400008f0ce2 */
[----:B------:R-:W-:Y:S01]  /*b120*/  @!P5 LEA.HI.X R25, R18, R0, R225, 0x1, P2 ;  /* 0x000000001219d211 */ /* 0x000fe200010f0ce1 */
[----:B------:R0:W-:Y:S04]  /*b130*/  @!P3 ST.E.128 desc[UR48][R2.64], R12 ;  /* 0x0000000c0200b985 */ /* 0x0001e8000c101d30 */
[----:B------:R0:W-:Y:S04]  /*b140*/  @!P4 ST.E.128 desc[UR48][R20.64], R36 ;  /* 0x000000241400c985 */ /* 0x0001e8000c101d30 */
[----:B------:R0:W-:Y:S02]  /*b150*/  @!P5 ST.E.128 desc[UR48][R24.64], R48 ;  /* 0x000000301800d985 */ /* 0x0001e4000c101d30 */
.L_x_319:
[----:B------:R-:W-:Y:S05]  /*b160*/  BSYNC B1 ;  /* 0x0000000000017941 */ /* 0x000fea0003800000 */
.L_x_318:
[----:B-1----:R-:W-:Y:S01]  /*b170*/  VIADD R0, R66, 0x60 ;  /* 0x0000006042007836 */ /* 0x002fe20000000000 */
[----:B--2-4-:R-:W4:Y:S04]  /*b180*/  SHFL.IDX PT, R64, R64, 0x3, 0x181f ;  /* 0x00781f0040407f89 */ /* 0x014f2800000e0000 */
[----:B------:R-:W-:Y:S01]  /*b190*/  ISETP.GE.AND P0, PT, R0, R67, PT ;  /* 0x000000430000720c */ /* 0x000fe20003f06270 */
[----:B0-----:R0:W1:-:S12]  /*b1a0*/  SHFL.IDX PT, R15, R62, 0x3, 0x181f ;  /* 0x00781f003e0f7f89 */ /* 0x00105800000e0000 */
[----:B0-----:R-:W-:Y:S05]  /*b1b0*/  @P0 BRA `(.L_x_320) ;  /* 0x0000000c00640947 */ /* 0x001fea0003800000 */
[----:B------:R-:W-:Y:S02]  /*b1c0*/  ULDC UR4, c[0x0][0xac8] ;  /* 0x0002b20000047ab9 */ /* 0x000fe40000000800 */
[----:B------:R-:W-:Y:S02]  /*b1d0*/  ISETP.GE.AND P2, PT, R16, UR4, PT ;  /* 0x0000000410007c0c */ /* 0x000fe4000bf46270 */
[----:B------:R-:W-:-:S11]  /*b1e0*/  ISETP.GE.AND P3, PT, R17, UR4, PT ;  /* 0x0000000411007c0c */ /* 0x000fd6000bf66270 */
[CC--:B-1----:R-:W-:Y:S02]  /*b1f0*/  @!P2 LEA R2, P0, R16.reuse, R15.reuse, 0x1 ;  /* 0x0000000f1002a211 */ /* 0x0c2fe400078008ff */
[C---:B------:R-:W-:Y:S02]  /*b200*/  @!P3 LEA R12, P1, R17.reuse, R15, 0x1 ;  /* 0x0000000f110cb211 */ /* 0x040fe400078208ff */
[-C--:B----4-:R-:W-:Y:S02]  /*b210*/  @!P2 LEA.HI.X R3, R16, R64.reuse, R227, 0x1, P0 ;  /* 0x000000401003a211 */ /* 0x090fe400000f0ce3 */
[----:B------:R-:W-:Y:S02]  /*b220*/  @!P3 LEA.HI.X R13, R17, R64, R226, 0x1, P1 ;  /* 0x00000040110db211 */ /* 0x000fe400008f0ce2 */
[----:B------:R-:W-:Y:S01]  /*b230*/  ISETP.GE.AND P0, PT, R18, UR4, PT ;  /* 0x0000000412007c0c */ /* 0x000fe2000bf06270 */
[----:B------:R0:W-:Y:S04]  /*b240*/  @!P2 ST.E.128 desc[UR48][R2.64], R8 ;  /* 0x000000080200a985 */ /* 0x0001e8000c101d30 */
[----:B------:R0:W-:Y:S08]  /*b250*/  @!P3 ST.E.128 desc[UR48][R12.64], R28 ;  /* 0x0000001c0c00b985 */ /* 0x0001f0000c101d30 */
[----:B------:R-:W-:Y:S05]  /*b260*/  @P0 BRA `(.L_x_320) ;  /* 0x0000000c00380947 */ /* 0x000fea0003800000 */
[----:B0-----:R-:W-:-:S04]  /*b270*/  LEA R2, P0, R18, R15, 0x1 ;  /* 0x0000000f12027211 */ /* 0x001fc800078008ff */
[----:B------:R-:W-:-:S05]  /*b280*/  LEA.HI.X R3, R18, R64, R225, 0x1, P0 ;  /* 0x0000004012037211 */ /* 0x000fca00000f0ce1 */
[----:B------:R0:W-:Y:S01]  /*b290*/  ST.E.128 desc[UR48][R2.64], R4 ;  /* 0x0000000402007985 */ /* 0x0001e2000c101d30 */
[----:B------:R-:W-:Y:S05]  /*b2a0*/  BRA `(.L_x_320) ;  /* 0x0000000c00287947 */ /* 0x000fea0003800000 */
.L_x_312:
[----:B------:R-:W-:Y:S01]  /*b2b0*/  ULDC.64 UR6, c[0x0][0xc00] ;  /* 0x0003000000067ab9 */ /* 0x000fe20000000a00 */
[----:B------:R-:W-:Y:S01]  /*b2c0*/  ULDC UR4, c[0x0][0xa88] ;  /* 0x0002a20000047ab9 */ /* 0x000fe20000000800 */
[----:B------:R-:W-:Y:S01]  /*b2d0*/  UISETP.NE.U32.AND UP0, UPT, UR6, URZ, UPT ;  /* 0x0000003f0600728c */ /* 0x000fe2000bf05070 */
[----:B------:R-:W0:Y:S03]  /*b2e0*/  LDC R11, c[0x0][0xbe8] ;  /* 0x0002fa00ff0b7b82 */ /* 0x000e260000000800 */
[----:B------:R-:W-:-:S03]  /*b2f0*/  UISETP.NE.AND.EX UP0, UPT, UR7, URZ, UPT, UP0 ;  /* 0x0000003f0700728c */ /* 0x000fc6000bf05300 */
[----:B------:R-:W-:Y:S02]  /*b300*/  ULDC.64 UR6, c[0x0][0xc00] ;  /* 0x0003000000067ab9 */ /* 0x000fe40000000a00 */
[----:B------:R-:W-:Y:S01]  /*b310*/  UIMAD.WIDE UR6, UR36, 0x4, UR6 ;  /* 0x00000004240678a5 */ /* 0x000fe2000f8e0206 */
[----:B------:R-:W-:-:S05]  /*b320*/  PLOP3.LUT P2, PT, PT, PT, UP0, 0x80, 0x0 ;  /* 0x000000000000781c */ /* 0x000fca0003f4f008 */
[----:B------:R-:W-:Y:S02]  /*b330*/  IMAD.U32 R2, RZ, RZ, UR6 ;  /* 0x00000006ff027e24 */ /* 0x000fe4000f8e00ff */
[----:B------:R-:W-:Y:S01]  /*b340*/  IMAD.U32 R3, RZ, RZ, UR7 ;  /* 0x00000007ff037e24 */ /* 0x000fe2000f8e00ff */
[----:B------:R-:W-:Y:S02]  /*b350*/  ULDC.64 UR6, c[0x0][0xc08] ;  /* 0x0003020000067ab9 */ /* 0x000fe40000000a00 */
[----:B------:R-:W-:-:S03]  /*b360*/  UISETP.NE.U32.AND UP1, UPT, UR6, URZ, UPT ;  /* 0x0000003f0600728c */ /* 0x000fc6000bf25070 */
[----:B------:R-:W2:Y:S01]  /*b370*/  @P2 LDG.E R6, desc[UR48][R2.64] ;  /* 0x0000003002062981 */ /* 0x000ea2000c1e1900 */
[----:B------:R-:W-:Y:S01]  /*b380*/  UISETP.NE.AND.EX UP1, UPT, UR7, URZ, UPT, UP1 ;  /* 0x0000003f0700728c */ /* 0x000fe2000bf25310 */
[----:B------:R-:W-:-:S05]  /*b390*/  IMAD.U32 R0, RZ, RZ, UR4 ;  /* 0x00000004ff007e24 */ /* 0x000fca000f8e00ff */
[----:B------:R-:W-:-:S05]  /*b3a0*/  PLOP3.LUT P3, PT, PT, PT, UP1, 0x80, 0x0 ;  /* 0x000000000000781c */ /* 0x000fca0003f6f018 */
[----:B------:R-:W-:Y:S02]  /*b3b0*/  @UP1 ULDC.64 UR6, c[0x0][0xc08] ;  /* 0x0003020000061ab9 */ /* 0x000fe40000000a00 */
[----:B------:R-:W-:-:S06]  /*b3c0*/  @UP1 UIMAD.WIDE UR6, UR36, 0x4, UR6 ;  /* 0x00000004240618a5 */ /* 0x000fcc000f8e0206 */
[----:B------:R-:W-:Y:S02]  /*b3d0*/  IMAD.U32 R4, RZ, RZ, UR6 ;  /* 0x00000006ff047e24 */ /* 0x000fe4000f8e00ff */
[----:B------:R-:W-:-:S05]  /*b3e0*/  IMAD.U32 R5, RZ, RZ, UR7 ;  /* 0x00000007ff057e24 */ /* 0x000fca000f8e00ff */
[----:B------:R1:W5:Y:S01]  /*b3f0*/  @P3 LDG.E R0, desc[UR48][R4.64] ;  /* 0x0000003004003981 */ /* 0x000362000c1e1900 */
[----:B0-----:R-:W-:Y:S01]  /*b400*/  ISETP.NE.AND P0, PT, R11, 0x1, PT ;  /* 0x000000010b00780c */ /* 0x001fe20003f05270 */
[----:B------:R-:W-:Y:S01]  /*b410*/  UMOV UR4, URZ ;  /* 0x0000003f00047c82 */ /* 0x000fe20008000000 */
[----:B------:R-:W-:Y:S01]  /*b420*/  USHF.R.S32.HI UR10, URZ, 0x1f, UR41 ;  /* 0x0000001f3f0a7899 */ /* 0x000fe20008011429 */
[----:B------:R-:W-:-:S10]  /*b430*/  ISETP.GE.AND P1, PT, R228, 0x80, PT ;  /* 0x00000080e400780c */ /* 0x000fd40003f26270 */
[----:B------:R-:W0:Y:S01]  /*b440*/  @P0 LDC R9, c[0x0][0xbec] ;  /* 0x0002fb00ff090b82 */ /* 0x000e220000000800 */
[----:B--2---:R-:W-:-:S13]  /*b450*/  @P2 R2UR UR4, R6 ;  /* 0x00000000060422ca */ /* 0x004fda00000e0000 */
[----:B------:R-:W-:Y:S01]  /*b460*/  USHF.R.S32.HI UR9, URZ, 0x1f, UR4 ;  /* 0x0000001f3f097899 */ /* 0x000fe20008011404 */
[----:B01----:R-:W-:Y:S11]  /*b470*/  @P3 BRA `(.L_x_321) ;  /* 0x0000000000103947 */ /* 0x003ff60003800000 */
[----:B------:R-:W-:Y:S05]  /*b480*/  @!P2 BRA `(.L_x_321) ;  /* 0x00000000000ca947 */ /* 0x000fea0003800000 */
[----:B------:R-:W2:Y:S04]  /*b490*/  LDG.E R5, desc[UR48][R2.64] ;  /* 0x0000003002057981 */ /* 0x000ea8000c1e1900 */
[----:B-----5:R-:W2:Y:S02]  /*b4a0*/  LDG.E R0, desc[UR48][R2.64+0x4] ;  /* 0x0000043002007981 */ /* 0x020ea4000c1e1900 */
[----:B--2---:R-:W-:-:S07]  /*b4b0*/  IMAD.IADD R0, R0, 0x1, -R5 ;  /* 0x0000000100007824 */ /* 0x004fce00078e0a05 */
.L_x_321:
[----:B------:R-:W-:Y:S01]  /*b4c0*/  USEL UR36, UR36, URZ, !UP0 ;  /* 0x0000003f24247287 */ /* 0x000fe2000c000000 */
[----:B------:R-:W-:Y:S01]  /*b4d0*/  BSSY B1, `(.L_x_322) ;  /* 0x000002d000017945 */ /* 0x000fe20003800000 */
[----:B------:R-:W-:-:S03]  /*b4e0*/  USEL UR37, UR37, URZ, !UP0 ;  /* 0x0000003f25257287 */ /* 0x000fc6000c000000 */
[----:B------:R-:W-:Y:S09]  /*b4f0*/  @P1 BRA `(.L_x_323) ;  /* 0x0000000000a81947 */ /* 0x000ff20003800000 */
[----:B------:R-:W0:Y:S01]  /*b500*/  S2R R3, SR_TID.X ;  /* 0x0000000000037919 */ /* 0x000e220000002100 */
[----:B------:R-:W1:Y:S01]  /*b510*/  LDC R7, c[0x0][0xbe8] ;  /* 0x0002fa00ff077b82 */ /* 0x000e620000000800 */
[----:B------:R-:W-:-:S04]  /*b520*/  IMAD.U32 R2, RZ, RZ, UR40 ;  /* 0x00000028ff027e24 */ /* 0x000fc8000f8e00ff */
[----:B0-----:R-:W-:Y:S02]  /*b530*/  IMAD R2, R2, 0x80, R3 ;  /* 0x0000008002027824 */ /* 0x001fe400078e0203 */
[----:B-1---5:R-:W-:Y:S02]  /*b540*/  IMAD R3, R0, R7, RZ ;  /* 0x0000000700037224 */ /* 0x022fe400078e02ff */
[----:B------:R-:W-:-:S05]  /*b550*/  VIADD R4, R2, 0xffffff80 ;  /* 0xffffff8002047836 */ /* 0x000fca0000000000 */
[----:B------:R-:W-:-:S13]  /*b560*/  ISETP.GE.AND P1, PT, R4, R3, PT ;  /* 0x000000030400720c */ /* 0x000fda0003f26270 */
[----:B------:R-:W-:Y:S05]  /*b570*/  @P1 BRA `(.L_x_323) ;  /* 0x0000000000881947 */ /* 0x000fea0003800000 */
[----:B------:R-:W-:Y:S01]  /*b580*/  ISETP.NE.AND P1, PT, R7, 0x1, PT ;  /* 0x000000010700780c */ /* 0x000fe20003f25270 */
[----:B------:R-:W-:Y:S01]  /*b590*/  ULDC.64 UR12, c[0x0][0xb90] ;  /* 0x0002e400000c7ab9 */ /* 0x000fe20000000a00 */
[----:B------:R-:W-:Y:S01]  /*b5a0*/  UMOV UR6, UR4 ;  /* 0x0000000400067c82 */ /* 0x000fe20008000000 */
[----:B------:R-:W-:Y:S01]  /*b5b0*/  UIMAD UR8, UR10, UR12, URZ ;  /* 0x0000000c0a0872a4 */ /* 0x000fe2000f8e023f */
[----:B------:R-:W-:Y:S01]  /*b5c0*/  IMAD.MOV.U32 R2, RZ, RZ, R4 ;  /* 0x000000ffff027224 */ /* 0x000fe200078e0004 */
[----:B------:R-:W-:Y:S02]  /*b5d0*/  UMOV UR7, UR9 ;  /* 0x0000000900077c82 */ /* 0x000fe40008000000 */
[----:B------:R-:W-:Y:S02]  /*b5e0*/  UIMAD.WIDE.U32 UR6, UR41, UR12, UR6 ;  /* 0x0000000c290672a5 */ /* 0x000fe4000f8e0006 */
[----:B------:R-:W-:-:S03]  /*b5f0*/  UIMAD UR8, UR41, UR13, UR8 ;  /* 0x0000000d290872a4 */ /* 0x000fc6000f8e0208 */
[----:B------:R-:W-:Y:S01]  /*b600*/  ULDC.64 UR12, c[0x0][0xb98] ;  /* 0x0002e600000c7ab9 */ /* 0x000fe20000000a00 */
[----:B------:R-:W0:Y:S01]  /*b610*/  @P1 LDC R3, c[0x0][0xbec] ;  /* 0x0002fb00ff031b82 */ /* 0x000e220000000800 */
[----:B------:R-:W-:Y:S02]  /*b620*/  UIADD3 UR7, UR7, UR8, URZ ;  /* 0x0000000807077290 */ /* 0x000fe4000fffe03f */
[----:B------:R-:W-:Y:S02]  /*b630*/  UIMAD UR8, UR37, UR12, URZ ;  /* 0x0000000c250872a4 */ /* 0x000fe4000f8e023f */
[----:B------:R-:W-:Y:S02]  /*b640*/  UIMAD.WIDE.U32 UR6, UR36, UR12, UR6 ;  /* 0x0000000c240672a5 */ /* 0x000fe4000f8e0006 */
[----:B------:R-:W-:Y:S01]  /*b650*/  UIMAD UR8, UR36, UR13, UR8 ;  /* 0x0000000d240872a4 */ /* 0x000fe2000f8e0208 */
[----:B------:R-:W1:Y:S02]  /*b660*/  @P1 LDC R6, c[0x0][0xbf0] ;  /* 0x0002fc00ff061b82 */ /* 0x000e640000000800 */
[----:B------:R-:W-:Y:S01]  /*b670*/  ULDC.64 UR12, c[0x0][0xb88] ;  /* 0x0002e200000c7ab9 */ /* 0x000fe20000000a00 */
[----:B0-----:R-:W-:-:S05]  /*b680*/  @P1 IMAD.HI.U32 R3, R4, R3, RZ ;  /* 0x0000000304031227 */ /* 0x001fca00078e00ff */
[----:B-1----:R-:W-:Y:S01]  /*b690*/  @P1 SHF.R.U32.HI R2, RZ, R6, R3 ;  /* 0x00000006ff021219 */ /* 0x002fe20000011603 */
[----:B------:R-:W-:-:S03]  /*b6a0*/  IMAD.U32 R6, RZ, RZ, UR8 ;  /* 0x00000008ff067e24 */ /* 0x000fc6000f8e00ff */
[--C-:B------:R-:W-:Y:S01]  /*b6b0*/  SHF.R.S32.HI R3, RZ, 0x1f, R2.reuse ;  /* 0x0000001fff037819 */ /* 0x100fe20000011402 */
[----:B------:R-:W-:Y:S01]  /*b6c0*/  IMAD.MOV R5, RZ, RZ, -R2 ;  /* 0x000000ffff057224 */ /* 0x000fe200078e0a02 */
[----:B------:R-:W-:-:S03]  /*b6d0*/  IADD3 R2, P1, R2, UR6, RZ ;  /* 0x0000000602027c10 */ /* 0x000fc6000ff3e0ff */
[----:B------:R-:W-:Y:S01]  /*b6e0*/  IMAD R5, R7, R5, R4 ;  /* 0x0000000507057224 */ /* 0x000fe200078e0204 */
[----:B------:R-:W-:Y:S01]  /*b6f0*/  IADD3.X R3, R3, UR7, R6, P1, !PT ;  /* 0x0000000703037c10 */ /* 0x000fe20008ffe406 */
[----:B------:R-:W-:-:S03]  /*b700*/  ULDC.64 UR6, c[0x0][0xb50] ;  /* 0x0002d40000067ab9 */ /* 0x000fc60000000a00 */
[----:B------:R-:W-:Y:S01]  /*b710*/  SHF.R.S32.HI R4, RZ, 0x1f, R5 ;  /* 0x0000001fff047819 */ /* 0x000fe20000011405 */
[----:B------:R-:W-:-:S04]  /*b720*/  IMAD.WIDE.U32 R2, R5, UR12, R2 ;  /* 0x0000000c05027c25 */ /* 0x000fc8000f8e0002 */
[----:B------:R-:W-:-:S04]  /*b730*/  IMAD R4, R4, UR12, RZ ;  /* 0x0000000c04047c24 */ /* 0x000fc8000f8e02ff */
[----:B------:R-:W-:Y:S01]  /*b740*/  IMAD R7, R5, UR13, R4 ;  /* 0x0000000d05077c24 */ /* 0x000fe2000f8e0204 */
[----:B------:R-:W-:-:S03]  /*b750*/  LEA R4, P1, R2, UR6, 0x2 ;  /* 0x0000000602047c11 */ /* 0x000fc6000f8210ff */
[----:B------:R-:W-:-:S05]  /*b760*/  IMAD.IADD R3, R3, 0x1, R7 ;  /* 0x0000000103037824 */ /* 0x000fca00078e0207 */
[----:B------:R-:W-:Y:S01]  /*b770*/  LEA.HI.X R5, R2, UR7, R3, 0x2, P1 ;  /* 0x0000000702057c11 */ /* 0x000fe200088f1403 */
[----:B------:R-:W-:-:S05]  /*b780*/  IMAD.MOV.U32 R3, RZ, RZ, -0x800000 ;  /* 0xff800000ff037424 */ /* 0x000fca00078e00ff */
[----:B------:R0:W-:Y:S02]  /*b790*/  STG.E desc[UR48][R4.64], R3 ;  /* 0x0000000304007986 */ /* 0x0001e4000c101930 */
.L_x_323:
[----:B------:R-:W-:Y:S05]  /*b7a0*/  BSYNC B1 ;  /* 0x0000000000017941 */ /* 0x000fea0003800000 */
.L_x_322:
[----:B0-----:R-:W0:Y:S01]  /*b7b0*/  @P0 LDC R3, c[0x0][0xbf0] ;  /* 0x0002fc00ff030b82 */ /* 0x001e220000000800 */
[----:B------:R-:W-:Y:S01]  /*b7c0*/  ULDC.64 UR12, c[0x0][0xaa0] ;  /* 0x0002a800000c7ab9 */ /* 0x000fe20000000a00 */
[----:B------:R-:W-:Y:S01]  /*b7d0*/  IMAD R2, R19, 0x20, R22 ;  /* 0x0000002013027824 */ /* 0x000fe200078e0216 */
[----:B------:R-:W-:Y:S01]  /*b7e0*/  UIMAD UR8, UR9, UR12, URZ ;  /* 0x0000000c090872a4 */ /* 0x000fe2000f8e023f */
[----:B------:R-:W-:Y:S01]  /*b7f0*/  IMAD.U32 R5, RZ, RZ, UR40 ;  /* 0x00000028ff057e24 */ /* 0x000fe2000f8e00ff */
[----:B------:R-:W-:Y:S01]  /*b800*/  UIMAD.WIDE.U32 UR6, UR4, UR12, URZ ;  /* 0x0000000c040672a5 */ /* 0x000fe2000f8e003f */
[----:B------:R-:W-:Y:S01]  /*b810*/  BSSY B1, `(.L_x_324) ;  /* 0x000003d000017945 */ /* 0x000fe20003800000 */
[----:B------:R-:W-:Y:S01]  /*b820*/  UIMAD UR8, UR4, UR13, UR8 ;  /* 0x0000000d040872a4 */ /* 0x000fe2000f8e0208 */
[----:B------:R-:W-:Y:S02]  /*b830*/  IMAD R6, R5, 0x80, R2 ;  /* 0x0000008005067824 */ /* 0x000fe400078e0202 */
[----:B------:R-:W-:Y:S01]  /*b840*/  ULDC.64 UR12, c[0x0][0xae8] ;  /* 0x0002ba00000c7ab9 */ /* 0x000fe20000000a00 */
[----:B------:R-:W-:Y:S01]  /*b850*/  UIADD3 UR7, UR7, UR8, URZ ;  /* 0x0000000807077290 */ /* 0x000fe2000fffe03f */
[----:B------:R-:W-:Y:S01]  /*b860*/  @P0 IMAD.HI.U32 R2, R6, R9, RZ ;  /* 0x0000000906020227 */ /* 0x000fe200078e00ff */
[----:B------:R-:W-:-:S02]  /*b870*/  UIMAD UR4, UR10, UR12, URZ ;  /* 0x0000000c0a0472a4 */ /* 0x000fc4000f8e023f */
[----:B------:R-:W-:Y:S01]  /*b880*/  UIMAD.WIDE.U32 UR6, UR41, UR12, UR6 ;  /* 0x0000000c290672a5 */ /* 0x000fe2000f8e0006 */
[----:B------:R-:W-:Y:S01]  /*b890*/  IMAD.MOV.U32 R5, RZ, RZ, R6 ;  /* 0x000000ffff057224 */ /* 0x000fe200078e0006 */
[----:B------:R-:W-:Y:S01]  /*b8a0*/  UIMAD UR4, UR41, UR13, UR4 ;  /* 0x0000000d290472a4 */ /* 0x000fe2000f8e0204 */
[----:B------:R-:W-:-:S03]  /*b8b0*/  ULDC.64 UR8, c[0x0][0xaf0] ;  /* 0x0002bc0000087ab9 */ /* 0x000fc60000000a00 */
[----:B------:R-:W-:Y:S02]  /*b8c0*/  UIADD3 UR7, UR7, UR4, URZ ;  /* 0x0000000407077290 */ /* 0x000fe4000fffe03f */
[----:B------:R-:W-:Y:S01]  /*b8d0*/  UIMAD UR4, UR37, UR8, URZ ;  /* 0x00000008250472a4 */ /* 0x000fe2000f8e023f */
[----:B0-----:R-:W-:Y:S01]  /*b8e0*/  @P0 SHF.R.U32.HI R5, RZ, R3, R2 ;  /* 0x00000003ff050219 */ /* 0x001fe20000011602 */
[----:B------:R-:W-:Y:S02]  /*b8f0*/  UIMAD.WIDE.U32 UR6, UR36, UR8, UR6 ;  /* 0x00000008240672a5 */ /* 0x000fe4000f8e0006 */
[----:B------:R-:W-:Y:S01]  /*b900*/  UIMAD UR4, UR36, UR9, UR4 ;  /* 0x00000009240472a4 */ /* 0x000fe2000f8e0204 */
[--C-:B------:R-:W-:Y:S01]  /*b910*/  SHF.R.S32.HI R2, RZ, 0x1f, R5.reuse ;  /* 0x0000001fff027819 */ /* 0x100fe20000011405 */
[----:B------:R-:W-:Y:S01]  /*b920*/  IMAD.MOV R7, RZ, RZ, -R5 ;  /* 0x000000ffff077224 */ /* 0x000fe200078e0a05 */
[----:B------:R-:W-:Y:S01]  /*b930*/  ULDC.64 UR8, c[0x0][0xae0] ;  /* 0x0002b80000087ab9 */ /* 0x000fe20000000a00 */
[----:B------:R-:W-:-:S02]  /*b940*/  UIADD3 UR4, UR7, UR4, URZ ;  /* 0x0000000407047290 */ /* 0x000fc4000fffe03f */
[----:B------:R-:W-:Y:S02]  /*b950*/  IMAD.U32 R3, RZ, RZ, UR7 ;  /* 0x00000007ff037e24 */ /* 0x000fe4000f8e00ff */
[----:B------:R-:W-:Y:S02]  /*b960*/  IMAD R4, R2, UR8, RZ ;  /* 0x0000000802047c24 */ /* 0x000fe4000f8e02ff */
[----:B------:R-:W-:Y:S02]  /*b970*/  IMAD R7, R11, R7, R6 ;  /* 0x000000070b077224 */ /* 0x000fe400078e0206 */
[----:B------:R-:W-:Y:S01]  /*b980*/  IMAD.U32 R2, RZ, RZ, UR6 ;  /* 0x00000006ff027e24 */ /* 0x000fe2000f8e00ff */
[----:B------:R-:W-:Y:S01]  /*b990*/  ULDC.64 UR6, c[0x0][0xad8] ;  /* 0x0002b60000067ab9 */ /* 0x000fe20000000a00 */
[----:B------:R-:W-:Y:S02]  /*b9a0*/  IMAD.U32 R3, RZ, RZ, UR4 ;  /* 0x00000004ff037e24 */ /* 0x000fe4000f8e00ff */
[C---:B------:R-:W-:Y:S01]  /*b9b0*/  IMAD R9, R5.reuse, UR9, R4 ;  /* 0x0000000905097c24 */ /* 0x040fe2000f8e0204 */
[----:B------:R-:W-:Y:S01]  /*b9c0*/  SHF.R.S32.HI R4, RZ, 0x1f, R7 ;  /* 0x0000001fff047819 */ /* 0x000fe20000011407 */
[----:B------:R-:W-:-:S04]  /*b9d0*/  IMAD.WIDE.U32 R2, R5, UR8, R2 ;  /* 0x0000000805027c25 */ /* 0x000fc8000f8e0002 */
[----:B------:R-:W-:Y:S02]  /*b9e0*/  IMAD.U32 R5, RZ, RZ, UR40 ;  /* 0x00000028ff057e24 */ /* 0x000fe4000f8e00ff */
[----:B------:R-:W-:Y:S02]  /*b9f0*/  IMAD.IADD R3, R3, 0x1, R9 ;  /* 0x0000000103037824 */ /* 0x000fe400078e0209 */
[----:B------:R-:W-:Y:S02]  /*ba00*/  IMAD R4, R4, UR6, RZ ;  /* 0x0000000604047c24 */ /* 0x000fe4000f8e02ff */
[----:B------:R-:W-:Y:S02]  /*ba10*/  IMAD R6, R5, 0x80, R22 ;  /* 0x0000008005067824 */ /* 0x000fe400078e0216 */
[----:B-----5:R-:W-:Y:S02]  /*ba20*/  IMAD R11, R0, R11, RZ ;  /* 0x0000000b000b7224 */ /* 0x020fe400078e02ff */
[----:B------:R-:W-:-:S02]  /*ba30*/  IMAD R5, R7, UR7, R4 ;  /* 0x0000000707057c24 */ /* 0x000fc4000f8e0204 */
[----:B------:R-:W-:Y:S01]  /*ba40*/  IMAD.WIDE.U32 R2, R7, UR6, R2 ;  /* 0x0000000607027c25 */ /* 0x000fe2000f8e0002 */
[C---:B------:R-:W-:Y:S01]  /*ba50*/  ISETP.GE.AND P2, PT, R6.reuse, R11, PT ;  /* 0x0000000b0600720c */ /* 0x040fe20003f46270 */
[----:B------:R-:W-:Y:S02]  /*ba60*/  ULDC.64 UR6, c[0x0][0xa80] ;  /* 0x0002a00000067ab9 */ /* 0x000fe40000000a00 */
[----:B------:R-:W-:Y:S01]  /*ba70*/  VIADD R0, R6, 0x20 ;  /* 0x0000002006007836 */ /* 0x000fe20000000000 */
[----:B------:R-:W-:Y:S01]  /*ba80*/  LEA R4, P3, R2, UR6, 0x1 ;  /* 0x0000000602047c11 */ /* 0x000fe2000f8608ff */
[----:B------:R-:W-:-:S03]  /*ba90*/  IMAD.IADD R3, R3, 0x1, R5 ;  /* 0x0000000103037824 */ /* 0x000fc600078e0205 */
[-C--:B------:R-:W-:Y:S01]  /*baa0*/  ISETP.GE.AND P1, PT, R0, R11.reuse, PT ;  /* 0x0000000b0000720c */ /* 0x080fe20003f26270 */
[----:B------:R-:W-:Y:S01]  /*bab0*/  VIADD R0, R6, 0x40 ;  /* 0x0000004006007836 */ /* 0x000fe20000000000 */
[----:B------:R-:W-:Y:S02]  /*bac0*/  LEA.HI.X R5, R2, UR7, R3, 0x1, P3 ;  /* 0x0000000702057c11 */ /* 0x000fe400098f0c03 */
[----:B------:R0:W1:Y:S02]  /*bad0*/  SHFL.IDX PT, R3, R4, RZ, 0x181f ;  /* 0x00181fff04037589 */ /* 0x00006400000e0000 */
[----:B------:R-:W-:Y:S02]  /*bae0*/  ISETP.GE.AND P0, PT, R0, R11, PT ;  /* 0x0000000b0000720c */ /* 0x000fe40003f06270 */
[----:B------:R0:W2:Y:S01]  /*baf0*/  SHFL.IDX PT, R0, R5, RZ, 0x181f ;  /* 0x00181fff05007589 */ /* 0x0000a200000e0000 */
[----:B------:R-:W-:Y:S10]  /*bb00*/  @P2 BRA `(.L_x_325) ;  /* 0x0000000000342947 */ /* 0x000ff40003800000 */
[----:B------:R-:W-:Y:S02]  /*bb10*/  ULDC UR4, c[0x0][0xac8] ;  /* 0x0002b20000047ab9 */ /* 0x000fe40000000800 */
[----:B------:R-:W-:Y:S02]  /*bb20*/  ISETP.GE.AND P4, PT, R16, UR4, PT ;  /* 0x0000000410007c0c */ /* 0x000fe4000bf86270 */
[----:B------:R-:W-:Y:S02]  /*bb30*/  ISETP.GE.AND P3, PT, R17, UR4, PT ;  /* 0x0000000411007c0c */ /* 0x000fe4000bf66270 */
[----:B------:R-:W-:-:S09]  /*bb40*/  ISETP.GE.AND P2, PT, R18, UR4, PT ;  /* 0x0000000412007c0c */ /* 0x000fd2000bf46270 */
[CC--:B-1----:R-:W-:Y:S02]  /*bb50*/  @!P4 LEA R8, P6, R16.reuse, R3.reuse, 0x1 ;  /* 0x000000031008c211 */ /* 0x0c2fe400078c08ff */
[CC--:B------:R-:W-:Y:S02]  /*bb60*/  @!P3 LEA R12, P5, R17.reuse, R3.reuse, 0x1 ;  /* 0x00000003110cb211 */ /* 0x0c0fe400078a08ff */
[-C--:B--2---:R-:W-:Y:S02]  /*bb70*/  @!P4 LEA.HI.X R9, R16, R0.reuse, R227, 0x1, P6 ;  /* 0x000000001009c211 */ /* 0x084fe400030f0ce3 */
[C---:B------:R-:W-:Y:S02]  /*bb80*/  @!P2 LEA R2, P6, R18.reuse, R3, 0x1 ;  /* 0x000000031202a211 */ /* 0x040fe400078c08ff */
[-C--:B------:R-:W-:Y:S01]  /*bb90*/  @!P3 LEA.HI.X R13, R17, R0.reuse, R226, 0x1, P5 ;  /* 0x00000000110db211 */ /* 0x080fe200028f0ce2 */
[----:B------:R3:W-:Y:S01]  /*bba0*/  @!P4 ST.E.128 desc[UR48][R8.64], RZ ;  /* 0x000000ff0800c985 */ /* 0x0007e2000c101d30 */
[----:B------:R-:W-:-:S03]  /*bbb0*/  @!P2 LEA.HI.X R3, R18, R0, R225, 0x1, P6 ;  /* 0x000000001203a211 */ /* 0x000fc600030f0ce1 */
[----:B------:R3:W-:Y:S04]  /*bbc0*/  @!P3 ST.E.128 desc[UR48][R12.64], RZ ;  /* 0x000000ff0c00b985 */ /* 0x0007e8000c101d30 */
[----:B------:R3:W-:Y:S02]  /*bbd0*/  @!P2 ST.E.128 desc[UR48][R2.64], RZ ;  /* 0x000000ff0200a985 */ /* 0x0007e4000c101d30 */
.L_x_325:
[----:B------:R-:W-:Y:S05]  /*bbe0*/  BSYNC B1 ;  /* 0x0000000000017941 */ /* 0x000fea0003800000 */
.L_x_324:
[----:B--2---:R2:W4:Y:S01]  /*bbf0*/  SHFL.IDX PT, R0, R5, 0x1, 0x181f ;  /* 0x00381f0005007f89 */ /* 0x00452200000e0000 */
[----:B------:R-:W-:Y:S03]  /*bc00*/  BSSY B1, `(.L_x_326) ;  /* 0x0000010000017945 */ /* 0x000fe60003800000 */
[----:B-1-3--:R2:W1:Y:S01]  /*bc10*/  SHFL.IDX PT, R3, R4, 0x1, 0x181f ;  /* 0x00381f0004037f89 */ /* 0x00a46200000e0000 */
[----:B------:R-:W-:Y:S05]  /*bc20*/  @P1 BRA `(.L_x_327) ;  /* 0x0000000000341947 */ /* 0x000fea0003800000 */
[----:B------:R-:W-:Y:S02]  /*bc30*/  ULDC UR4, c[0x0][0xac8] ;  /* 0x0002b20000047ab9 */ /* 0x000fe40000000800 */
[----:B------:R-:W-:Y:S02]  /*bc40*/  ISETP.GE.AND P4, PT, R16, UR4, PT ;  /* 0x0000000410007c0c */ /* 0x000fe4000bf86270 */
[----:B------:R-:W-:Y:S02]  /*bc50*/  ISETP.GE.AND P5, PT, R17, UR4, PT ;  /* 0x0000000411007c0c */ /* 0x000fe4000bfa6270 */
[----:B------:R-:W-:-:S09]  /*bc60*/  ISETP.GE.AND P6, PT, R18, UR4, PT ;  /* 0x0000000412007c0c */ /* 0x000fd2000bfc6270 */
[-C--:B-1----:R-:W-:Y:S02]  /*bc70*/  @!P4 LEA R8, P1, R16, R3.reuse, 0x1 ;  /* 0x000000031008c211 */ /* 0x082fe400078208ff */
[CC--:B------:R-:W-:Y:S02]  /*bc80*/  @!P5 LEA R12, P2, R17.reuse, R3.reuse, 0x1 ;  /* 0x00000003110cd211 */ /* 0x0c0fe400078408ff */
[----:B------:R-:W-:Y:S02]  /*bc90*/  @!P6 LEA R2, P3, R18, R3, 0x1 ;  /* 0x000000031202e211 */ /* 0x000fe400078608ff */
[-C--:B----4-:R-:W-:Y:S02]  /*bca0*/  @!P4 LEA.HI.X R9, R16, R0.reuse, R227, 0x1, P1 ;  /* 0x000000001009c211 */ /* 0x090fe400008f0ce3 */
[-C--:B------:R-:W-:Y:S02]  /*bcb0*/  @!P5 LEA.HI.X R13, R17, R0.reuse, R226, 0x1, P2 ;  /* 0x00000000110dd211 */ /* 0x080fe400010f0ce2 */
[----:B------:R-:W-:Y:S01]  /*bcc0*/  @!P6 LEA.HI.X R3, R18, R0, R225, 0x1, P3 ;  /* 0x000000001203e211 */ /* 0x000fe200018f0ce1 */
[----:B------:R3:W-:Y:S04]  /*bcd0*/  @!P4 ST.E.128 desc[UR48][R8.64], RZ ;  /* 0x000000ff0800c985 */ /* 0x0007e8000c101d30 */
[----:B------:R3:W-:Y:S04]  /*bce0*/  @!P5 ST.E.128 desc[UR48][R12.64], RZ ;  /* 0x000000ff0c00d985 */ /* 0x0007e8000c101d30 */
[----:B------:R3:W-:Y:S02]  /*bcf0*/  @!P6 ST.E.128 desc[UR48][R2.64], RZ ;  /* 0x000000ff0200e985 */ /* 0x0007e4000c101d30 */
.L_x_327:
[----:B------:R-:W-:Y:S05]  /*bd00*/  BSYNC B1 ;  /* 0x0000000000017941 */ /* 0x000fea0003800000 */
.L_x_326:
[----:B----4-:R4:W0:Y:S01]  /*bd10*/  SHFL.IDX PT, R0, R5, 0x2, 0x181f ;  /* 0x00581f0005007f89 */ /* 0x01082200000e0000 */
        /* <DEDUP_REMOVED lines=10> */
[-C--:B0-----:R-:W-:Y:S02]  /*bdc0*/  @!P3 LEA.HI.X R9, R16, R0.reuse, R227, 0x1, P0 ;  /* 0x000000001009b211 */ /* 0x081fe400000f0ce3 */
[-C--:B------:R-:W-:Y:S02]  /*bdd0*/  @!P4 LEA.HI.X R13, R17, R0.reuse, R226, 0x1, P1 ;  /* 0x00000000110dc211 */ /* 0x080fe400008f0ce2 */
[----:B------:R-:W-:Y:S01]  /*bde0*/  @!P5 LEA.HI.X R3, R18, R0, R225, 0x1, P2 ;  /* 0x000000001203d211 */ /* 0x000fe200010f0ce1 */
[----:B------:R3:W-:Y:S04]  /*bdf0*/  @!P3 ST.E.128 desc[UR48][R8.64], RZ ;  /* 0x000000ff0800b985 */ /* 0x0007e8000c101d30 */
[----:B------:R3:W-:Y:S04]  /*be00*/  @!P4 ST.E.128 desc[UR48][R12.64], RZ ;  /* 0x000000ff0c00c985 */ /* 0x0007e8000c101d30 */
[----:B------:R3:W-:Y:S02]  /*be10*/  @!P5 ST.E.128 desc[UR48][R2.64], RZ ;  /* 0x000000ff0200d985 */ /* 0x0007e4000c101d30 */
.L_x_329:
[----:B------:R-:W-:Y:S05]  /*be20*/  BSYNC B1 ;  /* 0x0000000000017941 */ /* 0x000fea0003800000 */
.L_x_328:
[----:B0-----:R-:W-:Y:S01]  /*be30*/  VIADD R0, R6, 0x60 ;  /* 0x0000006006007836 */ /* 0x001fe20000000000 */
[----:B--2-4-:R-:W0:Y:S04]  /*be40*/  SHFL.IDX PT, R5, R5, 0x3, 0x181f ;  /* 0x00781f0005057f89 */ /* 0x014e2800000e0000 */
[----:B------:R-:W-:Y:S01]  /*be50*/  ISETP.GE.AND P0, PT, R0, R11, PT ;  /* 0x0000000b0000720c */ /* 0x000fe20003f06270 */
[----:B-1-3--:R1:W2:-:S12]  /*be60*/  SHFL.IDX PT, R3, R4, 0x3, 0x181f ;  /* 0x00781f0004037f89 */ /* 0x00a29800000e0000 */
[----:B-1----:R-:W-:Y:S05]  /*be70*/  @P0 BRA `(.L_x_320) ;  /* 0x0000000000340947 */ /* 0x002fea0003800000 */
[----:B------:R-:W-:Y:S02]  /*be80*/  ULDC UR4, c[0x0][0xac8] ;  /* 0x0002b20000047ab9 */ /* 0x000fe40000000800 */
[----:B------:R-:W-:Y:S02]  /*be90*/  ISETP.GE.AND P3, PT, R16, UR4, PT ;  /* 0x0000000410007c0c */ /* 0x000fe4000bf66270 */
[----:B------:R-:W-:Y:S02]  /*bea0*/  ISETP.GE.AND P4, PT, R17, UR4, PT ;  /* 0x0000000411007c0c */ /* 0x000fe4000bf86270 */
[----:B------:R-:W-:-:S09]  /*beb0*/  ISETP.GE.AND P5, PT, R18, UR4, PT ;  /* 0x0000000412007c0c */ /* 0x000fd2000bfa6270 */
[-C--:B--2---:R-:W-:Y:S02]  /*bec0*/  @!P3 LEA R6, P0, R16, R3.reuse, 0x1 ;  /* 0x000000031006b211 */ /* 0x084fe400078008ff */
        /* <DEDUP_REMOVED lines=8> */
.L_x_320:
[----:B------:R-:W-:Y:S05]  /*bf50*/  BSYNC B0 ;  /* 0x0000000000007941 */ /* 0x000fea0003800000 */
.L_x_311:
[----:B------:R-:W-:Y:S02]  /*bf60*/  ULDC UR4, c[0x0][0xc3c] ;  /* 0x00030f0000047ab9 */ /* 0x000fe40000000800 */
[----:B------:R-:W-:-:S13]  /*bf70*/  ISETP.GE.AND P0, PT, R63, UR4, PT ;  /* 0x000000043f007c0c */ /* 0x000fda000bf06270 */
[----:B------:R-:W-:Y:S05]  /*bf80*/  @!P0 BRA `(.L_x_330) ;  /* 0xffffff4c00ac8947 */ /* 0x000fea000383ffff */
[----:B------:R-:W-:Y:S05]  /*bf90*/  EXIT ;  /* 0x000000000000794d */ /* 0x000fea0003800000 */
.L_x_285:
[----:B------:R-:W-:-:S08]  /*bfa0*/  NOP ;  /* 0x0000000000007918 */ /* 0x000fd00000000000 */
[----:B------:R-:W0:-:S00]  /*bfb0*/  USETMAXREG.DEALLOC.CTAPOOL 0x18 ;  /* 0x00000018000079c8 */ /* 0x000e0000080e0500 */
[----:B0-----:R-:W2:Y:S01]  /*bfc0*/  LDL.LU R2, [R1+0x4] ;  /* 0x0000040001027983 */ /* 0x001ea20000300800 */
[----:B------:R-:W-:-:S06]  /*bfd0*/  LOP3.LUT R0, R0, 0x3, RZ, 0xc0, !PT ;  /* 0x0000000300007812 */ /* 0x000fcc00078ec0ff */
[----:B------:R-:W0:Y:S02]  /*bfe0*/  SHFL.IDX PT, R0, R0, RZ, 0x1f ;  /* 0x00001fff00007589 */ /* 0x000e2400000e0000 */
[----:B0-----:R-:W-:Y:S01]  /*bff0*/  ISETP.NE.AND P0, PT, R0, RZ, PT ;  /* 0x000000ff0000720c */ /* 0x001fe20003f05270 */
[----:B------:R-:W-:Y:S01]  /*c000*/  IMAD.MOV.U32 R0, RZ, RZ, RZ ;  /* 0x000000ffff007224 */ /* 0x000fe200078e00ff */
[----:B--2---:R-:W-:-:S11]  /*c010*/  LOP3.LUT R2, R2, 0xfffffffd, RZ, 0xc0, !PT ;  /* 0xfffffffd02027812 */ /* 0x004fd600078ec0ff */
[----:B------:R-:W-:-:S05]  /*c020*/  @P0 LOP3.LUT R2, R2, 0x2, RZ, 0xfc, !PT ;  /* 0x0000000202020812 */ /* 0x000fca00078efcff */
[----:B------:R0:W-:Y:S01]  /*c030*/  STL [R1+0x4], R2 ;  /* 0x0000040201007387 */ /* 0x0001e20000100800 */
[----:B------:R-:W-:Y:S05]  /*c040*/  @!P0 BRA `(.L_x_331) ;  /* 0x00000000002c8947 */ /* 0x000fea0003800000 */
[----:B------:R-:W1:Y:S08]  /*c050*/  S2UR UR5, SR_CgaCtaId ;  /* 0x00000000000579c3 */ /* 0x000e700000008800 */
[----:B------:R-:W-:Y:S06]  /*c060*/  BAR.SYNC.DEFER_BLOCKING 0x5, 0x180 ;  /* 0x0146000000007b1d */ /* 0x000fec0000010000 */
[----:B------:R-:W-:-:S02]  /*c070*/  UMOV UR4, 0x400 ;  /* 0x0000040000047882 */ /* 0x000fc40000000000 */
[----:B-1----:R-:W-:-:S09]  /*c080*/  ULEA UR4, UR5, UR4, 0x18 ;  /* 0x0000000405047291 */ /* 0x002fd2000f8ec03f */
[----:B------:R-:W1:Y:S04]  /*c090*/  LDS.128 R4, [UR4+0x334d0] ;  /* 0x0334d004ff047984 */ /* 0x000e680008000c00 */
[----:B-1----:R1:W-:Y:S01]  /*c0a0*/  STL [R1+0x14], R5 ;  /* 0x0000140501007387 */ /* 0x0023e20000100800 */
[----:B------:R-:W-:Y:S02]  /*c0b0*/  R2UR UR45, R7 ;  /* 0x00000000072d72ca */ /* 0x000fe400000e0000 */
[----:B------:R-:W-:Y:S01]  /*c0c0*/  R2UR UR36, R6 ;  /* 0x00000000062472ca */ /* 0x000fe200000e0000 */
[----:B------:R1:W-:Y:S01]  /*c0d0*/  STL [R1+0x10], R4 ;  /* 0x0000100401007387 */ /* 0x0003e20000100800 */
[----:B------:R-:W-:Y:S06]  /*c0e0*/  BAR.ARV 0x4, 0x180 ;  /* 0x0106000000007b1d */ /* 0x000fec0000002000 */
[----:B------:R-:W-:Y:S07]  /*c0f0*/  BRA `(.L_x_332) ;  /* 0x0000000800247947 */ /* 0x000fee0003800000 */
.L_x_331:
[----:B0-----:R-:W0:Y:S01]  /*c100*/  S2R R2, SR_TID.X ;  /* 0x0000000000027919 */ /* 0x001e220000002100 */
[----:B------:R-:W-:Y:S01]  /*c110*/  ULDC UR4, c[0x0][0xc3c] ;  /* 0x00030f0000047ab9 */ /* 0x000fe20000000800 */
[----:B------:R-:W1:Y:S01]  /*c120*/  LDC R9, c[0x0][0xc38] ;  /* 0x00030e00ff097b82 */ /* 0x000e620000000800 */
[----:B0-----:R-:W-:-:S04]  /*c130*/  LOP3.LUT R5, R2, 0x1f, RZ, 0xc0, !PT ;  /* 0x0000001f02057812 */ /* 0x001fc800078ec0ff */
[----:B------:R-:W-:-:S04]  /*c140*/  ISETP.NE.AND P0, PT, R5, 0x1f, PT ;  /* 0x0000001f0500780c */ /* 0x000fc80003f05270 */
[----:B------:R-:W-:-:S13]  /*c150*/  ISETP.GE.OR P1, PT, R5, UR4, !P0 ;  /* 0x0000000405007c0c */ /* 0x000fda000c726670 */
[----:B------:R-:W0:Y:S02]  /*c160*/  @!P1 LDC.64 R2, c[0x0][0xc80] ;  /* 0x00032000ff029b82 */ /* 0x000e240000000a00 */
[----:B0-----:R-:W-:-:S05]  /*c170*/  @!P1 IMAD.WIDE.U32 R2, R5, 0x4, R2 ;  /* 0x0000000405029825 */ /* 0x001fca00078e0002 */
[----:B------:R-:W2:Y:S01]  /*c180*/  @!P1 LDG.E R0, desc[UR48][R2.64] ;  /* 0x0000003002009981 */ /* 0x000ea2000c1e1900 */
[C---:B------:R-:W-:Y:S01]  /*c190*/  ISETP.NE.AND P1, PT, R5.reuse, RZ, PT ;  /* 0x000000ff0500720c */ /* 0x040fe20003f25270 */
[----:B------:R-:W-:Y:S01]  /*c1a0*/  UMOV UR45, URZ ;  /* 0x0000003f002d7c82 */ /* 0x000fe20008000000 */
[C---:B------:R-:W-:Y:S02]  /*c1b0*/  ISETP.GE.U32.AND P2, PT, R5.reuse, 0x2, PT ;  /* 0x000000020500780c */ /* 0x040fe40003f46070 */
[C---:B------:R-:W-:Y:S02]  /*c1c0*/  ISETP.GE.U32.AND P3, PT, R5.reuse, 0x4, PT ;  /* 0x000000040500780c */ /* 0x040fe40003f66070 */
[C---:B------:R-:W-:Y:S02]  /*c1d0*/  ISETP.GE.U32.AND P4, PT, R5.reuse, 0x8, PT ;  /* 0x000000080500780c */ /* 0x040fe40003f86070 */
[----:B------:R-:W-:Y:S01]  /*c1e0*/  ISETP.GE.U32.AND P5, PT, R5, 0x10, PT ;  /* 0x000000100500780c */ /* 0x000fe20003fa6070 */
[----:B--2---:R-:W0:Y:S02]  /*c1f0*/  SHFL.UP PT, R4, R0, 0x1, RZ ;  /* 0x0420000000047989 */ /* 0x004e2400000e00ff */
[----:B0-----:R-:W-:-:S05]  /*c200*/  SEL R7, R4, RZ, P1 ;  /* 0x000000ff04077207 */ /* 0x001fca0000800000 */
[----:B------:R-:W-:-:S05]  /*c210*/  IMAD.IADD R7, R0, 0x1, R7 ;  /* 0x0000000100077824 */ /* 0x000fca00078e0207 */
[----:B------:R-:W0:Y:S02]  /*c220*/  SHFL.UP PT, R4, R7, 0x2, RZ ;  /* 0x0440000007047989 */ /* 0x000e2400000e00ff */
[----:B0-----:R-:W-:-:S05]  /*c230*/  SEL R4, R4, RZ, P2 ;  /* 0x000000ff04047207 */ /* 0x001fca0001000000 */
[----:B------:R-:W-:-:S05]  /*c240*/  IMAD.IADD R4, R7, 0x1, R4 ;  /* 0x0000000107047824 */ /* 0x000fca00078e0204 */
[----:B------:R-:W0:Y:S02]  /*c250*/  SHFL.UP PT, R6, R4, 0x4, RZ ;  /* 0x0480000004067989 */ /* 0x000e2400000e00ff */
[----:B0-----:R-:W-:-:S05]  /*c260*/  SEL R3, R6, RZ, P3 ;  /* 0x000000ff06037207 */ /* 0x001fca0001800000 */
[----:B------:R-:W-:Y:S02]  /*c270*/  IMAD.IADD R3, R4, 0x1, R3 ;  /* 0x0000000104037824 */ /* 0x000fe400078e0203 */
[----:B------:R-:W0:Y:S03]  /*c280*/  S2R R4, SR_CTAID.X ;  /* 0x0000000000047919 */ /* 0x000e260000002500 */
[----:B------:R-:W2:Y:S02]  /*c290*/  SHFL.UP PT, R2, R3, 0x8, RZ ;  /* 0x0500000003027989 */ /* 0x000ea400000e00ff */
[----:B--2---:R-:W-:-:S05]  /*c2a0*/  SEL R2, R2, RZ, P4 ;  /* 0x000000ff02027207 */ /* 0x004fca0002000000 */
[----:B------:R-:W-:-:S05]  /*c2b0*/  IMAD.IADD R8, R3, 0x1, R2 ;  /* 0x0000000103087824 */ /* 0x000fca00078e0202 */
[----:B------:R-:W2:Y:S02]  /*c2c0*/  SHFL.UP PT, R2, R8, 0x10, RZ ;  /* 0x0600000008027989 */ /* 0x000ea400000e00ff */
[----:B--2---:R-:W-:-:S05]  /*c2d0*/  SEL R7, R2, RZ, P5 ;  /* 0x000000ff02077207 */ /* 0x004fca0002800000 */
[----:B------:R-:W-:-:S05]  /*c2e0*/  IMAD.IADD R2, R8, 0x1, R7 ;  /* 0x0000000108027824 */ /* 0x000fca00078e0207 */
[----:B------:R-:W1:Y:S02]  /*c2f0*/  SHFL.IDX PT, R6, R2, 0x1f, 0x1f ;  /* 0x03e01f0002067f89 */ /* 0x000e6400000e0000 */
[----:B-1----:R-:W-:Y:S02]  /*c300*/  IMAD R7, R6, R9, RZ ;  /* 0x0000000906077224 */ /* 0x002fe400078e02ff */
[----:B------:R-:W-:Y:S02]  /*c310*/  IMAD.MOV.U32 R6, RZ, RZ, RZ ;  /* 0x000000ffff067224 */ /* 0x000fe400078e00ff */
[----:B------:R-:W-:Y:S01]  /*c320*/  IMAD.MOV.U32 R10, RZ, RZ, R7 ;  /* 0x000000ffff0a7224 */ /* 0x000fe200078e0007 */
[----:B0-----:R-:W-:-:S13]  /*c330*/  ISETP.GT.AND P6, PT, R7, R4, PT ;  /* 0x000000040700720c */ /* 0x001fda0003fc4270 */
[----:B------:R-:W-:Y:S05]  /*c340*/  @P6 BRA `(.L_x_333) ;  /* 0x0000000000a46947 */ /* 0x000fea0003800000 */
[----:B------:R-:W-:Y:S01]  /*c350*/  IMAD.MOV.U32 R7, RZ, RZ, R10 ;  /* 0x000000ffff077224 */ /* 0x000fe200078e000a */
[----:B------:R-:W-:Y:S01]  /*c360*/  UMOV UR45, URZ ;  /* 0x0000003f002d7c82 */ /* 0x000fe20008000000 */
[----:B------:R-:W-:Y:S01]  /*c370*/  ULDC UR6, c[0x0][0xc3c] ;  /* 0x00030f0000067ab9 */ /* 0x000fe20000000800 */
[----:B------:R-:W-:-:S05]  /*c380*/  ULDC UR5, c[0x0][0xc3c] ;  /* 0x00030f0000057ab9 */ /* 0x000fca0000000800 */
.L_x_337:
[----:B------:R-:W-:-:S03]  /*c390*/  UIADD3 UR4, UR45, 0x1f, URZ ;  /* 0x0000001f2d047890 */ /* 0x000fc6000fffe03f */
[----:B------:R-:W-:Y:S01]  /*c3a0*/  UMOV UR45, UR5 ;  /* 0x00000005002d7c82 */ /* 0x000fe20008000000 */
[----:B------:R-:W-:-:S06]  /*c3b0*/  UISETP.GE.AND UP0, UPT, UR4, UR6, UPT ;  /* 0x000000060400728c */ /* 0x000fcc000bf06270 */
[----:B------:R-:W-:-:S13]  /*c3c0*/  PLOP3.LUT P6, PT, PT, PT, UP0, 0x40, 0x0 ;  /* 0x000000000000781c */ /* 0x000fda0003fce808 */
[----:B------:R-:W-:Y:S05]  /*c3d0*/  @!P6 BRA `(.L_x_334) ;  /* 0x000000040034e947 */ /* 0x000fea0003800000 */
[----:B------:R-:W-:Y:S01]  /*c3e0*/  UMOV UR45, UR4 ;  /* 0x00000004002d7c82 */ /* 0x000fe20008000000 */
[----:B------:R-:W-:Y:S01]  /*c3f0*/  BSSY B0, `(.L_x_335) ;  /* 0x0000008000007945 */ /* 0x000fe20003800000 */
[----:B------:R-:W-:Y:S02]  /*c400*/  VIADD R9, R5, UR45 ;  /* 0x0000002d05097c36 */ /* 0x000fe40008000000 */
[----:B------:R-:W-:-:S03]  /*c410*/  IMAD.MOV.U32 R0, RZ, RZ, RZ ;  /* 0x000000ffff007224 */ /* 0x000fc600078e00ff */
[----:B------:R-:W-:-:S13]  /*c420*/  ISETP.GE.OR P6, PT, R9, UR6, !P0 ;  /* 0x0000000609007c0c */ /* 0x000fda000c7c6670 */
[----:B------:R-:W-:Y:S05]  /*c430*/  @P6 BRA `(.L_x_336) ;  /* 0x00000000000c6947 */ /* 0x000fea0003800000 */
[----:B------:R-:W0:Y:S02]  /*c440*/  LDC.64 R2, c[0x0][0xc80] ;  /* 0x00032000ff027b82 */ /* 0x000e240000000a00 */
[----:B0-----:R-:W-:-:S05]  /*c450*/  IMAD.WIDE R2, R9, 0x4, R2 ;  /* 0x0000000409027825 */ /* 0x001fca00078e0202 */
[----:B------:R0:W5:Y:S02]  /*c460*/  LDG.E R0, desc[UR48][R2.64] ;  /* 0x0000003002007981 */ /* 0x000164000c1e1900 */
.L_x_336:
[----:B------:R-:W-:Y:S05]  /*c470*/  BSYNC B0 ;  /* 0x0000000000007941 */ /* 0x000fea0003800000 */
.L_x_335:
[----:B0----5:R-:W0:Y:S02]  /*c480*/  SHFL.UP PT, R2, R0, 0x1, RZ ;  /* 0x0420000000027989 */ /* 0x021e2400000e00ff */
[----:B0-----:R-:W-:-:S05]  /*c490*/  SEL R3, R2, RZ, P1 ;  /* 0x000000ff02037207 */ /* 0x001fca0000800000 */
[----:B------:R-:W-:-:S05]  /*c4a0*/  IMAD.IADD R3, R0, 0x1, R3 ;  /* 0x0000000100037824 */ /* 0x000fca00078e0203 */
[----:B------:R-:W0:Y:S02]  /*c4b0*/  SHFL.UP PT, R2, R3, 0x2, RZ ;  /* 0x0440000003027989 */ /* 0x000e2400000e00ff */
        /* <DEDUP_REMOVED lines=11> */
[----:B------:R-:W0:Y:S03]  /*c570*/  LDC R9, c[0x0][0xc38] ;  /* 0x00030e00ff097b82 */ /* 0x000e260000000800 */
[----:B------:R-:W0:Y:S02]  /*c580*/  SHFL.IDX PT, R12, R2, 0x1f, 0x1f ;  /* 0x03e01f00020c7f89 */ /* 0x000e2400000e0000 */
[----:B0-----:R-:W-:-:S04]  /*c590*/  IMAD R12, R12, R9, RZ ;  /* 0x000000090c0c7224 */ /* 0x001fc800078e02ff */
[----:B------:R-:W-:-:S05]  /*c5a0*/  IMAD.IADD R7, R12, 0x1, R7 ;  /* 0x000000010c077824 */ /* 0x000fca00078e0207 */
[----:B------:R-:W-:-:S13]  /*c5b0*/  ISETP.GT.AND P6, PT, R7, R4, PT ;  /* 0x000000040700720c */ /* 0x000fda0003fc4270 */
[----:B------:R-:W-:Y:S05]  /*c5c0*/  @!P6 BRA `(.L_x_337) ;  /* 0xfffffffc0070e947 */ /* 0x000fea000383ffff */
[----:B------:R-:W-:-:S07]  /*c5d0*/  IMAD.MOV.U32 R10, RZ, RZ, R12 ;  /* 0x000000ffff0a7224 */ /* 0x000fce00078e000c */
.L_x_333:
[----:B------:R-:W-:-:S04]  /*c5e0*/  IMAD.IADD R8, R7, 0x1, -R10 ;  /* 0x0000000107087824 */ /* 0x000fc800078e0a0a */
[----:B------:R-:W-:-:S05]  /*c5f0*/  IMAD R3, R2, R9, R8 ;  /* 0x0000000902037224 */ /* 0x000fca00078e0208 */
[----:B------:R-:W-:-:S13]  /*c600*/  ISETP.GT.AND P0, PT, R3, R4, PT ;  /* 0x000000040300720c */ /* 0x000fda0003f04270 */
[----:B------:R-:W-:Y:S02]  /*c610*/  VOTEU.ANY UR5, UPT, !P0 ;  /* 0x0000000000057886 */ /* 0x000fe400040e0100 */
[----:B------:R-:W-:Y:S02]  /*c620*/  UPOPC UR4, UR5 ;  /* 0x00000005000472bf */ /* 0x000fe40008000000 */
[----:B------:R-:W-:-:S04]  /*c630*/  ISETP.NE.AND P0, PT, RZ, UR5, PT ;  /* 0x00000005ff007c0c */ /* 0x000fc8000bf05270 */
[----:B------:R-:W-:-:S05]  /*c640*/  IMAD.U32 R11, RZ, RZ, UR4 ;  /* 0x00000004ff0b7e24 */ /* 0x000fca000f8e00ff */
[----:B------:R-:W0:Y:S02]  /*c650*/  SHFL.IDX PT, R0, R0, R11, 0x1f ;  /* 0x00001f0b00007589 */ /* 0x000e2400000e0000 */
[----:B0-----:R-:W-:-:S04]  /*c660*/  IABS R7, R0 ;  /* 0x0000000000077213 */ /* 0x001fc80000000000 */
[----:B------:R-:W0:Y:S08]  /*c670*/  I2F.RP R10, R7 ;  /* 0x00000007000a7306 */ /* 0x000e300000209400 */
[----:B0-----:R-:W0:Y:S02]  /*c680*/  MUFU.RCP R10, R10 ;  /* 0x0000000a000a7308 */ /* 0x001e240000001000 */
[----:B0-----:R-:W-:-:S06]  /*c690*/  VIADD R3, R10, 0xffffffe ;  /* 0x0ffffffe0a037836 */ /* 0x001fcc0000000000 */
[----:B------:R-:W0:Y:S01]  /*c6a0*/  F2I.FTZ.U32.TRUNC.NTZ R3, R3 ;  /* 0x0000000300037305 */ /* 0x000e22000021f000 */
[----:B------:R-:W-:Y:S05]  /*c6b0*/  @!P0 BRA `(.L_x_338) ;  /* 0x00000000000c8947 */ /* 0x000fea0003800000 */
[----:B------:R-:W-:-:S06]  /*c6c0*/  UIADD3 UR5, UR4, -0x1, URZ ;  /* 0xffffffff04057890 */ /* 0x000fcc000fffe03f */
[----:B------:R-:W-:-:S05]  /*c6d0*/  IMAD.U32 R11, RZ, RZ, UR5 ;  /* 0x00000005ff0b7e24 */ /* 0x000fca000f8e00ff */
[----:B------:R1:W2:Y:S02]  /*c6e0*/  SHFL.IDX PT, R6, R2, R11, 0x1f ;  /* 0x00001f0b02067589 */ /* 0x0002a400000e0000 */
.L_x_338:
[--C-:B01----:R-:W-:Y:S01]  /*c6f0*/  IMAD.MOV R2, RZ, RZ, -R3.reuse ;  /* 0x000000ffff027224 */ /* 0x103fe200078e0a03 */
[----:B------:R-:W-:Y:S01]  /*c700*/  UIADD3 UR45, UR4, UR45, URZ ;  /* 0x0000002d042d7290 */ /* 0x000fe2000fffe03f */
[----:B--2---:R-:W-:Y:S02]  /*c710*/  IMAD R6, R6, R9, R8 ;  /* 0x0000000906067224 */ /* 0x004fe400078e0208 */
[----:B------:R-:W-:Y:S02]  /*c720*/  IMAD R9, R2, R7, RZ ;  /* 0x0000000702097224 */ /* 0x000fe400078e02ff */
[----:B------:R-:W-:Y:S01]  /*c730*/  IMAD.MOV.U32 R2, RZ, RZ, RZ ;  /* 0x000000ffff027224 */ /* 0x000fe200078e00ff */
[----:B------:R1:W-:Y:S03]  /*c740*/  STL [R1+0x10], R6 ;  /* 0x0000100601007387 */ /* 0x0003e60000100800 */
[----:B------:R-:W-:-:S04]  /*c750*/  IMAD.HI.U32 R2, R3, R9, R2 ;  /* 0x0000000903027227 */ /* 0x000fc800078e0002 */
[----:B------:R-:W-:Y:S01]  /*c760*/  IMAD.IADD R9, R4, 0x1, -R6 ;  /* 0x0000000104097824 */ /* 0x000fe200078e0a06 */
[----:B------:R-:W-:-:S04]  /*c770*/  IABS R4, R0 ;  /* 0x0000000000047213 */ /* 0x000fc80000000000 */
[----:B------:R-:W-:Y:S01]  /*c780*/  IABS R3, R9 ;  /* 0x0000000900037213 */ /* 0x000fe20000000000 */
[----:B------:R-:W-:-:S04]  /*c790*/  IMAD.MOV R4, RZ, RZ, -R4 ;  /* 0x000000ffff047224 */ /* 0x000fc800078e0a04 */
[----:B------:R-:W-:-:S04]  /*c7a0*/  IMAD.HI.U32 R2, R2, R3, RZ ;  /* 0x0000000302027227 */ /* 0x000fc800078e00ff */
[----:B------:R-:W-:Y:S01]  /*c7b0*/  IMAD R4, R2, R4, R3 ;  /* 0x0000000402047224 */ /* 0x000fe200078e0203 */
[----:B------:R-:W-:-:S04]  /*c7c0*/  LOP3.LUT R3, R9, R0, RZ, 0x3c, !PT ;  /* 0x0000000009037212 */ /* 0x000fc800078e3cff */
[----:B------:R-:W-:Y:S02]  /*c7d0*/  ISETP.GT.U32.AND P1, PT, R7, R4, PT ;  /* 0x000000040700720c */ /* 0x000fe40003f24070 */
[----:B------:R-:W-:-:S11]  /*c7e0*/  ISETP.GE.AND P2, PT, R3, RZ, PT ;  /* 0x000000ff0300720c */ /* 0x000fd60003f46270 */
[----:B------:R-:W-:Y:S02]  /*c7f0*/  @!P1 IMAD.IADD R4, R4, 0x1, -R7 ;  /* 0x0000000104049824 */ /* 0x000fe400078e0a07 */
[----:B------:R-:W-:Y:S01]  /*c800*/  @!P1 VIADD R2, R2, 0x1 ;  /* 0x0000000102029836 */ /* 0x000fe20000000000 */
[----:B------:R-:W-:Y:S02]  /*c810*/  ISETP.NE.AND P1, PT, R0, RZ, PT ;  /* 0x000000ff0000720c */ /* 0x000fe40003f25270 */
[----:B------:R-:W-:-:S13]  /*c820*/  ISETP.GE.U32.AND P0, PT, R4, R7, PT ;  /* 0x000000070400720c */ /* 0x000fda0003f06070 */
[----:B------:R-:W-:-:S04]  /*c830*/  @P0 VIADD R2, R2, 0x1 ;  /* 0x0000000102020836 */ /* 0x000fc80000000000 */
[----:B------:R-:W-:Y:S01]  /*c840*/  @!P2 IMAD.MOV R2, RZ, RZ, -R2 ;  /* 0x000000ffff02a224 */ /* 0x000fe200078e0a02 */
[----:B------:R-:W-:-:S04]  /*c850*/  @!P1 LOP3.LUT R2, RZ, R0, RZ, 0x33, !PT ;  /* 0x00000000ff029212 */ /* 0x000fc800078e33ff */
[----:B------:R-:W-:Y:S01]  /*c860*/  R2UR UR36, R2 ;  /* 0x00000000022472ca */ /* 0x000fe200000e0000 */
[----:B------:R-:W-:-:S04]  /*c870*/  IMAD.MOV R3, RZ, RZ, -R2 ;  /* 0x000000ffff037224 */ /* 0x000fc800078e0a02 */
[----:B------:R-:W-:-:S05]  /*c880*/  IMAD R0, R0, R3, R9 ;  /* 0x0000000300007224 */ /* 0x000fca00078e0209 */
[----:B------:R1:W-:Y:S01]  /*c890*/  STL [R1+0x14], R0 ;  /* 0x0000140001007387 */ /* 0x0003e20000100800 */
[----:B------:R-:W-:Y:S05]  /*c8a0*/  BRA `(.L_x_339) ;  /* 0x00000000000c7947 */ /* 0x000fea0003800000 */
.L_x_334:
[----:B------:R0:W-:Y:S01]  /*c8b0*/  STL [R1+0x10], R4 ;  /* 0x0000100401007387 */ /* 0x0001e20000100800 */
[----:B------:R-:W-:-:S03]  /*c8c0*/  UMOV UR36, URZ ;  /* 0x0000003f00247c82 */ /* 0x000fc60008000000 */
[----:B------:R0:W-:Y:S02]  /*c8d0*/  STL [R1+0x14], RZ ;  /* 0x000014ff01007387 */ /* 0x0001e40000100800 */
.L_x_339:
[----:B------:R-:W2:Y:S04]  /*c8e0*/  LDL R2, [R1+0x14] ;  /* 0x0000140001027983 */ /* 0x000ea80000100800 */
[----:B0-----:R-:W3:Y:S01]  /*c8f0*/  LDL R4, [R1+0x10] ;  /* 0x0000100001047983 */ /* 0x001ee20000100800 */
[----:B------:R-:W-:-:S13]  /*c900*/  ISETP.NE.AND P0, PT, R5, RZ, PT ;  /* 0x000000ff0500720c */ /* 0x000fda0003f05270 */
[----:B------:R-:W0:Y:S01]  /*c910*/  @!P0 S2R R3, SR_CgaCtaId ;  /* 0x0000000000038919 */ /* 0x000e220000008800 */
[----:B-1----:R-:W-:Y:S01]  /*c920*/  @!P0 MOV R0, 0x400 ;  /* 0x0000040000008802 */ /* 0x002fe20000000f00 */
[----:B------:R-:W-:Y:S02]  /*c930*/  IMAD.U32 R6, RZ, RZ, UR36 ;  /* 0x00000024ff067e24 */ /* 0x000fe4000f8e00ff */
[----:B------:R-:W-:Y:S01]  /*c940*/  IMAD.U32 R7, RZ, RZ, UR45 ;  /* 0x0000002dff077e24 */ /* 0x000fe2000f8e00ff */
[----:B0-----:R-:W-:Y:S01]  /*c950*/  @!P0 LEA R0, R3, R0, 0x18 ;  /* 0x0000000003008211 */ /* 0x001fe200078ec0ff */
[----:B--2---:R-:W-:-:S05]  /*c960*/  IMAD.MOV.U32 R5, RZ, RZ, R2 ;  /* 0x000000ffff057224 */ /* 0x004fca00078e0002 */
[----:B---3--:R2:W-:Y:S01]  /*c970*/  @!P0 STS.128 [R0+0x334d0], R4 ;  /* 0x0334d00400008388 */ /* 0x0085e20000000c00 */
[----:B------:R-:W-:Y:S06]  /*c980*/  BAR.ARV 0x5, 0x180 ;  /* 0x0146000000007b1d */ /* 0x000fec0000002000 */
.L_x_332:
[----:B------:R-:W-:Y:S01]  /*c990*/  ULDC UR4, c[0x0][0xc3c] ;  /* 0x00030f0000047ab9 */ /* 0x000fe20000000800 */
[----:B------:R3:W-:Y:S01]  /*c9a0*/  STL [R1+0x24], RZ ;  /* 0x000024ff01007387 */ /* 0x0007e20000100800 */
[----:B------:R-:W-:Y:S01]  /*c9b0*/  UISETP.GE.AND UP0, UPT, UR45, UR4, UPT ;  /* 0x000000042d00728c */ /* 0x000fe2000bf06270 */
[----:B------:R-:W-:Y:S02]  /*c9c0*/  IMAD.MOV.U32 R19, RZ, RZ, 0x1 ;  /* 0x00000001ff137424 */ /* 0x000fe400078e00ff */
[----:B------:R-:W-:-:S03]  /*c9d0*/  IMAD.MOV.U32 R18, RZ, RZ, RZ ;  /* 0x000000ffff127224 */ /* 0x000fc600078e00ff */
[----:B------:R-:W-:-:S13]  /*c9e0*/  PLOP3.LUT P0, PT, PT, PT, UP0, 0x80, 0x0 ;  /* 0x000000000000781c */ /* 0x000fda0003f0f008 */
[----:B---3--:R-:W-:Y:S05]  /*c9f0*/  @P0 BRA `(.L_x_340) ;  /* 0x0000004800840947 */ /* 0x008fea0003800000 */
[----:B------:R-:W3:Y:S01]  /*ca00*/  S2R R10, SR_TID.X ;  /* 0x00000000000a7919 */ /* 0x000ee20000002100 */
[----:B------:R-:W4:Y:S01]  /*ca10*/  S2UR UR5, SR_CgaCtaId ;  /* 0x00000000000579c3 */ /* 0x000f220000008800 */
[----:B------:R-:W-:Y:S01]  /*ca20*/  UMOV UR4, 0x400 ;  /* 0x0000040000047882 */ /* 0x000fe20000000000 */
[----:B------:R-:W-:Y:S01]  /*ca30*/  IMAD.MOV.U32 R19, RZ, RZ, 0x1 ;  /* 0x00000001ff137424 */ /* 0x000fe200078e00ff */
[----:B------:R-:W-:Y:S01]  /*ca40*/  ULDC UR43, c[0x0][0xc] ;  /* 0x00000300002b7ab9 */ /* 0x000fe20000000800 */
[----:B------:R-:W-:Y:S01]  /*ca50*/  IMAD.MOV.U32 R18, RZ, RZ, RZ ;  /* 0x000000ffff127224 */ /* 0x000fe200078e00ff */
[----:B------:R-:W-:Y:S02]  /*ca60*/  ULOP3.LUT UR39, UR38, 0x1, URZ, 0xfc, !UPT ;  /* 0x0000000126277892 */ /* 0x000fe4000f8efc3f */
[----:B------:R-:W-:Y:S01]  /*ca70*/  ULOP3.LUT UR44, UR38, 0x2, URZ, 0xfc, !UPT ;  /* 0x00000002262c7892 */ /* 0x000fe2000f8efc3f */
[----:B------:R-:W-:Y:S01]  /*ca80*/  ULDC.64 UR52, c[0x0][0x198] ;  /* 0x0000660000347ab9 */ /* 0x000fe20000000a00 */
[----:B----4-:R-:W-:-:S06]  /*ca90*/  ULEA UR4, UR5, UR4, 0x18 ;  /* 0x0000000405047291 */ /* 0x010fcc000f8ec03f */
[----:B------:R-:W-:Y:S01]  /*caa0*/  IMAD.U32 R17, RZ, RZ, UR4 ;  /* 0x00000004ff117e24 */ /* 0x000fe2000f8e00ff */
[----:B---3--:R-:W-:Y:S01]  /*cab0*/  SHF.R.U32.HI R3, RZ, 0x1, R10 ;  /* 0x00000001ff037819 */ /* 0x008fe2000001160a */
[C---:B-12---:R-:W-:Y:S01]  /*cac0*/  IMAD.SHL.U32 R4, R10.reuse, 0x40, RZ ;  /* 0x000000400a047824 */ /* 0x046fe200078e00ff */
[C---:B------:R-:W-:Y:S01]  /*cad0*/  LOP3.LUT R9, R10.reuse, 0x7f, RZ, 0xc0, !PT ;  /* 0x0000007f0a097812 */ /* 0x040fe200078ec0ff */
[----:B------:R-:W-:-:S03]  /*cae0*/  IMAD.SHL.U32 R5, R10, 0x2, RZ ;  /* 0x000000020a057824 */ /* 0x000fc600078e00ff */
[----:B------:R-:W-:-:S04]  /*caf0*/  LOP3.LUT R0, R4, 0x180, RZ, 0xc0, !PT ;  /* 0x0000018004007812 */ /* 0x000fc800078ec0ff */
[----:B------:R-:W-:Y:S01]  /*cb00*/  LOP3.LUT R3, R0, 0x30, R3, 0xf8, !PT ;  /* 0x0000003000037812 */ /* 0x000fe200078ef803 */
[----:B------:R-:W-:-:S05]  /*cb10*/  IMAD.SHL.U32 R0, R10, 0x10, RZ ;  /* 0x000000100a007824 */ /* 0x000fca00078e00ff */
[----:B0-----:R-:W-:-:S04]  /*cb20*/  LOP3.LUT R2, R0, 0x1b0, RZ, 0xc0, !PT ;  /* 0x000001b000027812 */ /* 0x001fc800078ec0ff */
[----:B------:R-:W-:Y:S01]  /*cb30*/  LOP3.LUT R6, R2, 0x30, R5, 0x78, !PT ;  /* 0x0000003002067812 */ /* 0x000fe200078e7805 */
[----:B------:R-:W-:-:S05]  /*cb40*/  IMAD.SHL.U32 R2, R9, 0x10, RZ ;  /* 0x0000001009027824 */ /* 0x000fca00078e00ff */
[----:B------:R-:W-:Y:S01]  /*cb50*/  LOP3.LUT R7, R2, 0x600, RZ, 0xc0, !PT ;  /* 0x0000060002077812 */ /* 0x000fe200078ec0ff */
[----:B------:R-:W-:-:S05]  /*cb60*/  IMAD.SHL.U32 R2, R10, 0x8, RZ ;  /* 0x000000080a027824 */ /* 0x000fca00078e00ff */
[----:B------:R-:W-:Y:S02]  /*cb70*/  LOP3.LUT R5, R3, 0x30, R2, 0x78, !PT ;  /* 0x0000003003057812 */ /* 0x000fe400078e7802 */
[----:B------:R-:W-:Y:S02]  /*cb80*/  LOP3.LUT R3, R7, 0x40, R0, 0xf8, !PT ;  /* 0x0000004007037812 */ /* 0x000fe400078ef800 */
[----:B------:R-:W-:Y:S02]  /*cb90*/  LOP3.LUT R5, R5, 0x640, R4, 0xf8, !PT ;  /* 0x0000064005057812 */ /* 0x000fe400078ef804 */
[----:B------:R-:W-:Y:S01]  /*cba0*/  LOP3.LUT R2, R3, R6, RZ, 0xfc, !PT ;  /* 0x0000000603027212 */ /* 0x000fe200078efcff */
[----:B------:R-:W-:Y:S01]  /*cbb0*/  IMAD.SHL.U32 R3, R10, 0x20, RZ ;  /* 0x000000200a037824 */ /* 0x000fe200078e00ff */
[----:B------:R-:W-:Y:S01]  /*cbc0*/  LOP3.LUT R0, R0, 0x30, RZ, 0xc0, !PT ;  /* 0x0000003000007812 */ /* 0x000fe200078ec0ff */
[----:B------:R-:W-:Y:S02]  /*cbd0*/  STL [R1+0x1c], R5 ;  /* 0x00001c0501007387 */ /* 0x000fe40000100800 */
[----:B------:R-:W-:Y:S01]  /*cbe0*/  IMAD.IADD R2, R17, 0x1, R2 ;  /* 0x0000000111027824 */ /* 0x000fe200078e0202 */
[----:B------:R-:W-:-:S02]  /*cbf0*/  LOP3.LUT R6, R3, 0x80, RZ, 0xc0, !PT ;  /* 0x0000008003067812 */ /* 0x000fc400078ec0ff */
[----:B------:R-:W-:Y:S01]  /*cc00*/  LOP3.LUT R8, R7, 0x60, R3, 0xf8, !PT ;  /* 0x0000006007087812 */ /* 0x000fe200078ef803 */
[----:B------:R-:W-:Y:S01]  /*cc10*/  IMAD.SHL.U32 R7, R10, 0x4, RZ ;  /* 0x000000040a077824 */ /* 0x000fe200078e00ff */
[----:B------:R-:W-:-:S04]  /*cc20*/  LOP3.LUT R6, R6, 0x10, R10, 0xf8, !PT ;  /* 0x0000001006067812 */ /* 0x000fc800078ef80a */
[----:B------:R-:W-:Y:S02]  /*cc30*/  LOP3.LUT R6, R6, 0x10, R7, 0x78, !PT ;  /* 0x0000001006067812 */ /* 0x000fe400078e7807 */
[----:B------:R-:W-:-:S04]  /*cc40*/  LOP3.LUT R7, R8, 0x100, R3, 0xf8, !PT ;  /* 0x0000010008077812 */ /* 0x000fc800078ef803 */
[----:B------:R-:W-:-:S05]  /*cc50*/  LOP3.LUT R4, R7, R6, RZ, 0xfc, !PT ;  /* 0x0000000607047212 */ /* 0x000fca00078efcff */
[----:B------:R0:W-:Y:S04]  /*cc60*/  STL [R1+0xc], R4 ;  /* 0x00000c0401007387 */ /* 0x0001e80000100800 */
[----:B------:R1:W-:Y:S04]  /*cc70*/  STL [R1+0x20], R2 ;  /* 0x0000200201007387 */ /* 0x0003e80000100800 */
[----:B------:R2:W-:Y:S01]  /*cc80*/  STL [R1+0x24], RZ ;  /* 0x000024ff01007387 */ /* 0x0005e20000100800 */
[----:B0-----:R-:W-:Y:S02]  /*cc90*/  SHF.R.U32.HI R4, RZ, 0x2, R9 ;  /* 0x00000002ff047819 */ /* 0x001fe40000011609 */
[----:B-1----:R-:W-:-:S02]  /*cca0*/  LOP3.LUT R2, R0, 0x40, RZ, 0xfc, !PT ;  /* 0x0000004000027812 */ /* 0x002fc400078efcff */
[----:B------:R-:W-:Y:S02]  /*ccb0*/  LOP3.LUT R3, R4, 0x60, R3, 0xf8, !PT ;  /* 0x0000006004037812 */ /* 0x000fe400078ef803 */
[----:B--2---:R-:W-:-:S07]  /*ccc0*/  LOP3.LUT R0, R0, 0x80, RZ, 0xfc, !PT ;  /* 0x0000008000007812 */ /* 0x004fce00078efcff */
.L_x_413:
[----:B------:R-:W-:Y:S01]  /*ccd0*/  ULDC.64 UR4, c[0x0][0xc88] ;  /* 0x0003220000047ab9 */ /* 0x000fe20000000a00 */
[----:B------:R-:W-:Y:S01]  /*cce0*/  ULDC.64 UR6, c[0x0][0xa18] ;  /* 0x0002860000067ab9 */ /* 0x000fe20000000a00 */
[----:B------:R-:W-:-:S06]  /*ccf0*/  UIMAD.WIDE UR4, UR45, 0x4, UR4 ;  /* 0x000000042d0478a5 */ /* 0x000fcc000f8e0204 */
[----:B------:R-:W-:Y:S02]  /*cd00*/  IMAD.U32 R2, RZ, RZ, UR4 ;  /* 0x00000004ff027e24 */ /* 0x000fe4000f8e00ff */
[----:B------:R-:W-:Y:S01]  /*cd10*/  IMAD.U32 R3, RZ, RZ, UR5 ;  /* 0x00000005ff037e24 */ /* 0x000fe2000f8e00ff */
[----:B------:R-:W-:Y:S01]  /*cd20*/  UISETP.NE.U32.AND UP0, UPT, UR6, URZ, UPT ;  /* 0x0000003f0600728c */ /* 0x000fe2000bf05070 */
[----:B------:R-:W-:Y:S01]  /*cd30*/  ULDC UR8, c[0x0][0x288] ;  /* 0x0000a20000087ab9 */ /* 0x000fe20000000800 */
[----:B------:R-:W-:Y:S02]  /*cd40*/  ULDC.64 UR4, c[0x0][0xa28] ;  /* 0x00028a0000047ab9 */ /* 0x000fe40000000a00 */
[----:B------:R-:W2:Y:S01]  /*cd50*/  LDG.E R2, desc[UR48][R2.64] ;  /* 0x0000003002027981 */ /* 0x000ea2000c1e1900 */
[----:B------:R-:W-:Y:S01]  /*cd60*/  UISETP.NE.AND.EX UP0, UPT, UR7, URZ, UPT, UP0 ;  /* 0x0000003f0700728c */ /* 0x000fe2000bf05300 */
[----:B------:R-:W-:Y:S01]  /*cd70*/  IMAD.U32 R0, RZ, RZ, UR8 ;  /* 0x00000008ff007e24 */ /* 0x000fe2000f8e00ff */
[----:B------:R-:W-:-:S04]  /*cd80*/  UISETP.NE.U32.AND UP1, UPT, UR4, URZ, UPT ;  /* 0x0000003f0400728c */ /* 0x000fc8000bf25070 */
[----:B------:R-:W-:Y:S01]  /*cd90*/  PLOP3.LUT P3, PT, PT, PT, UP0, 0x80, 0x0 ;  /* 0x000000000000781c */ /* 0x000fe20003f6f008 */
[----:B------:R-:W-:-:S06]  /*cda0*/  UISETP.NE.AND.EX UP1, UPT, UR5, URZ, UPT, UP1 ;  /* 0x0000003f0500728c */ /* 0x000fcc000bf25310 */
[----:B------:R-:W-:Y:S02]  /*cdb0*/  PLOP3.LUT P2, PT, PT, PT, UP1, 0x80, 0x0 ;  /* 0x000000000000781c */ /* 0x000fe40003f4f018 */
[----:B--2---:R-:W-:-:S13]  /*cdc0*/  R2UR UR46, R2 ;  /* 0x00000000022e72ca */ /* 0x004fda00000e0000 */
[----:B------:R-:W-:Y:S02]  /*cdd0*/  USHF.R.S32.HI UR50, URZ, 0x1f, UR46 ;  /* 0x0000001f3f327899 */ /* 0x000fe4000801142e */
[----:B------:R-:W-:Y:S02]  /*cde0*/  USHF.L.U32 UR47, UR46, 0x2, URZ ;  /* 0x000000022e2f7899 */ /* 0x000fe4000800063f */
[----:B------:R-:W-:Y:S02]  /*cdf0*/  USHF.L.U64.HI UR51, UR46, 0x2, UR50 ;  /* 0x000000022e337899 */ /* 0x000fe40008010232 */
[----:B------:R-:W-:Y:S02]  /*ce00*/  @UP0 UIADD3 UR6, UP3, UR47, UR6, URZ ;  /* 0x000000062f060290 */ /* 0x000fe4000ff7e03f */
[----:B------:R-:W-:Y:S02]  /*ce10*/  @UP1 ULEA UR4, UP2, UR46, UR4, 0x2 ;  /* 0x000000042e041291 */ /* 0x000fe4000f84103f */
[----:B------:R-:W-:-:S02]  /*ce20*/  @UP0 UIADD3.X UR7, UR51, UR7, URZ, UP3, !UPT ;  /* 0x0000000733070290 */ /* 0x000fc40009ffe43f */
[----:B------:R-:W-:Y:S01]  /*ce30*/  IMAD.U32 R2, RZ, RZ, UR6 ;  /* 0x00000006ff027e24 */ /* 0x000fe2000f8e00ff */
[----:B------:R-:W-:-:S03]  /*ce40*/  @UP1 ULEA.HI.X UR5, UR46, UR5, UR50, 0x2, UP2 ;  /* 0x000000052e051291 */ /* 0x000fc600090f1432 */
[----:B------:R-:W-:Y:S01]  /*ce50*/  IMAD.U32 R3, RZ, RZ, UR7 ;  /* 0x00000007ff037e24 */ /* 0x000fe2000f8e00ff */
[----:B------:R-:W-:-:S04]  /*ce60*/  ULDC.64 UR6, c[0x0][0xa08] ;  /* 0x0002820000067ab9 */ /* 0x000fc80000000a00 */
[----:B0-----:R0:W2:Y:S01]  /*ce70*/  @P3 LDG.E R0, desc[UR48][R2.64] ;  /* 0x0000003002003981 */ /* 0x0010a2000c1e1900 */
[----:B------:R-:W-:Y:S01]  /*ce80*/  ISETP.NE.U32.AND P1, PT, RZ, UR6, PT ;  /* 0x00000006ff007c0c */ /* 0x000fe2000bf25070 */
[----:B------:R-:W-:Y:S01]  /*ce90*/  UIADD3 UR6, UP1, UR47, UR6, URZ ;  /* 0x000000062f067290 */ /* 0x000fe2000ff3e03f */
[----:B0-----:R-:W-:Y:S02]  /*cea0*/  IMAD.U32 R2, RZ, RZ, UR4 ;  /* 0x00000004ff027e24 */ /* 0x001fe4000f8e00ff */
[----:B------:R-:W-:Y:S01]  /*ceb0*/  IMAD.U32 R3, RZ, RZ, UR5 ;  /* 0x00000005ff037e24 */ /* 0x000fe2000f8e00ff */
[----:B------:R-:W-:Y:S02]  /*cec0*/  ULDC.64 UR4, c[0x0][0xa00] ;  /* 0x0002800000047ab9 */ /* 0x000fe40000000a00 */
[----:B------:R-:W-:Y:S01]  /*ced0*/  ISETP.NE.U32.AND P0, PT, RZ, UR4, PT ;  /* 0x00000004ff007c0c */ /* 0x000fe2000bf05070 */
[----:B------:R-:W-:Y:S01]  /*cee0*/  UIADD3 UR4, UP0, UR47, UR4, URZ ;  /* 0x000000042f047290 */ /* 0x000fe2000ff1e03f */
[----:B------:R-:W-:Y:S01]  /*cef0*/  ISETP.NE.AND.EX P1, PT, RZ, UR7, PT, P1 ;  /* 0x00000007ff007c0c */ /* 0x000fe2000bf25310 */
[----:B-1----:R0:W3:Y:S01]  /*cf00*/  @P2 LDG.E R7, desc[UR48][R2.64] ;  /* 0x0000003002072981 */ /* 0x0020e2000c1e1900 */
[----:B------:R-:W-:Y:S01]  /*cf10*/  ISETP.NE.AND.EX P0, PT, RZ, UR5, PT, P0 ;  /* 0x00000005ff007c0c */ /* 0x000fe2000bf05300 */
[----:B------:R-:W-:Y:S01]  /*cf20*/  UIADD3.X UR5, UR51, UR5, URZ, UP0, !UPT ;  /* 0x0000000533057290 */ /* 0x000fe200087fe43f */
[----:B------:R-:W-:Y:S01]  /*cf30*/  IMAD.U32 R4, RZ, RZ, UR6 ;  /* 0x00000006ff047e24 */ /* 0x000fe2000f8e00ff */
[----:B------:R-:W-:Y:S01]  /*cf40*/  UIADD3.X UR7, UR51, UR7, URZ, UP1, !UPT ;  /* 0x0000000733077290 */ /* 0x000fe20008ffe43f */
[----:B0-----:R-:W-:-:S03]  /*cf50*/  IMAD.U32 R2, RZ, RZ, UR4 ;  /* 0x00000004ff027e24 */ /* 0x001fc6000f8e00ff */
[----:B------:R-:W-:Y:S02]  /*cf60*/  IMAD.U32 R3, RZ, RZ, UR5 ;  /* 0x00000005ff037e24 */ /* 0x000fe4000f8e00ff */
[----:B------:R-:W-:-:S05]  /*cf70*/  IMAD.U32 R5, RZ, RZ, UR7 ;  /* 0x00000007ff057e24 */ /* 0x000fca000f8e00ff */
[----:B------:R0:W5:Y:S04]  /*cf80*/  @P1 LDG.E R6, desc[UR48][R4.64] ;  /* 0x0000003004061981 */ /* 0x000168000c1e1900 */
[----:B--2---:R1:W-:Y:S04]  /*cf90*/  STL [R1+0x18], R0 ;  /* 0x0000180001007387 */ /* 0x0043e80000100800 */
[----:B-1----:R0:W5:Y:S01]  /*cfa0*/  @P0 LDG.E R0, desc[UR48][R2.64] ;  /* 0x0000003002000981 */ /* 0x002162000c1e1900 */
[----:B------:R-:W-:Y:S01]  /*cfb0*/  UMOV UR41, URZ ;  /* 0x0000003f00297c82 */ /* 0x000fe20008000000 */
[----:B---3--:R-:W-:Y:S01]  /*cfc0*/  @P2 R2UR UR41, R7 ;  /* 0x00000000072922ca */ /* 0x008fe200000e0000 */
[----:B------:R-:W-:-:S14]  /*cfd0*/  @P3 BRA `(.L_x_341) ;  /* 0x0000000000143947 */ /* 0x000fdc0003800000 */
[----:B------:R-:W-:Y:S05]  /*cfe0*/  @!P0 BRA `(.L_x_341) ;  /* 0x0000000000108947 */ /* 0x000fea0003800000 */
[----:B------:R-:W2:Y:S04]  /*cff0*/  LDG.E R7, desc[UR48][R2.64] ;  /* 0x0000003002077981 */ /* 0x000ea8000c1e1900 */
[----:B0-----:R-:W2:Y:S02]  /*d000*/  LDG.E R2, desc[UR48][R2.64+0x4] ;  /* 0x0000043002027981 */ /* 0x001ea4000c1e1900 */
[----:B--2---:R-:W-:-:S05]  /*d010*/  IMAD.IADD R2, R2, 0x1, -R7 ;  /* 0x0000000102027824 */ /* 0x004fca00078e0a07 */
[----:B------:R1:W-:Y:S02]  /*d020*/  STL [R1+0x18], R2 ;  /* 0x0000180201007387 */ /* 0x0003e40000100800 */
.L_x_341:
[----:B------:R-:W-:Y:S01]  /*d030*/  UMOV UR54, URZ ;  /* 0x0000003f00367c82 */ /* 0x000fe20008000000 */
[----:B-----5:R-:W-:Y:S01]  /*d040*/  @P0 R2UR UR54, R0 ;  /* 0x00000000003602ca */ /* 0x020fe200000e0000 */
[----:B------:R-:W-:Y:S01]  /*d050*/  IMAD.U32 R0, RZ, RZ, UR46 ;  /* 0x0000002eff007e24 */ /* 0x000fe2000f8e00ff */
[----:B------:R-:W-:Y:S01]  /*d060*/  ULDC.64 UR6, c[0x0][0xa20] ;  /* 0x0002880000067ab9 */ /* 0x000fe20000000a00 */
[----:B------:R-:W-:Y:S01]  /*d070*/  UMOV UR42, URZ ;  /* 0x0000003f002a7c82 */ /* 0x000fe20008000000 */
[----:B------:R-:W-:Y:S01]  /*d080*/  ISETP.NE.U32.AND P0, PT, RZ, UR6, PT ;  /* 0x00000006ff007c0c */ /* 0x000fe2000bf05070 */
[----:B------:R-:W-:Y:S01]  /*d090*/  ULDC.64 UR4, c[0x0][0x418] ;  /* 0x0001060000047ab9 */ /* 0x000fe20000000a00 */
[----:B------:R2:W-:Y:S01]  /*d0a0*/  STL [R1], R0 ;  /* 0x0000000001007387 */ /* 0x0005e20000100800 */
[----:B------:R-:W-:Y:S01]  /*d0b0*/  @P1 R2UR UR42, R6 ;  /* 0x00000000062a12ca */ /* 0x000fe200000e0000 */
[----:B------:R-:W-:Y:S01]  /*d0c0*/  UISETP.NE.U32.AND UP0, UPT, UR4, URZ, UPT ;  /* 0x0000003f0400728c */ /* 0x000fe2000bf05070 */
[----:B------:R-:W-:-:S02]  /*d0d0*/  ISETP.NE.AND.EX P0, PT, RZ, UR7, PT, P0 ;  /* 0x00000007ff007c0c */ /* 0x000fc4000bf05300 */
[----:B------:R-:W-:Y:S01]  /*d0e0*/  ULDC UR4, c[0x0][0x424] ;  /* 0x0001090000047ab9 */ /* 0x000fe20000000800 */
[----:B------:R-:W-:-:S03]  /*d0f0*/  UISETP.NE.AND.EX UP0, UPT, UR5, URZ, UPT, UP0 ;  /* 0x0000003f0500728c */ /* 0x000fc6000bf05300 */
[----:B------:R-:W-:Y:S01]  /*d100*/  ULDC UR5, c[0x0][0x2f0] ;  /* 0x0000bc0000057ab9 */ /* 0x000fe20000000800 */
[----:B------:R-:W-:-:S04]  /*d110*/  USEL UR4, UR4, 0x1, UP0 ;  /* 0x0000000104047887 */ /* 0x000fc80008000000 */
[----:B------:R-:W-:Y:S02]  /*d120*/  UIMAD UR4, UR4, UR5, URZ ;  /* 0x00000005040472a4 */ /* 0x000fe4000f8e023f */
[----:B------:R-:W-:Y:S01]  /*d130*/  UIADD3 UR42, UR42, UR41, URZ ;  /* 0x000000292a2a7290 */ /* 0x000fe2000fffe03f */
[----:B--2---:R-:W-:Y:S11]  /*d140*/  @!P0 BRA `(.L_x_342) ;  /* 0x00000000001c8947 */ /* 0x004ff60003800000 */
[----:B------:R-:W-:-:S04]  /*d150*/  UIADD3 UR4, UP0, UR47, UR6, URZ ;  /* 0x000000062f047290 */ /* 0x000fc8000ff1e03f */
[----:B------:R-:W-:Y:S02]  /*d160*/  UIADD3.X UR5, UR51, UR7, URZ, UP0, !UPT ;  /* 0x0000000733057290 */ /* 0x000fe400087fe43f */
[----:B01----:R-:W-:-:S04]  /*d170*/  IMAD.U32 R2, RZ, RZ, UR4 ;  /* 0x00000004ff027e24 */ /* 0x003fc8000f8e00ff */
[----:B------:R-:W-:-:S05]  /*d180*/  IMAD.U32 R3, RZ, RZ, UR5 ;  /* 0x00000005ff037e24 */ /* 0x000fca000f8e00ff */
[----:B------:R-:W2:Y:S02]  /*d190*/  LDG.E R2, desc[UR48][R2.64] ;  /* 0x0000003002027981 */ /* 0x000ea4000c1e1900 */
[----:B--2---:R-:W-:Y:S01]  /*d1a0*/  R2UR UR4, R2 ;  /* 0x00000000020472ca */ /* 0x004fe200000e0000 */
[----:B------:R-:W-:-:S14]  /*d1b0*/  BRA `(.L_x_343) ;  /* 0x0000000000187947 */ /* 0x000fdc0003800000 */
.L_x_342:
[----:B------:R-:W-:Y:S05]  /*d1c0*/  @!P1 BRA `(.L_x_343) ;  /* 0x0000000000149947 */ /* 0x000fea0003800000 */
[----:B------:R-:W2:Y:S04]  /*d1d0*/  LDG.E R0, desc[UR48][R4.64] ;  /* 0x0000003004007981 */ /* 0x000ea8000c1e1900 */
[----:B0-----:R-:W3:Y:S01]  /*d1e0*/  LDG.E R4, desc[UR48][R4.64+0x4] ;  /* 0x0000043004047981 */ /* 0x001ee2000c1e1900 */
[----:B--2---:R-:W-:Y:S02]  /*d1f0*/  R2UR UR5, R0 ;  /* 0x00000000000572ca */ /* 0x004fe400000e0000 */
[----:B---3--:R-:W-:-:S13]  /*d200*/  R2UR UR4, R4 ;  /* 0x00000000040472ca */ /* 0x008fda00000e0000 */
[----:B------:R-:W-:-:S12]  /*d210*/  UIADD3 UR4, -UR5, UR4, URZ ;  /* 0x0000000405047290 */ /* 0x000fd8000fffe13f */
.L_x_343:
[----:B------:R-:W-:Y:S01]  /*d220*/  UIADD3 UR41, -UR41, UR4, URZ ;  /* 0x0000000429297290 */ /* 0x000fe2000fffe13f */
[----:B------:R-:W-:Y:S03]  /*d230*/  BSSY B7, `(.L_x_344) ;  /* 0x000037b000077945 */ /* 0x000fe60003800000 */
[----:B------:R-:W-:Y:S02]  /*d240*/  UIADD3 UR4, UR41, 0x9f, URZ ;  /* 0x0000009f29047890 */ /* 0x000fe4000fffe03f */
[----:B------:R-:W-:Y:S02]  /*d250*/  ISETP.LT.AND P0, PT, RZ, UR41, PT ;  /* 0x00000029ff007c0c */ /* 0x000fe4000bf01270 */
[----:B------:R-:W-:-:S04]  /*d260*/  UIMAD.WIDE UR4, UR4, 0x66666667, URZ ;  /* 0x66666667040478a5 */ /* 0x000fc8000f8e023f */
[----:B------:R-:W-:-:S04]  /*d270*/  USHF.R.U32.HI UR40, URZ, 0x1f, UR5 ;  /* 0x0000001f3f287899 */ /* 0x000fc80008011605 */
[----:B------:R-:W-:-:S03]  /*d280*/  ULEA.HI.SX32 UR40, UR5, UR40, 0x1a ;  /* 0x0000002805287291 */ /* 0x000fc6000f8fd23f */
[----:B------:R-:W-:Y:S09]  /*d290*/  @P0 BRA `(.L_x_345) ;  /* 0x0000000000480947 */ /* 0x000ff20003800000 */
[----:B------:R-:W2:Y:S02]  /*d2a0*/  S2R R0, SR_TID.X ;  /* 0x0000000000007919 */ /* 0x000ea40000002100 */
[----:B--2---:R-:W-:-:S04]  /*d2b0*/  LOP3.LUT R0, R0, 0x7f, RZ, 0xc0, !PT ;  /* 0x0000007f00007812 */ /* 0x004fc800078ec0ff */
[----:B------:R-:W-:-:S13]  /*d2c0*/  ISETP.NE.AND P0, PT, R0, RZ, PT ;  /* 0x000000ff0000720c */ /* 0x000fda0003f05270 */
[----:B------:R-:W-:Y:S05]  /*d2d0*/  @P0 BRA `(.L_x_346) ;  /* 0x0000003400c00947 */ /* 0x000fea0003800000 */
[----:B0-----:R-:W0:Y:S01]  /*d2e0*/  S2R R3, SR_LANEID ;  /* 0x0000000000037919 */ /* 0x001e220000000000 */
[----:B------:R-:W-:Y:S02]  /*d2f0*/  VOTEU.ANY UR4, UPT, PT ;  /* 0x0000000000047886 */ /* 0x000fe400038e0100 */
[----:B------:R-:W0:Y:S08]  /*d300*/  FLO.U32 R0, UR4 ;  /* 0x0000000400007d00 */ /* 0x000e3000080e0000 */
[----:B------:R-:W2:Y:S01]  /*d310*/  POPC R5, UR4 ;  /* 0x0000000400057d09 */ /* 0x000ea20008000000 */
[----:B0-----:R-:W-:-:S02]  /*d320*/  ISETP.EQ.U32.AND P0, PT, R0, R3, PT ;  /* 0x000000030000720c */ /* 0x001fc40003f02070 */
[----:B-1----:R-:W2:Y:S11]  /*d330*/  LDC.64 R2, c[0x0][0xc60] ;  /* 0x00031800ff027b82 */ /* 0x002eb60000000a00 */
[----:B--2---:R-:W2:Y:S01]  /*d340*/  @P0 ATOMG.E.ADD.STRONG.GPU PT, R3, desc[UR48][R2.64], R5 ;  /* 0x00000005020309a8 */ /* 0x004ea200081ee1f0 */
[----:B------:R-:W0:Y:S02]  /*d350*/  S2R R4, SR_LTMASK ;  /* 0x0000000000047919 */ /* 0x000e240000003900 */
[----:B0-----:R-:W-:-:S04]  /*d360*/  LOP3.LUT R4, R4, UR4, RZ, 0xc0, !PT ;  /* 0x0000000404047c12 */ /* 0x001fc8000f8ec0ff */
[----:B------:R-:W0:Y:S01]  /*d370*/  POPC R7, R4 ;  /* 0x0000000400077309 */ /* 0x000e220000000000 */
[----:B--2---:R-:W0:Y:S02]  /*d380*/  SHFL.IDX PT, R0, R3, R0, 0x1f ;  /* 0x00001f0003007589 */ /* 0x004e2400000e0000 */
[----:B0-----:R-:W-:-:S05]  /*d390*/  IADD3 R0, R0, UR43, R7 ;  /* 0x0000002b00007c10 */ /* 0x001fca000fffe007 */
[----:B------:R2:W-:Y:S01]  /*d3a0*/  STL [R1+0x10], R0 ;  /* 0x0000100001007387 */ /* 0x0005e20000100800 */
[----:B------:R-:W-:Y:S05]  /*d3b0*/  BRA `(.L_x_346) ;  /* 0x0000003400887947 */ /* 0x000fea0003800000 */
.L_x_345:
[----:B------:R-:W-:Y:S01]  /*d3c0*/  VIADD R0, R17, 0x24200 ;  /* 0x0002420011007836 */ /* 0x000fe20000000000 */
[----:B------:R-:W-:Y:S04]  /*d3d0*/  BSSY B6, `(.L_x_347) ;  /* 0x0000013000067945 */ /* 0x000fe80003800000 */
[----:B------:R-:W-:-:S13]  /*d3e0*/  LOP3.LUT P0, RZ, R0, 0x1bf, RZ, 0xc0, !PT ;  /* 0x000001bf00ff7812 */ /* 0x000fda000780c0ff */
[----:B------:R-:W-:Y:S05]  /*d3f0*/  @!P0 BRA `(.L_x_348) ;  /* 0x0000000000408947 */ /* 0x000fea0003800000 */
[----:B01----:R-:W-:Y:S01]  /*d400*/  MOV R2, 0x0 ;  /* 0x0000000000027802 */ /* 0x003fe20000000f00 */
        /* <DEDUP_REMOVED lines=15> */
.L_x_348:
[----:B------:R-:W-:Y:S05]  /*d500*/  BSYNC B6 ;  /* 0x0000000000067941 */ /* 0x000fea0003800000 */
.L_x_347:
[----:B------:R-:W2:Y:S01]  /*d510*/  LDL.LU R16, [R1+0x4] ;  /* 0x0000040001107983 */ /* 0x000ea20000300800 */
[----:B------:R-:W-:Y:S01]  /*d520*/  VIADD R0, R17, 0xf200 ;  /* 0x0000f20011007836 */ /* 0x000fe20000000000 */
[----:B------:R-:W-:Y:S04]  /*d530*/  BSSY B6, `(.L_x_349) ;  /* 0x0000016000067945 */ /* 0x000fe80003800000 */
[----:B------:R-:W-:Y:S02]  /*d540*/  LOP3.LUT P0, RZ, R0, 0x1bf, RZ, 0xc0, !PT ;  /* 0x000001bf00ff7812 */ /* 0x000fe4000780c0ff */
[----:B--2---:R-:W-:-:S11]  /*d550*/  LOP3.LUT R16, R16, 0xfffffffe, RZ, 0xc0, !PT ;  /* 0xfffffffe10107812 */ /* 0x004fd600078ec0ff */
[----:B------:R-:W-:-:S05]  /*d560*/  @P0 LOP3.LUT R16, R16, 0x1, RZ, 0xfc, !PT ;  /* 0x0000000110100812 */ /* 0x000fca00078efcff */
[----:B------:R2:W-:Y:S01]  /*d570*/  STL [R1+0x4], R16 ;  /* 0x0000041001007387 */ /* 0x0005e20000100800 */
        /* <DEDUP_REMOVED lines=16> */
[----:B0-2---:R-:W-:Y:S05]  /*d680*/  CALL.ABS.NOINC R2 ;  /* 0x0000000002007343 */ /* 0x005fea0003c00000 */
.L_x_350:
[----:B------:R-:W-:Y:S05]  /*d690*/  BSYNC B6 ;  /* 0x0000000000067941 */ /* 0x000fea0003800000 */
.L_x_349:
        /* <DEDUP_REMOVED lines=20> */
.L_x_352:
[----:B------:R-:W-:Y:S05]  /*d7e0*/  BSYNC B6 ;  /* 0x0000000000067941 */ /* 0x000fea0003800000 */
.L_x_351:
[----:B------:R-:W-:Y:S01]  /*d7f0*/  LOP3.LUT P6, RZ, R16, 0x1, RZ, 0xc0, !PT ;  /* 0x0000000110ff7812 */ /* 0x000fe200078cc0ff */
[----:B------:R-:W-:-:S12]  /*d800*/  BSSY B6, `(.L_x_353) ;  /* 0x0000012000067945 */ /* 0x000fd80003800000 */
        /* <DEDUP_REMOVED lines=17> */
.L_x_354:
[----:B------:R-:W-:Y:S05]  /*d920*/  BSYNC B6 ;  /* 0x0000000000067941 */ /* 0x000fea0003800000 */
.L_x_353:
[----:B------:R-:W3:Y:S01]  /*d930*/  LDL R8, [R1] ;  /* 0x0000000001087983 */ /* 0x000ee20000100800 */
[----:B------:R-:W-:Y:S02]  /*d940*/  ULDC.64 UR4, c[0x0][0x9f8] ;  /* 0x00027e0000047ab9 */ /* 0x000fe40000000a00 */
[----:B------:R-:W-:-:S04]  /*d950*/  UISETP.NE.U32.AND UP0, UPT, UR4, URZ, UPT ;  /* 0x0000003f0400728c */ /* 0x000fc8000bf05070 */
[----:B------:R-:W-:-:S06]  /*d960*/  UISETP.NE.AND.EX UP0, UPT, UR5, URZ, UPT, UP0 ;  /* 0x0000003f0500728c */ /* 0x000fcc000bf05300 */
[----:B------:R-:W-:-:S05]  /*d970*/  PLOP3.LUT P0, PT, PT, PT, UP0, 0x80, 0x0 ;  /* 0x000000000000781c */ /* 0x000fca0003f0f008 */
[----:B------:R-:W-:-:S04]  /*d980*/  @UP0 UIADD3 UR4, UP1, UR47, UR4, URZ ;  /* 0x000000042f040290 */ /* 0x000fc8000ff3e03f */
[----:B------:R-:W-:Y:S02]  /*d990*/  @UP0 UIADD3.X UR5, UR51, UR5, URZ, UP1, !UPT ;  /* 0x0000000533050290 */ /* 0x000fe40008ffe43f */
[----:B01----:R-:W-:-:S04]  /*d9a0*/  IMAD.U32 R2, RZ, RZ, UR4 ;  /* 0x00000004ff027e24 */ /* 0x003fc8000f8e00ff */
[----:B------:R-:W-:Y:S01]  /*d9b0*/  IMAD.U32 R3, RZ, RZ, UR5 ;  /* 0x00000005ff037e24 */ /* 0x000fe2000f8e00ff */
[----:B------:R-:W0:Y:S01]  /*d9c0*/  S2R R0, SR_TID.X ;  /* 0x0000000000007919 */ /* 0x000e220000002100 */
[----:B------:R-:W-:-:S03]  /*d9d0*/  ULDC.64 UR4, c[0x0][0xa08] ;  /* 0x0002820000047ab9 */ /* 0x000fc60000000a00 */
[----:B---3--:R1:W3:Y:S01]  /*d9e0*/  @P0 LDG.E R8, desc[UR48][R2.64] ;  /* 0x0000003002080981 */ /* 0x0082e2000c1e1900 */
[----:B0-----:R-:W-:-:S04]  /*d9f0*/  SHF.R.U32.HI R0, RZ, 0x5, R0 ;  /* 0x00000005ff007819 */ /* 0x001fc80000011600 */
[----:B------:R-:W-:Y:S01]  /*da00*/  LOP3.LUT R0, R0, 0x3, RZ, 0xc0, !PT ;  /* 0x0000000300007812 */ /* 0x000fe200078ec0ff */
[----:B-1----:R-:W0:Y:S01]  /*da10*/  LDC.64 R2, c[0x0][0x418] ;  /* 0x00010600ff027b82 */ /* 0x002e220000000a00 */
[----:B---3--:R-:W-:Y:S01]  /*da20*/  SHF.R.S32.HI R9, RZ, 0x1f, R8 ;  /* 0x0000001fff097819 */ /* 0x008fe20000011408 */
[----:B------:R1:W-:Y:S01]  /*da30*/  @P0 STL [R1], R8 ;  /* 0x0000000801000387 */ /* 0x0003e20000100800 */
[----:B0-----:R-:W-:Y:S01]  /*da40*/  LOP3.LUT P0, RZ, R2, UR4, RZ, 0xfc, !PT ;  /* 0x0000000402ff7c12 */ /* 0x001fe2000f80fcff */
[----:B------:R-:W-:Y:S02]  /*da50*/  UMOV UR4, 0xffffffff ;  /* 0xffffffff00047882 */ /* 0x000fe40000000000 */
[----:B------:R1:W-:Y:S01]  /*da60*/  STL [R1+0x8], R9 ;  /* 0x0000080901007387 */ /* 0x0003e20000100800 */
[----:B------:R-:W-:-:S04]  /*da70*/  LOP3.LUT P0, RZ, R3, UR5, RZ, 0xfc, P0 ;  /* 0x0000000503ff7c12 */ /* 0x000fc8000800fcff */
[----:B--2---:R-:W-:Y:S01]  /*da80*/  SEL R16, R8, RZ, !P0 ;  /* 0x000000ff08107207 */ /* 0x004fe20004000000 */
[----:B------:R-:W-:Y:S08]  /*da90*/  BRA.DIV UR4, `(.L_x_355) ;  /* 0x0000003e04cc7947 */ /* 0x000ff0000b800000 */
[----:B------:R0:W2:Y:S02]  /*daa0*/  SHFL.IDX PT, R14, R0, RZ, 0x1f ;  /* 0x00001fff000e7589 */ /* 0x0000a400000e0000 */
.L_x_432:
[----:B0-----:R-:W3:Y:S01]  /*dab0*/  LDL.LU R0, [R1+0x4] ;  /* 0x0000040001007983 */ /* 0x001ee20000300800 */
[----:B------:R-:W-:Y:S02]  /*dac0*/  PLOP3.LUT P1, PT, PT, PT, PT, 0x8, 0x0 ;  /* 0x000000000000781c */ /* 0x000fe40003f2e170 */
[----:B--2---:R-:W-:Y:S02]  /*dad0*/  ISETP.NE.AND P0, PT, R14, RZ, PT ;  /* 0x000000ff0e00720c */ /* 0x004fe40003f05270 */
[----:B---3--:R-:W-:-:S09]  /*dae0*/  LOP3.LUT R0, R0, 0xfffffffe, RZ, 0xc0, !PT ;  /* 0xfffffffe00007812 */ /* 0x008fd200078ec0ff */
[----:B------:R-:W-:-:S05]  /*daf0*/  @P1 LOP3.LUT R0, R0, 0x1, RZ, 0xfc, !PT ;  /* 0x0000000100001812 */ /* 0x000fca00078efcff */
[----:B------:R0:W-:Y:S01]  /*db00*/  STL [R1+0x4], R0 ;  /* 0x0000040001007387 */ /* 0x0001e20000100800 */
[----:B------:R-:W-:Y:S05]  /*db10*/  @P0 BRA `(.L_x_356) ;  /* 0x0000000400c40947 */ /* 0x000fea0003800000 */
[----:B------:R-:W-:-:S06]  /*db20*/  UIADD3 UR4, UR40, -0x1, URZ ;  /* 0xffffffff28047890 */ /* 0x000fcc000fffe03f */
[----:B0-----:R-:W-:Y:S01]  /*db30*/  IMAD.U32 R0, RZ, RZ, UR4 ;  /* 0x00000004ff007e24 */ /* 0x001fe2000f8e00ff */
[----:B------:R-:W-:-:S03]  /*db40*/  UMOV UR4, 0xffffffff ;  /* 0xffffffff00047882 */ /* 0x000fc60000000000 */
[----:B------:R-:W-:Y:S05]  /*db50*/  BRA.DIV UR4, `(.L_x_357) ;  /* 0x0000003e04bc7947 */ /* 0x000fea000b800000 */
[----:B------:R-:W-:-:S13]  /*db60*/  ELECT P6, URZ, PT ;  /* 0x00000000003f782f */ /* 0x000fda00038c0000 */
.L_x_435:
[----:B------:R-:W-:Y:S05]  /*db70*/  @!P6 BRA `(.L_x_356) ;  /* 0x0000000400ace947 */ /* 0x000fea0003800000 */
[----:B------:R-:W-:-:S04]  /*db80*/  ISETP.NE.U32.AND P0, PT, R2, RZ, PT ;  /* 0x000000ff0200720c */ /* 0x000fc80003f05070 */
[----:B------:R-:W-:-:S13]  /*db90*/  ISETP.NE.AND.EX P0, PT, R3, RZ, PT, P0 ;  /* 0x000000ff0300720c */ /* 0x000fda0003f05300 */
[----:B------:R-:W-:Y:S05]  /*dba0*/  @!P0 BRA `(.L_x_358) ;  /* 0x0000000000448947 */ /* 0x000fea0003800000 */
[----:B------:R-:W0:Y:S01]  /*dbb0*/  LDC R7, c[0x0][0x43c] ;  /* 0x00010f00ff077b82 */ /* 0x000e220000000800 */
[----:B------:R-:W-:Y:S01]  /*dbc0*/  ULDC.64 UR4, c[0x0][0x428] ;  /* 0x00010a0000047ab9 */ /* 0x000fe20000000a00 */
[----:B0-----:R-:W-:-:S13]  /*dbd0*/  ISETP.NE.AND P0, PT, R7, 0x1, PT ;  /* 0x000000010700780c */ /* 0x001fda0003f05270 */
[----:B------:R-:W0:Y:S02]  /*dbe0*/  @P0 LDC.64 R4, c[0x0][0x440] ;  /* 0x00011000ff040b82 */ /* 0x000e240000000a00 */
[----:B0-----:R-:W-:-:S04]  /*dbf0*/  @P0 IMAD.HI.U32 R6, R0, R4, RZ ;  /* 0x0000000400060227 */ /* 0x001fc800078e00ff */
        /* <DEDUP_REMOVED lines=11> */
[----:B------:R0:W5:Y:S04]  /*dcb0*/  LDG.E R16, desc[UR48][R2.64] ;  /* 0x0000003002107981 */ /* 0x000168000c1e1900 */
.L_x_358:
[----:B0-----:R-:W-:Y:S01]  /*dcc0*/  IMAD R3, R18, 0x8, R17 ;  /* 0x0000000812037824 */ /* 0x001fe200078e0211 */
[----:B------:R-:W-:Y:S01]  /*dcd0*/  SHF.L.U32 R2, R19, 0x1f, RZ ;  /* 0x0000001f13027819 */ /* 0x000fe200000006ff */
[----:B-1----:R-:W0:Y:S03]  /*dce0*/  S2R R8, SR_TID.X ;  /* 0x0000000000087919 */ /* 0x002e260000002100 */
[----:B------:R-:W1:Y:S01]  /*dcf0*/  SYNCS.PHASECHK.TRANS64.TRYWAIT P0, [R3+URZ+0x33480], R2 ;  /* 0x03348002030075a7 */ /* 0x000e62000800017f */
[----:B0-----:R-:W-:-:S04]  /*dd00*/  LOP3.LUT R8, R8, 0x7f, RZ, 0xc0, !PT ;  /* 0x0000007f08087812 */ /* 0x001fc800078ec0ff */
[----:B------:R-:W-:Y:S01]  /*dd10*/  ISETP.NE.AND P1, PT, R8, RZ, PT ;  /* 0x000000ff0800720c */ /* 0x000fe20003f25270 */
[----:B-1----:R-:W-:-:S12]  /*dd20*/  @!P0 BRA `(.L_x_359) ;  /* 0x0000003c00688947 */ /* 0x002fd80003800000 */
.L_x_436:
[----:B------:R-:W-:Y:S05]  /*dd30*/  @P1 BRA `(.L_x_360) ;  /* 0x00000000001c1947 */ /* 0x000fea0003800000 */
[----:B------:R-:W1:Y:S02]  /*dd40*/  S2R R4, SR_TID.X ;  /* 0x0000000000047919 */ /* 0x000e640000002100 */
[----:B-1----:R-:W-:Y:S01]  /*dd50*/  LOP3.LUT R5, R4, 0x1f, RZ, 0xc0, !PT ;  /* 0x0000001f04057812 */ /* 0x002fe200078ec0ff */
[----:B------:R-:W-:-:S03]  /*dd60*/  IMAD.MOV.U32 R4, RZ, RZ, 0x7800 ;  /* 0x00007800ff047424 */ /* 0x000fc600078e00ff */
[----:B------:R-:W-:Y:S01]  /*dd70*/  ISETP.NE.AND P0, PT, R5, RZ, PT ;  /* 0x000000ff0500720c */ /* 0x000fe20003f05270 */
[----:B------:R1:W-:-:S12]  /*dd80*/  SYNCS.ARRIVE.TRANS64 RZ, [R3+URZ+0x33470], R4 ;  /* 0x0334700403ff79a7 */ /* 0x0003d8000800003f */
[----:B-1----:R-:W-:Y:S05]  /*dd90*/  @!P0 BRA `(.L_x_360) ;  /* 0x0000000000048947 */ /* 0x002fea0003800000 */
[----:B------:R-:W-:Y:S01]  /*dda0*/  BPT.TRAP 0x1 ;  /* 0x000000040000795c */ /* 0x000fe20000300000 */
.L_x_360:
[----:B------:R-:W-:Y:S01]  /*ddb0*/  IMAD.MOV.U32 R4, RZ, RZ, 0xa0 ;  /* 0x000000a0ff047424 */ /* 0x000fe200078e00ff */
[----:B------:R-:W-:Y:S01]  /*ddc0*/  R2UR UR33, R3 ;  /* 0x00000000032172ca */ /* 0x000fe200000e0000 */
[----:B------:R-:W-:Y:S01]  /*ddd0*/  UIADD3 UR4, UP0, UR52, 0x470, URZ ;  /* 0x0000047034047890 */ /* 0x000fe2000ff1e03f */
[----:B-----5:R-:W-:Y:S01]  /*dde0*/  R2UR UR37, R16 ;  /* 0x00000000102572ca */ /* 0x020fe200000e0000 */
[----:B------:R-:W-:Y:S01]  /*ddf0*/  IMAD R0, R0, R4, UR42 ;  /* 0x0000002a00007e24 */ /* 0x000fe2000f8e0204 */
[----:B------:R-:W-:Y:S01]  /*de00*/  UMOV UR6, 0x0 ;  /* 0x0000000000067882 */ /* 0x000fe20000000000 */
[----:B------:R-:W-:Y:S01]  /*de10*/  IMAD R4, R18, 0x7800, R17 ;  /* 0x0000780012047824 */ /* 0x000fe200078e0211 */
[----:B------:R-:W-:Y:S02]  /*de20*/  UIADD3.X UR5, URZ, UR53, URZ, UP0, !UPT ;  /* 0x000000353f057290 */ /* 0x000fe400087fe43f */
[----:B------:R-:W-:Y:S01]  /*de30*/  R2UR UR35, R0 ;  /* 0x00000000002372ca */ /* 0x000fe200000e0000 */
[----:B------:R-:W-:Y:S01]  /*de40*/  UMOV UR7, 0x14f00000 ;  /* 0x14f0000000077882 */ /* 0x000fe20000000000 */
[----:B------:R-:W-:Y:S01]  /*de50*/  R2UR UR8, R4 ;  /* 0x00000000040872ca */ /* 0x000fe200000e0000 */
[----:B------:R-:W-:Y:S01]  /*de60*/  UMOV UR34, URZ ;  /* 0x0000003f00227c82 */ /* 0x000fe20008000000 */
[----:B------:R-:W-:Y:S01]  /*de70*/  UMOV UR18, 0x40 ;  /* 0x0000004000127882 */ /* 0x000fe20000000000 */
[----:B------:R-:W-:Y:S01]  /*de80*/  UIADD3 UR33, UR33, 0x33470, URZ ;  /* 0x0003347021217890 */ /* 0x000fe2000fffe03f */
[----:B------:R-:W-:Y:S01]  /*de90*/  UMOV UR20, UR36 ;  /* 0x0000002400147c82 */ /* 0x000fe20008000000 */
[----:B------:R-:W-:Y:S01]  /*dea0*/  UMOV UR21, UR37 ;  /* 0x0000002500157c82 */ /* 0x000fe20008000000 */
[----:B------:R-:W-:Y:S01]  /*deb0*/  UMOV UR10, 0x80 ;  /* 0x00000080000a7882 */ /* 0x000fe20000000000 */
[----:B------:R-:W-:Y:S01]  /*dec0*/  UMOV UR12, UR36 ;  /* 0x00000024000c7c82 */ /* 0x000fe20008000000 */
[----:B------:R-:W-:-:S02]  /*ded0*/  UMOV UR13, UR37 ;  /* 0x00000025000d7c82 */ /* 0x000fc40008000000 */
[----:B------:R-:W-:Y:S01]  /*dee0*/  UMOV UR17, UR33 ;  /* 0x0000002100117c82 */ /* 0x000fe20008000000 */
[----:B------:R-:W-:Y:S01]  /*def0*/  UMOV UR19, UR35 ;  /* 0x0000002300137c82 */ /* 0x000fe20008000000 */
[----:B------:R-:W-:Y:S01]  /*df00*/  UMOV UR9, UR33 ;  /* 0x0000002100097c82 */ /* 0x000fe20008000000 */
[----:B------:R-:W-:Y:S02]  /*df10*/  UIADD3 UR32, UR8, 0xf200, URZ ;  /* 0x0000f20008207890 */ /* 0x000fe4000fffe03f */
[----:B------:R-:W-:Y:S02]  /*df20*/  UIADD3 UR16, UR8, 0x11a00, URZ ;  /* 0x00011a0008107890 */ /* 0x000fe4000fffe03f */
[----:B------:R-:W-:Y:S01]  /*df30*/  UIADD3 UR8, UR8, 0x14200, URZ ;  /* 0x0001420008087890 */ /* 0x000fe2000fffe03f */
[----:B------:R-:W-:-:S04]  /*df40*/  UMOV UR11, UR35 ;  /* 0x00000023000b7c82 */ /* 0x000fc80008000000 */
[----:B------:R1:W-:Y:S02]  /*df50*/  UTMALDG.4D [UR32], [UR4], desc[UR6] ;  /* 0x00000620040075b4 */ /* 0x0003e40008019000 */
[----:B------:R1:W-:Y:S02]  /*df60*/  UTMALDG.4D [UR16], [UR4], desc[UR6] ;  /* 0x00000610040075b4 */ /* 0x0003e40008019000 */
[----:B------:R1:W-:Y:S01]  /*df70*/  UTMALDG.4D [UR8], [UR4], desc[UR6] ;  /* 0x00000608040075b4 */ /* 0x0003e20008019000 */
[----:B------:R-:W2:Y:S02]  /*df80*/  SYNCS.PHASECHK.TRANS64.TRYWAIT P0, [R3+URZ+0x33440], R2 ;  /* 0x03344002030075a7 */ /* 0x000ea4000800017f */
[----:B-12---:R-:W-:Y:S05]  /*df90*/  @!P0 BRA `(.L_x_361) ;  /* 0x0000003800e08947 */ /* 0x006fea0003800000 */
.L_x_437:
[----:B------:R-:W-:Y:S05]  /*dfa0*/  @P1 BRA `(.L_x_362) ;  /* 0x00000000001c1947 */ /* 0x000fea0003800000 */
[----:B------:R-:W2:Y:S01]  /*dfb0*/  S2R R5, SR_TID.X ;  /* 0x0000000000057919 */ /* 0x000ea20000002100 */
[----:B01----:R-:W-:-:S04]  /*dfc0*/  IMAD.MOV.U32 R2, RZ, RZ, 0x7800 ;  /* 0x00007800ff027424 */ /* 0x003fc800078e00ff */
[----:B------:R3:W-:Y:S01]  /*dfd0*/  SYNCS.ARRIVE.TRANS64 RZ, [R3+URZ+0x33430], R2 ;  /* 0x0334300203ff79a7 */ /* 0x0007e2000800003f */
[----:B--2---:R-:W-:-:S04]  /*dfe0*/  LOP3.LUT R5, R5, 0x1f, RZ, 0xc0, !PT ;  /* 0x0000001f05057812 */ /* 0x004fc800078ec0ff */
[----:B------:R-:W-:-:S13]  /*dff0*/  ISETP.NE.AND P0, PT, R5, RZ, PT ;  /* 0x000000ff0500720c */ /* 0x000fda0003f05270 */
[----:B---3--:R-:W-:Y:S05]  /*e000*/  @!P0 BRA `(.L_x_362) ;  /* 0x0000000000048947 */ /* 0x008fea0003800000 */
[----:B------:R-:W-:Y:S01]  /*e010*/  BPT.TRAP 0x1 ;  /* 0x000000040000795c */ /* 0x000fe20000300000 */
.L_x_362:
[----:B01----:R-:W2:Y:S01]  /*e020*/  LDL.LU R2, [R1+0x4] ;  /* 0x0000040001027983 */ /* 0x003ea20000300800 */
        /* <DEDUP_REMOVED lines=32> */
.L_x_356:
[----:B------:R-:W-:Y:S05]  /*e230*/  WARPSYNC.ALL ;  /* 0x0000000000007948 */ /* 0x000fea0003800000 */
[----:B0-----:R-:W-:Y:S01]  /*e240*/  VIADD R0, R17, 0x1e200 ;  /* 0x0001e20011007836 */ /* 0x001fe20000000000 */
[----:B---3--:R-:W-:Y:S01]  /*e250*/  USHF.R.S32.HI UR4, URZ, 0x1f, UR54 ;  /* 0x0000001f3f047899 */ /* 0x008fe20008011436 */
[----:B------:R-:W-:Y:S01]  /*e260*/  BAR.SYNC.DEFER_BLOCKING 0x8, 0x180 ;  /* 0x0206000000007b1d */ /* 0x000fe20000010000 */
[----:B------:R-:W-:Y:S02]  /*e270*/  USHF.R.S32.HI UR47, URZ, 0x1f, UR36 ;  /* 0x0000001f3f2f7899 */ /* 0x000fe40008011424 */
[----:B------:R-:W-:-:S03]  /*e280*/  LOP3.LUT P0, RZ, R0, 0x1bf, RZ, 0xc0, !PT ;  /* 0x000001bf00ff7812 */ /* 0x000fc6000780c0ff */
[----:B------:R-:W-:Y:S01]  /*e290*/  ULDC.64 UR6, c[0x0][0x298] ;  /* 0x0000a60000067ab9 */ /* 0x000fe20000000a00 */
[----:B------:R-:W-:Y:S01]  /*e2a0*/  ULDC.64 UR8, c[0x0][0xa00] ;  /* 0x0002800000087ab9 */ /* 0x000fe20000000a00 */
[----:B------:R-:W-:Y:S01]  /*e2b0*/  UIMAD UR4, UR4, UR6, URZ ;  /* 0x00000006040472a4 */ /* 0x000fe2000f8e023f */
[----:B------:R-:W-:Y:S01]  /*e2c0*/  BSSY B6, `(.L_x_363) ;  /* 0x0000019000067945 */ /* 0x000fe20003800000 */
[----:B------:R-:W-:Y:S02]  /*e2d0*/  UISETP.NE.U32.AND UP0, UPT, UR8, URZ, UPT ;  /* 0x0000003f0800728c */ /* 0x000fe4000bf05070 */
[----:B------:R-:W-:Y:S02]  /*e2e0*/  UIMAD.WIDE.U32 UR56, UR54, UR6, URZ ;  /* 0x00000006363872a5 */ /* 0x000fe4000f8e003f */
[----:B------:R-:W-:Y:S02]  /*e2f0*/  UIMAD UR4, UR54, UR7, UR4 ;  /* 0x00000007360472a4 */ /* 0x000fe4000f8e0204 */
[----:B------:R-:W-:-:S02]  /*e300*/  UISETP.NE.AND.EX UP0, UPT, UR9, URZ, UPT, UP0 ;  /* 0x0000003f0900728c */ /* 0x000fc4000bf05300 */
[----:B------:R-:W-:Y:S02]  /*e310*/  UIADD3 UR51, UR57, UR4, URZ ;  /* 0x0000000439337290 */ /* 0x000fe4000fffe03f */
[----:B------:R-:W-:Y:S02]  /*e320*/  USEL UR46, UR46, URZ, !UP0 ;  /* 0x0000003f2e2e7287 */ /* 0x000fe4000c000000 */
[----:B------:R-:W-:Y:S01]  /*e330*/  USEL UR37, UR50, URZ, !UP0 ;  /* 0x0000003f32257287 */ /* 0x000fe2000c000000 */
        /* <DEDUP_REMOVED lines=12> */
[----:B-1----:R-:W-:Y:S02]  /*e400*/  IMAD.MOV.U32 R8, RZ, RZ, 0x70 ;  /* 0x00000070ff087424 */ /* 0x002fe400078e00ff */
[----:B------:R-:W-:Y:S02]  /*e410*/  IMAD.MOV.U32 R12, RZ, RZ, 0x1 ;  /* 0x00000001ff0c7424 */ /* 0x000fe400078e00ff */
[----:B------:R-:W-:-:S07]  /*e420*/  IMAD.MOV.U32 R13, RZ, RZ, RZ ;  /* 0x000000ffff0d7224 */ /* 0x000fce00078e00ff */
[----:B------:R-:W-:-:S07]  /*e430*/  LEPC R20, `(.L_x_364) ;  /* 0x000000001014794e */ /* 0x000fce0000000000 */
[----:B0-----:R-:W-:Y:S05]  /*e440*/  CALL.ABS.NOINC R2 ;  /* 0x0000000002007343 */ /* 0x001fea0003c00000 */
.L_x_364:
[----:B------:R-:W-:Y:S05]  /*e450*/  BSYNC B6 ;  /* 0x0000000000067941 */ /* 0x000fea0003800000 */
.L_x_363:
[----:B------:R-:W2:Y:S01]  /*e460*/  LDL.LU R0, [R1+0x14] ;  /* 0x0000140001007983 */ /* 0x000ea20000300800 */
[----:B-1----:R-:W0:Y:S01]  /*e470*/  LDC R8, c[0x0][0x448] ;  /* 0x00011200ff087b82 */ /* 0x002e220000000800 */
[----:B------:R-:W-:Y:S01]  /*e480*/  ULDC.64 UR8, c[0x0][0x2d8] ;  /* 0x0000b60000087ab9 */ /* 0x000fe20000000a00 */
[----:B------:R-:W1:Y:S01]  /*e490*/  S2R R2, SR_TID.X ;  /* 0x0000000000027919 */ /* 0x000e620000002100 */
[----:B------:R-:W3:Y:S01]  /*e4a0*/  S2R R3, SR_TID.X ;  /* 0x0000000000037919 */ /* 0x000ee20000002100 */
[----:B0-----:R-:W-:Y:S02]  /*e4b0*/  ISETP.NE.AND P0, PT, R8, 0x1, PT ;  /* 0x000000010800780c */ /* 0x001fe40003f05270 */
[----:B-1----:R-:W-:-:S04]  /*e4c0*/  LOP3.LUT R2, R2, 0x7f, RZ, 0xc0, !PT ;  /* 0x0000007f02027812 */ /* 0x002fc800078ec0ff */
[----:B------:R-:W-:Y:S01]  /*e4d0*/  SHF.R.U32.HI R2, RZ, 0x2, R2 ;  /* 0x00000002ff027819 */ /* 0x000fe20000011602 */
[----:B---3--:R-:W-:-:S06]  /*e4e0*/  IMAD.SHL.U32 R4, R3, 0x20, RZ ;  /* 0x0000002003047824 */ /* 0x008fcc00078e00ff */
[----:B------:R-:W0:Y:S01]  /*e4f0*/  @P0 LDC R3, c[0x0][0x450] ;  /* 0x00011400ff030b82 */ /* 0x000e220000000800 */
[----:B------:R-:W-:-:S07]  /*e500*/  LOP3.LUT R4, R2, 0x60, R4, 0xf8, !PT ;  /* 0x0000006002047812 */ /* 0x000fce00078ef804 */
[----:B------:R-:W1:Y:S01]  /*e510*/  @P0 LDC R2, c[0x0][0x44c] ;  /* 0x00011300ff020b82 */ /* 0x000e620000000800 */
[----:B------:R-:W3:Y:S01]  /*e520*/  S2R R9, SR_TID.X ;  /* 0x0000000000097919 */ /* 0x000ee20000002100 */
[----:B------:R-:W-:Y:S01]  /*e530*/  UIMAD UR6, UR47, UR8, URZ ;  /* 0x000000082f0672a4 */ /* 0x000fe2000f8e023f */
[----:B------:R-:W-:Y:S02]  /*e540*/  UMOV UR50, UR56 ;  /* 0x0000003800327c82 */ /* 0x000fe40008000000 */
[----:B------:R-:W-:Y:S02]  /*e550*/  UIMAD.WIDE.U32 UR4, UR36, UR8, UR50 ;  /* 0x00000008240472a5 */ /* 0x000fe4000f8e0032 */
[----:B------:R-:W-:-:S03]  /*e560*/  UIMAD UR6, UR36, UR9, UR6 ;  /* 0x00000009240672a4 */ /* 0x000fc6000f8e0206 */
[----:B------:R-:W-:Y:S01]  /*e570*/  ULDC.64 UR8, c[0x0][0x2e0] ;  /* 0x0000b80000087ab9 */ /* 0x000fe20000000a00 */
[----:B------:R-:W-:Y:S02]  /*e580*/  UIADD3 UR5, UR5, UR6, URZ ;  /* 0x0000000605057290 */ /* 0x000fe4000fffe03f */
[----:B------:R-:W-:Y:S02]  /*e590*/  UIMAD UR6, UR37, UR8, URZ ;  /* 0x00000008250672a4 */ /* 0x000fe4000f8e023f */
[----:B------:R-:W-:Y:S02]  /*e5a0*/  UIMAD.WIDE.U32 UR4, UR46, UR8, UR4 ;  /* 0x000000082e0472a5 */ /* 0x000fe4000f8e0004 */
[----:B------:R-:W-:-:S03]  /*e5b0*/  UIMAD UR6, UR46, UR9, UR6 ;  /* 0x000000092e0672a4 */ /* 0x000fc6000f8e0206 */
[----:B------:R-:W-:Y:S01]  /*e5c0*/  ULDC.64 UR8, c[0x0][0x2d0] ;  /* 0x0000b40000087ab9 */ /* 0x000fe20000000a00 */
[----:B------:R-:W-:Y:S01]  /*e5d0*/  UIADD3 UR5, UR5, UR6, URZ ;  /* 0x0000000605057290 */ /* 0x000fe2000fffe03f */
[----:B---3--:R-:W-:-:S05]  /*e5e0*/  IMAD.SHL.U32 R9, R9, 0x10, RZ ;  /* 0x0000001009097824 */ /* 0x008fca00078e00ff */
[----:B------:R-:W-:-:S04]  /*e5f0*/  LOP3.LUT R9, R9, 0x30, RZ, 0xc0, !PT ;  /* 0x0000003009097812 */ /* 0x000fc800078ec0ff */
[C---:B------:R-:W-:Y:S02]  /*e600*/  LOP3.LUT R11, R9.reuse, 0x40, RZ, 0xfc, !PT ;  /* 0x00000040090b7812 */ /* 0x040fe400078efcff */
[----:B------:R-:W-:Y:S01]  /*e610*/  LOP3.LUT R9, R9, 0x80, RZ, 0xfc, !PT ;  /* 0x0000008009097812 */ /* 0x000fe200078efcff */
[----:B--2---:R-:W-:-:S05]  /*e620*/  IMAD.SHL.U32 R0, R0, 0x80, RZ ;  /* 0x0000008000007824 */ /* 0x004fca00078e00ff */
[----:B------:R-:W-:-:S05]  /*e630*/  LOP3.LUT R4, R4, R0, RZ, 0xfc, !PT ;  /* 0x0000000004047212 */ /* 0x000fca00078efcff */
[----:B-1----:R-:W-:-:S04]  /*e640*/  @P0 IMAD.HI.U32 R5, R4, R2, RZ ;  /* 0x0000000204050227 */ /* 0x002fc800078e00ff */
[----:B------:R-:W-:Y:S01]  /*e650*/  IMAD.MOV.U32 R2, RZ, RZ, R4 ;  /* 0x000000ffff027224 */ /* 0x000fe200078e0004 */
[----:B0-----:R-:W-:-:S05]  /*e660*/  @P0 SHF.R.U32.HI R2, RZ, R3, R5 ;  /* 0x00000003ff020219 */ /* 0x001fca0000011605 */
[----:B------:R-:W-:-:S04]  /*e670*/  IMAD.MOV R6, RZ, RZ, -R2 ;  /* 0x000000ffff067224 */ /* 0x000fc800078e0a02 */
[----:B------:R-:W-:Y:S01]  /*e680*/  IMAD R6, R8, R6, R4 ;  /* 0x0000000608067224 */ /* 0x000fe200078e0204 */
[----:B------:R-:W-:Y:S01]  /*e690*/  SHF.R.S32.HI R4, RZ, 0x1f, R2 ;  /* 0x0000001fff047819 */ /* 0x000fe20000011402 */
[----:B------:R-:W-:-:S04]  /*e6a0*/  IMAD.U32 R3, RZ, RZ, UR8 ;  /* 0x00000008ff037e24 */ /* 0x000fc8000f8e00ff */
[----:B------:R-:W-:Y:S01]  /*e6b0*/  IMAD R4, R4, UR8, RZ ;  /* 0x0000000804047c24 */ /* 0x000fe2000f8e02ff */
[----:B------:R-:W-:-:S03]  /*e6c0*/  SHF.R.S32.HI R7, RZ, 0x1f, R6 ;  /* 0x0000001fff077819 */ /* 0x000fc60000011406 */
[C---:B------:R-:W-:Y:S02]  /*e6d0*/  IMAD R4, R2.reuse, UR9, R4 ;  /* 0x0000000902047c24 */ /* 0x040fe4000f8e0204 */
[----:B------:R-:W-:Y:S01]  /*e6e0*/  IMAD.WIDE.U32 R2, R2, R3, UR4 ;  /* 0x0000000402027e25 */ /* 0x000fe2000f8e0003 */
[----:B------:R-:W-:-:S03]  /*e6f0*/  ULDC.64 UR4, c[0x0][0x2c8] ;  /* 0x0000b20000047ab9 */ /* 0x000fc60000000a00 */
[----:B------:R-:W-:Y:S02]  /*e700*/  IMAD.IADD R3, R3, 0x1, R4 ;  /* 0x0000000103037824 */ /* 0x000fe400078e0204 */
[----:B------:R-:W-:Y:S02]  /*e710*/  IMAD R7, R7, UR4, RZ ;  /* 0x0000000407077c24 */ /* 0x000fe4000f8e02ff */
[----:B------:R-:W-:-:S04]  /*e720*/  IMAD.WIDE.U32 R4, R6, UR4, R2 ;  /* 0x0000000406047c25 */ /* 0x000fc8000f8e0002 */
[----:B------:R-:W-:Y:S01]  /*e730*/  IMAD R2, R6, UR5, R7 ;  /* 0x0000000506027c24 */ /* 0x000fe2000f8e0207 */
[----:B------:R-:W-:Y:S02]  /*e740*/  ULDC.64 UR4, c[0x0][0x280] ;  /* 0x0000a00000047ab9 */ /* 0x000fe40000000a00 */
[----:B------:R-:W-:Y:S01]  /*e750*/  IADD3 R3, P0, R4, UR4, RZ ;  /* 0x0000000404037c10 */ /* 0x000fe2000ff1e0ff */
[----:B------:R-:W-:Y:S02]  /*e760*/  ULDC UR4, c[0x0][0x2b8] ;  /* 0x0000ae0000047ab9 */ /* 0x000fe40000000800 */
[----:B------:R-:W-:Y:S02]  /*e770*/  ISETP.GE.AND P2, PT, R9, UR4, PT ;  /* 0x0000000409007c0c */ /* 0x000fe4000bf46270 */
[----:B------:R0:W5:Y:S01]  /*e780*/  LDL R9, [R1+0x20] ;  /* 0x0000200001097983 */ /* 0x0001620000100800 */
[----:B------:R-:W1:Y:S01]  /*e790*/  S2R R7, SR_TID.X ;  /* 0x0000000000077919 */ /* 0x000e620000002100 */
[----:B------:R-:W-:-:S02]  /*e7a0*/  IADD3.X R2, R5, UR5, R2, P0, !PT ;  /* 0x0000000505027c10 */ /* 0x000fc400087fe402 */
[----:B------:R-:W-:Y:S01]  /*e7b0*/  ISETP.GE.AND P1, PT, R11, UR4, PT ;  /* 0x000000040b007c0c */ /* 0x000fe2000bf26270 */
[----:B-1----:R-:W-:-:S05]  /*e7c0*/  IMAD.SHL.U32 R10, R7, 0x10, RZ ;  /* 0x00000010070a7824 */ /* 0x002fca00078e00ff */
[----:B------:R-:W-:-:S04]  /*e7d0*/  LOP3.LUT R10, R10, 0x30, RZ, 0xc0, !PT ;  /* 0x000000300a0a7812 */ /* 0x000fc800078ec0ff */
[----:B------:R-:W-:Y:S01]  /*e7e0*/  ISETP.GE.AND P0, PT, R10, UR4, PT ;  /* 0x000000040a007c0c */ /* 0x000fe2000bf06270 */
[----:B------:R-:W-:-:S03]  /*e7f0*/  UMOV UR4, 0xffffffff ;  /* 0xffffffff00047882 */ /* 0x000fc60000000000 */
[----:B0-----:R-:W-:Y:S09]  /*e800*/  BRA.DIV UR4, `(.L_x_365) ;  /* 0x0000003204d87947 */ /* 0x001ff2000b800000 */
[----:B------:R-:W0:Y:S02]  /*e810*/  S2R R6, SR_TID.X ;  /* 0x0000000000067919 */ /* 0x000e240000002100 */
[----:B0-----:R-:W-:Y:S02]  /*e820*/  LOP3.LUT R7, R6, 0x7f, RZ, 0xc0, !PT ;  /* 0x0000007f06077812 */ /* 0x001fe400078ec0ff */
[----:B------:R-:W2:Y:S02]  /*e830*/  LDL.LU R6, [R1+0x18] ;  /* 0x0000180001067983 */ /* 0x000ea40000300800 */
[----:B------:R-:W-:Y:S02]  /*e840*/  SHF.R.U32.HI R7, RZ, 0x2, R7 ;  /* 0x00000002ff077819 */ /* 0x000fe40000011607 */
[----:B------:R-:W-:Y:S03]  /*e850*/  SHFL.IDX PT, R5, R2, RZ, 0x1c1f ;  /* 0x001c1fff02057589 */ /* 0x000fe600000e0000 */
[----:B------:R-:W-:-:S02]  /*e860*/  IMAD.IADD R0, R7, 0x1, R0 ;  /* 0x0000000107007824 */ /* 0x000fc400078e0200 */
[----:B--2---:R-:W-:Y:S02]  /*e870*/  IMAD R4, R6, R8, RZ ;  /* 0x0000000806047224 */ /* 0x004fe400078e02ff */
[----:B------:R-:W0:Y:S03]  /*e880*/  SHFL.IDX PT, R6, R3, RZ, 0x1c1f ;  /* 0x001c1fff03067589 */ /* 0x000e2600000e0000 */
[----:B------:R-:W-:-:S13]  /*e890*/  ISETP.GE.AND P4, PT, R0, R4, PT ;  /* 0x000000040000720c */ /* 0x000fda0003f86270 */
[----:B0-----:R-:W-:-:S05]  /*e8a0*/  @!P4 IADD3 R6, P3, R10, R6, RZ ;  /* 0x000000060a06c210 */ /* 0x001fca0007f7e0ff */
[----:B------:R-:W-:-:S04]  /*e8b0*/  @!P4 IMAD.X R5, RZ, RZ, R5, P3 ;  /* 0x000000ffff05c224 */ /* 0x000fc800018e0605 */
[----:B------:R-:W-:Y:S02]  /*e8c0*/  @!P4 IMAD.MOV.U32 R7, RZ, RZ, R5 ;  /* 0x000000ffff07c224 */ /* 0x000fe400078e0005 */
[----:B------:R-:W-:-:S03]  /*e8d0*/  VIADD R5, R0, 0x20 ;  /* 0x0000002000057836 */ /* 0x000fc60000000000 */
[----:B------:R-:W-:Y:S01]  /*e8e0*/  @!PT LDS RZ, [RZ] ;  /* 0x00000000fffff984 */ /* 0x000fe20000000800 */
[----:B-----5:R-:W-:Y:S02]  /*e8f0*/  @!P4 LDGSTS.E.BYPASS.LTC128B.128 [R9+0x1e200], desc[UR48][R6.64], !P0 ;  /* 0x1e2000000609cfae */ /* 0x020fe4000c101d70 */
[----:B------:R-:W-:Y:S02]  /*e900*/  ISETP.GE.AND P3, PT, R5, R4, PT ;  /* 0x000000040500720c */ /* 0x000fe40003f66270 */
[----:B------:R-:W-:Y:S04]  /*e910*/  @!P4 LDGSTS.E.BYPASS.LTC128B.128 [R9+0x20200], desc[UR48][R6.64+0x40], !P1 ;  /* 0x202000400609cfae */ /* 0x000fe8000c901d70 */
[----:B------:R0:W-:Y:S04]  /*e920*/  @!P4 LDGSTS.E.BYPASS.LTC128B.128 [R9+0x22200], desc[UR48][R6.64+0x80], !P2 ;  /* 0x222000800609cfae */ /* 0x0001e8000d101d70 */
[----:B------:R-:W-:Y:S04]  /*e930*/  SHFL.IDX PT, R5, R2, 0x1, 0x1c1f ;  /* 0x003c1f0002057f89 */ /* 0x000fe800000e0000 */
[----:B0-----:R-:W0:Y:S02]  /*e940*/  SHFL.IDX PT, R6, R3, 0x1, 0x1c1f ;  /* 0x003c1f0003067f89 */ /* 0x001e2400000e0000 */
        /* <DEDUP_REMOVED lines=9> */
[----:B0-----:R-:W0:Y:S04]  /*e9e0*/  SHFL.IDX PT, R6, R3, 0x2, 0x1c1f ;  /* 0x005c1f0003067f89 */ /* 0x001e2800000e0000 */
[----:B------:R-:W1:Y:S02]  /*e9f0*/  SHFL.IDX PT, R3, R3, 0x3, 0x1c1f ;  /* 0x007c1f0003037f89 */ /* 0x000e6400000e0000 */
[----:B0-----:R-:W-:-:S05]  /*ea00*/  @!P3 IADD3 R6, P4, R10, R6, RZ ;  /* 0x000000060a06b210 */ /* 0x001fca0007f9e0ff */
[----:B------:R-:W-:-:S04]  /*ea10*/  @!P3 IMAD.X R5, RZ, RZ, R5, P4 ;  /* 0x000000ffff05b224 */ /* 0x000fc800020e0605 */
[----:B------:R-:W-:Y:S02]  /*ea20*/  @!P3 IMAD.MOV.U32 R7, RZ, RZ, R5 ;  /* 0x000000ffff07b224 */ /* 0x000fe400078e0005 */
[----:B------:R0:W2:Y:S04]  /*ea30*/  SHFL.IDX PT, R5, R2, 0x3, 0x1c1f ;  /* 0x007c1f0002057f89 */ /* 0x0000a800000e0000 */
[----:B------:R0:W-:Y:S04]  /*ea40*/  @!P3 LDGSTS.E.BYPASS.LTC128B.128 [R9+0x1f200], desc[UR48][R6.64], !P0 ;  /* 0x1f2000000609bfae */ /* 0x0001e8000c101d70 */
[----:B------:R0:W-:Y:S04]  /*ea50*/  @!P3 LDGSTS.E.BYPASS.LTC128B.128 [R9+0x21200], desc[UR48][R6.64+0x40], !P1 ;  /* 0x212000400609bfae */ /* 0x0001e8000c901d70 */
[----:B-1----:R0:W-:Y:S02]  /*ea60*/  @!P3 LDGSTS.E.BYPASS.LTC128B.128 [R9+0x23200], desc[UR48][R6.64+0x80], !P2 ;  /* 0x232000800609bfae */ /* 0x0021e4000d101d70 */
.L_x_446:
[----:B------:R-:W-:Y:S01]  /*ea70*/  VIADD R0, R0, 0x60 ;  /* 0x0000006000007836 */ /* 0x000fe20000000000 */
[----:B------:R-:W-:Y:S04]  /*ea80*/  BSSY B0, `(.L_x_366) ;  /* 0x000000b000007945 */ /* 0x000fe80003800000 */
[----:B------:R-:W-:-:S13]  /*ea90*/  ISETP.GE.AND P3, PT, R0, R4, PT ;  /* 0x000000040000720c */ /* 0x000fda0003f66270 */
[----:B------:R-:W-:Y:S05]  /*eaa0*/  @P3 BRA `(.L_x_367) ;  /* 0x0000000000203947 */ /* 0x000fea0003800000 */
[----:B0-----:R-:W-:-:S05]  /*eab0*/  IADD3 R2, P3, R10, R3, RZ ;  /* 0x000000030a027210 */ /* 0x001fca0007f7e0ff */
[----:B--2---:R-:W-:-:S05]  /*eac0*/  IMAD.X R3, RZ, RZ, R5, P3 ;  /* 0x000000ffff037224 */ /* 0x004fca00018e0605 */
[----:B------:R-:W-:Y:S01]  /*ead0*/  @!PT LDS RZ, [RZ] ;  /* 0x00000000fffff984 */ /* 0x000fe20000000800 */
[----:B------:R-:W-:Y:S01]  /*eae0*/  @!PT LDS RZ, [RZ] ;  /* 0x00000000fffff984 */ /* 0x000fe20000000800 */
[----:B------:R-:W-:Y:S01]  /*eaf0*/  @!PT LDS RZ, [RZ] ;  /* 0x00000000fffff984 */ /* 0x000fe20000000800 */
[----:B------:R1:W-:Y:S04]  /*eb00*/  LDGSTS.E.BYPASS.LTC128B.128 [R9+0x1fa00], desc[UR48][R2.64], !P0 ;  /* 0x1fa0000002097fae */ /* 0x0003e8000c101d70 */
[----:B------:R1:W-:Y:S04]  /*eb10*/  LDGSTS.E.BYPASS.LTC128B.128 [R9+0x21a00], desc[UR48][R2.64+0x40], !P1 ;  /* 0x21a0004002097fae */ /* 0x0003e8000c901d70 */
[----:B------:R1:W-:Y:S02]  /*eb20*/  LDGSTS.E.BYPASS.LTC128B.128 [R9+0x23a00], desc[UR48][R2.64+0x80], !P2 ;  /* 0x23a0008002097fae */ /* 0x0003e4000d101d70 */
.L_x_367:
[----:B------:R-:W-:Y:S05]  /*eb30*/  BSYNC B0 ;  /* 0x0000000000007941 */ /* 0x000fea0003800000 */
.L_x_366:
[----:B------:R-:W-:Y:S01]  /*eb40*/  NOP ;  /* 0x0000000000007918 */ /* 0x000fe20000000000 */
[----:B------:R-:W-:-:S13]  /*eb50*/  PLOP3.LUT P0, PT, PT, PT, PT, 0x80, 0x0 ;  /* 0x000000000000781c */ /* 0x000fda0003f0f070 */
.L_x_368:
[----:B------:R-:W-:Y:S02]  /*eb60*/  PLOP3.LUT P1, PT, P1, P0, PT, 0xa2, 0x0 ;  /* 0x000000000000781c */ /* 0x000fe40000f21472 */
[----:B------:R-:W-:-:S08]  /*eb70*/  @P0 R2UR P1, UR4, R17 ;  /* 0x00000000110402ca */ /* 0x000fd00000020000 */
[----:B------:R-:W-:-:S05]  /*eb80*/  @P0 PLOP3.LUT P0, PT, P1, PT, PT, 0x80, 0x0 ;  /* 0x000000000000081c */ /* 0x000fca0000f0f070 */
[----:B------:R-:W-:Y:S01]  /*eb90*/  @!P1 SYNCS.ARRIVE.TRANS64.RED.A0T1 RZ, [UR4+0x33400], RZ ;  /* 0x033400ffffff99a7 */ /* 0x000fe20008200404 */
[----:B------:R-:W-:Y:S07]  /*eba0*/  @!P1 ARRIVES.LDGSTSBAR.64.TRANSCNT [UR4+0x33400] ;  /* 0x03340000ff0099b0 */ /* 0x000fee0008000a84 */
[----:B------:R-:W-:Y:S05]  /*ebb0*/  @P0 BRA.U.ANY `(.L_x_368) ;  /* 0xfffffffd00e80947 */ /* 0x000fea000393ffff */
[----:B01----:R-:W3:Y:S02]  /*ebc0*/  LDL.LU R2, [R1+0x24] ;  /* 0x0000240001027983 */ /* 0x003ee40000300800 */
[----:B---3--:R-:W-:-:S05]  /*ebd0*/  VIADD R2, R2, 0x1 ;  /* 0x0000000102027836 */ /* 0x008fca0000000000 */
[----:B------:R0:W-:Y:S01]  /*ebe0*/  STL [R1+0x24], R2 ;  /* 0x0000240201007387 */ /* 0x0001e20000100800 */
[----:B------:R-:W-:-:S04]  /*ebf0*/  LEA.HI R0, R2, R2, RZ, 0x1 ;  /* 0x0000000202007211 */ /* 0x000fc800078f08ff */
[----:B------:R-:W-:-:S05]  /*ec00*/  LOP3.LUT R0, R0, 0xfffffffe, RZ, 0xc0, !PT ;  /* 0xfffffffe00007812 */ /* 0x000fca00078ec0ff */
[----:B------:R-:W-:-:S05]  /*ec10*/  IMAD.IADD R0, R2, 0x1, -R0 ;  /* 0x0000000102007824 */ /* 0x000fca00078e0a00 */
[----:B------:R-:W-:Y:S01]  /*ec20*/  SHF.L.U32 R0, R0, 0x1f, RZ ;  /* 0x0000001f00007819 */ /* 0x000fe200000006ff */
[----:B------:R-:W-:Y:S01]  /*ec30*/  NOP ;  /* 0x0000000000007918 */ /* 0x000fe20000000000 */
[----:B------:R0:W-:Y:S01]  /*ec40*/  SYNCS.ARRIVE.TRANS64.A1T0 RZ, [R17+URZ+0x33400], RZ ;  /* 0x033400ff11ff79a7 */ /* 0x0001e2000810003f */
[----:B------:R-:W-:Y:S01]  /*ec50*/  BSSY B0, `(.L_x_369) ;  /* 0x0000003000007945 */ /* 0x000fe20003800000 */
[----:B------:R-:W1:Y:S03]  /*ec60*/  SYNCS.PHASECHK.TRANS64.TRYWAIT P0, [R17+URZ+0x33420], R0 ;  /* 0x03342000110075a7 */ /* 0x000e66000800017f */
[----:B01----:R-:W-:Y:S05]  /*ec70*/  @!P0 BRA `(.L_x_370) ;  /* 0x00000034000c8947 */ /* 0x003fea0003800000 */
.L_x_447:
[----:B------:R-:W-:Y:S05]  /*ec80*/  BSYNC B0 ;  /* 0x0000000000007941 */ /* 0x000fea0003800000 */
.L_x_369:
[----:B------:R-:W-:-:S06]  /*ec90*/  UISETP.GE.AND UP0, UPT, UR41, 0xa1, UPT ;  /* 0x000000a12900788c */ /* 0x000fcc000bf06270 */
[----:B------:R-:W-:-:S13]  /*eca0*/  PLOP3.LUT P0, PT, PT, PT, UP0, 0x80, 0x0 ;  /* 0x000000000000781c */ /* 0x000fda0003f0f008 */
[----:B------:R-:W-:Y:S05]  /*ecb0*/  @!P0 BRA `(.L_x_371) ;  /* 0x0000001000e48947 */ /* 0x000fea0003800000 */
[----:B------:R-:W-:Y:S01]  /*ecc0*/  UIADD3 UR4, UR40, -0x2, URZ ;  /* 0xfffffffe28047890 */ /* 0x000fe2000fffe03f */
[----:B0-----:R-:W-:Y:S02]  /*ecd0*/  IMAD.MOV.U32 R0, RZ, RZ, R19 ;  /* 0x000000ffff007224 */ /* 0x001fe400078e0013 */
[----:B------:R-:W-:-:S03]  /*ece0*/  IMAD.MOV.U32 R8, RZ, RZ, R18 ;  /* 0x000000ffff087224 */ /* 0x000fc600078e0012 */
[----:B------:R-:W-:-:S07]  /*ecf0*/  IMAD.U32 R2, RZ, RZ, UR4 ;  /* 0x00000004ff027e24 */ /* 0x000fce000f8e00ff */
.L_x_395:
[----:B------:R-:W3:Y:S01]  /*ed00*/  LDL R3, [R1+0x4] ;  /* 0x0000040001037983 */ /* 0x000ee20000100800 */
[----:B------:R-:W-:Y:S01]  /*ed10*/  VIADD R18, R8, 0x1 ;  /* 0x0000000108127836 */ /* 0x000fe20000000000 */
[----:B------:R-:W-:Y:S05]  /*ed20*/  YIELD ;  /* 0x0000000000007946 */ /* 0x000fea0003800000 */
[----:B------:R-:W-:Y:S01]  /*ed30*/  ISETP.NE.AND P0, PT, R18, 0x2, PT ;  /* 0x000000021200780c */ /* 0x000fe20003f05270 */
[----:B------:R-:W-:Y:S03]  /*ed40*/  BSSY B0, `(.L_x_372) ;  /* 0x00000a7000007945 */ /* 0x000fe60003800000 */
[----:B------:R-:W-:-:S02]  /*ed50*/  SEL R19, RZ, 0x1, P0 ;  /* 0x00000001ff137807 */ /* 0x000fc40000000000 */
[----:B------:R-:W-:Y:S02]  /*ed60*/  SEL R18, R18, RZ, P0 ;  /* 0x000000ff12127207 */ /* 0x000fe40000000000 */
[----:B------:R-:W-:Y:S02]  /*ed70*/  LOP3.LUT R19, R0, R19, RZ, 0x3c, !PT ;  /* 0x0000001300137212 */ /* 0x000fe400078e3cff */
[----:B---3--:R-:W-:-:S13]  /*ed80*/  LOP3.LUT P1, RZ, R3, 0x1, RZ, 0xc0, !PT ;  /* 0x0000000103ff7812 */ /* 0x008fda000782c0ff */
[----:B------:R-:W-:Y:S05]  /*ed90*/  @!P1 BRA `(.L_x_373) ;  /* 0x0000000800849947 */ /* 0x000fea0003800000 */
[----:B------:R-:W-:Y:S01]  /*eda0*/  ULDC.64 UR4, c[0x0][0x418] ;  /* 0x0001060000047ab9 */ /* 0x000fe20000000a00 */
[----:B------:R-:W-:Y:S01]  /*edb0*/  IMAD.MOV.U32 R3, RZ, RZ, R2 ;  /* 0x000000ffff037224 */ /* 0x000fe200078e0002 */
[----:B------:R-:W-:-:S04]  /*edc0*/  ISETP.NE.U32.AND P0, PT, RZ, UR4, PT ;  /* 0x00000004ff007c0c */ /* 0x000fc8000bf05070 */
[----:B------:R-:W-:-:S13]  /*edd0*/  ISETP.NE.AND.EX P0, PT, RZ, UR5, PT, P0 ;  /* 0x00000005ff007c0c */ /* 0x000fda000bf05300 */
[----:B------:R-:W-:Y:S05]  /*ede0*/  @!P0 BRA `(.L_x_374) ;  /* 0x00000000004c8947 */ /* 0x000fea0003800000 */
[----:B------:R-:W3:Y:S01]  /*edf0*/  LDL R9, [R1+0x8] ;  /* 0x0000080001097983 */ /* 0x000ee20000100800 */
[----:B------:R-:W0:Y:S01]  /*ee00*/  LDC R3, c[0x0][0x43c] ;  /* 0x00010f00ff037b82 */ /* 0x000e220000000800 */
[----:B------:R-:W-:Y:S02]  /*ee10*/  ULDC.64 UR6, c[0x0][0x428] ;  /* 0x00010a0000067ab9 */ /* 0x000fe40000000a00 */
[----:B------:R-:W4:Y:S01]  /*ee20*/  LDL R7, [R1] ;  /* 0x0000000001077983 */ /* 0x000f220000100800 */
[----:B0-----:R-:W-:-:S13]  /*ee30*/  ISETP.NE.AND P0, PT, R3, 0x1, PT ;  /* 0x000000010300780c */ /* 0x001fda0003f05270 */
[----:B--2---:R-:W0:Y:S02]  /*ee40*/  @P0 LDC.64 R4, c[0x0][0x440] ;  /* 0x00011000ff040b82 */ /* 0x004e240000000a00 */
[----:B0-----:R-:W-:-:S04]  /*ee50*/  @P0 IMAD.HI.U32 R6, R2, R4, RZ ;  /* 0x0000000402060227 */ /* 0x001fc800078e00ff */
[----:B------:R-:W-:Y:S01]  /*ee60*/  IMAD.MOV.U32 R4, RZ, RZ, R2 ;  /* 0x000000ffff047224 */ /* 0x000fe200078e0002 */
[----:B------:R-:W-:-:S05]  /*ee70*/  @P0 SHF.R.U32.HI R4, RZ, R5, R6 ;  /* 0x00000005ff040219 */ /* 0x000fca0000011606 */
[----:B------:R-:W-:-:S04]  /*ee80*/  IMAD.MOV R5, RZ, RZ, -R4 ;  /* 0x000000ffff057224 */ /* 0x000fc800078e0a04 */
[----:B------:R-:W-:Y:S01]  /*ee90*/  IMAD R3, R3, R5, R2 ;  /* 0x0000000503037224 */ /* 0x000fe200078e0202 */
[----:B------:R-:W-:Y:S01]  /*eea0*/  SHF.R.S32.HI R5, RZ, 0x1f, R4 ;  /* 0x0000001fff057819 */ /* 0x000fe20000011404 */
[----:B---3--:R-:W-:-:S04]  /*eeb0*/  IMAD R6, R9, UR6, RZ ;  /* 0x0000000609067c24 */ /* 0x008fc8000f8e02ff */
[C---:B----4-:R-:W-:Y:S02]  /*eec0*/  IMAD R6, R7.reuse, UR7, R6 ;  /* 0x0000000707067c24 */ /* 0x050fe4000f8e0206 */
[----:B------:R-:W-:-:S04]  /*eed0*/  IMAD.WIDE.U32 R4, R7, UR6, R4 ;  /* 0x0000000607047c25 */ /* 0x000fc8000f8e0004 */
[----:B------:R-:W-:Y:S01]  /*eee0*/  IMAD.IADD R5, R6, 0x1, R5 ;  /* 0x0000000106057824 */ /* 0x000fe200078e0205 */
[----:B------:R-:W-:-:S04]  /*eef0*/  LEA R6, P0, R4, UR4, 0x2 ;  /* 0x0000000404067c11 */ /* 0x000fc8000f8010ff */
[----:B------:R-:W-:-:S05]  /*ef00*/  LEA.HI.X R7, R4, UR5, R5, 0x2, P0 ;  /* 0x0000000504077c11 */ /* 0x000fca00080f1405 */
[----:B------:R0:W5:Y:S04]  /*ef10*/  LDG.E R16, desc[UR48][R6.64] ;  /* 0x0000003006107981 */ /* 0x000168000c1e1900 */
.L_x_374:
[----:B------:R-:W2:Y:S01]  /*ef20*/  S2R R4, SR_TID.X ;  /* 0x0000000000047919 */ /* 0x000ea20000002100 */
[----:B0-----:R-:W-:Y:S01]  /*ef30*/  IMAD R6, R18, 0x8, R17 ;  /* 0x0000000812067824 */ /* 0x001fe200078e0211 */
[----:B------:R-:W-:Y:S01]  /*ef40*/  BSSY B1, `(.L_x_375) ;  /* 0x0000006000017945 */ /* 0x000fe20003800000 */
[----:B--2---:R-:W-:Y:S02]  /*ef50*/  LOP3.LUT R5, R4, 0x7f, RZ, 0xc0, !PT ;  /* 0x0000007f04057812 */ /* 0x004fe400078ec0ff */
[----:B------:R-:W-:Y:S02]  /*ef60*/  SHF.L.U32 R4, R19, 0x1f, RZ ;  /* 0x0000001f13047819 */ /* 0x000fe400000006ff */
[----:B------:R-:W-:Y:S02]  /*ef70*/  ISETP.NE.AND P1, PT, R5, RZ, PT ;  /* 0x000000ff0500720c */ /* 0x000fe40003f25270 */
[----:B------:R-:W0:Y:S02]  /*ef80*/  SYNCS.PHASECHK.TRANS64.TRYWAIT P0, [R6+URZ+0x33480], R4 ;  /* 0x03348004060075a7 */ /* 0x000e24000800017f */
[----:B0-----:R-:W-:Y:S09]  /*ef90*/  @!P0 BRA `(.L_x_376) ;  /* 0x0000003000588947 */ /* 0x001ff20003800000 */
.L_x_448:
[----:B------:R-:W-:Y:S05]  /*efa0*/  BSYNC B1 ;  /* 0x0000000000017941 */ /* 0x000fea0003800000 */
.L_x_375:
[----:B------:R-:W-:Y:S04]  /*efb0*/  BSSY B1, `(.L_x_377) ;  /* 0x0000009000017945 */ /* 0x000fe80003800000 */
        /* <DEDUP_REMOVED lines=8> */
.L_x_378:
[----:B------:R-:W-:Y:S05]  /*f040*/  BSYNC B1 ;  /* 0x0000000000017941 */ /* 0x000fea0003800000 */
.L_x_377:
[----:B------:R-:W-:Y:S01]  /*f050*/  IMAD.MOV.U32 R10, RZ, RZ, RZ ;  /* 0x000000ffff0a7224 */ /* 0x000fe200078e00ff */
[----:B------:R-:W-:Y:S01]  /*f060*/  UIADD3 UR4, UP0, UR52, 0x470, URZ ;  /* 0x0000047034047890 */ /* 0x000fe2000ff1e03f */
[----:B------:R-:W-:Y:S01]  /*f070*/  IMAD.MOV.U32 R7, RZ, RZ, 0xa0 ;  /* 0x000000a0ff077424 */ /* 0x000fe200078e00ff */
[----:B------:R-:W-:Y:S01]  /*f080*/  PLOP3.LUT P0, PT, PT, PT, PT, 0x80, 0x0 ;  /* 0x000000000000781c */ /* 0x000fe20003f0f070 */
[----:B------:R-:W-:Y:S01]  /*f090*/  VIADD R5, R6, 0x33470 ;  /* 0x0003347006057836 */ /* 0x000fe20000000000 */
[----:B------:R-:W-:Y:S01]  /*f0a0*/  R2UR UR10, R10 ;  /* 0x000000000a0a72ca */ /* 0x000fe200000e0000 */
[----:B------:R-:W-:Y:S01]  /*f0b0*/  IMAD R7, R3, R7, UR42 ;  /* 0x0000002a03077e24 */ /* 0x000fe2000f8e0207 */
[----:B------:R-:W-:Y:S01]  /*f0c0*/  UIADD3.X UR5, URZ, UR53, URZ, UP0, !UPT ;  /* 0x000000353f057290 */ /* 0x000fe200087fe43f */
[----:B------:R-:W-:Y:S01]  /*f0d0*/  IMAD R3, R18, 0x7800, R17 ;  /* 0x0000780012037824 */ /* 0x000fe200078e0211 */
[----:B------:R-:W-:Y:S01]  /*f0e0*/  UMOV UR6, 0x0 ;  /* 0x0000000000067882 */ /* 0x000fe20000000000 */
[----:B------:R-:W-:-:S02]  /*f0f0*/  UMOV UR7, 0x14f00000 ;  /* 0x14f0000000077882 */ /* 0x000fc40000000000 */
[----:B------:R-:W-:-:S08]  /*f100*/  VIADD R9, R3, 0xf200 ;  /* 0x0000f20003097836 */ /* 0x000fd00000000000 */
.L_x_379:
        /* <DEDUP_REMOVED lines=10> */
[----:B------:R-:W-:Y:S01]  /*f1b0*/  IMAD.MOV.U32 R12, RZ, RZ, 0x40 ;  /* 0x00000040ff0c7424 */ /* 0x000fe200078e00ff */
[----:B------:R-:W-:Y:S01]  /*f1c0*/  PLOP3.LUT P0, PT, PT, PT, PT, 0x80, 0x0 ;  /* 0x000000000000781c */ /* 0x000fe20003f0f070 */
[----:B------:R-:W-:Y:S01]  /*f1d0*/  VIADD R9, R3, 0x11a00 ;  /* 0x00011a0003097836 */ /* 0x000fe20000000000 */
[----:B------:R-:W-:Y:S01]  /*f1e0*/  UMOV UR6, 0x0 ;  /* 0x0000000000067882 */ /* 0x000fe20000000000 */
[----:B------:R-:W-:Y:S01]  /*f1f0*/  UMOV UR7, 0x14f00000 ;  /* 0x14f0000000077882 */ /* 0x000fe20000000000 */
[----:B------:R-:W-:-:S15]  /*f200*/  R2UR UR10, R12 ;  /* 0x000000000c0a72ca */ /* 0x000fde00000e0000 */
.L_x_380:
        /* <DEDUP_REMOVED lines=16> */
.L_x_381:
        /* <DEDUP_REMOVED lines=10> */
[----:B------:R-:W1:Y:S01]  /*f3b0*/  SYNCS.PHASECHK.TRANS64.TRYWAIT P0, [R6+URZ+0x33440], R4 ;  /* 0x03344004060075a7 */ /* 0x000e62000800017f */
[----:B------:R-:W-:Y:S04]  /*f3c0*/  BSSY B1, `(.L_x_382) ;  /* 0x0000002000017945 */ /* 0x000fe80003800000 */
[----:B-1----:R-:W-:Y:S05]  /*f3d0*/  @!P0 BRA `(.L_x_383) ;  /* 0x0000002c005c8947 */ /* 0x002fea0003800000 */
.L_x_449:
[----:B------:R-:W-:Y:S05]  /*f3e0*/  BSYNC B1 ;  /* 0x0000000000017941 */ /* 0x000fea0003800000 */
.L_x_382:
[----:B------:R-:W-:Y:S01]  /*f3f0*/  BSSY B1, `(.L_x_384) ;  /* 0x000000b000017945 */ /* 0x000fe20003800000 */
[----:B01----:R-:W-:Y:S02]  /*f400*/  IMAD.MOV.U32 R4, RZ, RZ, 0x0 ;  /* 0x00000000ff047424 */ /* 0x003fe400078e00ff */
[----:B------:R-:W-:Y:S01]  /*f410*/  IMAD.MOV.U32 R5, RZ, RZ, 0x14f00000 ;  /* 0x14f00000ff057424 */ /* 0x000fe200078e00ff */
[----:B------:R-:W-:Y:S06]  /*f420*/  @P1 BRA `(.L_x_385) ;  /* 0x00000000001c1947 */ /* 0x000fec0003800000 */
[----:B------:R-:W0:Y:S02]  /*f430*/  S2R R9, SR_TID.X ;  /* 0x0000000000097919 */ /* 0x000e240000002100 */
[----:B0-----:R-:W-:Y:S01]  /*f440*/  LOP3.LUT R13, R9, 0x1f, RZ, 0xc0, !PT ;  /* 0x0000001f090d7812 */ /* 0x001fe200078ec0ff */
[----:B------:R-:W-:-:S03]  /*f450*/  IMAD.MOV.U32 R9, RZ, RZ, 0x7800 ;  /* 0x00007800ff097424 */ /* 0x000fc600078e00ff */
[----:B------:R-:W-:Y:S01]  /*f460*/  ISETP.NE.AND P0, PT, R13, RZ, PT ;  /* 0x000000ff0d00720c */ /* 0x000fe20003f05270 */
[----:B------:R0:W-:-:S12]  /*f470*/  SYNCS.ARRIVE.TRANS64 RZ, [R6+URZ+0x33430], R9 ;  /* 0x0334300906ff79a7 */ /* 0x0001d8000800003f */
[----:B0-----:R-:W-:Y:S05]  /*f480*/  @!P0 BRA `(.L_x_385) ;  /* 0x0000000000048947 */ /* 0x001fea0003800000 */
[----:B------:R-:W-:Y:S01]  /*f490*/  BPT.TRAP 0x1 ;  /* 0x000000040000795c */ /* 0x000fe20000300000 */
.L_x_385:
[----:B------:R-:W-:Y:S05]  /*f4a0*/  BSYNC B1 ;  /* 0x0000000000017941 */ /* 0x000fea0003800000 */
.L_x_384:
        /* <DEDUP_REMOVED lines=8> */
.L_x_386:
        /* <DEDUP_REMOVED lines=9> */
[----:B0-----:R-:W-:Y:S05]  /*f5c0*/  @P0 BRA.U.ANY `(.L_x_386) ;  /* 0xfffffffd00d80947 */ /* 0x001fea000393ffff */
[----:B------:R-:W-:Y:S01]  /*f5d0*/  R2UR UR10, R12 ;  /* 0x000000000c0a72ca */ /* 0x000fe200000e0000 */
[----:B------:R-:W-:Y:S01]  /*f5e0*/  VIADD R9, R3, 0x26a00 ;  /* 0x00026a0003097836 */ /* 0x000fe20000000000 */
[----:B------:R-:W-:Y:S02]  /*f5f0*/  R2UR UR6, R4 ;  /* 0x00000000040672ca */ /* 0x000fe400000e0000 */
[----:B------:R-:W-:Y:S02]  /*f600*/  R2UR UR7, R5 ;  /* 0x00000000050772ca */ /* 0x000fe400000e0000 */
[----:B------:R-:W-:-:S13]  /*f610*/  PLOP3.LUT P0, PT, PT, PT, PT, 0x80, 0x0 ;  /* 0x000000000000781c */ /* 0x000fda0003f0f070 */
.L_x_387:
        /* <DEDUP_REMOVED lines=15> */
.L_x_388:
        /* <DEDUP_REMOVED lines=10> */
.L_x_373:
[----:B------:R-:W-:Y:S05]  /*f7b0*/  BSYNC B0 ;  /* 0x0000000000007941 */ /* 0x000fea0003800000 */
.L_x_372:
[----:B------:R-:W-:-:S06]  /*f7c0*/  UISETP.NE.AND UP0, UPT, UR39, 0x3, UPT ;  /* 0x000000032700788c */ /* 0x000fcc000bf05270 */
[----:B------:R-:W-:-:S13]  /*f7d0*/  PLOP3.LUT P0, PT, PT, PT, UP0, 0x80, 0x0 ;  /* 0x000000000000781c */ /* 0x000fda0003f0f008 */
[----:B------:R-:W-:Y:S05]  /*f7e0*/  @!P0 BRA `(.L_x_389) ;  /* 0x0000000000048947 */ /* 0x000fea0003800000 */
[----:B------:R-:W-:Y:S01]  /*f7f0*/  BPT.TRAP 0x1 ;  /* 0x000000040000795c */ /* 0x000fe20000300000 */
.L_x_389:
[----:B------:R-:W-:Y:S01]  /*f800*/  IMAD.U32 R3, RZ, RZ, UR44 ;  /* 0x0000002cff037e24 */ /* 0x000fe2000f8e00ff */
[----:B------:R-:W-:Y:S01]  /*f810*/  LOP3.LUT R4, R0, 0x1, RZ, 0x3c, !PT ;  /* 0x0000000100047812 */ /* 0x000fe200078e3cff */
[----:B------:R-:W-:Y:S03]  /*f820*/  BSSY B0, `(.L_x_390) ;  /* 0x0000006000007945 */ /* 0x000fe60003800000 */
[----:B------:R-:W-:Y:S01]  /*f830*/  ISETP.NE.AND P1, PT, R3, 0x3, PT ;  /* 0x000000030300780c */ /* 0x000fe20003f25270 */
[----:B------:R-:W-:Y:S01]  /*f840*/  IMAD R3, R8, 0x8, R17 ;  /* 0x0000000808037824 */ /* 0x000fe200078e0211 */
[----:B------:R-:W-:-:S04]  /*f850*/  SHF.L.U32 R4, R4, 0x1f, RZ ;  /* 0x0000001f04047819 */ /* 0x000fc800000006ff */
[----:B------:R-:W0:Y:S02]  /*f860*/  SYNCS.PHASECHK.TRANS64.TRYWAIT P0, [R3+URZ+0x33470], R4 ;  /* 0x03347004030075a7 */ /* 0x000e24000800017f */
[----:B0-----:R-:W-:Y:S05]  /*f870*/  @!P0 BRA `(.L_x_391) ;  /* 0x0000002800488947 */ /* 0x001fea0003800000 */
.L_x_450:
[----:B------:R-:W-:Y:S05]  /*f880*/  BSYNC B0 ;  /* 0x0000000000007941 */ /* 0x000fea0003800000 */
.L_x_390:
[----:B------:R-:W-:Y:S05]  /*f890*/  @!P1 BRA `(.L_x_392) ;  /* 0x0000000000049947 */ /* 0x000fea0003800000 */
[----:B------:R-:W-:Y:S01]  /*f8a0*/  BPT.TRAP 0x1 ;  /* 0x000000040000795c */ /* 0x000fe20000300000 */
.L_x_392:
[----:B------:R-:W-:Y:S01]  /*f8b0*/  SHF.L.U32 R0, R0, 0x1f, RZ ;  /* 0x0000001f00007819 */ /* 0x000fe200000006ff */
[----:B------:R-:W-:-:S03]  /*f8c0*/  IMAD R10, R8, 0x7800, RZ ;  /* 0x00007800080a7824 */ /* 0x000fc600078e02ff */
[----:B------:R-:W1:Y:S02]  /*f8d0*/  SYNCS.PHASECHK.TRANS64.TRYWAIT P0, [R3+URZ+0x33460], R0 ;  /* 0x03346000030075a7 */ /* 0x000e64000800017f */
[----:B-1----:R-:W-:Y:S05]  /*f8e0*/  @!P0 BRA `(.L_x_393) ;  /* 0x0000002800408947 */ /* 0x002fea0003800000 */
.L_x_451:
[----:B0-----:R-:W1:Y:S04]  /*f8f0*/  LDL R4, [R1+0x1c] ;  /* 0x00001c0001047983 */ /* 0x001e680000100800 */
[----:B------:R-:W3:Y:S01]  /*f900*/  LDL R11, [R1+0xc] ;  /* 0x00000c00010b7983 */ /* 0x000ee20000100800 */
[----:B------:R-:W-:Y:S05]  /*f910*/  WARPSYNC.ALL ;  /* 0x0000000000007948 */ /* 0x000fea0003800000 */
[----:B-1----:R-:W-:-:S02]  /*f920*/  LOP3.LUT R0, R10, R4, RZ, 0xfc, !PT ;  /* 0x000000040a007212 */ /* 0x002fc400078efcff */
[----:B---3--:R-:W-:-:S03]  /*f930*/  LOP3.LUT R12, R10, R11, RZ, 0xfc, !PT ;  /* 0x0000000b0a0c7212 */ /* 0x008fc600078efcff */
[C---:B------:R-:W-:Y:S02]  /*f940*/  IMAD.IADD R0, R17.reuse, 0x1, R0 ;  /* 0x0000000111007824 */ /* 0x040fe400078e0200 */
[----:B------:R-:W-:-:S03]  /*f950*/  IMAD.IADD R12, R17, 0x1, R12 ;  /* 0x00000001110c7824 */ /* 0x000fc600078e020c */
[----:B--2---:R-:W0:Y:S02]  /*f960*/  LDSM.16.MT88.4 R4, [R0+0xf200] ;  /* 0x00f200000004783b */ /* 0x004e240000004200 */
[C-C-:B0-----:R-:W-:Y:S02]  /*f970*/  PRMT R8, R4.reuse, 0x6420, R5.reuse ;  /* 0x0000642004087816 */ /* 0x141fe40000000005 */
[----:B------:R-:W-:Y:S02]  /*f980*/  PRMT R9, R4, 0x7531, R5 ;  /* 0x0000753104097816 */ /* 0x000fe40000000005 */
[C-C-:B------:R-:W-:Y:S02]  /*f990*/  PRMT R10, R6.reuse, 0x6420, R7.reuse ;  /* 0x00006420060a7816 */ /* 0x140fe40000000007 */
[----:B------:R-:W-:-:S05]  /*f9a0*/  PRMT R11, R6, 0x7531, R7 ;  /* 0x00007531060b7816 */ /* 0x000fca0000000007 */
[----:B------:R-:W-:Y:S04]  /*f9b0*/  STSM.16.M88.4 [R12+0x200], R8 ;  /* 0x000200080c007844 */ /* 0x000fe80000000200 */
[----:B------:R-:W0:Y:S02]  /*f9c0*/  LDSM.16.MT88.4 R4, [R0+0x11a00] ;  /* 0x011a00000004783b */ /* 0x000e240000004200 */
[C-C-:B0-----:R-:W-:Y:S02]  /*f9d0*/  PRMT R8, R4.reuse, 0x6420, R5.reuse ;  /* 0x0000642004087816 */ /* 0x141fe40000000005 */
[----:B------:R-:W-:Y:S02]  /*f9e0*/  PRMT R9, R4, 0x7531, R5 ;  /* 0x0000753104097816 */ /* 0x000fe40000000005 */
[----:B------:R-:W-:-:S02]  /*f9f0*/  PRMT R10, R6, 0x6420, R7 ;  /* 0x00006420060a7816 */ /* 0x000fc40000000007 */
        /* <DEDUP_REMOVED lines=88> */
.L_x_394:
        /* <DEDUP_REMOVED lines=12> */
[----:B-1----:R-:W-:Y:S05]  /*10040*/  @P0 BRA `(.L_x_395) ;  /* 0xffffffec002c0947 */ /* 0x002fea000383ffff */
.L_x_371:
[----:B------:R-:W1:Y:S01]  /*10050*/  S2R R3, SR_TID.X ;  /* 0x0000000000037919 */ /* 0x000e620000002100 */
[----:B------:R-:W-:Y:S01]  /*10060*/  BSSY B0, `(.L_x_396) ;  /* 0x0000011000007945 */ /* 0x000fe20003800000 */
[----:B-1----:R-:W-:-:S04]  /*10070*/  LOP3.LUT R3, R3, 0x7f, RZ, 0xc0, !PT ;  /* 0x0000007f03037812 */ /* 0x002fc800078ec0ff */
[----:B------:R-:W-:-:S13]  /*10080*/  ISETP.NE.AND P0, PT, R3, RZ, PT ;  /* 0x000000ff0300720c */ /* 0x000fda0003f05270 */
[----:B------:R-:W-:Y:S05]  /*10090*/  @P0 BRA `(.L_x_397) ;  /* 0x0000000000340947 */ /* 0x000fea0003800000 */
[----:B------:R-:W1:Y:S01]  /*100a0*/  S2R R3, SR_LANEID ;  /* 0x0000000000037919 */ /* 0x000e620000000000 */
[----:B------:R-:W-:Y:S02]  /*100b0*/  VOTEU.ANY UR4, UPT, PT ;  /* 0x0000000000047886 */ /* 0x000fe400038e0100 */
[----:B0-----:R-:W1:Y:S08]  /*100c0*/  FLO.U32 R0, UR4 ;  /* 0x0000000400007d00 */ /* 0x001e7000080e0000 */
[----:B--2---:R-:W0:Y:S01]  /*100d0*/  POPC R5, UR4 ;  /* 0x0000000400057d09 */ /* 0x004e220008000000 */
[----:B-1----:R-:W-:-:S02]  /*100e0*/  ISETP.EQ.U32.AND P1, PT, R0, R3, PT ;  /* 0x000000030000720c */ /* 0x002fc40003f22070 */
[----:B------:R-:W0:Y:S11]  /*100f0*/  LDC.64 R2, c[0x0][0xc60] ;  /* 0x00031800ff027b82 */ /* 0x000e360000000a00 */
[----:B0-----:R-:W2:Y:S01]  /*10100*/  @P1 ATOMG.E.ADD.STRONG.GPU PT, R3, desc[UR48][R2.64], R5 ;  /* 0x00000005020319a8 */ /* 0x001ea200081ee1f0 */
[----:B------:R-:W0:Y:S02]  /*10110*/  S2R R4, SR_LTMASK ;  /* 0x0000000000047919 */ /* 0x000e240000003900 */
[----:B0-----:R-:W-:-:S04]  /*10120*/  LOP3.LUT R4, R4, UR4, RZ, 0xc0, !PT ;  /* 0x0000000404047c12 */ /* 0x001fc8000f8ec0ff */
[----:B------:R-:W0:Y:S01]  /*10130*/  POPC R7, R4 ;  /* 0x0000000400077309 */ /* 0x000e220000000000 */
[----:B--2---:R-:W0:Y:S02]  /*10140*/  SHFL.IDX PT, R0, R3, R0, 0x1f ;  /* 0x00001f0003007589 */ /* 0x004e2400000e0000 */
[----:B0-----:R-:W-:-:S05]  /*10150*/  IADD3 R0, R0, UR43, R7 ;  /* 0x0000002b00007c10 */ /* 0x001fca000fffe007 */
[----:B------:R1:W-:Y:S02]  /*10160*/  STL [R1+0x10], R0 ;  /* 0x0000100001007387 */ /* 0x0003e40000100800 */
.L_x_397:
[----:B------:R-:W-:Y:S05]  /*10170*/  BSYNC B0 ;  /* 0x0000000000007941 */ /* 0x000fea0003800000 */
.L_x_396:
[----:B------:R-:W-:-:S06]  /*10180*/  UISETP.NE.AND UP0, UPT, UR39, 0x3, UPT ;  /* 0x000000032700788c */ /* 0x000fcc000bf05270 */
[----:B------:R-:W-:-:S13]  /*10190*/  PLOP3.LUT P1, PT, PT, PT, UP0, 0x80, 0x0 ;  /* 0x000000000000781c */ /* 0x000fda0003f2f008 */
[----:B------:R-:W-:Y:S05]  /*101a0*/  @!P1 BRA `(.L_x_398) ;  /* 0x0000000000049947 */ /* 0x000fea0003800000 */
[----:B------:R-:W-:Y:S01]  /*101b0*/  BPT.TRAP 0x1 ;  /* 0x000000040000795c */ /* 0x000fe20000300000 */
.L_x_398:
[----:B01----:R-:W-:Y:S01]  /*101c0*/  IMAD.U32 R0, RZ, RZ, UR44 ;  /* 0x0000002cff007e24 */ /* 0x003fe2000f8e00ff */
[----:B------:R-:W-:Y:S01]  /*101d0*/  BSSY B0, `(.L_x_399) ;  /* 0x0000007000007945 */ /* 0x000fe20003800000 */
[----:B------:R-:W-:-:S03]  /*101e0*/  IMAD R3, R18, 0x8, R17 ;  /* 0x0000000812037824 */ /* 0x000fc600078e0211 */
[----:B------:R-:W-:Y:S02]  /*101f0*/  ISETP.NE.AND P2, PT, R0, 0x3, PT ;  /* 0x000000030000780c */ /* 0x000fe40003f45270 */
[----:B------:R-:W-:-:S04]  /*10200*/  LOP3.LUT R0, R19, 0x1, RZ, 0x3c, !PT ;  /* 0x0000000113007812 */ /* 0x000fc800078e3cff */
[----:B------:R-:W-:-:S04]  /*10210*/  SHF.L.U32 R0, R0, 0x1f, RZ ;  /* 0x0000001f00007819 */ /* 0x000fc800000006ff */
[----:B------:R-:W0:Y:S02]  /*10220*/  SYNCS.PHASECHK.TRANS64.TRYWAIT P1, [R3+URZ+0x33470], R0 ;  /* 0x03347000030075a7 */ /* 0x000e24000802017f */
[----:B0-----:R-:W-:Y:S05]  /*10230*/  @!P1 BRA `(.L_x_400) ;  /* 0x0000002000009947 */ /* 0x001fea0003800000 */
.L_x_452:
[----:B------:R-:W-:Y:S05]  /*10240*/  BSYNC B0 ;  /* 0x0000000000007941 */ /* 0x000fea0003800000 */
.L_x_399:
[----:B------:R-:W-:Y:S05]  /*10250*/  @!P2 BRA `(.L_x_401) ;  /* 0x000000000004a947 */ /* 0x000fea0003800000 */
[----:B------:R-:W-:Y:S01]  /*10260*/  BPT.TRAP 0x1 ;  /* 0x000000040000795c */ /* 0x000fe20000300000 */
.L_x_401:
[----:B0-----:R-:W-:-:S04]  /*10270*/  SHF.L.U32 R0, R19, 0x1f, RZ ;  /* 0x0000001f13007819 */ /* 0x001fc800000006ff */
[----:B------:R-:W0:Y:S02]  /*10280*/  SYNCS.PHASECHK.TRANS64.TRYWAIT P1, [R3+URZ+0x33460], R0 ;  /* 0x03346000030075a7 */ /* 0x000e24000802017f */
[----:B0-----:R-:W-:Y:S05]  /*10290*/  @!P1 BRA `(.L_x_402) ;  /* 0x0000001c00fc9947 */ /* 0x001fea0003800000 */
.L_x_453:
[----:B------:R-:W0:Y:S04]  /*102a0*/  LDL R4, [R1+0x1c] ;  /* 0x00001c0001047983 */ /* 0x000e280000100800 */
[----:B------:R-:W3:Y:S01]  /*102b0*/  LDL R10, [R1+0xc] ;  /* 0x00000c00010a7983 */ /* 0x000ee20000100800 */
[----:B------:R-:W-:Y:S01]  /*102c0*/  IMAD R2, R18, 0x7800, RZ ;  /* 0x0000780012027824 */ /* 0x000fe200078e02ff */
[----:B------:R-:W-:Y:S05]  /*102d0*/  WARPSYNC.ALL ;  /* 0x0000000000007948 */ /* 0x000fea0003800000 */
[----:B0-----:R-:W-:-:S02]  /*102e0*/  LOP3.LUT R0, R2, R4, RZ, 0xfc, !PT ;  /* 0x0000000402007212 */ /* 0x001fc400078efcff */
        /* <DEDUP_REMOVED lines=101> */
.L_x_403:
[----:B-1----:R-:W-:Y:S01]  /*10940*/  SYNCS.ARRIVE.TRANS64.A1T0 RZ, [R3+URZ+0x33450], RZ ;  /* 0x033450ff03ff79a7 */ /* 0x002fe2000810003f */
[----:B------:R-:W-:Y:S02]  /*10950*/  @!P0 VIADD R0, R3, 0x33480 ;  /* 0x0003348003008836 */ /* 0x000fe40000000000 */
[----:B------:R-:W-:-:S03]  /*10960*/  VIADD R18, R18, 0x1 ;  /* 0x0000000112127836 */ /* 0x000fc60000000000 */
[----:B------:R-:W-:Y:S01]  /*10970*/  @!P0 PRMT R0, RZ, 0x654, R0 ;  /* 0x00000654ff008816 */ /* 0x000fe20000000000 */
[----:B------:R-:W-:Y:S06]  /*10980*/  BAR.SYNC.DEFER_BLOCKING 0x2, 0x80 ;  /* 0x0082000000007b1d */ /* 0x000fec0000010000 */
[----:B------:R1:W-:Y:S01]  /*10990*/  @!P0 SYNCS.ARRIVE.TRANS64.RED.A1T0 RZ, [R0+URZ], RZ ;  /* 0x000000ff00ff89a7 */ /* 0x0003e2000810043f */
[----:B------:R-:W-:-:S04]  /*109a0*/  ISETP.NE.AND P0, PT, R18, 0x2, PT ;  /* 0x000000021200780c */ /* 0x000fc80003f05270 */
[----:B------:R-:W-:Y:S02]  /*109b0*/  SEL R18, R18, RZ, P0 ;  /* 0x000000ff12127207 */ /* 0x000fe40000000000 */
[----:B-1----:R-:W-:-:S04]  /*109c0*/  SEL R0, RZ, 0x1, P0 ;  /* 0x00000001ff007807 */ /* 0x002fc80000000000 */
[----:B------:R-:W-:-:S07]  /*109d0*/  LOP3.LUT R19, R19, R0, RZ, 0x3c, !PT ;  /* 0x0000000013137212 */ /* 0x000fce00078e3cff */
.L_x_346:
[----:B------:R-:W-:Y:S05]  /*109e0*/  BSYNC B7 ;  /* 0x0000000000077941 */ /* 0x000fea0003800000 */
.L_x_344:
[----:B--2---:R-:W2:Y:S02]  /*109f0*/  LDL R0, [R1+0x4] ;  /* 0x0000040001007983 */ /* 0x004ea40000100800 */
[----:B--2---:R-:W-:-:S13]  /*10a00*/  LOP3.LUT P0, RZ, R0, 0x2, RZ, 0xc0, !PT ;  /* 0x0000000200ff7812 */ /* 0x004fda000780c0ff */
[----:B------:R-:W-:Y:S05]  /*10a10*/  @!P0 BRA `(.L_x_404) ;  /* 0x0000000000348947 */ /* 0x000fea0003800000 */
[----:B------:R-:W2:Y:S08]  /*10a20*/  S2UR UR5, SR_CgaCtaId ;  /* 0x00000000000579c3 */ /* 0x000eb00000008800 */
[----:B------:R-:W-:Y:S06]  /*10a30*/  BAR.SYNC.DEFER_BLOCKING 0x5, 0x180 ;  /* 0x0146000000007b1d */ /* 0x000fec0000010000 */
[----:B------:R-:W-:-:S02]  /*10a40*/  UMOV UR4, 0x400 ;  /* 0x0000040000047882 */ /* 0x000fc40000000000 */
[----:B--2---:R-:W-:-:S06]  /*10a50*/  ULEA UR4, UR5, UR4, 0x18 ;  /* 0x0000000405047291 */ /* 0x004fcc000f8ec03f */
[----:B------:R-:W-:-:S05]  /*10a60*/  IMAD.U32 R17, RZ, RZ, UR4 ;  /* 0x00000004ff117e24 */ /* 0x000fca000f8e00ff */
[----:B0-----:R-:W0:Y:S04]  /*10a70*/  LDS.128 R4, [R17+0x334d0] ;  /* 0x0334d00011047984 */ /* 0x001e280000000c00 */
[----:B0-----:R0:W-:Y:S01]  /*10a80*/  STL.64 [R1+0x10], R4 ;  /* 0x0000100401007387 */ /* 0x0011e20000100a00 */
[----:B-1----:R-:W-:Y:S02]  /*10a90*/  IMAD.MOV.U32 R2, RZ, RZ, R7 ;  /* 0x000000ffff027224 */ /* 0x002fe400078e0007 */
[----:B------:R-:W-:-:S03]  /*10aa0*/  IMAD.MOV.U32 R0, RZ, RZ, R6 ;  /* 0x000000ffff007224 */ /* 0x000fc600078e0006 */
[----:B------:R-:W-:Y:S02]  /*10ab0*/  R2UR UR45, R2 ;  /* 0x00000000022d72ca */ /* 0x000fe400000e0000 */
[----:B------:R-:W-:Y:S01]  /*10ac0*/  R2UR UR36, R0 ;  /* 0x00000000002472ca */ /* 0x000fe200000e0000 */
[----:B------:R-:W-:Y:S06]  /*10ad0*/  BAR.ARV 0x4, 0x180 ;  /* 0x0106000000007b1d */ /* 0x000fec0000002000 */
[----:B------:R-:W-:Y:S08]  /*10ae0*/  BRA `(.L_x_405) ;  /* 0x0000000800387947 */ /* 0x000ff00003800000 */
.L_x_404:
[----:B01----:R-:W0:Y:S01]  /*10af0*/  S2R R2, SR_TID.X ;  /* 0x0000000000027919 */ /* 0x003e220000002100 */
[----:B------:R-:W-:Y:S01]  /*10b00*/  ULDC UR4, c[0x0][0xc3c] ;  /* 0x00030f0000047ab9 */ /* 0x000fe20000000800 */
[----:B------:R-:W2:Y:S01]  /*10b10*/  LDL.LU R0, [R1+0x10] ;  /* 0x0000100001007983 */ /* 0x000ea20000300800 */
[----:B0-----:R-:W-:-:S04]  /*10b20*/  LOP3.LUT R6, R2, 0x1f, RZ, 0xc0, !PT ;  /* 0x0000001f02067812 */ /* 0x001fc800078ec0ff */
[C---:B------:R-:W-:Y:S01]  /*10b30*/  ISETP.NE.AND P0, PT, R6.reuse, 0x1f, PT ;  /* 0x0000001f0600780c */ /* 0x040fe20003f05270 */
[----:B------:R-:W-:-:S05]  /*10b40*/  VIADD R5, R6, UR45 ;  /* 0x0000002d06057c36 */ /* 0x000fca0008000000 */
[----:B------:R-:W-:Y:S01]  /*10b50*/  ISETP.GE.OR P1, PT, R5, UR4, !P0 ;  /* 0x0000000405007c0c */ /* 0x000fe2000c726670 */
[----:B------:R-:W-:-:S12]  /*10b60*/  ULDC UR4, c[0x0][0xc3c] ;  /* 0x00030f0000047ab9 */ /* 0x000fd80000000800 */
[----:B------:R-:W0:Y:S02]  /*10b70*/  @!P1 LDC.64 R2, c[0x0][0xc80] ;  /* 0x00032000ff029b82 */ /* 0x000e240000000a00 */
[----:B0-----:R-:W-:-:S04]  /*10b80*/  @!P1 IMAD.WIDE R2, R5, 0x4, R2 ;  /* 0x0000000405029825 */ /* 0x001fc800078e0202 */
[----:B------:R-:W-:-:S06]  /*10b90*/  IMAD.MOV.U32 R5, RZ, RZ, RZ ;  /* 0x000000ffff057224 */ /* 0x000fcc00078e00ff */
[----:B------:R-:W3:Y:S01]  /*10ba0*/  @!P1 LDG.E R5, desc[UR48][R2.64] ;  /* 0x0000003002059981 */ /* 0x000ee2000c1e1900 */
[C---:B------:R-:W-:Y:S02]  /*10bb0*/  ISETP.NE.AND P1, PT, R6.reuse, RZ, PT ;  /* 0x000000ff0600720c */ /* 0x040fe40003f25270 */
[C---:B------:R-:W-:Y:S02]  /*10bc0*/  ISETP.GE.U32.AND P2, PT, R6.reuse, 0x2, PT ;  /* 0x000000020600780c */ /* 0x040fe40003f46070 */
[C---:B------:R-:W-:Y:S02]  /*10bd0*/  ISETP.GE.U32.AND P3, PT, R6.reuse, 0x4, PT ;  /* 0x000000040600780c */ /* 0x040fe40003f66070 */
[C---:B------:R-:W-:Y:S02]  /*10be0*/  ISETP.GE.U32.AND P4, PT, R6.reuse, 0x8, PT ;  /* 0x000000080600780c */ /* 0x040fe40003f86070 */
[----:B------:R-:W-:Y:S01]  /*10bf0*/  ISETP.GE.U32.AND P5, PT, R6, 0x10, PT ;  /* 0x000000100600780c */ /* 0x000fe20003fa6070 */
[----:B--2---:R-:W-:-:S02]  /*10c00*/  IMAD.MOV.U32 R10, RZ, RZ, R0 ;  /* 0x000000ffff0a7224 */ /* 0x004fc400078e0000 */
[----:B---3--:R-:W0:Y:S02]  /*10c10*/  SHFL.UP PT, R0, R5, 0x1, RZ ;  /* 0x0420000005007989 */ /* 0x008e2400000e00ff */
        /* <DEDUP_REMOVED lines=12> */
[----:B------:R-:W1:Y:S04]  /*10ce0*/  SHFL.UP PT, R0, R9, 0x10, RZ ;  /* 0x0600000009007989 */ /* 0x000e6800000e00ff */
[----:B------:R-:W-:Y:S01]  /*10cf0*/  SHFL.IDX PT, R4, R10, 0x1, 0x1f ;  /* 0x00201f000a047f89 */ /* 0x000fe200000e0000 */
[----:B-1----:R-:W-:-:S05]  /*10d00*/  SEL R0, R0, RZ, P5 ;  /* 0x000000ff00007207 */ /* 0x002fca0002800000 */
[----:B------:R-:W-:-:S05]  /*10d10*/  IMAD.IADD R2, R9, 0x1, R0 ;  /* 0x0000000109027824 */ /* 0x000fca00078e0200 */
[----:B------:R-:W0:Y:S04]  /*10d20*/  SHFL.IDX PT, R6, R2, 0x1f, 0x1f ;  /* 0x03e01f0002067f89 */ /* 0x000e2800000e0000 */
[----:B------:R-:W1:Y:S01]  /*10d30*/  SHFL.IDX PT, R0, R10, RZ, 0x1f ;  /* 0x00001fff0a007589 */ /* 0x000e6200000e0000 */
[----:B0-----:R-:W-:-:S04]  /*10d40*/  IMAD R6, R6, R3, RZ ;  /* 0x0000000306067224 */ /* 0x001fc800078e02ff */
[----:B------:R-:W-:-:S05]  /*10d50*/  IMAD.IADD R4, R4, 0x1, R6 ;  /* 0x0000000104047824 */ /* 0x000fca00078e0206 */
[----:B-1----:R-:W-:-:S13]  /*10d60*/  ISETP.GT.AND P6, PT, R4, R0, PT ;  /* 0x000000000400720c */ /* 0x002fda0003fc4270 */
[----:B------:R-:W-:Y:S05]  /*10d70*/  @P6 BRA `(.L_x_406) ;  /* 0x0000000000906947 */ /* 0x000fea0003800000 */
.L_x_410:
[----:B------:R-:W-:-:S04]  /*10d80*/  UIADD3 UR45, UR45, 0x1f, URZ ;  /* 0x0000001f2d2d7890 */ /* 0x000fc8000fffe03f */
[----:B------:R-:W-:-:S06]  /*10d90*/  UISETP.GE.AND UP0, UPT, UR45, UR4, UPT ;  /* 0x000000042d00728c */ /* 0x000fcc000bf06270 */
[----:B------:R-:W-:-:S13]  /*10da0*/  PLOP3.LUT P6, PT, PT, PT, UP0, 0x40, 0x0 ;  /* 0x000000000000781c */ /* 0x000fda0003fce808 */
[----:B------:R-:W-:Y:S05]  /*10db0*/  @!P6 BRA `(.L_x_407) ;  /* 0x000000040038e947 */ /* 0x000fea0003800000 */
[----:B------:R-:W0:Y:S01]  /*10dc0*/  S2R R2, SR_TID.X ;  /* 0x0000000000027919 */ /* 0x000e220000002100 */
[----:B------:R-:W-:Y:S01]  /*10dd0*/  BSSY B0, `(.L_x_408) ;  /* 0x0000009000007945 */ /* 0x000fe20003800000 */
[----:B------:R-:W-:Y:S01]  /*10de0*/  IMAD.MOV.U32 R5, RZ, RZ, RZ ;  /* 0x000000ffff057224 */ /* 0x000fe200078e00ff */
[----:B0-----:R-:W-:-:S05]  /*10df0*/  LOP3.LUT R2, R2, 0x1f, RZ, 0xc0, !PT ;  /* 0x0000001f02027812 */ /* 0x001fca00078ec0ff */
[----:B------:R-:W-:-:S05]  /*10e00*/  VIADD R6, R2, UR45 ;  /* 0x0000002d02067c36 */ /* 0x000fca0008000000 */
[----:B------:R-:W-:-:S13]  /*10e10*/  ISETP.GE.OR P6, PT, R6, UR4, !P0 ;  /* 0x0000000406007c0c */ /* 0x000fda000c7c6670 */
[----:B------:R-:W-:Y:S05]  /*10e20*/  @P6 BRA `(.L_x_409) ;  /* 0x00000000000c6947 */ /* 0x000fea0003800000 */
[----:B------:R-:W0:Y:S02]  /*10e30*/  LDC.64 R2, c[0x0][0xc80] ;  /* 0x00032000ff027b82 */ /* 0x000e240000000a00 */
[----:B0-----:R-:W-:-:S05]  /*10e40*/  IMAD.WIDE R2, R6, 0x4, R2 ;  /* 0x0000000406027825 */ /* 0x001fca00078e0202 */
[----:B------:R0:W5:Y:S02]  /*10e50*/  LDG.E R5, desc[UR48][R2.64] ;  /* 0x0000003002057981 */ /* 0x000164000c1e1900 */
.L_x_409:
[----:B------:R-:W-:Y:S05]  /*10e60*/  BSYNC B0 ;  /* 0x0000000000007941 */ /* 0x000fea0003800000 */
.L_x_408:
        /* <DEDUP_REMOVED lines=13> */
[----:B0-----:R-:W-:Y:S02]  /*10f40*/  SEL R6, R3, RZ, P5 ;  /* 0x000000ff03067207 */ /* 0x001fe40002800000 */
[----:B------:R-:W0:Y:S03]  /*10f50*/  LDC R3, c[0x0][0xc38] ;  /* 0x00030e00ff037b82 */ /* 0x000e260000000800 */
[----:B------:R-:W-:-:S05]  /*10f60*/  IMAD.IADD R2, R9, 0x1, R6 ;  /* 0x0000000109027824 */ /* 0x000fca00078e0206 */
[----:B------:R-:W0:Y:S02]  /*10f70*/  SHFL.IDX PT, R6, R2, 0x1f, 0x1f ;  /* 0x03e01f0002067f89 */ /* 0x000e2400000e0000 */
[----:B0-----:R-:W-:-:S04]  /*10f80*/  IMAD R6, R6, R3, RZ ;  /* 0x0000000306067224 */ /* 0x001fc800078e02ff */
[----:B------:R-:W-:-:S05]  /*10f90*/  IMAD.IADD R4, R6, 0x1, R4 ;  /* 0x0000000106047824 */ /* 0x000fca00078e0204 */
[----:B------:R-:W-:-:S13]  /*10fa0*/  ISETP.GT.AND P6, PT, R4, R0, PT ;  /* 0x000000000400720c */ /* 0x000fda0003fc4270 */
[----:B------:R-:W-:Y:S05]  /*10fb0*/  @!P6 BRA `(.L_x_410) ;  /* 0xfffffffc0070e947 */ /* 0x000fea000383ffff */
.L_x_406:
[----:B------:R-:W-:-:S04]  /*10fc0*/  IMAD.IADD R6, R4, 0x1, -R6 ;  /* 0x0000000104067824 */ /* 0x000fc800078e0a06 */
[----:B------:R-:W-:-:S05]  /*10fd0*/  IMAD R4, R2, R3, R6 ;  /* 0x0000000302047224 */ /* 0x000fca00078e0206 */
[----:B------:R-:W-:-:S13]  /*10fe0*/  ISETP.GT.AND P0, PT, R4, R0, PT ;  /* 0x000000000400720c */ /* 0x000fda0003f04270 */
[----:B------:R-:W-:Y:S02]  /*10ff0*/  VOTEU.ANY UR5, UPT, !P0 ;  /* 0x0000000000057886 */ /* 0x000fe400040e0100 */
[----:B------:R-:W-:Y:S02]  /*11000*/  UPOPC UR4, UR5 ;  /* 0x00000005000472bf */ /* 0x000fe40008000000 */
[----:B------:R-:W-:-:S04]  /*11010*/  ISETP.NE.AND P0, PT, RZ, UR5, PT ;  /* 0x00000005ff007c0c */ /* 0x000fc8000bf05270 */
[----:B------:R-:W-:-:S06]  /*11020*/  IMAD.U32 R4, RZ, RZ, UR4 ;  /* 0x00000004ff047e24 */ /* 0x000fcc000f8e00ff */
[----:B------:R0:W1:Y:S02]  /*11030*/  SHFL.IDX PT, R4, R5, R4, 0x1f ;  /* 0x00001f0405047589 */ /* 0x00006400000e0000 */
[----:B0-----:R-:W-:Y:S01]  /*11040*/  IMAD.MOV.U32 R5, RZ, RZ, RZ ;  /* 0x000000ffff057224 */ /* 0x001fe200078e00ff */
[----:B------:R-:W-:Y:S06]  /*11050*/  @!P0 BRA `(.L_x_411) ;  /* 0x00000000000c8947 */ /* 0x000fec0003800000 */
[----:B------:R-:W-:-:S06]  /*11060*/  UIADD3 UR5, UR4, -0x1, URZ ;  /* 0xffffffff04057890 */ /* 0x000fcc000fffe03f */
[----:B------:R-:W-:-:S06]  /*11070*/  IMAD.U32 R5, RZ, RZ, UR5 ;  /* 0x00000005ff057e24 */ /* 0x000fcc000f8e00ff */
[----:B------:R0:W2:Y:S02]  /*11080*/  SHFL.IDX PT, R5, R2, R5, 0x1f ;  /* 0x00001f0502057589 */ /* 0x0000a400000e0000 */
.L_x_411:
[----:B--2---:R-:W-:Y:S01]  /*11090*/  IMAD R9, R5, R3, R6 ;  /* 0x0000000305097224 */ /* 0x004fe200078e0206 */
[----:B-1----:R-:W-:Y:S01]  /*110a0*/  IABS R5, R4 ;  /* 0x0000000400057213 */ /* 0x002fe20000000000 */
[----:B------:R-:W-:Y:S02]  /*110b0*/  UIADD3 UR45, UR4, UR45, URZ ;  /* 0x0000002d042d7290 */ /* 0x000fe4000fffe03f */
[----:B------:R-:W-:Y:S01]  /*110c0*/  IMAD.IADD R0, R0, 0x1, -R9 ;  /* 0x0000000100007824 */ /* 0x000fe200078e0a09 */
[----:B------:R-:W1:Y:S01]  /*110d0*/  I2F.RP R7, R5 ;  /* 0x0000000500077306 */ /* 0x000e620000209400 */
[----:B------:R2:W-:Y:S07]  /*110e0*/  STL [R1+0x10], R9 ;  /* 0x0000100901007387 */ /* 0x0005ee0000100800 */
[----:B-1----:R-:W1:Y:S02]  /*110f0*/  MUFU.RCP R7, R7 ;  /* 0x0000000700077308 */ /* 0x002e640000001000 */
[----:B-1----:R-:W-:-:S06]  /*11100*/  VIADD R8, R7, 0xffffffe ;  /* 0x0ffffffe07087836 */ /* 0x002fcc0000000000 */
[----:B------:R-:W0:Y:S02]  /*11110*/  F2I.FTZ.U32.TRUNC.NTZ R3, R8 ;  /* 0x0000000800037305 */ /* 0x000e24000021f000 */
[----:B0-----:R-:W-:-:S04]  /*11120*/  IMAD.MOV R2, RZ, RZ, -R3 ;  /* 0x000000ffff027224 */ /* 0x001fc800078e0a03 */
[----:B------:R-:W-:Y:S02]  /*11130*/  IMAD R6, R2, R5, RZ ;  /* 0x0000000502067224 */ /* 0x000fe400078e02ff */
[----:B------:R-:W-:-:S04]  /*11140*/  IMAD.MOV.U32 R2, RZ, RZ, RZ ;  /* 0x000000ffff027224 */ /* 0x000fc800078e00ff */
[----:B------:R-:W-:Y:S01]  /*11150*/  IMAD.HI.U32 R2, R3, R6, R2 ;  /* 0x0000000603027227 */ /* 0x000fe200078e0002 */
[----:B------:R-:W-:Y:S02]  /*11160*/  IABS R6, R4 ;  /* 0x0000000400067213 */ /* 0x000fe40000000000 */
[----:B------:R-:W-:-:S03]  /*11170*/  IABS R3, R0 ;  /* 0x0000000000037213 */ /* 0x000fc60000000000 */
[----:B------:R-:W-:Y:S02]  /*11180*/  IMAD.MOV R6, RZ, RZ, -R6 ;  /* 0x000000ffff067224 */ /* 0x000fe400078e0a06 */
[----:B------:R-:W-:-:S04]  /*11190*/  IMAD.HI.U32 R2, R2, R3, RZ ;  /* 0x0000000302027227 */ /* 0x000fc800078e00ff */
[----:B------:R-:W-:-:S05]  /*111a0*/  IMAD R3, R2, R6, R3 ;  /* 0x0000000602037224 */ /* 0x000fca00078e0203 */
[----:B------:R-:W-:-:S13]  /*111b0*/  ISETP.GT.U32.AND P1, PT, R5, R3, PT ;  /* 0x000000030500720c */ /* 0x000fda0003f24070 */
[----:B------:R-:W-:Y:S02]  /*111c0*/  @!P1 IMAD.IADD R3, R3, 0x1, -R5 ;  /* 0x0000000103039824 */ /* 0x000fe400078e0a05 */
[----:B------:R-:W-:Y:S01]  /*111d0*/  @!P1 VIADD R2, R2, 0x1 ;  /* 0x0000000102029836 */ /* 0x000fe20000000000 */
[----:B------:R-:W-:Y:S02]  /*111e0*/  ISETP.NE.AND P1, PT, R4, RZ, PT ;  /* 0x000000ff0400720c */ /* 0x000fe40003f25270 */
[----:B------:R-:W-:Y:S02]  /*111f0*/  ISETP.GE.U32.AND P0, PT, R3, R5, PT ;  /* 0x000000050300720c */ /* 0x000fe40003f06070 */
[----:B------:R-:W-:-:S04]  /*11200*/  LOP3.LUT R3, R0, R4, RZ, 0x3c, !PT ;  /* 0x0000000400037212 */ /* 0x000fc800078e3cff */
[----:B------:R-:W-:-:S07]  /*11210*/  ISETP.GE.AND P2, PT, R3, RZ, PT ;  /* 0x000000ff0300720c */ /* 0x000fce0003f46270 */
[----:B------:R-:W-:-:S06]  /*11220*/  @P0 VIADD R2, R2, 0x1 ;  /* 0x0000000102020836 */ /* 0x000fcc0000000000 */
[----:B------:R-:W-:Y:S01]  /*11230*/  @!P2 IMAD.MOV R2, RZ, RZ, -R2 ;  /* 0x000000ffff02a224 */ /* 0x000fe200078e0a02 */
[----:B------:R-:W-:-:S04]  /*11240*/  @!P1 LOP3.LUT R2, RZ, R4, RZ, 0x33, !PT ;  /* 0x00000004ff029212 */ /* 0x000fc800078e33ff */
[----:B------:R-:W-:Y:S01]  /*11250*/  R2UR UR36, R2 ;  /* 0x00000000022472ca */ /* 0x000fe200000e0000 */
[----:B------:R-:W-:-:S04]  /*11260*/  IMAD.MOV R3, RZ, RZ, -R2 ;  /* 0x000000ffff037224 */ /* 0x000fc800078e0a02 */
[----:B------:R-:W-:-:S05]  /*11270*/  IMAD R0, R4, R3, R0 ;  /* 0x0000000304007224 */ /* 0x000fca00078e0200 */
[----:B------:R2:W-:Y:S01]  /*11280*/  STL [R1+0x14], R0 ;  /* 0x0000140001007387 */ /* 0x0005e20000100800 */
[----:B------:R-:W-:Y:S05]  /*11290*/  BRA `(.L_x_412) ;  /* 0x0000000000107947 */ /* 0x000fea0003800000 */
.L_x_407:
[----:B------:R0:W-:Y:S01]  /*112a0*/  STL [R1+0x10], R0 ;  /* 0x0000100001007387 */ /* 0x0001e20000100800 */
[----:B------:R-:W-:Y:S01]  /*112b0*/  ULDC UR45, c[0x0][0xc3c] ;  /* 0x00030f00002d7ab9 */ /* 0x000fe20000000800 */
[----:B------:R-:W-:Y:S02]  /*112c0*/  UMOV UR36, URZ ;  /* 0x0000003f00247c82 */ /* 0x000fe40008000000 */
[----:B------:R0:W-:Y:S03]  /*112d0*/  STL [R1+0x14], RZ ;  /* 0x000014ff01007387 */ /* 0x0001e60000100800 */
.L_x_412:
[----:B------:R-:W3:Y:S04]  /*112e0*/  LDL R3, [R1+0x10] ;  /* 0x0000100001037983 */ /* 0x000ee80000100800 */
[----:B------:R-:W4:Y:S01]  /*112f0*/  LDL R2, [R1+0x14] ;  /* 0x0000140001027983 */ /* 0x000f220000100800 */
[----:B------:R-:W-:Y:S02]  /*11300*/  IMAD.U32 R6, RZ, RZ, UR36 ;  /* 0x00000024ff067e24 */ /* 0x000fe4000f8e00ff */
[----:B------:R-:W-:Y:S01]  /*11310*/  IMAD.U32 R7, RZ, RZ, UR45 ;  /* 0x0000002dff077e24 */ /* 0x000fe2000f8e00ff */
[----:B0-2---:R-:W0:Y:S02]  /*11320*/  S2R R0, SR_TID.X ;  /* 0x0000000000007919 */ /* 0x005e240000002100 */
[----:B0-----:R-:W-:Y:S01]  /*11330*/  LOP3.LUT R0, R0, 0x1f, RZ, 0xc0, !PT ;  /* 0x0000001f00007812 */ /* 0x001fe200078ec0ff */
[----:B------:R-:W-:Y:S03]  /*11340*/  BAR.SYNC.DEFER_BLOCKING 0x4, 0x180 ;  /* 0x0106000000007b1d */ /* 0x000fe60000010000 */
[----:B------:R-:W-:-:S13]  /*11350*/  ISETP.NE.AND P0, PT, R0, RZ, PT ;  /* 0x000000ff0000720c */ /* 0x000fda0003f05270 */
[----:B------:R-:W-:Y:S01]  /*11360*/  @!P0 MOV R0, 0x400 ;  /* 0x0000040000008802 */ /* 0x000fe20000000f00 */
[----:B---3--:R-:W-:Y:S02]  /*11370*/  IMAD.MOV.U32 R4, RZ, RZ, R3 ;  /* 0x000000ffff047224 */ /* 0x008fe400078e0003 */
[----:B------:R-:W0:Y:S01]  /*11380*/  @!P0 S2R R3, SR_CgaCtaId ;  /* 0x0000000000038919 */ /* 0x000e220000008800 */
[----:B----4-:R-:W-:Y:S01]  /*11390*/  IMAD.MOV.U32 R5, RZ, RZ, R2 ;  /* 0x000000ffff057224 */ /* 0x010fe200078e0002 */
[----:B0-----:R-:W-:-:S05]  /*113a0*/  @!P0 LEA R17, R3, R0, 0x18 ;  /* 0x0000000003118211 */ /* 0x001fca00078ec0ff */
[----:B------:R1:W-:Y:S01]  /*113b0*/  @!P0 STS.128 [R17+0x334d0], R4 ;  /* 0x0334d00411008388 */ /* 0x0003e20000000c00 */
[----:B------:R-:W-:Y:S06]  /*113c0*/  BAR.ARV 0x5, 0x180 ;  /* 0x0146000000007b1d */ /* 0x000fec0000002000 */
.L_x_405:
[----:B------:R-:W-:Y:S02]  /*113d0*/  ULDC UR4, c[0x0][0xc3c] ;  /* 0x00030f0000047ab9 */ /* 0x000fe40000000800 */
[----:B------:R-:W-:-:S06]  /*113e0*/  UISETP.GE.AND UP0, UPT, UR45, UR4, UPT ;  /* 0x000000042d00728c */ /* 0x000fcc000bf06270 */
[----:B------:R-:W-:-:S13]  /*113f0*/  PLOP3.LUT P0, PT, PT, PT, UP0, 0x80, 0x0 ;  /* 0x000000000000781c */ /* 0x000fda0003f0f008 */
[----:B------:R-:W-:Y:S05]  /*11400*/  @!P0 BRA `(.L_x_413) ;  /* 0xffffffb800308947 */ /* 0x000fea000383ffff */
.L_x_340:
[----:B--2---:R-:W2:Y:S01]  /*11410*/  LDL.LU R0, [R1+0x24] ;  /* 0x0000240001007983 */ /* 0x004ea20000300800 */
[----:B------:R-:W-:Y:S01]  /*11420*/  BSSY B0, `(.L_x_414) ;  /* 0x000000b000007945 */ /* 0x000fe20003800000 */
[----:B01----:R-:W0:Y:S01]  /*11430*/  S2R R4, SR_CgaCtaId ;  /* 0x0000000000047919 */ /* 0x003e220000008800 */
[----:B--2---:R-:W-:-:S05]  /*11440*/  VIADD R0, R0, 0x1 ;  /* 0x0000000100007836 */ /* 0x004fca0000000000 */
[----:B------:R-:W-:-:S04]  /*11450*/  LEA.HI R2, R0, R0, RZ, 0x1 ;  /* 0x0000000000027211 */ /* 0x000fc800078f08ff */
[----:B------:R-:W-:-:S05]  /*11460*/  LOP3.LUT R3, R2, 0xfffffffe, RZ, 0xc0, !PT ;  /* 0xfffffffe02037812 */ /* 0x000fca00078ec0ff */
[----:B------:R-:W-:Y:S01]  /*11470*/  IMAD.IADD R0, R0, 0x1, -R3 ;  /* 0x0000000100007824 */ /* 0x000fe200078e0a03 */
[----:B------:R-:W-:-:S04]  /*11480*/  MOV R3, 0x400 ;  /* 0x0000040000037802 */ /* 0x000fc80000000f00 */
[----:B0-----:R-:W-:Y:S02]  /*11490*/  LEA R3, R4, R3, 0x18 ;  /* 0x0000000304037211 */ /* 0x001fe400078ec0ff */
[----:B------:R-:W-:-:S04]  /*114a0*/  SHF.L.U32 R0, R0, 0x1f, RZ ;  /* 0x0000001f00007819 */ /* 0x000fc800000006ff */
[----:B------:R-:W0:Y:S02]  /*114b0*/  SYNCS.PHASECHK.TRANS64.TRYWAIT P0, [R3+URZ+0x33420], R0 ;  /* 0x03342000030075a7 */ /* 0x000e24000800017f */
[----:B0-----:R-:W-:Y:S05]  /*114c0*/  @!P0 BRA `(.L_x_415) ;  /* 0x0000000c00848947 */ /* 0x001fea0003800000 */
.L_x_454:
[----:B------:R-:W-:Y:S05]  /*114d0*/  BSYNC B0 ;  /* 0x0000000000007941 */ /* 0x000fea0003800000 */
.L_x_414:
[----:B------:R-:W-:-:S03]  /*114e0*/  UMOV UR4, 0xffffffff ;  /* 0xffffffff00047882 */ /* 0x000fc60000000000 */
[----:B------:R-:W-:Y:S05]  /*114f0*/  BRA.DIV UR4, `(.L_x_416) ;  /* 0x0000000e048c7947 */ /* 0x000fea000b800000 */
[----:B0-----:R-:W0:Y:S02]  /*11500*/  S2R R0, SR_TID.X ;  /* 0x0000000000007919 */ /* 0x001e240000002100 */
[----:B0-----:R-:W-:-:S04]  /*11510*/  SHF.R.U32.HI R0, RZ, 0x5, R0 ;  /* 0x00000005ff007819 */ /* 0x001fc80000011600 */
[----:B------:R-:W-:-:S05]  /*11520*/  LOP3.LUT R0, R0, 0x3, RZ, 0xc0, !PT ;  /* 0x0000000300007812 */ /* 0x000fca00078ec0ff */
[----:B------:R0:W1:Y:S02]  /*11530*/  SHFL.IDX PT, R14, R0, RZ, 0x1f ;  /* 0x00001fff000e7589 */ /* 0x00006400000e0000 */
.L_x_457:
[----:B-1----:R-:W-:Y:S01]  /*11540*/  ISETP.NE.AND P0, PT, R14, RZ, PT ;  /* 0x000000ff0e00720c */ /* 0x002fe20003f05270 */
[----:B------:R-:W-:-:S12]  /*11550*/  BSSY B0, `(.L_x_417) ;  /* 0x000002b000007945 */ /* 0x000fd80003800000 */
[----:B------:R-:W-:Y:S05]  /*11560*/  @P0 BRA `(.L_x_418) ;  /* 0x0000000000a40947 */ /* 0x000fea0003800000 */
[----:B------:R-:W-:-:S03]  /*11570*/  UMOV UR4, 0xffffffff ;  /* 0xffffffff00047882 */ /* 0x000fc60000000000 */
[----:B------:R-:W-:Y:S05]  /*11580*/  BRA.DIV UR4, `(.L_x_419) ;  /* 0x0000000e049c7947 */ /* 0x000fea000b800000 */
[----:B------:R-:W-:-:S13]  /*11590*/  ELECT P6, URZ, PT ;  /* 0x00000000003f782f */ /* 0x000fda00038c0000 */
.L_x_460:
[----:B------:R-:W-:Y:S05]  /*115a0*/  @!P6 BRA `(.L_x_418) ;  /* 0x000000000094e947 */ /* 0x000fea0003800000 */
[----:B------:R-:W-:-:S06]  /*115b0*/  ULOP3.LUT UR4, UR38, 0x2, URZ, 0xfc, !UPT ;  /* 0x0000000226047892 */ /* 0x000fcc000f8efc3f */
[----:B0-----:R-:W-:-:S05]  /*115c0*/  IMAD.U32 R0, RZ, RZ, UR4 ;  /* 0x00000004ff007e24 */ /* 0x001fca000f8e00ff */
[----:B------:R-:W-:-:S13]  /*115d0*/  ISETP.NE.AND P0, PT, R0, 0x3, PT ;  /* 0x000000030000780c */ /* 0x000fda0003f05270 */
[----:B------:R-:W-:Y:S05]  /*115e0*/  @!P0 BRA `(.L_x_420) ;  /* 0x0000000000048947 */ /* 0x000fea0003800000 */
[----:B------:R-:W-:Y:S01]  /*115f0*/  BPT.TRAP 0x1 ;  /* 0x000000040000795c */ /* 0x000fe20000300000 */
.L_x_420:
        /* <DEDUP_REMOVED lines=12> */
.L_x_461:
[----:B------:R-:W1:Y:S02]  /*116c0*/  SYNCS.PHASECHK.TRANS64.TRYWAIT P1, [R5+URZ], R0 ;  /* 0x00000000050075a7 */ /* 0x000e64000802017f */
[----:B-1----:R-:W-:Y:S05]  /*116d0*/  @!P1 BRA `(.L_x_422) ;  /* 0x0000000c007c9947 */ /* 0x002fea0003800000 */
.L_x_462:
[----:B------:R-:W-:Y:S05]  /*116e0*/  @!P0 BRA `(.L_x_423) ;  /* 0x0000000000048947 */ /* 0x000fea0003800000 */
[----:B------:R-:W-:Y:S01]  /*116f0*/  BPT.TRAP 0x1 ;  /* 0x000000040000795c */ /* 0x000fe20000300000 */
.L_x_423:
[----:B-1----:R-:W-:-:S04]  /*11700*/  IMAD R5, R18, 0x8, R3 ;  /* 0x0000000812057824 */ /* 0x002fc800078e0203 */
[----:B------:R-:W1:Y:S02]  /*11710*/  SYNCS.PHASECHK.TRANS64.TRYWAIT P1, [R5+URZ+0x33460], R4 ;  /* 0x03346004050075a7 */ /* 0x000e64000802017f */
[----:B-1----:R-:W-:Y:S05]  /*11720*/  @!P1 BRA `(.L_x_424) ;  /* 0x0000000c007c9947 */ /* 0x002fea0003800000 */
.L_x_463:
[----:B------:R-:W-:Y:S05]  /*11730*/  @!P0 BRA `(.L_x_425) ;  /* 0x0000000000048947 */ /* 0x000fea0003800000 */
[----:B------:R-:W-:Y:S01]  /*11740*/  BPT.TRAP 0x1 ;  /* 0x000000040000795c */ /* 0x000fe20000300000 */
.L_x_425:
[----:B------:R-:W-:-:S04]  /*11750*/  IMAD R3, R2, 0x8, R3 ;  /* 0x0000000802037824 */ /* 0x000fc800078e0203 */
[----:B------:R-:W2:Y:S02]  /*11760*/  SYNCS.PHASECHK.TRANS64.TRYWAIT P1, [R3+URZ+0x33460], R0 ;  /* 0x03346000030075a7 */ /* 0x000ea4000802017f */
[----:B--2---:R-:W-:Y:S05]  /*11770*/  @!P1 BRA `(.L_x_426) ;  /* 0x0000000c007c9947 */ /* 0x004fea0003800000 */
.L_x_464:
[----:B------:R-:W-:Y:S05]  /*11780*/  @!P0 BRA `(.L_x_427) ;  /* 0x0000000000048947 */ /* 0x000fea0003800000 */
[----:B------:R-:W-:Y:S01]  /*11790*/  BPT.TRAP 0x1 ;  /* 0x000000040000795c */ /* 0x000fe20000300000 */
.L_x_427:
[----:B------:R-:W3:Y:S02]  /*117a0*/  SYNCS.PHASECHK.TRANS64.TRYWAIT P0, [R5+URZ+0x33480], R4 ;  /* 0x03348004050075a7 */ /* 0x000ee4000800017f */
[----:B---3--:R-:W-:Y:S05]  /*117b0*/  @!P0 BRA `(.L_x_428) ;  /* 0x0000000c00808947 */ /* 0x008fea0003800000 */
.L_x_429:
[----:B----4-:R4:W0:Y:S02]  /*117c0*/  SYNCS.PHASECHK.TRANS64.TRYWAIT P0, [R3+URZ+0x33480], R0 ;  /* 0x03348000030075a7 */ /* 0x010824000800017f */
[----:B0-----:R-:W-:Y:S05]  /*117d0*/  @!P0 NANOSLEEP.SYNCS 0x989680 ;  /* 0x009896800000895d */ /* 0x001fea0003900000 */
[----:B------:R-:W0:Y:S02]  /*117e0*/  @!P0 SYNCS.PHASECHK.TRANS64 P0, [R3+URZ+0x33480], R0 ;  /* 0x03348000030085a7 */ /* 0x000e24000800007f */
[----:B0-----:R-:W-:Y:S05]  /*117f0*/  @!P0 BRA `(.L_x_429) ;  /* 0xfffffffc00f08947 */ /* 0x001fea000383ffff */
.L_x_418:
[----:B------:R-:W-:Y:S05]  /*11800*/  BSYNC B0 ;  /* 0x0000000000007941 */ /* 0x000fea0003800000 */
.L_x_417:
[----:B------:R-:W-:Y:S05]  /*11810*/  EXIT ;  /* 0x000000000000794d */ /* 0x000fea0003800000 */
.L_x_290:
[----:B0-----:R0:W1:Y:S02]  /*11820*/  SYNCS.PHASECHK.TRANS64.TRYWAIT P1, [R0+URZ+0x33400], R3 ;  /* 0x03340003000075a7 */ /* 0x001064000802017f */
[----:B-1----:R-:W-:Y:S05]  /*11830*/  @!P1 NANOSLEEP.SYNCS 0x989680 ;  /* 0x009896800000995d */ /* 0x002fea0003900000 */
[----:B------:R-:W1:Y:S02]  /*11840*/  @!P1 SYNCS.PHASECHK.TRANS64 P1, [R0+URZ+0x33400], R3 ;  /* 0x03340003000095a7 */ /* 0x000e64000802007f */
[----:B-1----:R-:W-:Y:S05]  /*11850*/  @!P1 BRA `(.L_x_290) ;  /* 0xfffffffc00f09947 */ /* 0x002fea000383ffff */
[----:B------:R-:W-:Y:S05]  /*11860*/  BRA `(.L_x_430) ;  /* 0xffffff0000947947 */ /* 0x000fea000383ffff */
.L_x_294:
[----:B-1----:R1:W2:Y:S02]  /*11870*/  SYNCS.PHASECHK.TRANS64.TRYWAIT P1, [R4+URZ+0x33430], R3 ;  /* 0x03343003040075a7 */ /* 0x0022a4000802017f */
[----:B--2---:R-:W-:Y:S05]  /*11880*/  @!P1 NANOSLEEP.SYNCS 0x989680 ;  /* 0x009896800000995d */ /* 0x004fea0003900000 */
[----:B------:R-:W2:Y:S02]  /*11890*/  @!P1 SYNCS.PHASECHK.TRANS64 P1, [R4+URZ+0x33430], R3 ;  /* 0x03343003040095a7 */ /* 0x000ea4000802007f */
[----:B--2---:R-:W-:Y:S05]  /*118a0*/  @!P1 BRA `(.L_x_294) ;  /* 0xfffffffc00f09947 */ /* 0x004fea000383ffff */
[----:B------:R-:W-:Y:S05]  /*118b0*/  BRA `(.L_x_293) ;  /* 0xffffff0000bc7947 */ /* 0x000fea000383ffff */
.L_x_299:
[----:B-1----:R-:W-:-:S04]  /*118c0*/  IMAD.U32 R3, RZ, RZ, UR6 ;  /* 0x00000006ff037e24 */ /* 0x002fc8000f8e00ff */
[----:B------:R1:W2:Y:S03]  /*118d0*/  SYNCS.PHASECHK.TRANS64.TRYWAIT P1, [R3+URZ+0x33430], R0 ;  /* 0x03343000030075a7 */ /* 0x0002a6000802017f */
[----:B--2---:R-:W-:Y:S05]  /*118e0*/  @!P1 NANOSLEEP.SYNCS 0x989680 ;  /* 0x009896800000995d */ /* 0x004fea0003900000 */
[----:B------:R-:W2:Y:S02]  /*118f0*/  @!P1 SYNCS.PHASECHK.TRANS64 P1, [R3+URZ+0x33430], R0 ;  /* 0x03343000030095a7 */ /* 0x000ea4000802007f */
[----:B--2---:R-:W-:Y:S05]  /*11900*/  @!P1 BRA `(.L_x_299) ;  /* 0xfffffffc00ec9947 */ /* 0x004fea000383ffff */
[----:B------:R-:W-:Y:S05]  /*11910*/  BRA `(.L_x_296) ;  /* 0xffffff38005c7947 */ /* 0x000fea000383ffff */
.L_x_303:
[----:B-1----:R-:W-:-:S04]  /*11920*/  IMAD.U32 R3, RZ, RZ, UR6 ;  /* 0x00000006ff037e24 */ /* 0x002fc8000f8e00ff */
[----:B------:R1:W2:Y:S03]  /*11930*/  SYNCS.PHASECHK.TRANS64.TRYWAIT P1, [R3+URZ+0x33450], R0 ;  /* 0x03345000030075a7 */ /* 0x0002a6000802017f */
[----:B--2---:R-:W-:Y:S05]  /*11940*/  @!P1 NANOSLEEP.SYNCS 0x989680 ;  /* 0x009896800000995d */ /* 0x004fea0003900000 */
[----:B------:R-:W2:Y:S02]  /*11950*/  @!P1 SYNCS.PHASECHK.TRANS64 P1, [R3+URZ+0x33450], R0 ;  /* 0x03345000030095a7 */ /* 0x000ea4000802007f */
[----:B--2---:R-:W-:Y:S05]  /*11960*/  @!P1 BRA `(.L_x_303) ;  /* 0xfffffffc00ec9947 */ /* 0x004fea000383ffff */
[----:B------:R-:W-:Y:S05]  /*11970*/  BRA `(.L_x_300) ;  /* 0xffffff4400707947 */ /* 0x000fea000383ffff */
.L_x_309:
[----:B-1----:R1:W2:Y:S02]  /*11980*/  SYNCS.PHASECHK.TRANS64.TRYWAIT P1, [R14+URZ+0x33450], R7 ;  /* 0x033450070e0075a7 */ /* 0x0022a4000802017f */
[----:B--2---:R-:W-:Y:S05]  /*11990*/  @!P1 NANOSLEEP.SYNCS 0x989680 ;  /* 0x009896800000995d */ /* 0x004fea0003900000 */
[----:B------:R-:W2:Y:S02]  /*119a0*/  @!P1 SYNCS.PHASECHK.TRANS64 P1, [R14+URZ+0x33450], R7 ;  /* 0x033450070e0095a7 */ /* 0x000ea4000802007f */
[----:B--2---:R-:W-:Y:S05]  /*119b0*/  @!P1 BRA `(.L_x_309) ;  /* 0xfffffffc00f09947 */ /* 0x004fea000383ffff */
[----:B------:R-:W-:Y:S05]  /*119c0*/  BRA `(.L_x_308) ;  /* 0xffffff6400fc7947 */ /* 0x000fea000383ffff */
.L_x_355:
[----:B------:R-:W-:Y:S02]  /*119d0*/  IMAD.MOV.U32 R13, RZ, RZ, R0 ;  /* 0x000000ffff0d7224 */ /* 0x000fe400078e0000 */
[----:B------:R-:W-:Y:S02]  /*119e0*/  IMAD.MOV.U32 R12, RZ, RZ, RZ ;  /* 0x000000ffff0c7224 */ /* 0x000fe400078e00ff */
[----:B------:R-:W-:Y:S02]  /*119f0*/  IMAD.MOV.U32 R11, RZ, RZ, 0x1f ;  /* 0x0000001fff0b7424 */ /* 0x000fe400078e00ff */
[----:B------:R-:W-:-:S07]  /*11a00*/  IMAD.MOV.U32 R15, RZ, RZ, -0x1 ;  /* 0xffffffffff0f7424 */ /* 0x000fce00078e00ff */
[----:B-1----:R-:W-:Y:S05]  /*11a10*/  WARPSYNC.COLLECTIVE R15, `(.L_x_431) ;  /* 0x000000000f087348 */ /* 0x002fea0003c00000 */
[----:B------:R0:W2:Y:S02]  /*11a20*/  SHFL.IDX P6, R14, R13, R12, R11 ;  /* 0x0000000c0d0e7389 */ /* 0x0000a400000c000b */
[----:B012---:R-:W-:Y:S01]  /*11a30*/  ENDCOLLECTIVE ;  /* 0x000000000000791b */ /* 0x007fe20003800000 */
.L_x_431:
[----:B------:R-:W-:Y:S05]  /*11a40*/  BRA `(.L_x_432) ;  /* 0xffffffc000187947 */ /* 0x000fea000383ffff */
.L_x_357:
[----:B------:R-:W-:Y:S01]  /*11a50*/  BSSY B0, `(.L_x_433) ;  /* 0x0000006000007945 */ /* 0x000fe20003800000 */
[----:B------:R-:W-:-:S07]  /*11a60*/  IMAD.MOV.U32 R15, RZ, RZ, -0x1 ;  /* 0xffffffffff0f7424 */ /* 0x000fce00078e00ff */
[----:B-1----:R-:W-:Y:S05]  /*11a70*/  WARPSYNC.COLLECTIVE R15, `(.L_x_434) ;  /* 0x000000000f0c7348 */ /* 0x002fea0003c00000 */
[----:B------:R-:W-:Y:S02]  /*11a80*/  ELECT P6, UR62, PT ;  /* 0x00000000003e782f */ /* 0x000fe400038c0000 */
[----:B------:R-:W-:Y:S01]  /*11a90*/  MOV R14, UR62 ;  /* 0x0000003e000e7c02 */ /* 0x000fe20008000f00 */
[----:B-1----:R-:W-:Y:S10]  /*11aa0*/  ENDCOLLECTIVE ;  /* 0x000000000000791b */ /* 0x002ff40003800000 */
.L_x_434:
[----:B------:R-:W-:Y:S05]  /*11ab0*/  BSYNC B0 ;  /* 0x0000000000007941 */ /* 0x000fea0003800000 */
.L_x_433:
[----:B------:R-:W-:Y:S05]  /*11ac0*/  BRA `(.L_x_435) ;  /* 0xffffffc000287947 */ /* 0x000fea000383ffff */
.L_x_359:
[----:B0-----:R0:W1:Y:S02]  /*11ad0*/  SYNCS.PHASECHK.TRANS64.TRYWAIT P0, [R3+URZ+0x33480], R2 ;  /* 0x03348002030075a7 */ /* 0x001064000800017f */
[----:B-1----:R-:W-:Y:S05]  /*11ae0*/  @!P0 NANOSLEEP.SYNCS 0x989680 ;  /* 0x009896800000895d */ /* 0x002fea0003900000 */
[----:B------:R-:W1:Y:S02]  /*11af0*/  @!P0 SYNCS.PHASECHK.TRANS64 P0, [R3+URZ+0x33480], R2 ;  /* 0x03348002030085a7 */ /* 0x000e64000800007f */
[----:B-1----:R-:W-:Y:S05]  /*11b00*/  @!P0 BRA `(.L_x_359) ;  /* 0xfffffffc00f08947 */ /* 0x002fea000383ffff */
[----:B------:R-:W-:Y:S05]  /*11b10*/  BRA `(.L_x_436) ;  /* 0xffffffc000847947 */ /* 0x000fea000383ffff */
.L_x_361:
[----:B-1----:R1:W2:Y:S02]  /*11b20*/  SYNCS.PHASECHK.TRANS64.TRYWAIT P0, [R3+URZ+0x33440], R2 ;  /* 0x03344002030075a7 */ /* 0x0022a4000800017f */
[----:B--2---:R-:W-:Y:S05]  /*11b30*/  @!P0 NANOSLEEP.SYNCS 0x989680 ;  /* 0x009896800000895d */ /* 0x004fea0003900000 */
[----:B------:R-:W2:Y:S02]  /*11b40*/  @!P0 SYNCS.PHASECHK.TRANS64 P0, [R3+URZ+0x33440], R2 ;  /* 0x03344002030085a7 */ /* 0x000ea4000800007f */
[----:B--2---:R-:W-:Y:S05]  /*11b50*/  @!P0 BRA `(.L_x_361) ;  /* 0xfffffffc00f08947 */ /* 0x004fea000383ffff */
[----:B------:R-:W-:Y:S05]  /*11b60*/  BRA `(.L_x_437) ;  /* 0xffffffc4000c7947 */ /* 0x000fea000383ffff */
.L_x_365:
[----:B------:R-:W2:Y:S01]  /*11b70*/  LDL.LU R11, [R1+0x18] ;  /* 0x00001800010b7983 */ /* 0x000ea20000300800 */
[----:B------:R-:W-:Y:S01]  /*11b80*/  IMAD.MOV.U32 R13, RZ, RZ, R2 ;  /* 0x000000ffff0d7224 */ /* 0x000fe200078e0002 */
[----:B------:R-:W-:Y:S01]  /*11b90*/  LOP3.LUT R7, R7, 0x7f, RZ, 0xc0, !PT ;  /* 0x0000007f07077812 */ /* 0x000fe200078ec0ff */
[----:B------:R-:W-:Y:S02]  /*11ba0*/  IMAD.MOV.U32 R12, RZ, RZ, RZ ;  /* 0x000000ffff0c7224 */ /* 0x000fe400078e00ff */
[----:B------:R-:W-:Y:S01]  /*11bb0*/  IMAD.MOV.U32 R15, RZ, RZ, -0x1 ;  /* 0xffffffffff0f7424 */ /* 0x000fe200078e00ff */
[----:B------:R-:W-:-:S05]  /*11bc0*/  SHF.R.U32.HI R7, RZ, 0x2, R7 ;  /* 0x00000002ff077819 */ /* 0x000fca0000011607 */
[----:B------:R-:W-:Y:S02]  /*11bd0*/  IMAD.IADD R0, R7, 0x1, R0 ;  /* 0x0000000107007824 */ /* 0x000fe400078e0200 */
[----:B--2---:R-:W-:Y:S02]  /*11be0*/  IMAD R4, R11, R8, RZ ;  /* 0x000000080b047224 */ /* 0x004fe400078e02ff */
[----:B------:R-:W-:-:S03]  /*11bf0*/  IMAD.MOV.U32 R11, RZ, RZ, 0x1c1f ;  /* 0x00001c1fff0b7424 */ /* 0x000fc600078e00ff */
[----:B------:R-:W-:-:S13]  /*11c00*/  ISETP.GE.AND P4, PT, R0, R4, PT ;  /* 0x000000040000720c */ /* 0x000fda0003f86270 */
[----:B-----5:R-:W-:Y:S05]  /*11c10*/  WARPSYNC.COLLECTIVE R15, `(.L_x_438) ;  /* 0x000000000f087348 */ /* 0x020fea0003c00000 */
[----:B------:R0:W1:Y:S02]  /*11c20*/  SHFL.IDX P6, R14, R13, R12, R11 ;  /* 0x0000000c0d0e7389 */ /* 0x00006400000c000b */
[----:B01---5:R-:W-:Y:S01]  /*11c30*/  ENDCOLLECTIVE ;  /* 0x000000000000791b */ /* 0x023fe20003800000 */
.L_x_438:
[----:B------:R-:W-:Y:S02]  /*11c40*/  IMAD.MOV.U32 R13, RZ, RZ, R3 ;  /* 0x000000ffff0d7224 */ /* 0x000fe400078e0003 */
[----:B------:R-:W-:-:S07]  /*11c50*/  IMAD.MOV.U32 R5, RZ, RZ, R14 ;  /* 0x000000ffff057224 */ /* 0x000fce00078e000e */
[----:B------:R-:W-:Y:S05]  /*11c60*/  WARPSYNC.COLLECTIVE R15, `(.L_x_439) ;  /* 0x000000000f087348 */ /* 0x000fea0003c00000 */
[----:B------:R0:W1:Y:S02]  /*11c70*/  SHFL.IDX P6, R14, R13, R12, R11 ;  /* 0x0000000c0d0e7389 */ /* 0x00006400000c000b */
[----:B01----:R-:W-:Y:S01]  /*11c80*/  ENDCOLLECTIVE ;  /* 0x000000000000791b */ /* 0x003fe20003800000 */
.L_x_439:
[----:B------:R-:W-:Y:S02]  /*11c90*/  IMAD.MOV.U32 R13, RZ, RZ, R2 ;  /* 0x000000ffff0d7224 */ /* 0x000fe400078e0002 */
[----:B------:R-:W-:Y:S02]  /*11ca0*/  IMAD.MOV.U32 R12, RZ, RZ, 0x1 ;  /* 0x00000001ff0c7424 */ /* 0x000fe400078e00ff */
[----:B------:R-:W-:-:S07]  /*11cb0*/  IMAD.MOV.U32 R6, RZ, RZ, R14 ;  /* 0x000000ffff067224 */ /* 0x000fce00078e000e */
[----:B------:R-:W-:Y:S05]  /*11cc0*/  WARPSYNC.COLLECTIVE R15, `(.L_x_440) ;  /* 0x000000000f087348 */ /* 0x000fea0003c00000 */
[----:B------:R0:W1:Y:S02]  /*11cd0*/  SHFL.IDX P6, R14, R13, R12, R11 ;  /* 0x0000000c0d0e7389 */ /* 0x00006400000c000b */
[----:B01----:R-:W-:Y:S01]  /*11ce0*/  ENDCOLLECTIVE ;  /* 0x000000000000791b */ /* 0x003fe20003800000 */
.L_x_440:
        /* <DEDUP_REMOVED lines=8> */
[----:B------:R0:W-:Y:S02]  /*11d70*/  @!P4 LDGSTS.E.BYPASS.LTC128B.128 [R9+0x1e200], desc[UR48][R6.64], !P0 ;  /* 0x1e2000000609cfae */ /* 0x0001e4000c101d70 */
[----:B------:R-:W-:Y:S02]  /*11d80*/  ISETP.GE.AND P3, PT, R5, R4, PT ;  /* 0x000000040500720c */ /* 0x000fe40003f66270 */
[----:B------:R0:W-:Y:S01]  /*11d90*/  @!P4 LDGSTS.E.BYPASS.LTC128B.128 [R9+0x20200], desc[UR48][R6.64+0x40], !P1 ;  /* 0x202000400609cfae */ /* 0x0001e2000c901d70 */
[----:B------:R-:W-:-:S03]  /*11da0*/  IMAD.MOV.U32 R5, RZ, RZ, R14 ;  /* 0x000000ffff057224 */ /* 0x000fc600078e000e */
[----:B------:R0:W-:Y:S07]  /*11db0*/  @!P4 LDGSTS.E.BYPASS.LTC128B.128 [R9+0x22200], desc[UR48][R6.64+0x80], !P2 ;  /* 0x222000800609cfae */ /* 0x0001ee000d101d70 */
[----:B0-----:R-:W-:Y:S05]  /*11dc0*/  WARPSYNC.COLLECTIVE R15, `(.L_x_441) ;  /* 0x000000000f087348 */ /* 0x001fea0003c00000 */
[----:B------:R1:W2:Y:S02]  /*11dd0*/  SHFL.IDX P6, R14, R13, R12, R11 ;  /* 0x0000000c0d0e7389 */ /* 0x0002a400000c000b */
[----:B012---:R-:W-:Y:S01]  /*11de0*/  ENDCOLLECTIVE ;  /* 0x000000000000791b */ /* 0x007fe20003800000 */
.L_x_441:
[----:B------:R-:W-:Y:S02]  /*11df0*/  IMAD.MOV.U32 R13, RZ, RZ, R2 ;  /* 0x000000ffff0d7224 */ /* 0x000fe400078e0002 */
[----:B------:R-:W-:Y:S02]  /*11e00*/  IMAD.MOV.U32 R12, RZ, RZ, 0x2 ;  /* 0x00000002ff0c7424 */ /* 0x000fe400078e00ff */
[----:B------:R-:W-:-:S07]  /*11e10*/  IMAD.MOV.U32 R6, RZ, RZ, R14 ;  /* 0x000000ffff067224 */ /* 0x000fce00078e000e */
[----:B------:R-:W-:Y:S05]  /*11e20*/  WARPSYNC.COLLECTIVE R15, `(.L_x_442) ;  /* 0x000000000f087348 */ /* 0x000fea0003c00000 */
[----:B------:R0:W1:Y:S02]  /*11e30*/  SHFL.IDX P6, R14, R13, R12, R11 ;  /* 0x0000000c0d0e7389 */ /* 0x00006400000c000b */
[----:B01----:R-:W-:Y:S01]  /*11e40*/  ENDCOLLECTIVE ;  /* 0x000000000000791b */ /* 0x003fe20003800000 */
.L_x_442:
        /* <DEDUP_REMOVED lines=16> */
.L_x_443:
[----:B------:R-:W-:Y:S02]  /*11f50*/  IMAD.MOV.U32 R13, RZ, RZ, R2 ;  /* 0x000000ffff0d7224 */ /* 0x000fe400078e0002 */
[----:B------:R-:W-:Y:S02]  /*11f60*/  IMAD.MOV.U32 R12, RZ, RZ, 0x3 ;  /* 0x00000003ff0c7424 */ /* 0x000fe400078e00ff */
[----:B------:R-:W-:-:S07]  /*11f70*/  IMAD.MOV.U32 R6, RZ, RZ, R14 ;  /* 0x000000ffff067224 */ /* 0x000fce00078e000e */
[----:B------:R-:W-:Y:S05]  /*11f80*/  WARPSYNC.COLLECTIVE R15, `(.L_x_444) ;  /* 0x000000000f087348 */ /* 0x000fea0003c00000 */
[----:B------:R0:W1:Y:S02]  /*11f90*/  SHFL.IDX P6, R14, R13, R12, R11 ;  /* 0x0000000c0d0e7389 */ /* 0x00006400000c000b */
[----:B01----:R-:W-:Y:S01]  /*11fa0*/  ENDCOLLECTIVE ;  /* 0x000000000000791b */ /* 0x003fe20003800000 */
.L_x_444:
        /* <DEDUP_REMOVED lines=14> */
.L_x_445:
[----:B------:R-:W-:Y:S01]  /*12090*/  IMAD.MOV.U32 R3, RZ, RZ, R14 ;  /* 0x000000ffff037224 */ /* 0x000fe200078e000e */
[----:B------:R-:W-:Y:S06]  /*120a0*/  BRA `(.L_x_446) ;  /* 0xffffffc800707947 */ /* 0x000fec000383ffff */
.L_x_370:
[----:B0-----:R0:W1:Y:S02]  /*120b0*/  SYNCS.PHASECHK.TRANS64.TRYWAIT P0, [R17+URZ+0x33420], R0 ;  /* 0x03342000110075a7 */ /* 0x001064000800017f */
[----:B-1----:R-:W-:Y:S05]  /*120c0*/  @!P0 NANOSLEEP.SYNCS 0x989680 ;  /* 0x009896800000895d */ /* 0x002fea0003900000 */
[----:B------:R-:W1:Y:S02]  /*120d0*/  @!P0 SYNCS.PHASECHK.TRANS64 P0, [R17+URZ+0x33420], R0 ;  /* 0x03342000110085a7 */ /* 0x000e64000800007f */
[----:B-1----:R-:W-:Y:S05]  /*120e0*/  @!P0 BRA `(.L_x_370) ;  /* 0xfffffffc00f08947 */ /* 0x002fea000383ffff */
[----:B------:R-:W-:Y:S05]  /*120f0*/  BRA `(.L_x_447) ;  /* 0xffffffc800e07947 */ /* 0x000fea000383ffff */
.L_x_376:
[----:B0-----:R0:W1:Y:S02]  /*12100*/  SYNCS.PHASECHK.TRANS64.TRYWAIT P0, [R6+URZ+0x33480], R4 ;  /* 0x03348004060075a7 */ /* 0x001064000800017f */
[----:B-1----:R-:W-:Y:S05]  /*12110*/  @!P0 NANOSLEEP.SYNCS 0x989680 ;  /* 0x009896800000895d */ /* 0x002fea0003900000 */
[----:B------:R-:W1:Y:S02]  /*12120*/  @!P0 SYNCS.PHASECHK.TRANS64 P0, [R6+URZ+0x33480], R4 ;  /* 0x03348004060085a7 */ /* 0x000e64000800007f */
[----:B-1----:R-:W-:Y:S05]  /*12130*/  @!P0 BRA `(.L_x_376) ;  /* 0xfffffffc00f08947 */ /* 0x002fea000383ffff */
[----:B------:R-:W-:Y:S05]  /*12140*/  BRA `(.L_x_448) ;  /* 0xffffffcc00947947 */ /* 0x000fea000383ffff */
.L_x_383:
[----:B-1----:R1:W2:Y:S02]  /*12150*/  SYNCS.PHASECHK.TRANS64.TRYWAIT P0, [R6+URZ+0x33440], R4 ;  /* 0x03344004060075a7 */ /* 0x0022a4000800017f */
[----:B--2---:R-:W-:Y:S05]  /*12160*/  @!P0 NANOSLEEP.SYNCS 0x989680 ;  /* 0x009896800000895d */ /* 0x004fea0003900000 */
[----:B------:R-:W2:Y:S02]  /*12170*/  @!P0 SYNCS.PHASECHK.TRANS64 P0, [R6+URZ+0x33440], R4 ;  /* 0x03344004060085a7 */ /* 0x000ea4000800007f */
[----:B--2---:R-:W-:Y:S05]  /*12180*/  @!P0 BRA `(.L_x_383) ;  /* 0xfffffffc00f08947 */ /* 0x004fea000383ffff */
[----:B------:R-:W-:Y:S05]  /*12190*/  BRA `(.L_x_449) ;  /* 0xffffffd000907947 */ /* 0x000fea000383ffff */
.L_x_391:
[----:B0-----:R0:W1:Y:S02]  /*121a0*/  SYNCS.PHASECHK.TRANS64.TRYWAIT P0, [R3+URZ+0x33470], R4 ;  /* 0x03347004030075a7 */ /* 0x001064000800017f */
[----:B-1----:R-:W-:Y:S05]  /*121b0*/  @!P0 NANOSLEEP.SYNCS 0x989680 ;  /* 0x009896800000895d */ /* 0x002fea0003900000 */
[----:B------:R-:W1:Y:S02]  /*121c0*/  @!P0 SYNCS.PHASECHK.TRANS64 P0, [R3+URZ+0x33470], R4 ;  /* 0x03347004030085a7 */ /* 0x000e64000800007f */
[----:B-1----:R-:W-:Y:S05]  /*121d0*/  @!P0 BRA `(.L_x_391) ;  /* 0xfffffffc00f08947 */ /* 0x002fea000383ffff */
[----:B------:R-:W-:Y:S05]  /*121e0*/  BRA `(.L_x_450) ;  /* 0xffffffd400a47947 */ /* 0x000fea000383ffff */
.L_x_393:
[----:B-1----:R1:W3:Y:S02]  /*121f0*/  SYNCS.PHASECHK.TRANS64.TRYWAIT P0, [R3+URZ+0x33460], R0 ;  /* 0x03346000030075a7 */ /* 0x0022e4000800017f */
[----:B---3--:R-:W-:Y:S05]  /*12200*/  @!P0 NANOSLEEP.SYNCS 0x989680 ;  /* 0x009896800000895d */ /* 0x008fea0003900000 */
[----:B------:R-:W3:Y:S02]  /*12210*/  @!P0 SYNCS.PHASECHK.TRANS64 P0, [R3+URZ+0x33460], R0 ;  /* 0x03346000030085a7 */ /* 0x000ee4000800007f */
[----:B---3--:R-:W-:Y:S05]  /*12220*/  @!P0 BRA `(.L_x_393) ;  /* 0xfffffffc00f08947 */ /* 0x008fea000383ffff */
[----:B------:R-:W-:Y:S05]  /*12230*/  BRA `(.L_x_451) ;  /* 0xffffffd400ac7947 */ /* 0x000fea000383ffff */
.L_x_400:
[----:B0-----:R0:W1:Y:S02]  /*12240*/  SYNCS.PHASECHK.TRANS64.TRYWAIT P1, [R3+URZ+0x33470], R0 ;  /* 0x03347000030075a7 */ /* 0x001064000802017f */
[----:B-1----:R-:W-:Y:S05]  /*12250*/  @!P1 NANOSLEEP.SYNCS 0x989680 ;  /* 0x009896800000995d */ /* 0x002fea0003900000 */
[----:B------:R-:W1:Y:S02]  /*12260*/  @!P1 SYNCS.PHASECHK.TRANS64 P1, [R3+URZ+0x33470], R0 ;  /* 0x03347000030095a7 */ /* 0x000e64000802007f */
[----:B-1----:R-:W-:Y:S05]  /*12270*/  @!P1 BRA `(.L_x_400) ;  /* 0xfffffffc00f09947 */ /* 0x002fea000383ffff */
[----:B------:R-:W-:Y:S05]  /*12280*/  BRA `(.L_x_452) ;  /* 0xffffffdc00ec7947 */ /* 0x000fea000383ffff */
.L_x_402:
[----:B0-----:R0:W1:Y:S02]  /*12290*/  SYNCS.PHASECHK.TRANS64.TRYWAIT P1, [R3+URZ+0x33460], R0 ;  /* 0x03346000030075a7 */ /* 0x001064000802017f */
[----:B-1----:R-:W-:Y:S05]  /*122a0*/  @!P1 NANOSLEEP.SYNCS 0x989680 ;  /* 0x009896800000995d */ /* 0x002fea0003900000 */
[----:B------:R-:W1:Y:S02]  /*122b0*/  @!P1 SYNCS.PHASECHK.TRANS64 P1, [R3+URZ+0x33460], R0 ;  /* 0x03346000030095a7 */ /* 0x000e64000802007f */
[----:B-1----:R-:W-:Y:S05]  /*122c0*/  @!P1 BRA `(.L_x_402) ;  /* 0xfffffffc00f09947 */ /* 0x002fea000383ffff */
[----:B------:R-:W-:Y:S05]  /*122d0*/  BRA `(.L_x_453) ;  /* 0xffffffdc00f07947 */ /* 0x000fea000383ffff */
.L_x_415:
[----:B0-----:R0:W1:Y:S02]  /*122e0*/  SYNCS.PHASECHK.TRANS64.TRYWAIT P0, [R3+URZ+0x33420], R0 ;  /* 0x03342000030075a7 */ /* 0x001064000800017f */
[----:B-1----:R-:W-:Y:S05]  /*122f0*/  @!P0 NANOSLEEP.SYNCS 0x989680 ;  /* 0x009896800000895d */ /* 0x002fea0003900000 */
[----:B------:R-:W1:Y:S02]  /*12300*/  @!P0 SYNCS.PHASECHK.TRANS64 P0, [R3+URZ+0x33420], R0 ;  /* 0x03342000030085a7 */ /* 0x000e64000800007f */
[----:B-1----:R-:W-:Y:S05]  /*12310*/  @!P0 BRA `(.L_x_415) ;  /* 0xfffffffc00f08947 */ /* 0x002fea000383ffff */
[----:B------:R-:W-:Y:S05]  /*12320*/  BRA `(.L_x_454) ;  /* 0xfffffff000687947 */ /* 0x000fea000383ffff */
.L_x_416:
[----:B------:R-:W1:Y:S01]  /*12330*/  S2R R2, SR_TID.X ;  /* 0x0000000000027919 */ /* 0x000e620000002100 */
[----:B------:R-:W-:Y:S01]  /*12340*/  BSSY B0, `(.L_x_455) ;  /* 0x000000a000007945 */ /* 0x000fe20003800000 */
[----:B------:R-:W-:Y:S02]  /*12350*/  IMAD.MOV.U32 R12, RZ, RZ, RZ ;  /* 0x000000ffff0c7224 */ /* 0x000fe400078e00ff */
[----:B------:R-:W-:Y:S02]  /*12360*/  IMAD.MOV.U32 R11, RZ, RZ, 0x1f ;  /* 0x0000001fff0b7424 */ /* 0x000fe400078e00ff */
[----:B------:R-:W-:Y:S01]  /*12370*/  IMAD.MOV.U32 R15, RZ, RZ, -0x1 ;  /* 0xffffffffff0f7424 */ /* 0x000fe200078e00ff */
[----:B-1----:R-:W-:-:S04]  /*12380*/  SHF.R.U32.HI R2, RZ, 0x5, R2 ;  /* 0x00000005ff027819 */ /* 0x002fc80000011602 */
[----:B------:R-:W-:-:S05]  /*12390*/  LOP3.LUT R2, R2, 0x3, RZ, 0xc0, !PT ;  /* 0x0000000302027812 */ /* 0x000fca00078ec0ff */
[----:B------:R-:W-:-:S07]  /*123a0*/  IMAD.MOV.U32 R13, RZ, RZ, R2 ;  /* 0x000000ffff0d7224 */ /* 0x000fce00078e0002 */
[----:B0-----:R-:W-:Y:S05]  /*123b0*/  WARPSYNC.COLLECTIVE R15, `(.L_x_456) ;  /* 0x000000000f087348 */ /* 0x001fea0003c00000 */
[----:B------:R1:W2:Y:S02]  /*123c0*/  SHFL.IDX P6, R14, R13, R12, R11 ;  /* 0x0000000c0d0e7389 */ /* 0x0002a400000c000b */
[----:B012---:R-:W-:Y:S01]  /*123d0*/  ENDCOLLECTIVE ;  /* 0x000000000000791b */ /* 0x007fe20003800000 */
.L_x_456:
[----:B------:R-:W-:Y:S05]  /*123e0*/  BSYNC B0 ;  /* 0x0000000000007941 */ /* 0x000fea0003800000 */
.L_x_455:
[----:B------:R-:W-:Y:S05]  /*123f0*/  BRA `(.L_x_457) ;  /* 0xfffffff000507947 */ /* 0x000fea000383ffff */
.L_x_419:
[----:B------:R-:W-:Y:S01]  /*12400*/  BSSY B1, `(.L_x_458) ;  /* 0x0000006000017945 */ /* 0x000fe20003800000 */
[----:B------:R-:W-:-:S07]  /*12410*/  IMAD.MOV.U32 R15, RZ, RZ, -0x1 ;  /* 0xffffffffff0f7424 */ /* 0x000fce00078e00ff */
[----:B0-----:R-:W-:Y:S05]  /*12420*/  WARPSYNC.COLLECTIVE R15, `(.L_x_459) ;  /* 0x000000000f0c7348 */ /* 0x001fea0003c00000 */
[----:B------:R-:W-:Y:S02]  /*12430*/  ELECT P6, UR62, PT ;  /* 0x00000000003e782f */ /* 0x000fe400038c0000 */
[----:B------:R-:W-:Y:S01]  /*12440*/  MOV R14, UR62 ;  /* 0x0000003e000e7c02 */ /* 0x000fe20008000f00 */
[----:B0-----:R-:W-:Y:S10]  /*12450*/  ENDCOLLECTIVE ;  /* 0x000000000000791b */ /* 0x001ff40003800000 */
.L_x_459:
[----:B------:R-:W-:Y:S05]  /*12460*/  BSYNC B1 ;  /* 0x0000000000017941 */ /* 0x000fea0003800000 */
.L_x_458:
[----:B------:R-:W-:Y:S05]  /*12470*/  BRA `(.L_x_460) ;  /* 0xfffffff000487947 */ /* 0x000fea000383ffff */
.L_x_421:
[----:B0-----:R0:W1:Y:S02]  /*12480*/  SYNCS.PHASECHK.TRANS64.TRYWAIT P1, [R7+URZ], R4 ;  /* 0x00000004070075a7 */ /* 0x001064000802017f */
[----:B-1----:R-:W-:Y:S05]  /*12490*/  @!P1 NANOSLEEP.SYNCS 0x989680 ;  /* 0x009896800000995d */ /* 0x002fea0003900000 */
[----:B------:R-:W1:Y:S02]  /*124a0*/  @!P1 SYNCS.PHASECHK.TRANS64 P1, [R7+URZ], R4 ;  /* 0x00000004070095a7 */ /* 0x000e64000802007f */
[----:B-1----:R-:W-:Y:S05]  /*124b0*/  @!P1 BRA `(.L_x_421) ;  /* 0xfffffffc00f09947 */ /* 0x002fea000383ffff */
[----:B------:R-:W-:Y:S05]  /*124c0*/  BRA `(.L_x_461) ;  /* 0xfffffff0007c7947 */ /* 0x000fea000383ffff */
.L_x_422:
[----:B-1----:R1:W2:Y:S02]  /*124d0*/  SYNCS.PHASECHK.TRANS64.TRYWAIT P1, [R5+URZ], R0 ;  /* 0x00000000050075a7 */ /* 0x0022a4000802017f */
[----:B--2---:R-:W-:Y:S05]  /*124e0*/  @!P1 NANOSLEEP.SYNCS 0x989680 ;  /* 0x009896800000995d */ /* 0x004fea0003900000 */
[----:B------:R-:W2:Y:S02]  /*124f0*/  @!P1 SYNCS.PHASECHK.TRANS64 P1, [R5+URZ], R0 ;  /* 0x00000000050095a7 */ /* 0x000ea4000802007f */
[----:B--2---:R-:W-:Y:S05]  /*12500*/  @!P1 BRA `(.L_x_422) ;  /* 0xfffffffc00f09947 */ /* 0x004fea000383ffff */
[----:B------:R-:W-:Y:S05]  /*12510*/  BRA `(.L_x_462) ;  /* 0xfffffff000707947 */ /* 0x000fea000383ffff */
.L_x_424:
[----:B-1----:R1:W2:Y:S02]  /*12520*/  SYNCS.PHASECHK.TRANS64.TRYWAIT P1, [R5+URZ+0x33460], R4 ;  /* 0x03346004050075a7 */ /* 0x0022a4000802017f */
[----:B--2---:R-:W-:Y:S05]  /*12530*/  @!P1 NANOSLEEP.SYNCS 0x989680 ;  /* 0x009896800000995d */ /* 0x004fea0003900000 */
[----:B------:R-:W2:Y:S02]  /*12540*/  @!P1 SYNCS.PHASECHK.TRANS64 P1, [R5+URZ+0x33460], R4 ;  /* 0x03346004050095a7 */ /* 0x000ea4000802007f */
[----:B--2---:R-:W-:Y:S05]  /*12550*/  @!P1 BRA `(.L_x_424) ;  /* 0xfffffffc00f09947 */ /* 0x004fea000383ffff */
[----:B------:R-:W-:Y:S05]  /*12560*/  BRA `(.L_x_463) ;  /* 0xfffffff000707947 */ /* 0x000fea000383ffff */
.L_x_426:
[----:B--2---:R2:W3:Y:S02]  /*12570*/  SYNCS.PHASECHK.TRANS64.TRYWAIT P1, [R3+URZ+0x33460], R0 ;  /* 0x03346000030075a7 */ /* 0x0044e4000802017f */
[----:B---3--:R-:W-:Y:S05]  /*12580*/  @!P1 NANOSLEEP.SYNCS 0x989680 ;  /* 0x009896800000995d */ /* 0x008fea0003900000 */
[----:B------:R-:W3:Y:S02]  /*12590*/  @!P1 SYNCS.PHASECHK.TRANS64 P1, [R3+URZ+0x33460], R0 ;  /* 0x03346000030095a7 */ /* 0x000ee4000802007f */
[----:B---3--:R-:W-:Y:S05]  /*125a0*/  @!P1 BRA `(.L_x_426) ;  /* 0xfffffffc00f09947 */ /* 0x008fea000383ffff */
[----:B------:R-:W-:Y:S05]  /*125b0*/  BRA `(.L_x_464) ;  /* 0xfffffff000707947 */ /* 0x000fea000383ffff */
.L_x_428:
[----:B---3--:R3:W4:Y:S02]  /*125c0*/  SYNCS.PHASECHK.TRANS64.TRYWAIT P0, [R5+URZ+0x33480], R4 ;  /* 0x03348004050075a7 */ /* 0x008724000800017f */
[----:B----4-:R-:W-:Y:S05]  /*125d0*/  @!P0 NANOSLEEP.SYNCS 0x989680 ;  /* 0x009896800000895d */ /* 0x010fea0003900000 */
[----:B------:R-:W4:Y:S02]  /*125e0*/  @!P0 SYNCS.PHASECHK.TRANS64 P0, [R5+URZ+0x33480], R4 ;  /* 0x03348004050085a7 */ /* 0x000f24000800007f */
[----:B----4-:R-:W-:Y:S05]  /*125f0*/  @!P0 BRA `(.L_x_428) ;  /* 0xfffffffc00f08947 */ /* 0x010fea000383ffff */
[----:B------:R-:W-:Y:S05]  /*12600*/  BRA `(.L_x_429) ;  /* 0xfffffff0006c7947 */ /* 0x000fea000383ffff */
.L_x_465:
        /* <DEDUP_REMOVED lines=15> */
.L_x_2864:


//--------------------- .text._ZN7cutlass13device_kernelIN5flash11enable_sm90INS1_16FlashAttnFwdSm90INS1_25CollectiveMainloopFwdSm90ILi2EN4cute5tupleIJNS5_1CILi1EEES8_S8_EEENS6_IJNS7_ILi128EEENS7_ILi160EEENS7_ILi192EEEEEELi192ENS_12float_e4m3_tEfNS_4arch4Sm90ELb0ELb0ELb0ELb1ELb0ELb1ELb0ELb1ELb1ELb1ELb0ELb0EEENS1_21CollectiveEpilogueFwdINS6_IJSA_SC_SB_EEES9_NS_10bfloat16_tESG_Li256ELb1ELb1ELb0ELb1EEENS1_36VarlenDynamicPersistentTileSchedulerILi128ELi160ELi256ELi128ELb0ELb1ELb1ELb0ELb1ELb1EEEEEEEEEvNT_6ParamsE --------------------------
	.section	.text._ZN7cutlass13device_kernelIN5flash11enable_sm90INS1_16FlashAttnFwdSm90INS1_25CollectiveMainloopFwdSm90ILi2EN4cute5tupleIJNS5_1CILi1EEES8_S8_EEENS6_IJNS7_ILi128EEENS7_ILi160EEENS7_ILi192EEEEEELi192ENS_12float_e4m3_tEfNS_4arch4Sm90ELb0ELb0ELb0ELb1ELb0ELb1ELb0ELb1ELb1ELb1ELb0ELb0EEENS1_21CollectiveEpilogueFwdINS6_IJSA_SC_SB_EEES9_NS_10bfloat16_tESG_Li256ELb1ELb1ELb0ELb1EEENS1_36VarlenDynamicPersistentTileSchedulerILi128ELi160ELi256ELi128ELb0ELb1ELb1ELb0ELb1ELb1EEEEEEEEEvNT_6ParamsE,"ax",@progbits
	.align	128
.text._ZN7cutlass13device_kernelIN5flash11enable_sm90INS1_16FlashAttnFwdSm90INS1_25CollectiveMainloopFwdSm90ILi2EN4cute5tupleIJNS5_1CILi1EEES8_S8_EEENS6_IJNS7_ILi128EEENS7_ILi160EEENS7_ILi192EEEEEELi192ENS_12float_e4m3_tEfNS_4arch4Sm90ELb0ELb0ELb0ELb1ELb0ELb1ELb0ELb1ELb1ELb1ELb0ELb0EEENS1_21CollectiveEpilogueFwdINS6_IJSA_SC_SB_EEES9_NS_10bfloat16_tESG_Li256ELb1ELb1ELb0ELb1EEENS1_36VarlenDynamicPersistentTileSchedulerILi128ELi160ELi256ELi128ELb0ELb1ELb1ELb0ELb1ELb1EEEEEEEEEvNT_6ParamsE:
        .type           _ZN7cutlass13device_kernelIN5flash11enable_sm90INS1_16FlashAttnFwdSm90INS1_25CollectiveMainloopFwdSm90ILi2EN4cute5tupleIJNS5_1CILi1EEES8_S8_EEENS6_IJNS7_ILi128EEENS7_ILi160EEENS7_ILi192EEEEEELi192ENS_12float_e4m3_tEfNS_4arch4Sm90ELb0ELb0ELb0ELb1ELb0ELb1ELb0ELb1ELb1ELb1ELb0ELb0EEENS1_21CollectiveEpilogueFwdINS6_IJSA_SC_SB_EEES9_NS_10bfloat16_tESG_Li256ELb1ELb1ELb0ELb1EEENS1_36VarlenDynamicPersistentTileSchedulerILi128ELi160ELi256ELi128ELb0ELb1ELb1ELb0ELb1ELb1EEEEEEEEEvNT_6ParamsE,@function
        .size           _ZN7cutlass13device_kernelIN5flash11enable_sm90INS1_16FlashAttnFwdSm90INS1_25CollectiveMainloopFwdSm90ILi2EN4cute5tupleIJNS5_1CILi1EEES8_S8_EEENS6_IJNS7_ILi128EEENS7_ILi160EEENS7_ILi192EEEEEELi192ENS_12float_e4m3_tEfNS_4arch4Sm90ELb0ELb0ELb0ELb1ELb0ELb1ELb0ELb1ELb1ELb1ELb0ELb0EEENS1_21CollectiveEpilogueFwdINS6_IJSA_SC_SB_EEES9_NS_10bfloat16_tESG_Li256ELb1ELb1ELb0ELb1EEENS1_36VarlenDynamicPersistentTileSchedulerILi128ELi160ELi256ELi128ELb0ELb1ELb1ELb0ELb1ELb1EEEEEEEEEvNT_6ParamsE,(.L_x_2865 - _ZN7cutlass13device_kernelIN5flash11enable_sm90INS1_16FlashAttnFwdSm90INS1_25CollectiveMainloopFwdSm90ILi2EN4cute5tupleIJNS5_1CILi1EEES8_S8_EEENS6_IJNS7_ILi128EEENS7_ILi160EEENS7_ILi192EEEEEELi192ENS_12float_e4m3_tEfNS_4arch4Sm90ELb0ELb0ELb0ELb1ELb0ELb1ELb0ELb1ELb1ELb1ELb0ELb0EEENS1_21CollectiveEpilogueFwdINS6_IJSA_SC_SB_EEES9_NS_10bfloat16_tESG_Li256ELb1ELb1ELb0ELb1EEENS1_36VarlenDynamicPersistentTileSchedulerILi128ELi160ELi256ELi128ELb0ELb1ELb1ELb0ELb1ELb1EEEEEEEEEvNT_6ParamsE)
        .other          _ZN7cutlass13device_kernelIN5flash11enable_sm90INS1_16FlashAttnFwdSm90INS1_25CollectiveMainloopFwdSm90ILi2EN4cute5tupleIJNS5_1CILi1EEES8_S8_EEENS6_IJNS7_ILi128EEENS7_ILi160EEENS7_ILi192EEEEEELi192ENS_12float_e4m3_tEfNS_4arch4Sm90ELb0ELb0ELb0ELb1ELb0ELb1ELb0ELb1ELb1ELb1ELb0ELb0EEENS1_21CollectiveEpilogueFwdINS6_IJSA_SC_SB_EEES9_NS_10bfloat16_tESG_Li256ELb1ELb1ELb0ELb1EEENS1_36VarlenDynamicPersistentTileSchedulerILi128ELi160ELi256ELi128ELb0ELb1ELb1ELb0ELb1ELb1EEEEEEEEEvNT_6ParamsE,@"STO_CUDA_ENTRY STV_DEFAULT"
_ZN7cutlass13device_kernelIN5flash11enable_sm90INS1_16FlashAttnFwdSm90INS1_25CollectiveMainloopFwdSm90ILi2EN4cute5tupleIJNS5_1CILi1EEES8_S8_EEENS6_IJNS7_ILi128EEENS7_ILi160EEENS7_ILi192EEEEEELi192ENS_12float_e4m3_tEfNS_4arch4Sm90ELb0ELb0ELb0ELb1ELb0ELb1ELb0ELb1ELb1ELb1ELb0ELb0EEENS1_21CollectiveEpilogueFwdINS6_IJSA_SC_SB_EEES9_NS_10bfloat16_tESG_Li256ELb1ELb1ELb0ELb1EEENS1_36VarlenDynamicPersistentTileSchedulerILi128ELi160ELi256ELi128ELb0ELb1ELb1ELb0ELb1ELb1EEEEEEEEEvNT_6ParamsE:
        /* <DEDUP_REMOVED lines=13> */
[----:B------:R-:W-:Y:S02]  /*00d0*/  UIADD3 UR10, UP2, UR4, 0x570, URZ ;  /* 0x00000570040a7890 */ /* 0x000fe4000ff5e03f */
[----:B------:R-:W-:Y:S02]  /*00e0*/  UIADD3 UR4, UP3, UR4, 0x670, URZ ;  /* 0x0000067004047890 */ /* 0x000fe4000ff7e03f */
[----:B------:R-:W-:-:S02]  /*00f0*/  UIADD3.X UR7, URZ, UR5, URZ, UP0, !UPT ;  /* 0x000000053f077290 */ /* 0x000fc400087fe43f */
[----:B------:R-:W-:Y:S02]  /*0100*/  UIADD3.X UR9, URZ, UR5, URZ, UP1, !UPT ;  /* 0x000000053f097290 */ /* 0x000fe40008ffe43f */
[----:B------:R-:W-:Y:S02]  /*0110*/  UIADD3.X UR11, URZ, UR5, URZ, UP2, !UPT ;  /* 0x000000053f0b7290 */ /* 0x000fe400097fe43f */
[----:B------:R-:W-:-:S03]  /*0120*/  UIADD3.X UR5, URZ, UR5, URZ, UP3, !UPT ;  /* 0x000000053f057290 */ /* 0x000fc60009ffe43f */
[----:B------:R0:W-:Y:S02]  /*0130*/  UTMACCTL.PF [UR6] ;  /* 0x00000000060079b9 */ /* 0x0001e40008040000 */
[----:B------:R0:W-:Y:S02]  /*0140*/  UTMACCTL.PF [UR8] ;  /* 0x00000000080079b9 */ /* 0x0001e40008040000 */
[----:B------:R0:W-:Y:S02]  /*0150*/  UTMACCTL.PF [UR10] ;  /* 0x000000000a0079b9 */ /* 0x0001e40008040000 */
[----:B------:R0:W-:Y:S02]  /*0160*/  UTMACCTL.PF [UR4] ;  /* 0x00000000040079b9 */ /* 0x0001e40008040000 */
[----:B0-----:R-:W-:Y:S01]  /*0170*/  NOP ;  /* 0x0000000000007918 */ /* 0x001fe20000000000 */
.L_x_467:
[----:B------:R-:W-:Y:S05]  /*0180*/  BSYNC B0 ;  /* 0x0000000000007941 */ /* 0x000fea0003800000 */
.L_x_466:
        /* <DEDUP_REMOVED lines=41> */
.L_x_468:
        /* <DEDUP_REMOVED lines=22> */
.L_x_469:
        /* <DEDUP_REMOVED lines=18> */
.L_x_470:
        /* <DEDUP_REMOVED lines=22> */
.L_x_471:
        /* <DEDUP_REMOVED lines=22> */
.L_x_472:
[----:B------:R-:W-:Y:S01]  /*0960*/  PLOP3.LUT P0, PT, PT, PT, UP0, 0x80, 0x0 ;  /* 0x000000000000781c */ /* 0x000fe20003f0f008 */
[----:B------:R-:W-:Y:S01]  /*0970*/  UMOV UR36, 0x1 ;  /* 0x0000000100247882 */ /* 0x000fe20000000000 */
[----:B------:R-:W-:Y:S01]  /*0980*/  NOP ;  /* 0x0000000000007918 */ /* 0x000fe20000000000 */
[----:B------:R-:W-:Y:S01]  /*0990*/  USEL UR36, UR36, 0x2, !UP0 ;  /* 0x0000000224247887 */ /* 0x000fe2000c000000 */
[----:B------:R-:W-:Y:S01]  /*09a0*/  BSSY B8, `(.L_x_473) ;  /* 0x00028a1000087945 */ /* 0x000fe20003800000 */
[----:B------:R-:W-:Y:S01]  /*09b0*/  ULDC.64 UR54, c[0x0][0x208] ;  /* 0x0000820000367ab9 */ /* 0x000fe20000000a00 */
[----:B012-4-:R-:W-:Y:S07]  /*09c0*/  BAR.SYNC.DEFER_BLOCKING 0x0 ;  /* 0x0000000000007b1d */ /* 0x017fee0000010000 */
[----:B------:R-:W-:Y:S05]  /*09d0*/  @!P0 BRA `(.L_x_474) ;  /* 0x0000021800308947 */ /* 0x000fea0003800000 */
.L_x_475:
[----:B------:R-:W-:-:S08]  /*09e0*/  NOP ;  /* 0x0000000000007918 */ /* 0x000fd00000000000 */
[----:B------:R-:W0:Y:S02]  /*09f0*/  USETMAXREG.TRY_ALLOC.CTAPOOL UP0, 0xf0 ;  /* 0x000000f0000079c8 */ /* 0x000e240008000600 */
[----:B0-----:R-:W-:-:S13]  /*0a00*/  PLOP3.LUT P0, PT, PT, PT, UP0, 0x80, 0x0 ;  /* 0x000000000000781c */ /* 0x001fda0003f0f008 */
[----:B------:R-:W-:Y:S05]  /*0a10*/  @!P0 BRA `(.L_x_475) ;  /* 0xfffffffc00f08947 */ /* 0x000fea000383ffff */
[----:B------:R-:W2:Y:S01]  /*0a20*/  LDL.LU R0, [R1+0x8] ;  /* 0x0000080001007983 */ /* 0x000ea20000300800 */
[----:B------:R-:W0:Y:S01]  /*0a30*/  S2R R2, SR_TID.X ;  /* 0x0000000000027919 */ /* 0x000e220000002100 */
[----:B------:R-:W1:Y:S01]  /*0a40*/  S2UR UR42, SR_CgaCtaId ;  /* 0x00000000002a79c3 */ /* 0x000e620000008800 */
[----:B------:R-:W-:Y:S01]  /*0a50*/  UMOV UR4, 0x400 ;  /* 0x0000040000047882 */ /* 0x000fe20000000000 */
[----:B0-----:R-:W-:-:S06]  /*0a60*/  SHF.R.U32.HI R2, RZ, 0x7, R2 ;  /* 0x00000007ff027819 */ /* 0x001fcc0000011602 */
[----:B------:R-:W-:Y:S06]  /*0a70*/  BAR.ARV 0x8, 0x180 ;  /* 0x0206000000007b1d */ /* 0x000fec0000002000 */
[----:B------:R-:W-:-:S13]  /*0a80*/  ISETP.NE.AND P0, PT, R2, 0x1, PT ;  /* 0x000000010200780c */ /* 0x000fda0003f05270 */
[----:B------:R-:W-:Y:S08]  /*0a90*/  @!P0 BAR.ARV 0x9, 0x100 ;  /* 0x0244000000008b1d */ /* 0x000ff00000002000 */
[----:B------:R-:W-:Y:S01]  /*0aa0*/  BAR.SYNC.DEFER_BLOCKING 0x5, 0x180 ;  /* 0x0146000000007b1d */ /* 0x000fe20000010000 */
[----:B-1----:R-:W-:-:S06]  /*0ab0*/  ULEA UR4, UR42, UR4, 0x18 ;  /* 0x000000042a047291 */ /* 0x002fcc000f8ec03f */
[----:B------:R-:W-:Y:S01]  /*0ac0*/  IMAD.U32 R16, RZ, RZ, UR4 ;  /* 0x00000004ff107e24 */ /* 0x000fe2000f8e00ff */
[----:B------:R-:W-:-:S04]  /*0ad0*/  ULDC UR4, c[0x0][0xc3c] ;  /* 0x00030f0000047ab9 */ /* 0x000fc80000000800 */
[----:B------:R-:W0:Y:S01]  /*0ae0*/  LDS.128 R12, [R16+0x334d0] ;  /* 0x0334d000100c7984 */ /* 0x000e220000000c00 */
[----:B------:R-:W-:Y:S06]  /*0af0*/  BAR.ARV 0x4, 0x180 ;  /* 0x0106000000007b1d */ /* 0x000fec0000002000 */
[----:B--2---:R-:W-:-:S04]  /*0b00*/  LOP3.LUT R0, R0, 0xffffffef, RZ, 0xc0, !PT ;  /* 0xffffffef00007812 */ /* 0x004fc800078ec0ff */
[----:B------:R-:W-:-:S05]  /*0b10*/  @P0 LOP3.LUT R0, R0, 0x10, RZ, 0xfc, !PT ;  /* 0x0000001000000812 */ /* 0x000fca00078efcff */
[----:B------:R1:W-:Y:S01]  /*0b20*/  STL [R1+0x8], R0 ;  /* 0x0000080001007387 */ /* 0x0003e20000100800 */
[----:B0-----:R-:W-:-:S13]  /*0b30*/  ISETP.GE.AND P0, PT, R15, UR4, PT ;  /* 0x000000040f007c0c */ /* 0x001fda000bf06270 */
[----:B-1----:R-:W-:Y:S05]  /*0b40*/  @P0 BRA `(.L_x_476) ;  /* 0x0000028800180947 */ /* 0x002fea0003800000 */
[----:B------:R-:W0:Y:S01]  /*0b50*/  S2R R0, SR_TID.X ;  /* 0x0000000000007919 */ /* 0x000e220000002100 */
[----:B------:R-:W-:Y:S01]  /*0b60*/  R2UR UR52, R16 ;  /* 0x00000000103472ca */ /* 0x000fe200000e0000 */
[----:B------:R-:W-:Y:S01]  /*0b70*/  IMAD.MOV.U32 R230, RZ, RZ, RZ ;  /* 0x000000ffffe67224 */ /* 0x000fe200078e00ff */
[----:B------:R-:W-:Y:S01]  /*0b80*/  MOV R221, RZ ;  /* 0x000000ff00dd7202 */ /* 0x000fe20000000f00 */
[----:B------:R-:W-:Y:S01]  /*0b90*/  IMAD.MOV.U32 R147, RZ, RZ, RZ ;  /* 0x000000ffff937224 */ /* 0x000fe200078e00ff */
[----:B------:R-:W-:Y:S01]  /*0ba0*/  ULOP3.LUT UR53, UR36, 0x1, URZ, 0xfc, !UPT ;  /* 0x0000000124357892 */ /* 0x000fe2000f8efc3f */
[----:B------:R-:W-:-:S08]  /*0bb0*/  UMOV UR43, URZ ;  /* 0x0000003f002b7c82 */ /* 0x000fd00008000000 */
[----:B------:R-:W-:Y:S01]  /*0bc0*/  UIADD3 UR52, UR52, 0x1e200, URZ ;  /* 0x0001e20034347890 */ /* 0x000fe2000fffe03f */
[----:B0-----:R-:W-:-:S05]  /*0bd0*/  VIADD R24, R0, 0xffffff80 ;  /* 0xffffff8000187836 */ /* 0x001fca0000000000 */
[----:B------:R-:W-:Y:S02]  /*0be0*/  SHF.R.S32.HI R0, RZ, 0x1f, R24 ;  /* 0x0000001fff007819 */ /* 0x000fe40000011418 */
[-C--:B------:R-:W-:Y:S02]  /*0bf0*/  LEA.HI R7, R24, R24.reuse, RZ, 0x1 ;  /* 0x0000001818077211 */ /* 0x080fe400078f08ff */
[CC--:B------:R-:W-:Y:S02]  /*0c00*/  LEA.HI R3, R0.reuse, R24.reuse, RZ, 0x5 ;  /* 0x0000001800037211 */ /* 0x0c0fe400078f28ff */
[CC--:B------:R-:W-:Y:S02]  /*0c10*/  LEA.HI R2, R0.reuse, R24.reuse, RZ, 0x4 ;  /* 0x0000001800027211 */ /* 0x0c0fe400078f20ff */
[----:B------:R-:W-:Y:S01]  /*0c20*/  LEA.HI R6, R0, R24, RZ, 0x2 ;  /* 0x0000001800067211 */ /* 0x000fe200078f10ff */
[----:B------:R-:W-:Y:S01]  /*0c30*/  IMAD.SHL.U32 R4, R3, 0x20, RZ ;  /* 0x0000002003047824 */ /* 0x000fe200078e00ff */
[----:B------:R-:W-:-:S02]  /*0c40*/  LOP3.LUT R3, R2, 0x3fffff0, RZ, 0xc0, !PT ;  /* 0x03fffff002037812 */ /* 0x000fc400078ec0ff */
[----:B------:R-:W-:Y:S02]  /*0c50*/  SHF.R.S32.HI R220, RZ, 0x1, R7 ;  /* 0x00000001ffdc7819 */ /* 0x000fe40000011407 */
[----:B------:R-:W-:Y:S01]  /*0c60*/  LOP3.LUT R4, R4, 0xfffffc00, RZ, 0xc0, !PT ;  /* 0xfffffc0004047812 */ /* 0x000fe200078ec0ff */
[----:B------:R-:W-:Y:S01]  /*0c70*/  IMAD.IADD R3, R24, 0x1, -R3 ;  /* 0x0000000118037824 */ /* 0x000fe200078e0a03 */
[--C-:B------:R-:W-:Y:S02]  /*0c80*/  SHF.R.S32.HI R236, RZ, 0x2, R6.reuse ;  /* 0x00000002ffec7819 */ /* 0x100fe40000011406 */
[----:B------:R-:W-:Y:S02]  /*0c90*/  SHF.R.S32.HI R9, RZ, 0x1f, R6 ;  /* 0x0000001fff097819 */ /* 0x000fe40000011406 */
[----:B------:R-:W-:Y:S02]  /*0ca0*/  LEA R5, R3, R4, 0x6 ;  /* 0x0000000403057211 */ /* 0x000fe400078e30ff */
[----:B------:R-:W-:-:S02]  /*0cb0*/  SHF.R.S32.HI R3, RZ, 0x4, R2 ;  /* 0x00000004ff037819 */ /* 0x000fc40000011402 */
[----:B------:R-:W-:Y:S02]  /*0cc0*/  LEA.HI R4, R7, R220, RZ, 0x1 ;  /* 0x000000dc07047211 */ /* 0x000fe400078f08ff */
[----:B------:R-:W-:Y:S02]  /*0cd0*/  LEA.HI R2, R2, R3, RZ, 0x1 ;  /* 0x0000000302027211 */ /* 0x000fe400078f08ff */
[----:B------:R-:W-:Y:S02]  /*0ce0*/  LOP3.LUT R6, R6, 0xfffffffc, RZ, 0xc0, !PT ;  /* 0xfffffffc06067812 */ /* 0x000fe400078ec0ff */
[----:B------:R-:W-:Y:S02]  /*0cf0*/  LOP3.LUT R2, R2, 0x1ffffffe, RZ, 0xc0, !PT ;  /* 0x1ffffffe02027812 */ /* 0x000fe400078ec0ff */
[----:B------:R-:W-:Y:S01]  /*0d00*/  LOP3.LUT R11, R4, 0x3fffffe, RZ, 0xc0, !PT ;  /* 0x03fffffe040b7812 */ /* 0x000fe200078ec0ff */
[----:B------:R-:W-:Y:S01]  /*0d10*/  IMAD.IADD R6, R24, 0x1, -R6 ;  /* 0x0000000118067824 */ /* 0x000fe200078e0a06 */
[----:B------:R-:W-:Y:S01]  /*0d20*/  LEA.HI R9, R9, R236, RZ, 0x2 ;  /* 0x000000ec09097211 */ /* 0x000fe200078f10ff */
[----:B------:R-:W-:Y:S01]  /*0d30*/  IMAD.IADD R2, R3, 0x1, -R2 ;  /* 0x0000000103027824 */ /* 0x000fe200078e0a02 */
[----:B------:R-:W-:Y:S01]  /*0d40*/  LOP3.LUT R7, R7, 0xfffffffe, RZ, 0xc0, !PT ;  /* 0xfffffffe07077812 */ /* 0x000fe200078ec0ff */
[----:B------:R-:W-:Y:S01]  /*0d50*/  IMAD.IADD R4, R220, 0x1, -R11 ;  /* 0x00000001dc047824 */ /* 0x000fe200078e0a0b */
[----:B------:R-:W-:Y:S01]  /*0d60*/  LOP3.LUT R9, R9, 0xfffffffc, RZ, 0xc0, !PT ;  /* 0xfffffffc09097812 */ /* 0x000fe200078ec0ff */
[----:B------:R-:W-:Y:S01]  /*0d70*/  IMAD.MOV.U32 R11, RZ, RZ, -0x2 ;  /* 0xfffffffeff0b7424 */ /* 0x000fe200078e00ff */
[----:B------:R-:W-:Y:S01]  /*0d80*/  LEA.HI R8, R6, R6, RZ, 0x1 ;  /* 0x0000000606087211 */ /* 0x000fe200078f08ff */
[----:B------:R-:W-:Y:S01]  /*0d90*/  IMAD R229, R3, 0x8, R4 ;  /* 0x0000000803e57824 */ /* 0x000fe200078e0204 */
[----:B------:R-:W-:Y:S01]  /*0da0*/  LEA R2, R2, R5, 0x3 ;  /* 0x0000000502027211 */ /* 0x000fe200078e18ff */
[----:B------:R-:W-:Y:S01]  /*0db0*/  IMAD.IADD R236, R236, 0x1, -R9 ;  /* 0x00000001ecec7824 */ /* 0x000fe200078e0a09 */
[----:B------:R-:W-:Y:S01]  /*0dc0*/  LOP3.LUT R3, R8, 0x1ffffffe, RZ, 0xc0, !PT ;  /* 0x1ffffffe08037812 */ /* 0x000fe200078ec0ff */
[----:B------:R-:W-:Y:S01]  /*0dd0*/  VIADD R9, R220, 0x80 ;  /* 0x00000080dc097836 */ /* 0x000fe20000000000 */
[----:B------:R-:W-:Y:S01]  /*0de0*/  SHF.L.U32 R229, R229, 0x6, RZ ;  /* 0x00000006e5e57819 */ /* 0x000fe200000006ff */
[----:B------:R0:W-:Y:S01]  /*0df0*/  STL [R1+0x78], R2 ;  /* 0x0000780201007387 */ /* 0x0001e20000100800 */
[----:B------:R-:W-:-:S02]  /*0e00*/  IMAD.IADD R21, R24, 0x1, -R7 ;  /* 0x0000000118157824 */ /* 0x000fc400078e0a07 */
[----:B------:R-:W-:Y:S01]  /*0e10*/  IMAD.IADD R8, R6, 0x1, -R3 ;  /* 0x0000000106087824 */ /* 0x000fe200078e0a03 */
[----:B------:R-:W-:Y:S01]  /*0e20*/  SHF.R.S32.HI R4, RZ, 0x1f, R9 ;  /* 0x0000001fff047819 */ /* 0x000fe20000011409 */
[----:B------:R-:W-:Y:S01]  /*0e30*/  IMAD.SHL.U32 R22, R21, 0x8, RZ ;  /* 0x0000000815167824 */ /* 0x000fe200078e00ff */
[-C--:B------:R-:W-:Y:S01]  /*0e40*/  LEA.HI R10, R9, R9.reuse, RZ, 0x1 ;  /* 0x00000009090a7211 */ /* 0x080fe200078f08ff */
[----:B------:R-:W-:Y:S01]  /*0e50*/  IMAD.SHL.U32 R227, R236, 0x80, RZ ;  /* 0x00000080ece37824 */ /* 0x000fe200078e00ff */
[----:B------:R-:W-:Y:S01]  /*0e60*/  LEA.HI R5, R4, R9, RZ, 0x3 ;  /* 0x0000000904057211 */ /* 0x000fe200078f18ff */
[----:B------:R-:W-:Y:S01]  /*0e70*/  VIADD R223, R22, 0x20 ;  /* 0x0000002016df7836 */ /* 0x000fe20000000000 */
[----:B0-----:R-:W-:Y:S01]  /*0e80*/  LEA.HI R2, R0, R24, RZ, 0x7 ;  /* 0x0000001800027211 */ /* 0x001fe200078f38ff */
[----:B------:R-:W-:Y:S01]  /*0e90*/  VIADD R224, R22, 0x40 ;  /* 0x0000004016e07836 */ /* 0x000fe20000000000 */
[----:B------:R-:W-:Y:S01]  /*0ea0*/  LOP3.LUT R4, R10, 0x3fffffe, RZ, 0xc0, !PT ;  /* 0x03fffffe0a047812 */ /* 0x000fe200078ec0ff */
[----:B------:R-:W-:Y:S01]  /*0eb0*/  IMAD.IADD R7, R22, 0x1, R223 ;  /* 0x0000000116077824 */ /* 0x000fe200078e02df */
[----:B------:R-:W-:Y:S01]  /*0ec0*/  LOP3.LUT R3, R2, 0xffffff80, RZ, 0xc0, !PT ;  /* 0xffffff8002037812 */ /* 0x000fe200078ec0ff */
[----:B------:R-:W-:Y:S01]  /*0ed0*/  VIADD R225, R22, 0x30 ;  /* 0x0000003016e17836 */ /* 0x000fe20000000000 */
[----:B------:R-:W-:Y:S01]  /*0ee0*/  SHF.L.U32 R5, R5, 0x6, RZ ;  /* 0x0000000605057819 */ /* 0x000fe200000006ff */
[----:B------:R-:W-:Y:S01]  /*0ef0*/  IMAD.IADD R232, R9, 0x1, -R4 ;  /* 0x0000000109e87824 */ /* 0x000fe200078e0a04 */
[----:B------:R-:W-:Y:S01]  /*0f00*/  SHF.R.S32.HI R17, RZ, 0x7, R2 ;  /* 0x00000007ff117819 */ /* 0x000fe20000011402 */
[----:B------:R-:W-:Y:S01]  /*0f10*/  IMAD.IADD R25, R24, 0x1, -R3 ;  /* 0x0000000118197824 */ /* 0x000fe200078e0a03 */
[----:B------:R-:W-:Y:S01]  /*0f20*/  LOP3.LUT R5, R5, 0xfffffe00, RZ, 0xc0, !PT ;  /* 0xfffffe0005057812 */ /* 0x000fe200078ec0ff */
[----:B------:R-:W-:Y:S01]  /*0f30*/  VIADD R226, R22, 0x50 ;  /* 0x0000005016e27836 */ /* 0x000fe20000000000 */
[----:B------:R-:W-:-:S02]  /*0f40*/  LEA.HI R2, R2, R17, RZ, 0x1 ;  /* 0x0000001102027211 */ /* 0x000fc400078f08ff */
[----:B------:R-:W-:Y:S01]  /*0f50*/  SHF.R.S32.HI R3, RZ, 0x1f, R25 ;  /* 0x0000001fff037819 */ /* 0x000fe20000011419 */
[----:B------:R-:W-:Y:S01]  /*0f60*/  IMAD R232, R232, 0x40, R5 ;  /* 0x00000040e8e87824 */ /* 0x000fe200078e0205 */
[----:B------:R-:W-:Y:S02]  /*0f70*/  LOP3.LUT R2, R2, 0x3fffffe, RZ, 0xc0, !PT ;  /* 0x03fffffe02027812 */ /* 0x000fe400078ec0ff */
[CC--:B------:R-:W-:Y:S02]  /*0f80*/  LEA.HI R4, R3.reuse, R25.reuse, RZ, 0x2 ;  /* 0x0000001903047211 */ /* 0x0c0fe400078f10ff */
[----:B------:R-:W-:Y:S01]  /*0f90*/  LEA.HI R3, R3, R25, RZ, 0x5 ;  /* 0x0000001903037211 */ /* 0x000fe200078f28ff */
[----:B------:R-:W-:Y:S01]  /*0fa0*/  IMAD.IADD R2, R17, 0x1, -R2 ;  /* 0x0000000111027824 */ /* 0x000fe200078e0a02 */
[--C-:B------:R-:W-:Y:S01]  /*0fb0*/  SHF.R.S32.HI R5, RZ, 0x2, R4.reuse ;  /* 0x00000002ff057819 */ /* 0x100fe20000011404 */
[----:B------:R-:W-:Y:S01]  /*0fc0*/  IMAD.MOV.U32 R17, RZ, RZ, RZ ;  /* 0x000000ffff117224 */ /* 0x000fe200078e00ff */
[----:B------:R-:W-:-:S02]  /*0fd0*/  SHF.R.S32.HI R6, RZ, 0x1f, R4 ;  /* 0x0000001fff067819 */ /* 0x000fc40000011404 */
[----:B------:R-:W-:Y:S02]  /*0fe0*/  LOP3.LUT R4, R4, 0x7ffffffc, RZ, 0xc0, !PT ;  /* 0x7ffffffc04047812 */ /* 0x000fe400078ec0ff */
[----:B------:R-:W-:Y:S02]  /*0ff0*/  LEA.HI R6, R6, R5, RZ, 0x3 ;  /* 0x0000000506067211 */ /* 0x000fe400078f18ff */
[----:B------:R-:W-:Y:S01]  /*1000*/  SHF.R.S32.HI R3, RZ, 0x5, R3 ;  /* 0x00000005ff037819 */ /* 0x000fe20000011403 */
[----:B------:R-:W-:Y:S01]  /*1010*/  IMAD.IADD R4, R25, 0x1, -R4 ;  /* 0x0000000119047824 */ /* 0x000fe200078e0a04 */
[----:B------:R-:W-:Y:S02]  /*1020*/  LOP3.LUT R6, R6, 0xfffffff8, RZ, 0xc0, !PT ;  /* 0xfffffff806067812 */ /* 0x000fe400078ec0ff */
[----:B------:R-:W-:Y:S01]  /*1030*/  LEA.HI R0, R0, R24, RZ, 0x3 ;  /* 0x0000001800007211 */ /* 0x000fe200078f18ff */
[----:B------:R-:W-:Y:S01]  /*1040*/  IMAD R4, R4, R11, 0xa0 ;  /* 0x000000a004047424 */ /* 0x000fe200078e020b */
[----:B------:R-:W-:Y:S01]  /*1050*/  SHF.R.S32.HI R12, RZ, 0x1f, R7 ;  /* 0x0000001fff0c7819 */ /* 0x000fe20000011407 */
[----:B------:R-:W-:Y:S01]  /*1060*/  IMAD.IADD R6, R5, 0x1, -R6 ;  /* 0x0000000105067824 */ /* 0x000fe200078e0a06 */
[----:B------:R-:W-:-:S02]  /*1070*/  IADD3 R9, R22, R224, RZ ;  /* 0x000000e016097210 */ /* 0x000fc40007ffe0ff */
[CC--:B------:R-:W-:Y:S01]  /*1080*/  LEA.HI R20, R12.reuse, R7.reuse, RZ, 0x4 ;  /* 0x000000070c147211 */ /* 0x0c0fe200078f20ff */
[----:B------:R-:W-:Y:S01]  /*1090*/  IMAD R3, R3, 0x10, R6 ;  /* 0x0000001003037824 */ /* 0x000fe200078e0206 */
[----:B------:R-:W-:Y:S01]  /*10a0*/  LEA.HI R7, R12, R7, RZ, 0x6 ;  /* 0x000000070c077211 */ /* 0x000fe200078f30ff */
[----:B------:R0:W-:Y:S01]  /*10b0*/  STL [R1+0x70], R4 ;  /* 0x0000700401007387 */ /* 0x0001e20000100800 */
[----:B------:R-:W-:Y:S01]  /*10c0*/  LOP3.LUT R227, R227, 0x180, RZ, 0xc0, !PT ;  /* 0x00000180e3e37812 */ /* 0x000fe200078ec0ff */
[----:B------:R-:W-:Y:S01]  /*10d0*/  IMAD R11, R2, 0x40, R3 ;  /* 0x00000040020b7824 */ /* 0x000fe200078e0203 */
[----:B------:R-:W-:Y:S01]  /*10e0*/  LOP3.LUT R2, R0, 0xfffffff8, RZ, 0xc0, !PT ;  /* 0xfffffff800027812 */ /* 0x000fe200078ec0ff */
[----:B------:R-:W-:Y:S01]  /*10f0*/  IMAD.SHL.U32 R7, R7, 0x80, RZ ;  /* 0x0000008007077824 */ /* 0x000fe200078e00ff */
[----:B------:R-:W-:Y:S01]  /*1100*/  SHF.R.S32.HI R3, RZ, 0x3, R0 ;  /* 0x00000003ff037819 */ /* 0x000fe20000011400 */
[----:B------:R-:W-:Y:S01]  /*1110*/  STL [R1+0x14], R13 ;  /* 0x0000140d01007387 */ /* 0x000fe20000100800 */
[----:B------:R-:W-:Y:S01]  /*1120*/  SHF.R.S32.HI R18, RZ, 0x1f, R9 ;  /* 0x0000001fff127819 */ /* 0x000fe20000011409 */
[----:B------:R-:W-:Y:S01]  /*1130*/  IMAD.IADD R2, R24, 0x1, -R2 ;  /* 0x0000000118027824 */ /* 0x000fe200078e0a02 */
[----:B------:R-:W-:Y:S01]  /*1140*/  SHF.R.S32.HI R0, RZ, 0x1f, R220 ;  /* 0x0000001fff007819 */ /* 0x000fe200000114dc */
[----:B------:R-:W-:Y:S01]  /*1150*/  STL [R1+0x18], R14 ;  /* 0x0000180e01007387 */ /* 0x000fe20000100800 */
[----:B------:R-:W-:Y:S01]  /*1160*/  SHF.R.S32.HI R0, RZ, 0x1f, R223 ;  /* 0x0000001fff007819 */ /* 0x000fe200000114df */
[----:B------:R-:W-:Y:S01]  /*1170*/  IMAD.SHL.U32 R234, R2, 0x8, RZ ;  /* 0x0000000802ea7824 */ /* 0x000fe200078e00ff */
[----:B------:R-:W-:Y:S01]  /*1180*/  LOP3.LUT R5, R227, 0x30, R20, 0xf8, !PT ;  /* 0x00000030e3057812 */ /* 0x000fe200078ef814 */
[----:B------:R-:W-:Y:S01]  /*1190*/  STL [R1+0x1c], R15 ;  /* 0x00001c0f01007387 */ /* 0x000fe20000100800 */
[----:B------:R-:W-:Y:S01]  /*11a0*/  SHF.R.U32.HI R228, RZ, 0x3, R227 ;  /* 0x00000003ffe47819 */ /* 0x000fe200000116e3 */
[----:B------:R-:W-:Y:S01]  /*11b0*/  VIADD R237, R234, 0x40 ;  /* 0x00000040eaed7836 */ /* 0x000fe20000000000 */
[----:B------:R-:W-:Y:S01]  /*11c0*/  SHF.R.S32.HI R2, RZ, 0x1f, R234 ;  /* 0x0000001fff027819 */ /* 0x000fe200000114ea */
[----:B------:R-:W-:Y:S01]  /*11d0*/  STL [R1+0x6c], R11 ;  /* 0x00006c0b01007387 */ /* 0x000fe20000100800 */
[----:B------:R-:W-:-:S02]  /*11e0*/  SHF.R.S32.HI R2, RZ, 0x1f, R225 ;  /* 0x0000001fff027819 */ /* 0x000fc400000114e1 */
[CC--:B------:R-:W-:Y:S01]  /*11f0*/  LEA.HI R12, R18.reuse, R9.reuse, RZ, 0x4 ;  /* 0x00000009120c7211 */ /* 0x0c0fe200078f20ff */
[----:B------:R1:W-:Y:S01]  /*1200*/  STL [R1+0x5c], R0 ;  /* 0x00005c0001007387 */ /* 0x0003e20000100800 */
[----:B------:R-:W-:Y:S01]  /*1210*/  LEA.HI R9, R18, R9, RZ, 0x6 ;  /* 0x0000000912097211 */ /* 0x000fe200078f30ff */
[----:B------:R-:W-:Y:S01]  /*1220*/  IMAD.SHL.U32 R18, R21, 0x10, RZ ;  /* 0x0000001015127824 */ /* 0x000fe200078e00ff */
[----:B------:R-:W-:Y:S01]  /*1230*/  SHF.R.S32.HI R3, RZ, 0x1f, R224 ;  /* 0x0000001fff037819 */ /* 0x000fe200000114e0 */
[----:B------:R2:W-:Y:S01]  /*1240*/  STL [R1+0x58], R2 ;  /* 0x0000580201007387 */ /* 0x0005e20000100800 */
[----:B0-----:R-:W-:Y:S01]  /*1250*/  LOP3.LUT R4, R7, 0xffffe000, RZ, 0xc0, !PT ;  /* 0xffffe00007047812 */ /* 0x001fe200078ec0ff */
[----:B------:R-:W-:Y:S01]  /*1260*/  IMAD.SHL.U32 R6, R9, 0x80, RZ ;  /* 0x0000008009067824 */ /* 0x000fe200078e00ff */
[----:B------:R-:W-:Y:S01]  /*1270*/  LOP3.LUT R5, R5, R228, RZ, 0x3c, !PT ;  /* 0x000000e405057212 */ /* 0x000fe200078e3cff */
[----:B------:R0:W-:Y:S01]  /*1280*/  STL [R1+0x54], R3 ;  /* 0x0000540301007387 */ /* 0x0001e20000100800 */
[----:B------:R-:W-:Y:S01]  /*1290*/  LOP3.LUT R9, R227, 0x30, R12, 0xf8, !PT ;  /* 0x00000030e3097812 */ /* 0x000fe200078ef80c */
[----:B-1----:R-:W-:Y:S01]  /*12a0*/  VIADD R0, R234, 0x80 ;  /* 0x00000080ea007836 */ /* 0x002fe20000000000 */
[----:B------:R-:W-:-:S02]  /*12b0*/  IADD3 R7, R5, R229, R4 ;  /* 0x000000e505077210 */ /* 0x000fc40007ffe004 */
[C---:B------:R-:W-:Y:S02]  /*12c0*/  LOP3.LUT R5, R227.reuse, 0x30, R18, 0xf8, !PT ;  /* 0x00000030e3057812 */ /* 0x040fe400078ef812 */
[----:B--2---:R-:W-:Y:S02]  /*12d0*/  SHF.R.S32.HI R2, RZ, 0x1f, R226 ;  /* 0x0000001fff027819 */ /* 0x004fe400000114e2 */
[----:B------:R-:W-:Y:S02]  /*12e0*/  LOP3.LUT R6, R6, 0xffffe000, RZ, 0xc0, !PT ;  /* 0xffffe00006067812 */ /* 0x000fe400078ec0ff */
[----:B0-----:R-:W-:Y:S01]  /*12f0*/  LOP3.LUT R3, R227, 0x10, R18, 0xf8, !PT ;  /* 0x00000010e3037812 */ /* 0x001fe200078ef812 */
[----:B------:R0:W-:Y:S01]  /*1300*/  STL [R1+0x50], R2 ;  /* 0x0000500201007387 */ /* 0x0001e20000100800 */
[-C--:B------:R-:W-:Y:S02]  /*1310*/  LOP3.LUT R9, R9, R228.reuse, RZ, 0x3c, !PT ;  /* 0x000000e409097212 */ /* 0x080fe400078e3cff */
[----:B------:R-:W-:-:S02]  /*1320*/  LOP3.LUT R5, R5, R228, RZ, 0x3c, !PT ;  /* 0x000000e405057212 */ /* 0x000fc400078e3cff */
[----:B------:R-:W-:Y:S02]  /*1330*/  IADD3 R9, R9, R229, R6 ;  /* 0x000000e509097210 */ /* 0x000fe40007ffe006 */
[----:B------:R-:W-:Y:S02]  /*1340*/  SHF.R.S32.HI R10, RZ, 0x1, R10 ;  /* 0x00000001ff0a7819 */ /* 0x000fe4000001140a */
[----:B------:R-:W-:Y:S02]  /*1350*/  IADD3 R222, R22, 0x10, RZ ;  /* 0x0000001016de7810 */ /* 0x000fe40007ffe0ff */
[----:B0-----:R-:W-:Y:S01]  /*1360*/  SHF.R.S32.HI R2, RZ, 0x1f, R0 ;  /* 0x0000001fff027819 */ /* 0x001fe20000011400 */
[----:B------:R-:W-:Y:S01]  /*1370*/  IMAD.SHL.U32 R10, R10, 0x80, RZ ;  /* 0x000000800a0a7824 */ /* 0x000fe200078e00ff */
[----:B------:R-:W-:Y:S02]  /*1380*/  LOP3.LUT R0, R3, R228, RZ, 0x3c, !PT ;  /* 0x000000e403007212 */ /* 0x000fe400078e3cff */
[----:B------:R-:W-:-:S02]  /*1390*/  SHF.R.S32.HI R3, RZ, 0x4, R20 ;  /* 0x00000004ff037819 */ /* 0x000fc40000011414 */
[----:B------:R-:W-:Y:S02]  /*13a0*/  SHF.R.S32.HI R2, RZ, 0x4, R12 ;  /* 0x00000004ff027819 */ /* 0x000fe4000001140c */
[----:B------:R-:W-:Y:S01]  /*13b0*/  IADD3 R235, R229, R0, RZ ;  /* 0x00000000e5eb7210 */ /* 0x000fe20007ffe0ff */
[----:B------:R0:W-:Y:S01]  /*13c0*/  STL [R1+0x40], R3 ;  /* 0x0000400301007387 */ /* 0x0001e20000100800 */
[----:B------:R-:W-:Y:S02]  /*13d0*/  IADD3 R0, R16, R229, R5 ;  /* 0x000000e510007210 */ /* 0x000fe40007ffe005 */
[----:B------:R-:W-:Y:S01]  /*13e0*/  LOP3.LUT R231, R10, 0x180, RZ, 0xc0, !PT ;  /* 0x000001800ae77812 */ /* 0x000fe200078ec0ff */
[----:B------:R1:W-:Y:S01]  /*13f0*/  STL [R1+0x48], R2 ;  /* 0x0000480201007387 */ /* 0x0003e20000100800 */
[----:B------:R-:W-:-:S03]  /*1400*/  SHF.R.S32.HI R4, RZ, 0x1f, R237 ;  /* 0x0000001fff047819 */ /* 0x000fc600000114ed */
[----:B------:R2:W-:Y:S01]  /*1410*/  STL [R1+0x68], R0 ;  /* 0x0000680001007387 */ /* 0x0005e20000100800 */
[C---:B0-----:R-:W-:Y:S02]  /*1420*/  IMAD.IADD R3, R16.reuse, 0x1, R7 ;  /* 0x0000000110037824 */ /* 0x041fe400078e0207 */
[----:B-1----:R-:W-:-:S03]  /*1430*/  IMAD.IADD R2, R16, 0x1, R9 ;  /* 0x0000000110027824 */ /* 0x002fc600078e0209 */
[----:B------:R0:W-:Y:S01]  /*1440*/  STL [R1+0x64], R3 ;  /* 0x0000640301007387 */ /* 0x0001e20000100800 */
[----:B--2---:R-:W-:-:S03]  /*1450*/  IMAD R0, R8, 0x8, R11 ;  /* 0x0000000808007824 */ /* 0x004fc600078e020b */
[----:B------:R0:W-:Y:S04]  /*1460*/  STL [R1+0x60], R2 ;  /* 0x0000600201007387 */ /* 0x0001e80000100800 */
[----:B------:R0:W-:Y:S02]  /*1470*/  STL [R1+0x74], R0 ;  /* 0x0000740001007387 */ /* 0x0001e40000100800 */
.L_x_667:
[----:B0-2---:R-:W2:Y:S01]  /*1480*/  LDL.LU R0, [R1+0x1c] ;  /* 0x00001c0001007983 */ /* 0x005ea20000300800 */
[----:B----4-:R-:W2:Y:S01]  /*1490*/  LDC.64 R2, c[0x0][0xc88] ;  /* 0x00032200ff027b82 */ /* 0x010ea20000000a00 */
[----:B------:R-:W-:Y:S05]  /*14a0*/  YIELD ;  /* 0x0000000000007946 */ /* 0x000fea0003800000 */
[----:B------:R-:W-:Y:S01]  /*14b0*/  ULDC.64 UR4, c[0x0][0xa28] ;  /* 0x00028a0000047ab9 */ /* 0x000fe20000000a00 */
[----:B------:R-:W-:Y:S01]  /*14c0*/  ULDC.64 UR8, c[0x0][0xa18] ;  /* 0x0002860000087ab9 */ /* 0x000fe20000000a00 */
[----:B------:R-:W-:Y:S01]  /*14d0*/  ISETP.NE.U32.AND P1, PT, RZ, UR4, PT ;  /* 0x00000004ff007c0c */ /* 0x000fe2000bf25070 */
[----:B------:R-:W-:Y:S01]  /*14e0*/  ULDC.64 UR6, c[0x0][0xa08] ;  /* 0x0002820000067ab9 */ /* 0x000fe20000000a00 */
[----:B--2---:R-:W-:-:S05]  /*14f0*/  IMAD.WIDE R2, R0, 0x4, R2 ;  /* 0x0000000400027825 */ /* 0x004fca00078e0202 */
[----:B------:R0:W2:Y:S01]  /*1500*/  LDG.E R0, desc[UR54][R2.64] ;  /* 0x0000003602007981 */ /* 0x0000a2000c1e1900 */
[----:B------:R-:W-:Y:S02]  /*1510*/  ISETP.NE.AND.EX P1, PT, RZ, UR5, PT, P1 ;  /* 0x00000005ff007c0c */ /* 0x000fe4000bf25310 */
[----:B------:R-:W-:Y:S02]  /*1520*/  ISETP.NE.U32.AND P0, PT, RZ, UR6, PT ;  /* 0x00000006ff007c0c */ /* 0x000fe4000bf05070 */
[----:B------:R-:W-:Y:S02]  /*1530*/  MOV R27, RZ ;  /* 0x000000ff001b7202 */ /* 0x000fe40000000f00 */
[----:B------:R-:W-:Y:S01]  /*1540*/  ISETP.NE.AND.EX P0, PT, RZ, UR7, PT, P0 ;  /* 0x00000007ff007c0c */ /* 0x000fe2000bf05300 */
[----:B0-----:R-:W-:Y:S01]  /*1550*/  IMAD.MOV.U32 R3, RZ, RZ, RZ ;  /* 0x000000ffff037224 */ /* 0x001fe200078e00ff */
[----:B--23--:R-:W-:Y:S01]  /*1560*/  SHF.R.S32.HI R6, RZ, 0x1f, R0 ;  /* 0x0000001fff067819 */ /* 0x00cfe20000011400 */
[----:B------:R-:W-:-:S04]  /*1570*/  IMAD.SHL.U32 R30, R0, 0x4, RZ ;  /* 0x00000004001e7824 */ /* 0x000fc800078e00ff */
[C---:B------:R-:W-:Y:S01]  /*1580*/  @P1 LEA R4, P2, R0.reuse, UR4, 0x2 ;  /* 0x0000000400041c11 */ /* 0x040fe2000f8410ff */
[----:B------:R-:W-:Y:S01]  /*1590*/  STL [R1], R0 ;  /* 0x0000000001007387 */ /* 0x000fe20000100800 */
[C-C-:B------:R-:W-:Y:S02]  /*15a0*/  SHF.L.U64.HI R29, R0.reuse, 0x2, R6.reuse ;  /* 0x00000002001d7819 */ /* 0x140fe40000010206 */
[----:B------:R-:W-:Y:S01]  /*15b0*/  @P1 LEA.HI.X R5, R0, UR5, R6, 0x2, P2 ;  /* 0x0000000500051c11 */ /* 0x000fe200090f1406 */
[----:B------:R0:W-:Y:S01]  /*15c0*/  STL [R1+0x2c], R6 ;  /* 0x00002c0601007387 */ /* 0x0001e20000100800 */
[----:B------:R-:W-:Y:S01]  /*15d0*/  ISETP.NE.U32.AND P2, PT, RZ, UR8, PT ;  /* 0x00000008ff007c0c */ /* 0x000fe2000bf45070 */
[----:B------:R-:W-:Y:S01]  /*15e0*/  ULDC UR4, c[0x0][0x288] ;  /* 0x0000a20000047ab9 */ /* 0x000fe20000000800 */
[C---:B------:R-:W-:Y:S01]  /*15f0*/  IADD3 R8, P3, R30.reuse, UR6, RZ ;  /* 0x000000061e087c10 */ /* 0x040fe2000ff7e0ff */
[----:B-1----:R1:W5:Y:S01]  /*1600*/  @P1 LDG.E R3, desc[UR54][R4.64] ;  /* 0x0000003604031981 */ /* 0x002362000c1e1900 */
[----:B------:R-:W-:Y:S01]  /*1610*/  ISETP.NE.AND.EX P2, PT, RZ, UR9, PT, P2 ;  /* 0x00000009ff007c0c */ /* 0x000fe2000bf45320 */
[----:B------:R-:W-:Y:S01]  /*1620*/  IMAD.U32 R153, RZ, RZ, UR4 ;  /* 0x00000004ff997e24 */ /* 0x000fe2000f8e00ff */
[C---:B------:R-:W-:Y:S01]  /*1630*/  IADD3.X R9, R29.reuse, UR7, RZ, P3, !PT ;  /* 0x000000071d097c10 */ /* 0x040fe20009ffe4ff */
[----:B------:R-:W-:Y:S01]  /*1640*/  ULDC.64 UR4, c[0x0][0x418] ;  /* 0x0001060000047ab9 */ /* 0x000fe20000000a00 */
[----:B------:R1:W-:Y:S04]  /*1650*/  STL [R1+0x24], R30 ;  /* 0x0000241e01007387 */ /* 0x0003e80000100800 */
[----:B------:R1:W5:Y:S05]  /*1660*/  @P0 LDG.E R27, desc[UR54][R8.64] ;  /* 0x00000036081b0981 */ /* 0x00036a000c1e1900 */
[----:B0-----:R-:W-:Y:S01]  /*1670*/  @P2 IADD3 R6, P1, R30, UR8, RZ ;  /* 0x000000081e062c10 */ /* 0x001fe2000ff3e0ff */
[----:B------:R-:W-:Y:S01]  /*1680*/  UISETP.NE.U32.AND UP0, UPT, UR4, URZ, UPT ;  /* 0x0000003f0400728c */ /* 0x000fe2000bf05070 */
[----:B------:R1:W-:Y:S02]  /*1690*/  STL [R1+0x28], R29 ;  /* 0x0000281d01007387 */ /* 0x0003e40000100800 */
[----:B------:R-:W-:Y:S01]  /*16a0*/  @P2 IADD3.X R7, R29, UR9, RZ, P1, !PT ;  /* 0x000000091d072c10 */ /* 0x000fe20008ffe4ff */
[----:B------:R-:W-:-:S04]  /*16b0*/  ULDC UR4, c[0x0][0x424] ;  /* 0x0001090000047ab9 */ /* 0x000fc80000000800 */
[----:B------:R1:W5:Y:S01]  /*16c0*/  @P2 LDG.E R153, desc[UR54][R6.64] ;  /* 0x0000003606992981 */ /* 0x000362000c1e1900 */
[----:B------:R-:W-:-:S03]  /*16d0*/  UISETP.NE.AND.EX UP0, UPT, UR5, URZ, UPT, UP0 ;  /* 0x0000003f0500728c */ /* 0x000fc6000bf05300 */
[----:B------:R-:W-:Y:S01]  /*16e0*/  ULDC UR5, c[0x0][0x2f0] ;  /* 0x0000bc0000057ab9 */ /* 0x000fe20000000800 */
[----:B------:R-:W-:-:S04]  /*16f0*/  USEL UR4, UR4, 0x1, UP0 ;  /* 0x0000000104047887 */ /* 0x000fc80008000000 */
[----:B------:R-:W-:-:S03]  /*1700*/  UIMAD UR4, UR4, UR5, URZ ;  /* 0x00000005040472a4 */ /* 0x000fc6000f8e023f */
[----:B------:R-:W-:Y:S02]  /*1710*/  ULDC UR5, c[0x0][0x348] ;  /* 0x0000d20000057ab9 */ /* 0x000fe40000000800 */
[----:B------:R-:W-:Y:S02]  /*1720*/  IMAD.U32 R2, RZ, RZ, UR5 ;  /* 0x00000005ff027e24 */ /* 0x000fe4000f8e00ff */
[----:B------:R-:W-:Y:S02]  /*1730*/  IMAD.U32 R26, RZ, RZ, UR4 ;  /* 0x00000004ff1a7e24 */ /* 0x000fe4000f8e00ff */
[----:B------:R-:W-:Y:S01]  /*1740*/  IMAD.MOV.U32 R25, RZ, RZ, R0 ;  /* 0x000000ffff197224 */ /* 0x000fe200078e0000 */
[----:B-1----:R-:W-:Y:S06]  /*1750*/  @P2 BRA `(.L_x_477) ;  /* 0x0000000000242947 */ /* 0x002fec0003800000 */
[----:B------:R-:W-:Y:S02]  /*1760*/  ULDC.64 UR4, c[0x0][0xa00] ;  /* 0x0002800000047ab9 */ /* 0x000fe40000000a00 */
[----:B------:R-:W-:-:S04]  /*1770*/  ISETP.NE.U32.AND P1, PT, RZ, UR4, PT ;  /* 0x00000004ff007c0c */ /* 0x000fc8000bf25070 */
[----:B------:R-:W-:-:S13]  /*1780*/  ISETP.NE.AND.EX P1, PT, RZ, UR5, PT, P1 ;  /* 0x00000005ff007c0c */ /* 0x000fda000bf25310 */
[----:B------:R-:W-:Y:S05]  /*1790*/  @!P1 BRA `(.L_x_477) ;  /* 0x0000000000149947 */ /* 0x000fea0003800000 */
[----:B------:R-:W0:Y:S02]  /*17a0*/  LDC.64 R4, c[0x0][0xa00] ;  /* 0x00028000ff047b82 */ /* 0x000e240000000a00 */
[----:B0-----:R-:W-:-:S05]  /*17b0*/  IMAD.WIDE R4, R25, 0x4, R4 ;  /* 0x0000000419047825 */ /* 0x001fca00078e0204 */
[----:B-----5:R-:W2:Y:S04]  /*17c0*/  LDG.E R153, desc[UR54][R4.64] ;  /* 0x0000003604997981 */ /* 0x020ea8000c1e1900 */
[----:B------:R-:W2:Y:S02]  /*17d0*/  LDG.E R0, desc[UR54][R4.64+0x4] ;  /* 0x0000043604007981 */ /* 0x000ea4000c1e1900 */
[----:B--2---:R-:W-:-:S07]  /*17e0*/  IMAD.IADD R153, R0, 0x1, -R153 ;  /* 0x0000000100997824 */ /* 0x004fce00078e0a99 */
.L_x_477:
[----:B------:R-:W2:Y:S01]  /*17f0*/  LDL R28, [R1+0x18] ;  /* 0x00001800011c7983 */ /* 0x000ea20000100800 */
[----:B------:R-:W-:Y:S02]  /*1800*/  ULDC.64 UR4, c[0x0][0xa20] ;  /* 0x0002880000047ab9 */ /* 0x000fe40000000a00 */
[----:B------:R-:W-:Y:S01]  /*1810*/  ISETP.NE.U32.AND P1, PT, RZ, UR4, PT ;  /* 0x00000004ff007c0c */ /* 0x000fe2000bf25070 */
[----:B------:R-:W3:Y:S03]  /*1820*/  LDL R0, [R1+0x14] ;  /* 0x0000140001007983 */ /* 0x000ee60000100800 */
[----:B------:R-:W-:Y:S01]  /*1830*/  ISETP.NE.AND.EX P1, PT, RZ, UR5, PT, P1 ;  /* 0x00000005ff007c0c */ /* 0x000fe2000bf25310 */
[----:B--2---:R0:W-:Y:S04]  /*1840*/  STL [R1+0x20], R28 ;  /* 0x0000201c01007387 */ /* 0x0041e80000100800 */
[----:B---3--:R0:W-:Y:S08]  /*1850*/  STL [R1+0x30], R0 ;  /* 0x0000300001007387 */ /* 0x0081f00000100800 */
[----:B------:R-:W-:Y:S05]  /*1860*/  @!P1 BRA `(.L_x_478) ;  /* 0x0000000000109947 */ /* 0x000fea0003800000 */
[----:B------:R-:W-:-:S04]  /*1870*/  IADD3 R4, P0, R30, UR4, RZ ;  /* 0x000000041e047c10 */ /* 0x000fc8000ff1e0ff */
[----:B------:R-:W-:-:S05]  /*1880*/  IADD3.X R5, R29, UR5, RZ, P0, !PT ;  /* 0x000000051d057c10 */ /* 0x000fca00087fe4ff */
[----:B------:R1:W5:Y:S01]  /*1890*/  LDG.E R26, desc[UR54][R4.64] ;  /* 0x00000036041a7981 */ /* 0x000362000c1e1900 */
[----:B------:R-:W-:Y:S05]  /*18a0*/  BRA `(.L_x_479) ;  /* 0x0000000000107947 */ /* 0x000fea0003800000 */
.L_x_478:
[----:B------:R-:W-:Y:S05]  /*18b0*/  @!P0 BRA `(.L_x_479) ;  /* 0x00000000000c8947 */ /* 0x000fea0003800000 */
[----:B------:R-:W2:Y:S04]  /*18c0*/  LDG.E R5, desc[UR54][R8.64] ;  /* 0x0000003608057981 */ /* 0x000ea8000c1e1900 */
[----:B------:R-:W2:Y:S02]  /*18d0*/  LDG.E R26, desc[UR54][R8.64+0x4] ;  /* 0x00000436081a7981 */ /* 0x000ea4000c1e1900 */
[----:B--2---:R-:W-:-:S07]  /*18e0*/  IADD3 R26, -R5, R26, RZ ;  /* 0x0000001a051a7210 */ /* 0x004fce0007ffe1ff */
.L_x_479:
[----:B------:R-:W-:Y:S02]  /*18f0*/  ULDC.64 UR4, c[0x0][0xa10] ;  /* 0x0002840000047ab9 */ /* 0x000fe40000000a00 */
[----:B------:R-:W-:-:S04]  /*1900*/  ISETP.NE.U32.AND P0, PT, RZ, UR4, PT ;  /* 0x00000004ff007c0c */ /* 0x000fc8000bf05070 */
[----:B------:R-:W-:Y:S01]  /*1910*/  ISETP.NE.AND.EX P0, PT, RZ, UR5, PT, P0 ;  /* 0x00000005ff007c0c */ /* 0x000fe2000bf05300 */
[----:B-----5:R-:W-:Y:S01]  /*1920*/  IMAD.IADD R3, R26, 0x1, -R3 ;  /* 0x000000011a037824 */ /* 0x020fe200078e0a03 */
[----:B------:R-:W-:-:S11]  /*1930*/  ULDC.64 UR4, c[0x0][0xa30] ;  /* 0x00028c0000047ab9 */ /* 0x000fd60000000a00 */
[----:B-1----:R-:W1:Y:S02]  /*1940*/  @P0 LDC.64 R4, c[0x0][0xa10] ;  /* 0x00028400ff040b82 */ /* 0x002e640000000a00 */
[----:B-1----:R-:W-:-:S05]  /*1950*/  @P0 IMAD.WIDE R4, R25, 0x4, R4 ;  /* 0x0000000419040825 */ /* 0x002fca00078e0204 */
[----:B0-----:R-:W2:Y:S04]  /*1960*/  @P0 LDG.E R0, desc[UR54][R4.64] ;  /* 0x0000003604000981 */ /* 0x001ea8000c1e1900 */
[----:B------:R-:W2:Y:S01]  /*1970*/  @P0 LDG.E R9, desc[UR54][R4.64+0x4] ;  /* 0x0000043604090981 */ /* 0x000ea2000c1e1900 */
[----:B------:R-:W-:Y:S01]  /*1980*/  IADD3 R126, -R3, RZ, RZ ;  /* 0x000000ff037e7210 */ /* 0x000fe20007ffe1ff */
[----:B------:R-:W-:Y:S01]  /*1990*/  IMAD.MOV.U32 R145, RZ, RZ, R26 ;  /* 0x000000ffff917224 */ /* 0x000fe200078e001a */
[----:B------:R-:W-:Y:S02]  /*19a0*/  ISETP.NE.U32.AND P1, PT, RZ, UR4, PT ;  /* 0x00000004ff007c0c */ /* 0x000fe4000bf25070 */
[----:B------:R-:W-:Y:S02]  /*19b0*/  VIMNMX R126, RZ, R126, !PT ;  /* 0x0000007eff7e7248 */ /* 0x000fe40007fe0100 */
[----:B------:R-:W-:-:S13]  /*19c0*/  ISETP.NE.AND.EX P1, PT, RZ, UR5, PT, P1 ;  /* 0x00000005ff007c0c */ /* 0x000fda000bf25310 */
[----:B------:R-:W-:-:S04]  /*19d0*/  @P1 IADD3 R6, P2, R30, UR4, RZ ;  /* 0x000000041e061c10 */ /* 0x000fc8000ff5e0ff */
[----:B------:R-:W-:-:S05]  /*19e0*/  @P1 IADD3.X R7, R29, UR5, RZ, P2, !PT ;  /* 0x000000051d071c10 */ /* 0x000fca00097fe4ff */
[----:B------:R0:W5:Y:S01]  /*19f0*/  @P1 LDG.E R145, desc[UR54][R6.64] ;  /* 0x0000003606911981 */ /* 0x000162000c1e1900 */
[----:B--2---:R-:W-:-:S04]  /*1a00*/  @P0 IMAD.IADD R2, R9, 0x1, -R0 ;  /* 0x0000000109020824 */ /* 0x004fc800078e0a00 */
[----:B------:R-:W-:-:S04]  /*1a10*/  IMAD.IADD R159, R3, 0x1, R2 ;  /* 0x00000001039f7824 */ /* 0x000fc800078e0202 */
[----:B------:R-:W-:-:S04]  /*1a20*/  VIADD R0, R159, 0x9f ;  /* 0x0000009f9f007836 */ /* 0x000fc80000000000 */
[----:B------:R-:W-:-:S05]  /*1a30*/  IMAD.HI R0, R0, 0x66666667, RZ ;  /* 0x6666666700007827 */ /* 0x000fca00078e02ff */
[----:B------:R-:W-:-:S04]  /*1a40*/  SHF.R.U32.HI R161, RZ, 0x1f, R0 ;  /* 0x0000001fffa17819 */ /* 0x000fc80000011600 */
[----:B------:R-:W-:-:S05]  /*1a50*/  LEA.HI.SX32 R161, R0, R161, 0x1a ;  /* 0x000000a100a17211 */ /* 0x000fca00078fd2ff */
[----:B------:R-:W-:-:S05]  /*1a60*/  IMAD R3, R161, 0xa0, -R3 ;  /* 0x000000a0a1037824 */ /* 0x000fca00078e0a03 */
[----:B------:R-:W-:-:S04]  /*1a70*/  VIMNMX R3, R3, R2, PT ;  /* 0x0000000203037248 */ /* 0x000fc80003fe0100 */
[----:B------:R-:W-:Y:S01]  /*1a80*/  ISETP.GT.AND P0, PT, R3, R126, PT ;  /* 0x0000007e0300720c */ /* 0x000fe20003f04270 */
[----:B------:R-:W-:-:S05]  /*1a90*/  IMAD.WIDE.U32 R126, R126, -0x33333333, RZ ;  /* 0xcccccccd7e7e7825 */ /* 0x000fca00078e00ff */
[----:B------:R-:W-:-:S05]  /*1aa0*/  SHF.R.U32.HI R126, RZ, 0x7, R127 ;  /* 0x00000007ff7e7819 */ /* 0x000fca000001167f */
[----:B------:R-:W-:Y:S02]  /*1ab0*/  IMAD.MOV.U32 R24, RZ, RZ, R126 ;  /* 0x000000ffff187224 */ /* 0x000fe400078e007e */
[----:B------:R-:W-:-:S04]  /*1ac0*/  @P0 VIADD R0, R3, 0x9f ;  /* 0x0000009f03000836 */ /* 0x000fc80000000000 */
[----:B------:R-:W-:-:S05]  /*1ad0*/  @P0 IMAD.HI R0, R0, 0x66666667, RZ ;  /* 0x6666666700000827 */ /* 0x000fca00078e02ff */
[----:B------:R-:W-:-:S04]  /*1ae0*/  @P0 SHF.R.U32.HI R3, RZ, 0x1f, R0 ;  /* 0x0000001fff030819 */ /* 0x000fc80000011600 */
[----:B------:R-:W-:Y:S02]  /*1af0*/  @P0 LEA.HI.SX32 R24, R0, R3, 0x1a ;  /* 0x0000000300180211 */ /* 0x000fe400078fd2ff */
[----:B------:R-:W-:Y:S02]  /*1b00*/  PLOP3.LUT P0, PT, PT, PT, PT, 0x80, 0x0 ;  /* 0x000000000000781c */ /* 0x000fe40003f0f070 */
[----:B------:R-:W-:-:S13]  /*1b10*/  ISETP.GT.AND P1, PT, R24, R126, PT ;  /* 0x0000007e1800720c */ /* 0x000fda0003f24270 */
[----:B0-----:R-:W-:Y:S05]  /*1b20*/  @!P1 BRA `(.L_x_480) ;  /* 0x000000e000389947 */ /* 0x001fea0003800000 */
[----:B------:R-:W-:Y:S01]  /*1b30*/  VIADD R0, R16, 0x24200 ;  /* 0x0002420010007836 */ /* 0x000fe20000000000 */
[----:B------:R-:W-:Y:S04]  /*1b40*/  BSSY B6, `(.L_x_481) ;  /* 0x0000013000067945 */ /* 0x000fe80003800000 */
[----:B------:R-:W-:-:S13]  /*1b50*/  LOP3.LUT P0, RZ, R0, 0x1bf, RZ, 0xc0, !PT ;  /* 0x000001bf00ff7812 */ /* 0x000fda000780c0ff */
[----:B------:R-:W-:Y:S05]  /*1b60*/  @!P0 BRA `(.L_x_482) ;  /* 0x0000000000408947 */ /* 0x000fea0003800000 */
[----:B------:R-:W-:Y:S01]  /*1b70*/  MOV R0, 0x0 ;  /* 0x0000000000007802 */ /* 0x000fe20000000f00 */
[----:B------:R-:W-:Y:S01]  /*1b80*/  ULDC.64 UR4, c[0x4][0x98] ;  /* 0x0100260000047ab9 */ /* 0x000fe20000000a00 */
[----:B------:R-:W-:Y:S01]  /*1b90*/  ULDC.64 UR6, c[0x4][0x20] ;  /* 0x0100080000067ab9 */ /* 0x000fe20000000a00 */
[----:B------:R-:W-:Y:S01]  /*1ba0*/  IMAD.U32 R4, RZ, RZ, UR4 ;  /* 0x00000004ff047e24 */ /* 0x000fe2000f8e00ff */
[----:B------:R0:W1:Y:S01]  /*1bb0*/  LDC.64 R14, c[0x4][R0] ;  /* 0x01000000000e7b82 */ /* 0x0000620000000a00 */
[----:B------:R-:W-:Y:S01]  /*1bc0*/  IMAD.U32 R5, RZ, RZ, UR5 ;  /* 0x00000005ff057e24 */ /* 0x000fe2000f8e00ff */
[----:B------:R-:W-:Y:S01]  /*1bd0*/  ULDC.64 UR4, c[0x4][0xa0] ;  /* 0x0100280000047ab9 */ /* 0x000fe20000000a00 */
[----:B------:R-:W-:Y:S01]  /*1be0*/  IMAD.U32 R10, RZ, RZ, UR6 ;  /* 0x00000006ff0a7e24 */ /* 0x000fe2000f8e00ff */
[----:B------:R-:W-:Y:S01]  /*1bf0*/  MOV R6, UR4 ;  /* 0x0000000400067c02 */ /* 0x000fe20008000f00 */
[----:B------:R-:W-:Y:S01]  /*1c00*/  IMAD.U32 R7, RZ, RZ, UR5 ;  /* 0x00000005ff077e24 */ /* 0x000fe2000f8e00ff */
[----:B------:R-:W-:Y:S01]  /*1c10*/  MOV R13, RZ ;  /* 0x000000ff000d7202 */ /* 0x000fe20000000f00 */
[----:B------:R-:W-:-:S02]  /*1c20*/  IMAD.U32 R11, RZ, RZ, UR7 ;  /* 0x00000007ff0b7e24 */ /* 0x000fc4000f8e00ff */
[----:B------:R-:W-:Y:S02]  /*1c30*/  IMAD.MOV.U32 R8, RZ, RZ, 0x70 ;  /* 0x00000070ff087424 */ /* 0x000fe400078e00ff */
[----:B0-----:R-:W-:-:S07]  /*1c40*/  IMAD.MOV.U32 R12, RZ, RZ, 0x1 ;  /* 0x00000001ff0c7424 */ /* 0x001fce00078e00ff */
[----:B------:R-:W-:-:S07]  /*1c50*/  LEPC R20, `(.L_x_482) ;  /* 0x000000001014794e */ /* 0x000fce0000000000 */
[----:B-1---5:R-:W-:Y:S05]  /*1c60*/  CALL.ABS.NOINC R14 ;  /* 0x000000000e007343 */ /* 0x022fea0003c00000 */
.L_x_482:
[----:B------:R-:W-:Y:S05]  /*1c70*/  BSYNC B6 ;  /* 0x0000000000067941 */ /* 0x000fea0003800000 */
.L_x_481:
        /* <DEDUP_REMOVED lines=11> */
[----:B------:R-:W-:Y:S01]  /*1d30*/  MOV R10, UR6 ;  /* 0x00000006000a7c02 */ /* 0x000fe20008000f00 */
[----:B------:R-:W-:Y:S02]  /*1d40*/  IMAD.U32 R6, RZ, RZ, UR4 ;  /* 0x00000004ff067e24 */ /* 0x000fe4000f8e00ff */
[----:B------:R-:W-:-:S02]  /*1d50*/  IMAD.U32 R7, RZ, RZ, UR5 ;  /* 0x00000005ff077e24 */ /* 0x000fc4000f8e00ff */
[----:B------:R-:W-:Y:S02]  /*1d60*/  IMAD.U32 R11, RZ, RZ, UR7 ;  /* 0x00000007ff0b7e24 */ /* 0x000fe4000f8e00ff */
[----:B------:R-:W-:Y:S02]  /*1d70*/  IMAD.MOV.U32 R8, RZ, RZ, 0x70 ;  /* 0x00000070ff087424 */ /* 0x000fe400078e00ff */
[----:B------:R-:W-:Y:S02]  /*1d80*/  IMAD.MOV.U32 R12, RZ, RZ, 0x1 ;  /* 0x00000001ff0c7424 */ /* 0x000fe400078e00ff */
[----:B0-----:R-:W-:-:S07]  /*1d90*/  IMAD.MOV.U32 R13, RZ, RZ, RZ ;  /* 0x000000ffff0d7224 */ /* 0x001fce00078e00ff */
[----:B------:R-:W-:-:S07]  /*1da0*/  LEPC R20, `(.L_x_484) ;  /* 0x000000001014794e */ /* 0x000fce0000000000 */
[----:B-1---5:R-:W-:Y:S05]  /*1db0*/  CALL.ABS.NOINC R14 ;  /* 0x000000000e007343 */ /* 0x022fea0003c00000 */
.L_x_484:
[----:B------:R-:W-:Y:S05]  /*1dc0*/  BSYNC B6 ;  /* 0x0000000000067941 */ /* 0x000fea0003800000 */
.L_x_483:
[----:B------:R-:W-:Y:S01]  /*1dd0*/  ULDC.64 UR4, c[0x0][0x9f8] ;  /* 0x00027e0000047ab9 */ /* 0x000fe20000000a00 */
[----:B------:R-:W2:Y:S01]  /*1de0*/  LDL.LU R36, [R1+0x8] ;  /* 0x0000080001247983 */ /* 0x000ea20000300800 */
[----:B------:R-:W-:Y:S01]  /*1df0*/  ISETP.NE.U32.AND P0, PT, RZ, UR4, PT ;  /* 0x00000004ff007c0c */ /* 0x000fe2000bf05070 */
[----:B------:R-:W0:Y:S01]  /*1e00*/  LDC.64 R114, c[0x0][0x300] ;  /* 0x0000c000ff727b82 */ /* 0x000e220000000a00 */
[----:B------:R-:W-:Y:S01]  /*1e10*/  IMAD.IADD R27, R27, 0x1, R26 ;  /* 0x000000011b1b7824 */ /* 0x000fe200078e021a */
[----:B------:R-:W-:Y:S01]  /*1e20*/  SHF.R.S32.HI R8, RZ, 0x1f, R28 ;  /* 0x0000001fff087819 */ /* 0x000fe2000001141c */
[----:B------:R-:W-:Y:S01]  /*1e30*/  ULDC.64 UR6, c[0x0][0xa08] ;  /* 0x0002820000067ab9 */ /* 0x000fe20000000a00 */
[----:B------:R-:W-:Y:S01]  /*1e40*/  ISETP.NE.AND.EX P0, PT, RZ, UR5, PT, P0 ;  /* 0x00000005ff007c0c */ /* 0x000fe2000bf05300 */
[----:B------:R-:W1:Y:S03]  /*1e50*/  S2R R20, SR_TID.X ;  /* 0x0000000000147919 */ /* 0x000e660000002100 */
[----:B------:R-:W3:Y:S01]  /*1e60*/  LDC.64 R108, c[0x0][0x3f8] ;  /* 0x0000fe00ff6c7b82 */ /* 0x000ee20000000a00 */
[----:B------:R-:W-:-:S02]  /*1e70*/  SHF.R.S32.HI R19, RZ, 0x1f, R18 ;  /* 0x0000001fff137819 */ /* 0x000fc40000011412 */
[----:B------:R-:W-:-:S05]  /*1e80*/  SHF.R.S32.HI R31, RZ, 0x1f, R220 ;  /* 0x0000001fff1f7819 */ /* 0x000fca00000114dc */
[----:B------:R-:W4:Y:S01]  /*1e90*/  LDC.64 R102, c[0x0][0x408] ;  /* 0x00010200ff667b82 */ /* 0x000f220000000a00 */
[----:B------:R-:W-:-:S04]  /*1ea0*/  @P0 IADD3 R4, P1, R30, UR4, RZ ;  /* 0x000000041e040c10 */ /* 0x000fc8000ff3e0ff */
[----:B------:R-:W-:Y:S01]  /*1eb0*/  @P0 IADD3.X R5, R29, UR5, RZ, P1, !PT ;  /* 0x000000051d050c10 */ /* 0x000fe20008ffe4ff */
[----:B------:R-:W-:Y:S02]  /*1ec0*/  ULDC.64 UR4, c[0x0][0x308] ;  /* 0x0000c20000047ab9 */ /* 0x000fe40000000a00 */
[----:B------:R-:W2:Y:S02]  /*1ed0*/  LDC R121, c[0x0][0x3f4] ;  /* 0x0000fd00ff797b82 */ /* 0x000ea40000000800 */
[----:B------:R1:W2:Y:S01]  /*1ee0*/  @P0 LDG.E R25, desc[UR54][R4.64] ;  /* 0x0000003604190981 */ /* 0x0002a2000c1e1900 */
[----:B------:R-:W-:Y:S01]  /*1ef0*/  SHF.R.S32.HI R29, RZ, 0x1f, R27 ;  /* 0x0000001fff1d7819 */ /* 0x000fe2000001141b */
[----:B0-----:R-:W-:Y:S01]  /*1f00*/  IMAD.WIDE.U32 R6, R27, R114, RZ ;  /* 0x000000721b067225 */ /* 0x001fe200078e00ff */
[----:B------:R-:W-:-:S03]  /*1f10*/  ISETP.NE.U32.AND P0, PT, RZ, UR6, PT ;  /* 0x00000006ff007c0c */ /* 0x000fc6000bf05070 */
[----:B------:R-:W-:Y:S01]  /*1f20*/  IMAD R0, R29, R114, RZ ;  /* 0x000000721d007224 */ /* 0x000fe200078e02ff */
[----:B------:R-:W-:-:S03]  /*1f30*/  ISETP.NE.AND.EX P0, PT, RZ, UR7, PT, P0 ;  /* 0x00000007ff007c0c */ /* 0x000fc6000bf05300 */
[----:B------:R-:W-:Y:S01]  /*1f40*/  IMAD R3, R27, R115, R0 ;  /* 0x000000731b037224 */ /* 0x000fe200078e0200 */
[----:B-1----:R-:W-:Y:S01]  /*1f50*/  SHF.R.U32.HI R32, RZ, 0x7, R20 ;  /* 0x00000007ff207819 */ /* 0x002fe20000011614 */
[----:B------:R-:W-:-:S03]  /*1f60*/  IMAD R0, R8, UR4, RZ ;  /* 0x0000000408007c24 */ /* 0x000fc6000f8e02ff */
[----:B------:R-:W-:Y:S01]  /*1f70*/  IADD3 R7, R7, R3, RZ ;  /* 0x0000000307077210 */ /* 0x000fe20007ffe0ff */
[----:B------:R-:W-:Y:S01]  /*1f80*/  IMAD R3, R28, UR5, R0 ;  /* 0x000000051c037c24 */ /* 0x000fe2000f8e0200 */
[----:B------:R-:W-:Y:S01]  /*1f90*/  ISETP.NE.AND P6, PT, R32, 0x1, PT ;  /* 0x000000012000780c */ /* 0x000fe20003fc5270 */
[----:B------:R-:W-:Y:S01]  /*1fa0*/  IMAD.WIDE.U32 R4, R28, UR4, R6 ;  /* 0x000000041c047c25 */ /* 0x000fe2000f8e0006 */
[----:B------:R-:W-:-:S03]  /*1fb0*/  ULDC.64 UR4, c[0x0][0x310] ;  /* 0x0000c40000047ab9 */ /* 0x000fc60000000a00 */
[----:B------:R-:W-:Y:S02]  /*1fc0*/  IMAD.IADD R5, R5, 0x1, R3 ;  /* 0x0000000105057824 */ /* 0x000fe400078e0203 */
[----:B------:R-:W-:-:S04]  /*1fd0*/  IMAD R3, R31, R114, RZ ;  /* 0x000000721f037224 */ /* 0x000fc800078e02ff */
[----:B------:R-:W-:Y:S02]  /*1fe0*/  IMAD R11, R220, R115, R3 ;  /* 0x00000073dc0b7224 */ /* 0x000fe400078e0203 */
[----:B---3--:R-:W-:-:S04]  /*1ff0*/  IMAD R10, R31, R108, RZ ;  /* 0x0000006c1f0a7224 */ /* 0x008fc800078e02ff */
[C---:B------:R-:W-:Y:S01]  /*2000*/  IMAD R13, R220.reuse, R109, R10 ;  /* 0x0000006ddc0d7224 */ /* 0x040fe200078e020a */
[----:B------:R-:W-:Y:S01]  /*2010*/  SHF.R.S32.HI R23, RZ, 0x1f, R22 ;  /* 0x0000001fff177819 */ /* 0x000fe20000011416 */
[----:B------:R-:W-:-:S04]  /*2020*/  IMAD.WIDE.U32 R110, R220, R108, R18 ;  /* 0x0000006cdc6e7225 */ /* 0x000fc800078e0012 */
[----:B------:R-:W-:-:S04]  /*2030*/  IMAD.WIDE.U32 R112, R220, R108, R22 ;  /* 0x0000006cdc707225 */ /* 0x000fc800078e0016 */
[----:B------:R-:W-:Y:S02]  /*2040*/  IMAD.IADD R113, R113, 0x1, R13 ;  /* 0x0000000171717824 */ /* 0x000fe400078e020d */
[----:B------:R-:W-:Y:S02]  /*2050*/  IMAD.IADD R111, R13, 0x1, R111 ;  /* 0x000000010d6f7824 */ /* 0x000fe400078e026f */
[----:B----4-:R-:W-:-:S04]  /*2060*/  IMAD.WIDE.U32 R106, R220, R102, R22 ;  /* 0x00000066dc6a7225 */ /* 0x010fc800078e0016 */
[----:B------:R-:W-:-:S04]  /*2070*/  IMAD.WIDE.U32 R104, R220, R102, R18 ;  /* 0x00000066dc687225 */ /* 0x000fc800078e0012 */
[----:B------:R-:W-:Y:S02]  /*2080*/  VIADD R160, R32, 0x8 ;  /* 0x0000000820a07836 */ /* 0x000fe40000000000 */
[----:B-----5:R-:W-:Y:S01]  /*2090*/  IMAD.WIDE.U32 R112, R145, R108, R112 ;  /* 0x0000006c91707225 */ /* 0x020fe200078e0070 */
[----:B------:R-:W-:-:S03]  /*20a0*/  SHF.L.U64.HI R130, R114, 0x7, R115 ;  /* 0x0000000772827819 */ /* 0x000fc60000010273 */
[----:B------:R-:W-:-:S04]  /*20b0*/  IMAD.WIDE.U32 R110, R145, R108, R110 ;  /* 0x0000006c916e7225 */ /* 0x000fc800078e006e */
[----:B------:R-:W-:Y:S02]  /*20c0*/  VIADD R34, R220, 0x80 ;  /* 0x00000080dc227836 */ /* 0x000fe40000000000 */
[----:B------:R-:W-:Y:S02]  /*20d0*/  IMAD R127, R115, 0xa0, RZ ;  /* 0x000000a0737f7824 */ /* 0x000fe400078e02ff */
[----:B------:R-:W-:Y:S02]  /*20e0*/  IMAD.SHL.U32 R131, R114, 0x80, RZ ;  /* 0x0000008072837824 */ /* 0x000fe400078e00ff */
[----:B------:R-:W-:Y:S01]  /*20f0*/  IMAD R129, R103, 0xa0, RZ ;  /* 0x000000a067817824 */ /* 0x000fe200078e02ff */
[----:B------:R-:W-:Y:S02]  /*2100*/  SHF.R.S32.HI R146, RZ, 0x1f, R34 ;  /* 0x0000001fff927819 */ /* 0x000fe40000011422 */
[----:B--2---:R-:W-:Y:S02]  /*2110*/  SHF.R.S32.HI R0, RZ, 0x1f, R25 ;  /* 0x0000001fff007819 */ /* 0x004fe40000011419 */
[----:B------:R-:W-:-:S02]  /*2120*/  SEL R15, R25, RZ, !P0 ;  /* 0x000000ff190f7207 */ /* 0x000fc40004000000 */
[----:B------:R-:W-:-:S03]  /*2130*/  SEL R12, R0, RZ, !P0 ;  /* 0x000000ff000c7207 */ /* 0x000fc60004000000 */
[----:B------:R-:W-:-:S04]  /*2140*/  IMAD.WIDE.U32 R118, R15, UR4, R4 ;  /* 0x000000040f767c25 */ /* 0x000fc8000f8e0004 */
[----:B------:R-:W-:Y:S02]  /*2150*/  IMAD R0, R12, UR4, RZ ;  /* 0x000000040c007c24 */ /* 0x000fe4000f8e02ff */
[----:B------:R-:W-:-:S04]  /*2160*/  IMAD.WIDE.U32 R4, R220, R114, R18 ;  /* 0x00000072dc047225 */ /* 0x000fc800078e0012 */
[----:B------:R-:W-:Y:S01]  /*2170*/  IMAD R9, R15, UR5, R0 ;  /* 0x000000050f097c24 */ /* 0x000fe2000f8e0200 */
[----:B------:R-:W-:Y:S05]  /*2180*/  @!P6 WARPSYNC.ALL ;  /* 0x000000000000e948 */ /* 0x000fea0003800000 */
[----:B------:R-:W-:Y:S01]  /*2190*/  VIADD R0, R18, 0x20 ;  /* 0x0000002012007836 */ /* 0x000fe20000000000 */
[----:B------:R-:W-:Y:S01]  /*21a0*/  ULDC.64 UR6, c[0x0][0x330] ;  /* 0x0000cc0000067ab9 */ /* 0x000fe20000000a00 */
[----:B------:R-:W-:Y:S01]  /*21b0*/  ULDC UR4, c[0x0][0x2f4] ;  /* 0x0000bd0000047ab9 */ /* 0x000fe20000000800 */
[----:B------:R-:W-:Y:S01]  /*21c0*/  IMAD R8, R8, UR6, RZ ;  /* 0x0000000608087c24 */ /* 0x000fe2000f8e02ff */
[----:B------:R-:W-:Y:S01]  /*21d0*/  @!P6 BAR.SYNC.DEFER_BLOCKING 0x9, 0x100 ;  /* 0x024400000000eb1d */ /* 0x000fe20000010000 */
[----:B------:R-:W-:Y:S01]  /*21e0*/  ISETP.GE.AND P1, PT, R0, UR4, PT ;  /* 0x0000000400007c0c */ /* 0x000fe2000bf26270 */
[----:B------:R-:W-:Y:S01]  /*21f0*/  IMAD.WIDE.U32 R6, R28, UR6, R18 ;  /* 0x000000061c067c25 */ /* 0x000fe2000f8e0012 */
[----:B------:R-:W-:-:S03]  /*2200*/  ISETP.GE.AND P0, PT, R18, UR4, PT ;  /* 0x0000000412007c0c */ /* 0x000fc6000bf06270 */
[----:B------:R-:W-:Y:S01]  /*2210*/  IMAD R117, R28, UR7, R8 ;  /* 0x000000071c757c24 */ /* 0x000fe2000f8e0208 */
[----:B------:R-:W-:Y:S01]  /*2220*/  SEL R8, RZ, 0xffffffff, P1 ;  /* 0xffffffffff087807 */ /* 0x000fe20000800000 */
[----:B------:R-:W-:Y:S02]  /*2230*/  ULDC.64 UR6, c[0x0][0x338] ;  /* 0x0000ce0000067ab9 */ /* 0x000fe40000000a00 */
[----:B------:R-:W-:Y:S01]  /*2240*/  IMAD.IADD R117, R7, 0x1, R117 ;  /* 0x0000000107757824 */ /* 0x000fe200078e0275 */
[----:B------:R-:W-:Y:S01]  /*2250*/  SEL R7, RZ, 0x1, P0 ;  /* 0x00000001ff077807 */ /* 0x000fe20000000000 */
[----:B------:R-:W-:Y:S01]  /*2260*/  IMAD.SHL.U32 R8, R8, 0x2, RZ ;  /* 0x0000000208087824 */ /* 0x000fe200078e00ff */
[----:B------:R-:W-:Y:S01]  /*2270*/  IADD3 R3, P2, R118, R4, RZ ;  /* 0x0000000476037210 */ /* 0x000fe20007f5e0ff */
[----:B------:R-:W-:Y:S01]  /*2280*/  IMAD.IADD R4, R119, 0x1, R9 ;  /* 0x0000000177047824 */ /* 0x000fe200078e0209 */
[----:B------:R-:W-:Y:S01]  /*2290*/  MOV R116, R6 ;  /* 0x0000000600747202 */ /* 0x000fe20000000f00 */
[----:B------:R-:W-:Y:S01]  /*22a0*/  VIADD R6, R18, 0x40 ;  /* 0x0000004012067836 */ /* 0x000fe20000000000 */
[----:B------:R-:W-:Y:S01]  /*22b0*/  LOP3.LUT R9, R8, 0x2, R7, 0xe2, !PT ;  /* 0x0000000208097812 */ /* 0x000fe200078ee207 */
[----:B------:R-:W-:-:S02]  /*22c0*/  VIADD R7, R18, 0x60 ;  /* 0x0000006012077836 */ /* 0x000fc40000000000 */
[----:B------:R-:W-:Y:S01]  /*22d0*/  VIADD R8, R18, 0x80 ;  /* 0x0000008012087836 */ /* 0x000fe20000000000 */
[----:B------:R-:W-:Y:S02]  /*22e0*/  ISETP.GE.AND P0, PT, R6, UR4, PT ;  /* 0x0000000406007c0c */ /* 0x000fe4000bf06270 */
[----:B------:R-:W-:Y:S02]  /*22f0*/  ISETP.GE.AND P1, PT, R7, UR4, PT ;  /* 0x0000000407007c0c */ /* 0x000fe4000bf26270 */
[----:B------:R-:W-:Y:S02]  /*2300*/  IADD3.X R5, R4, R5, R11, P2, !PT ;  /* 0x0000000504057210 */ /* 0x000fe400017fe40b */
[----:B------:R-:W-:Y:S02]  /*2310*/  SEL R10, RZ, 0x4, P0 ;  /* 0x00000004ff0a7807 */ /* 0x000fe40000000000 */
[----:B------:R-:W-:Y:S02]  /*2320*/  SEL R11, RZ, 0x8, P1 ;  /* 0x00000008ff0b7807 */ /* 0x000fe40000800000 */
[----:B------:R-:W-:-:S02]  /*2330*/  ISETP.GE.AND P0, PT, R8, UR4, PT ;  /* 0x0000000408007c0c */ /* 0x000fc4000bf06270 */
[----:B------:R-:W-:Y:S02]  /*2340*/  LOP3.LUT R9, R11, R9, R10, 0xfe, !PT ;  /* 0x000000090b097212 */ /* 0x000fe400078efe0a */
[----:B------:R-:W-:Y:S01]  /*2350*/  SEL R10, RZ, 0x10, P0 ;  /* 0x00000010ff0a7807 */ /* 0x000fe20000000000 */
[----:B------:R-:W-:Y:S01]  /*2360*/  IMAD R11, R12, UR6, RZ ;  /* 0x000000060c0b7c24 */ /* 0x000fe2000f8e02ff */
[-C--:B------:R-:W-:Y:S02]  /*2370*/  ISETP.GE.AND P0, PT, R18, R121.reuse, PT ;  /* 0x000000791200720c */ /* 0x080fe40003f06270 */
[----:B------:R-:W-:Y:S01]  /*2380*/  LOP3.LUT R35, R9, R10, RZ, 0xfc, !PT ;  /* 0x0000000a09237212 */ /* 0x000fe200078efcff */
[----:B------:R-:W-:Y:S01]  /*2390*/  IMAD R9, R31, R102, RZ ;  /* 0x000000661f097224 */ /* 0x000fe200078e02ff */
[----:B------:R-:W-:Y:S01]  /*23a0*/  ISETP.GE.AND P1, PT, R0, R121, PT ;  /* 0x000000790000720c */ /* 0x000fe20003f26270 */
[----:B------:R-:W-:Y:S02]  /*23b0*/  IMAD R33, R15, UR7, R11 ;  /* 0x000000070f217c24 */ /* 0x000fe4000f8e020b */
[----:B------:R-:W-:Y:S01]  /*23c0*/  IMAD R13, R220, R103, R9 ;  /* 0x00000067dc0d7224 */ /* 0x000fe200078e0209 */
[----:B------:R-:W-:-:S02]  /*23d0*/  SEL R9, R121, RZ, P0 ;  /* 0x000000ff79097207 */ /* 0x000fc40000000000 */
[----:B------:R-:W-:-:S03]  /*23e0*/  SEL R11, R121, RZ, P1 ;  /* 0x000000ff790b7207 */ /* 0x000fc60000800000 */
[----:B------:R-:W-:Y:S02]  /*23f0*/  IMAD.IADD R9, R18, 0x1, R9 ;  /* 0x0000000112097824 */ /* 0x000fe400078e0209 */
[----:B------:R-:W-:Y:S01]  /*2400*/  IMAD.IADD R11, R0, 0x1, R11 ;  /* 0x00000001000b7824 */ /* 0x000fe200078e020b */
[----:B------:R-:W-:Y:S02]  /*2410*/  ISETP.GE.AND P3, PT, R6, R121, PT ;  /* 0x000000790600720c */ /* 0x000fe40003f66270 */
[----:B------:R-:W-:Y:S02]  /*2420*/  SHF.R.S32.HI R10, RZ, 0x1f, R9 ;  /* 0x0000001fff0a7819 */ /* 0x000fe40000011409 */
[----:B------:R-:W-:Y:S01]  /*2430*/  SHF.R.S32.HI R12, RZ, 0x1f, R11 ;  /* 0x0000001fff0c7819 */ /* 0x000fe2000001140b */
[----:B------:R-:W-:Y:S01]  /*2440*/  IMAD.IADD R105, R13, 0x1, R105 ;  /* 0x000000010d697824 */ /* 0x000fe200078e0269 */
[----:B------:R-:W-:Y:S02]  /*2450*/  IADD3 R107, R107, R13, RZ ;  /* 0x0000000d6b6b7210 */ /* 0x000fe40007ffe0ff */
[----:B------:R-:W-:-:S02]  /*2460*/  LEA.HI R26, R10, R9, RZ, 0x4 ;  /* 0x000000090a1a7211 */ /* 0x000fc400078f20ff */
[----:B------:R-:W-:Y:S02]  /*2470*/  LEA.HI R28, R12, R11, RZ, 0x4 ;  /* 0x0000000b0c1c7211 */ /* 0x000fe400078f20ff */
[----:B------:R-:W-:Y:S02]  /*2480*/  SEL R13, R121, RZ, P3 ;  /* 0x000000ff790d7207 */ /* 0x000fe40001800000 */
[----:B------:R-:W-:Y:S02]  /*2490*/  LEA.HI R10, R10, R9, RZ, 0x6 ;  /* 0x000000090a0a7211 */ /* 0x000fe400078f30ff */
[----:B------:R-:W-:Y:S01]  /*24a0*/  LEA.HI R11, R12, R11, RZ, 0x6 ;  /* 0x0000000b0c0b7211 */ /* 0x000fe200078f30ff */
[----:B------:R-:W-:Y:S01]  /*24b0*/  IMAD.WIDE.U32 R116, R15, UR6, R116 ;  /* 0x000000060f747c25 */ /* 0x000fe2000f8e0074 */
[----:B------:R-:W-:Y:S02]  /*24c0*/  SHF.R.S32.HI R10, RZ, 0x6, R10 ;  /* 0x00000006ff0a7819 */ /* 0x000fe4000001140a */
[----:B------:R-:W-:Y:S01]  /*24d0*/  SHF.R.S32.HI R12, RZ, 0x6, R11 ;  /* 0x00000006ff0c7819 */ /* 0x000fe2000001140b */
[----:B------:R-:W-:Y:S01]  /*24e0*/  IMAD.IADD R15, R6, 0x1, R13 ;  /* 0x00000001060f7824 */ /* 0x000fe200078e020d */
[C---:B------:R-:W-:Y:S01]  /*24f0*/  LOP3.LUT R13, R227.reuse, 0x30, R28, 0xf8, !PT ;  /* 0x00000030e30d7812 */ /* 0x040fe200078ef81c */
[C---:B------:R-:W-:Y:S01]  /*2500*/  IMAD R144, R10.reuse, 0x2800, R229 ;  /* 0x000028000a907824 */ /* 0x040fe200078e02e5 */
[----:B------:R-:W-:Y:S01]  /*2510*/  SHF.R.U32.HI R9, RZ, 0x3, R231 ;  /* 0x00000003ff097819 */ /* 0x000fe200000116e7 */
[----:B------:R-:W-:Y:S01]  /*2520*/  IMAD R142, R10, 0x2800, R232 ;  /* 0x000028000a8e7824 */ /* 0x000fe200078e02e8 */
[--C-:B------:R-:W-:Y:S01]  /*2530*/  LOP3.LUT R11, R227, 0x30, R26.reuse, 0xf8, !PT ;  /* 0x00000030e30b7812 */ /* 0x100fe200078ef81a */
[----:B------:R-:W-:Y:S01]  /*2540*/  IMAD R143, R12, 0x2800, R229 ;  /* 0x000028000c8f7824 */ /* 0x000fe200078e02e5 */
[----:B------:R-:W-:-:S02]  /*2550*/  LOP3.LUT R14, R231, 0x30, R26, 0xf8, !PT ;  /* 0x00000030e70e7812 */ /* 0x000fc400078ef81a */
[-C--:B------:R-:W-:Y:S02]  /*2560*/  LOP3.LUT R10, R13, R228.reuse, RZ, 0x3c, !PT ;  /* 0x000000e40d0a7212 */ /* 0x080fe400078e3cff */
[----:B------:R-:W-:Y:S02]  /*2570*/  SHF.R.S32.HI R20, RZ, 0x1f, R15 ;  /* 0x0000001fff147819 */ /* 0x000fe4000001140f */
[----:B------:R-:W-:Y:S02]  /*2580*/  LOP3.LUT R11, R11, R228, RZ, 0x3c, !PT ;  /* 0x000000e40b0b7212 */ /* 0x000fe400078e3cff */
[----:B------:R-:W-:Y:S02]  /*2590*/  LOP3.LUT R13, R14, R9, RZ, 0x3c, !PT ;  /* 0x000000090e0d7212 */ /* 0x000fe400078e3cff */
[----:B------:R-:W-:Y:S02]  /*25a0*/  IADD3 R143, R143, R10, RZ ;  /* 0x0000000a8f8f7210 */ /* 0x000fe40007ffe0ff */
[----:B------:R-:W-:-:S02]  /*25b0*/  LEA.HI R30, R20, R15, RZ, 0x4 ;  /* 0x0000000f141e7211 */ /* 0x000fc400078f20ff */
[----:B------:R-:W-:Y:S02]  /*25c0*/  LOP3.LUT R10, R231, 0x30, R28, 0xf8, !PT ;  /* 0x00000030e70a7812 */ /* 0x000fe400078ef81c */
[----:B------:R-:W-:Y:S01]  /*25d0*/  LEA.HI R15, R20, R15, RZ, 0x6 ;  /* 0x0000000f140f7211 */ /* 0x000fe200078f30ff */
[----:B------:R-:W-:Y:S01]  /*25e0*/  IMAD.IADD R144, R144, 0x1, R11 ;  /* 0x0000000190907824 */ /* 0x000fe200078e020b */
[----:B------:R-:W-:Y:S01]  /*25f0*/  LOP3.LUT R36, R36, 0xfffffffe, RZ, 0xc0, !PT ;  /* 0xfffffffe24247812 */ /* 0x000fe200078ec0ff */
[----:B------:R-:W-:Y:S01]  /*2600*/  IMAD.IADD R142, R142, 0x1, R13 ;  /* 0x000000018e8e7824 */ /* 0x000fe200078e020d */
[----:B------:R-:W-:Y:S01]  /*2610*/  LOP3.LUT R11, R227, 0x30, R30, 0xf8, !PT ;  /* 0x00000030e30b7812 */ /* 0x000fe200078ef81e */
[----:B------:R-:W-:Y:S01]  /*2620*/  IMAD R134, R12, 0x2800, R232 ;  /* 0x000028000c867824 */ /* 0x000fe200078e02e8 */
[----:B------:R-:W-:Y:S02]  /*2630*/  LOP3.LUT R13, R10, R9, RZ, 0x3c, !PT ;  /* 0x000000090a0d7212 */ /* 0x000fe400078e3cff */
[----:B------:R-:W-:-:S02]  /*2640*/  SHF.R.S32.HI R15, RZ, 0x6, R15 ;  /* 0x00000006ff0f7819 */ /* 0x000fc4000001140f */
[----:B------:R-:W-:Y:S02]  /*2650*/  LOP3.LUT R14, R231, 0x30, R30, 0xf8, !PT ;  /* 0x00000030e70e7812 */ /* 0x000fe400078ef81e */
[----:B------:R-:W-:Y:S01]  /*2660*/  @P3 LOP3.LUT R36, R36, 0x1, RZ, 0xfc, !PT ;  /* 0x0000000124243812 */ /* 0x000fe200078efcff */
[----:B------:R-:W-:Y:S01]  /*2670*/  IMAD.IADD R134, R134, 0x1, R13 ;  /* 0x0000000186867824 */ /* 0x000fe200078e020d */
[----:B------:R-:W-:Y:S02]  /*2680*/  LOP3.LUT R10, R11, R228, RZ, 0x3c, !PT ;  /* 0x000000e40b0a7212 */ /* 0x000fe400078e3cff */
[----:B------:R-:W-:Y:S01]  /*2690*/  LOP3.LUT P3, RZ, R236, 0x2, RZ, 0xc0, !PT ;  /* 0x00000002ecff7812 */ /* 0x000fe2000786c0ff */
[----:B------:R-:W-:Y:S01]  /*26a0*/  IMAD R135, R15, 0x2800, R229 ;  /* 0x000028000f877824 */ /* 0x000fe200078e02e5 */
[----:B------:R-:W-:Y:S01]  /*26b0*/  LOP3.LUT R11, R14, R9, RZ, 0x3c, !PT ;  /* 0x000000090e0b7212 */ /* 0x000fe200078e3cff */
[----:B------:R-:W-:Y:S01]  /*26c0*/  VIADD R14, R18, 0xa0 ;  /* 0x000000a0120e7836 */ /* 0x000fe20000000000 */
[----:B------:R-:W-:-:S02]  /*26d0*/  SHF.R.S32.HI R13, RZ, 0x1f, R145 ;  /* 0x0000001fff0d7819 */ /* 0x000fc40000011491 */
[----:B------:R-:W-:Y:S01]  /*26e0*/  IADD3 R122, P2, R220, R27, RZ ;  /* 0x0000001bdc7a7210 */ /* 0x000fe20007f5e0ff */
[----:B------:R-:W-:Y:S02]  /*26f0*/  IMAD.IADD R135, R135, 0x1, R10 ;  /* 0x0000000187877824 */ /* 0x000fe400078e020a */
[----:B------:R-:W-:Y:S01]  /*2700*/  IMAD R132, R15, 0x2800, R232 ;  /* 0x000028000f847824 */ /* 0x000fe200078e02e8 */
[----:B------:R-:W-:Y:S01]  /*2710*/  IADD3.X R123, R31, R29, RZ, P2, !PT ;  /* 0x0000001d1f7b7210 */ /* 0x000fe200017fe4ff */
[C---:B------:R-:W-:Y:S01]  /*2720*/  IMAD R10, R13.reuse, R108, RZ ;  /* 0x0000006c0d0a7224 */ /* 0x040fe200078e02ff */
[----:B------:R-:W-:Y:S01]  /*2730*/  ISETP.GE.AND P2, PT, R14, UR4, PT ;  /* 0x000000040e007c0c */ /* 0x000fe2000bf46270 */
[----:B------:R-:W-:Y:S01]  /*2740*/  IMAD R12, R13, R102, RZ ;  /* 0x000000660d0c7224 */ /* 0x000fe200078e02ff */
[----:B------:R-:W-:Y:S01]  /*2750*/  LOP3.LUT R36, R36, 0xfffffffb, RZ, 0xc0, !PT ;  /* 0xfffffffb24247812 */ /* 0x000fe200078ec0ff */
[----:B------:R-:W-:Y:S01]  /*2760*/  IMAD.IADD R132, R132, 0x1, R11 ;  /* 0x0000000184847824 */ /* 0x000fe200078e020b */
[----:B------:R-:W-:Y:S01]  /*2770*/  SEL R32, RZ, 0x20, P2 ;  /* 0x00000020ff207807 */ /* 0x000fe20001000000 */
[----:B------:R-:W-:Y:S01]  /*2780*/  IMAD R21, R145, R109, R10 ;  /* 0x0000006d91157224 */ /* 0x000fe200078e020a */
[C---:B------:R-:W-:Y:S01]  /*2790*/  SHF.L.U64.HI R10, R108.reuse, 0x7, R109 ;  /* 0x000000076c0a7819 */ /* 0x040fe2000001026d */
[----:B------:R-:W-:Y:S01]  /*27a0*/  IMAD R15, R109, 0xa0, RZ ;  /* 0x000000a06d0f7824 */ /* 0x000fe200078e02ff */
[C---:B------:R-:W-:Y:S01]  /*27b0*/  SHF.L.U32 R11, R108.reuse, 0x7, RZ ;  /* 0x000000076c0b7819 */ /* 0x040fe200000006ff */
[----:B------:R-:W-:Y:S01]  /*27c0*/  IMAD.WIDE.U32 R108, R108, 0xa0, RZ ;  /* 0x000000a06c6c7825 */ /* 0x000fe200078e00ff */
[----:B------:R-:W-:-:S02]  /*27d0*/  @P3 LOP3.LUT R36, R36, 0x4, RZ, 0xfc, !PT ;  /* 0x0000000424243812 */ /* 0x000fc400078efcff */
[----:B------:R-:W-:Y:S01]  /*27e0*/  SHF.R.S32.HI R120, RZ, 0x4, R26 ;  /* 0x00000004ff787819 */ /* 0x000fe2000001141a */
[C---:B------:R-:W-:Y:S01]  /*27f0*/  IMAD R25, R145.reuse, R103, R12 ;  /* 0x0000006791197224 */ /* 0x040fe200078e020c */
[----:B------:R-:W-:Y:S01]  /*2800*/  SHF.L.U64.HI R12, R102, 0x7, R103 ;  /* 0x00000007660c7819 */ /* 0x000fe20000010267 */
[----:B------:R-:W-:Y:S01]  /*2810*/  IMAD.WIDE.U32 R106, R145, R102, R106 ;  /* 0x00000066916a7225 */ /* 0x000fe200078e006a */
[----:B------:R-:W-:Y:S02]  /*2820*/  LOP3.LUT R39, R35, R32, RZ, 0xfc, !PT ;  /* 0x0000002023277212 */ /* 0x000fe400078efcff */
[----:B------:R-:W-:Y:S01]  /*2830*/  LOP3.LUT R26, R26, 0xfffffff0, RZ, 0xc0, !PT ;  /* 0xfffffff01a1a7812 */ /* 0x000fe200078ec0ff */
[----:B------:R-:W-:Y:S01]  /*2840*/  IMAD.SHL.U32 R13, R102, 0x80, RZ ;  /* 0x00000080660d7824 */ /* 0x000fe200078e00ff */
[----:B------:R-:W-:Y:S01]  /*2850*/  LOP3.LUT R27, R28, 0xfffffff0, RZ, 0xc0, !PT ;  /* 0xfffffff01c1b7812 */ /* 0x000fe200078ec0ff */
[----:B------:R-:W-:Y:S01]  /*2860*/  IMAD.WIDE.U32 R104, R145, R102, R104 ;  /* 0x0000006691687225 */ /* 0x000fe200078e0068 */
[----:B------:R-:W-:Y:S01]  /*2870*/  LOP3.LUT R29, R30, 0xfffffff0, RZ, 0xc0, !PT ;  /* 0xfffffff01e1d7812 */ /* 0x000fe200078ec0ff */
[----:B------:R0:W-:Y:S02]  /*2880*/  STL [R1+0x8], R36 ;  /* 0x0000082401007387 */ /* 0x0001e40000100800 */
[----:B------:R-:W-:Y:S01]  /*2890*/  IMAD.WIDE.U32 R114, R114, 0xa0, RZ ;  /* 0x000000a072727825 */ /* 0x000fe200078e00ff */
[----:B------:R-:W-:-:S03]  /*28a0*/  SHF.R.S32.HI R101, RZ, 0x4, R28 ;  /* 0x00000004ff657819 */ /* 0x000fc6000001141c */
[----:B------:R-:W-:Y:S01]  /*28b0*/  IMAD.WIDE.U32 R102, R102, 0xa0, RZ ;  /* 0x000000a066667825 */ /* 0x000fe200078e00ff */
[----:B------:R-:W-:-:S03]  /*28c0*/  LOP3.LUT R34, R35, 0x1, RZ, 0xc0, !PT ;  /* 0x0000000123227812 */ /* 0x000fc600078ec0ff */
[----:B------:R-:W-:Y:S01]  /*28d0*/  IMAD.IADD R128, R109, 0x1, R15 ;  /* 0x000000016d807824 */ /* 0x000fe200078e020f */
[----:B------:R-:W-:Y:S01]  /*28e0*/  SHF.R.S32.HI R28, RZ, 0x4, R30 ;  /* 0x00000004ff1c7819 */ /* 0x000fe2000001141e */
[----:B------:R-:W-:Y:S01]  /*28f0*/  IMAD.IADD R15, R113, 0x1, R21 ;  /* 0x00000001710f7824 */ /* 0x000fe200078e0215 */
[----:B------:R-:W-:Y:S01]  /*2900*/  LOP3.LUT R35, R39, 0x2, RZ, 0xc0, !PT ;  /* 0x0000000227237812 */ /* 0x000fe200078ec0ff */
[----:B------:R-:W-:Y:S01]  /*2910*/  IMAD.IADD R20, R21, 0x1, R111 ;  /* 0x0000000115147824 */ /* 0x000fe200078e026f */
[----:B------:R-:W-:Y:S01]  /*2920*/  IADD3 R21, R107, R25, RZ ;  /* 0x000000196b157210 */ /* 0x000fe20007ffe0ff */
[----:B------:R-:W-:Y:S01]  /*2930*/  IMAD.SHL.U32 R121, R121, 0x2, RZ ;  /* 0x0000000279797824 */ /* 0x000fe200078e00ff */
[----:B0-----:R-:W-:Y:S01]  /*2940*/  LOP3.LUT R36, R39, 0x4, RZ, 0xc0, !PT ;  /* 0x0000000427247812 */ /* 0x001fe200078ec0ff */
[----:B------:R-:W-:Y:S01]  /*2950*/  IMAD.IADD R127, R115, 0x1, R127 ;  /* 0x00000001737f7824 */ /* 0x000fe200078e027f */
[----:B------:R-:W-:Y:S01]  /*2960*/  LOP3.LUT R37, R39, 0x8, RZ, 0xc0, !PT ;  /* 0x0000000827257812 */ /* 0x000fe200078ec0ff */
[----:B------:R-:W-:Y:S01]  /*2970*/  IMAD.IADD R129, R103, 0x1, R129 ;  /* 0x0000000167817824 */ /* 0x000fe200078e0281 */
[----:B------:R-:W-:Y:S01]  /*2980*/  LOP3.LUT R38, R39, 0x10, RZ, 0xc0, !PT ;  /* 0x0000001027267812 */ /* 0x000fe200078ec0ff */
[----:B------:R-:W-:Y:S01]  /*2990*/  IMAD.IADD R25, R25, 0x1, R105 ;  /* 0x0000000119197824 */ /* 0x000fe200078e0269 */
[----:B------:R-:W-:Y:S01]  /*29a0*/  SHF.R.S32.HI R30, RZ, 0x1f, R26 ;  /* 0x0000001fff1e7819 */ /* 0x000fe2000001141a */
[----:B------:R-:W-:Y:S01]  /*29b0*/  IMAD.IADD R33, R117, 0x1, R33 ;  /* 0x0000000175217824 */ /* 0x000fe200078e0221 */
[----:B------:R-:W-:-:S02]  /*29c0*/  SHF.R.S32.HI R31, RZ, 0x1f, R27 ;  /* 0x0000001fff1f7819 */ /* 0x000fc4000001141b */
[----:B------:R-:W-:Y:S02]  /*29d0*/  SHF.R.S32.HI R32, RZ, 0x1f, R29 ;  /* 0x0000001fff207819 */ /* 0x000fe4000001141d */
[----:B------:R-:W-:-:S07]  /*29e0*/  LOP3.LUT R39, R39, 0x20, RZ, 0xc0, !PT ;  /* 0x0000002027277812 */ /* 0x000fce00078ec0ff */
.L_x_584:
[----:B------:R-:W2:Y:S01]  /*29f0*/  LDL.LU R40, [R1+0x8] ;  /* 0x0000080001287983 */ /* 0x000ea20000300800 */
[----:B0-----:R-:W0:Y:S01]  /*2a00*/  LDC.64 R124, c[0x0][0x2e8] ;  /* 0x0000ba00ff7c7b82 */ /* 0x001e220000000a00 */
[----:B------:R-:W-:Y:S01]  /*2a10*/  VIADD R47, R24, 0xffffffff ;  /* 0xffffffff182f7836 */ /* 0x000fe20000000000 */
[----:B------:R-:W-:Y:S01]  /*2a20*/  LOP3.LUT P4, RZ, R236, 0x2, RZ, 0xc0, !PT ;  /* 0x00000002ecff7812 */ /* 0x000fe2000788c0ff */
[----:B------:R-:W-:Y:S05]  /*2a30*/  YIELD ;  /* 0x0000000000007946 */ /* 0x000fea0003800000 */
[----:B------:R-:W-:Y:S01]  /*2a40*/  SHF.R.S32.HI R42, RZ, 0x1f, R47 ;  /* 0x0000001fff2a7819 */ /* 0x000fe2000001142f */
[----:B------:R-:W1:Y:S01]  /*2a50*/  LDC R133, c[0x0][0x3f4] ;  /* 0x0000fd00ff857b82 */ /* 0x000e620000000800 */
[-C--:B------:R-:W-:Y:S01]  /*2a60*/  IMAD R41, R127, R47.reuse, RZ ;  /* 0x0000002f7f297224 */ /* 0x080fe200078e02ff */
[----:B------:R-:W-:Y:S01]  /*2a70*/  BSSY B0, `(.L_x_485) ;  /* 0x0000cab000007945 */ /* 0x000fe20003800000 */
[----:B------:R-:W-:-:S04]  /*2a80*/  IMAD.WIDE.U32 R138, R114, R47, RZ ;  /* 0x0000002f728a7225 */ /* 0x000fc800078e00ff */
[----:B------:R-:W-:Y:S01]  /*2a90*/  IMAD R41, R42, R114, R41 ;  /* 0x000000722a297224 */ /* 0x000fe200078e0229 */
[----:B------:R-:W-:-:S03]  /*2aa0*/  IADD3 R49, P2, P3, R3, R138, R131 ;  /* 0x0000008a03317210 */ /* 0x000fc60007b5e083 */
[----:B------:R-:W-:Y:S02]  /*2ab0*/  IMAD.IADD R140, R139, 0x1, R41 ;  /* 0x000000018b8c7824 */ /* 0x000fe400078e0229 */
[----:B------:R-:W-:-:S03]  /*2ac0*/  IMAD R41, R17, 0x7800, R235 ;  /* 0x0000780011297824 */ /* 0x000fc600078e02eb */
[----:B------:R-:W-:Y:S01]  /*2ad0*/  IADD3.X R24, R5, R140, R130, P2, P3 ;  /* 0x0000008c05187210 */ /* 0x000fe200017e6482 */
[C---:B------:R-:W-:Y:S01]  /*2ae0*/  VIADD R43, R41.reuse, 0x20 ;  /* 0x00000020292b7836 */ /* 0x040fe20000000000 */
[----:B0-----:R-:W-:Y:S01]  /*2af0*/  IADD3 R50, P2, P3, R138, R124, R3 ;  /* 0x0000007c8a327210 */ /* 0x001fe20007b5e003 */
[----:B------:R-:W-:-:S03]  /*2b00*/  @P4 VIADD R43, R41, 0xffffffe0 ;  /* 0xffffffe0292b4836 */ /* 0x000fc60000000000 */
[-C--:B------:R-:W-:Y:S02]  /*2b10*/  IADD3.X R51, R140, R125.reuse, R5, P2, P3 ;  /* 0x0000007d8c337210 */ /* 0x080fe400017e6405 */
[----:B------:R-:W-:Y:S02]  /*2b20*/  IADD3 R48, P2, R49, R124, RZ ;  /* 0x0000007c31307210 */ /* 0x000fe40007f5e0ff */
[----:B------:R-:W-:Y:S02]  /*2b30*/  ISETP.GT.AND P3, PT, R47, R126, PT ;  /* 0x0000007e2f00720c */ /* 0x000fe40003f64270 */
[----:B------:R-:W-:Y:S01]  /*2b40*/  IADD3.X R49, R24, R125, RZ, P2, !PT ;  /* 0x0000007d18317210 */ /* 0x000fe200017fe4ff */
[----:B------:R-:W-:Y:S01]  /*2b50*/  IMAD.MOV.U32 R24, RZ, RZ, R47 ;  /* 0x000000ffff187224 */ /* 0x000fe200078e002f */
[----:B-1----:R-:W-:Y:S02]  /*2b60*/  ISETP.GE.AND P2, PT, R133, 0x1, PT ;  /* 0x000000018500780c */ /* 0x002fe40003f46270 */
[----:B--2---:R-:W-:-:S07]  /*2b70*/  LOP3.LUT R40, R40, 0xfffffffd, RZ, 0xc0, !PT ;  /* 0xfffffffd28287812 */ /* 0x004fce00078ec0ff */
[----:B------:R-:W-:-:S05]  /*2b80*/  @P3 LOP3.LUT R40, R40, 0x2, RZ, 0xfc, !PT ;  /* 0x0000000228283812 */ /* 0x000fca00078efcff */
[----:B------:R0:W-:Y:S02]  /*2b90*/  STL [R1+0x8], R40 ;  /* 0x0000082801007387 */ /* 0x0001e40000100800 */
[C---:B0-----:R-:W-:Y:S02]  /*2ba0*/  IMAD.IADD R40, R16.reuse, 0x1, R41 ;  /* 0x0000000110287824 */ /* 0x041fe400078e0229 */
[----:B------:R-:W-:Y:S01]  /*2bb0*/  IMAD.IADD R41, R16, 0x1, R43 ;  /* 0x0000000110297824 */ /* 0x000fe200078e022b */
[----:B------:R-:W-:Y:S06]  /*2bc0*/  @!P2 BRA `(.L_x_486) ;  /* 0x000000c40078a947 */ /* 0x000fec0003800000 */
[----:B------:R-:W-:Y:S01]  /*2bd0*/  ULDC.U8 UR4, c[0x0][0x410] ;  /* 0x0001040000047ab9 */ /* 0x000fe20000000000 */
[-C--:B------:R-:W-:Y:S01]  /*2be0*/  IMAD R43, R128, R47.reuse, RZ ;  /* 0x0000002f802b7224 */ /* 0x080fe200078e02ff */
[----:B------:R-:W-:Y:S01]  /*2bf0*/  ISETP.NE.AND P2, PT, RZ, UR4, PT ;  /* 0x00000004ff007c0c */ /* 0x000fe2000bf45270 */
[-C--:B------:R-:W-:Y:S02]  /*2c00*/  IMAD R45, R129, R47.reuse, RZ ;  /* 0x0000002f812d7224 */ /* 0x080fe400078e02ff */
[C---:B------:R-:W-:Y:S02]  /*2c10*/  IMAD R43, R42.reuse, R108, R43 ;  /* 0x0000006c2a2b7224 */ /* 0x040fe400078e022b */
[----:B------:R-:W-:Y:S02]  /*2c20*/  IMAD R45, R42, R102, R45 ;  /* 0x000000662a2d7224 */ /* 0x000fe400078e022d */
[----:B------:R-:W-:Y:S02]  /*2c30*/  IMAD R42, R24, -0xa0, R2 ;  /* 0xffffff60182a7824 */ /* 0x000fe400078e0202 */
[----:B------:R-:W-:-:S03]  /*2c40*/  IMAD.WIDE.U32 R92, R102, R47, RZ ;  /* 0x0000002f665c7225 */ /* 0x000fc600078e00ff */
[----:B------:R-:W-:Y:S01]  /*2c50*/  VIMNMX R42, R42, 0xa0, PT ;  /* 0x000000a02a2a7848 */ /* 0x000fe20003fe0100 */
[----:B------:R-:W-:Y:S01]  /*2c60*/  IMAD.WIDE.U32 R94, R108, R47, RZ ;  /* 0x0000002f6c5e7225 */ /* 0x000fe200078e00ff */
[----:B------:R-:W-:-:S03]  /*2c70*/  IADD3 R100, R93, R45, RZ ;  /* 0x0000002d5d647210 */ /* 0x000fc60007ffe0ff */
[----:B------:R-:W-:Y:S01]  /*2c80*/  IMAD.IADD R43, R95, 0x1, R43 ;  /* 0x000000015f2b7824 */ /* 0x000fe200078e022b */
[----:B------:R-:W-:Y:S06]  /*2c90*/  @!P2 BRA `(.L_x_487) ;  /* 0x0000005c00a8a947 */ /* 0x000fec0003800000 */
[----:B------:R-:W-:Y:S01]  /*2ca0*/  ISETP.GE.AND P3, PT, R220, R42, PT ;  /* 0x0000002adc00720c */ /* 0x000fe20003f66270 */
[----:B------:R-:W-:Y:S01]  /*2cb0*/  BSSY B1, `(.L_x_488) ;  /* 0x000003e000017945 */ /* 0x000fe20003800000 */
        /* <DEDUP_REMOVED lines=23> */
[----:B------:R-:W-:Y:S01]  /*2e30*/  CS2R R136, SRZ ;  /* 0x0000000000887805 */ /* 0x000fe2000001ff00 */
[----:B------:R-:W-:Y:S06]  /*2e40*/  @P3 BRA `(.L_x_489) ;  /* 0x0000000000903947 */ /* 0x000fec0003800000 */
[----:B------:R-:W-:Y:S01]  /*2e50*/  ULDC.64 UR4, c[0x0][0x3e8] ;  /* 0x0000fa0000047ab9 */ /* 0x000fe20000000a00 */
[----:B------:R-:W-:Y:S02]  /*2e60*/  CS2R R124, SRZ ;  /* 0x00000000007c7805 */ /* 0x000fe4000001ff00 */
[----:B------:R-:W-:Y:S02]  /*2e70*/  IADD3 R44, P2, P4, R112, UR4, R94 ;  /* 0x00000004702c7c10 */ /* 0x000fe4000fc5e05e */
[----:B------:R-:W-:Y:S02]  /*2e80*/  CS2R R136, SRZ ;  /* 0x0000000000887805 */ /* 0x000fe4000001ff00 */
[----:B------:R-:W-:Y:S01]  /*2e90*/  IADD3.X R45, R15, UR5, R43, P2, P4 ;  /* 0x000000050f2d7c10 */ /* 0x000fe200097e842b */
[----:B------:R-:W-:Y:S02]  /*2ea0*/  ULDC.64 UR4, c[0x0][0x400] ;  /* 0x0001000000047ab9 */ /* 0x000fe40000000a00 */
[----:B------:R-:W-:-:S04]  /*2eb0*/  IADD3 R46, P2, P4, R106, UR4, R92 ;  /* 0x000000046a2e7c10 */ /* 0x000fc8000fc5e05c */
[----:B------:R-:W-:Y:S02]  /*2ec0*/  IADD3.X R47, R21, UR5, R100, P2, P4 ;  /* 0x00000005152f7c10 */ /* 0x000fe400097e8464 */
[----:B------:R-:W-:Y:S02]  /*2ed0*/  ISETP.GE.AND P2, PT, R22, R133, PT ;  /* 0x000000851600720c */ /* 0x000fe40003f46270 */
[----:B------:R-:W-:Y:S02]  /*2ee0*/  CS2R R96, SRZ ;  /* 0x0000000000607805 */ /* 0x000fe4000001ff00 */
[----:B------:R-:W-:-:S09]  /*2ef0*/  CS2R R98, SRZ ;  /* 0x0000000000627805 */ /* 0x000fd2000001ff00 */
[----:B------:R0:W5:Y:S04]  /*2f00*/  @!P2 LDG.E.64 R124, desc[UR54][R44.64] ;  /* 0x000000362c7ca981 */ /* 0x000168000c1e1b00 */
[----:B------:R0:W5:Y:S01]  /*2f10*/  @!P2 LDG.E.64 R136, desc[UR54][R46.64] ;  /* 0x000000362e88a981 */ /* 0x000162000c1e1b00 */
        /* <DEDUP_REMOVED lines=20> */
[----:B------:R-:W-:-:S13]  /*3060*/  ISETP.GE.AND P2, PT, R226, R133, PT ;  /* 0x00000085e200720c */ /* 0x000fda0003f46270 */
[----:B------:R0:W5:Y:S04]  /*3070*/  @!P2 LDG.E.64 R76, desc[UR54][R44.64+0x50] ;  /* 0x000050362c4ca981 */ /* 0x000168000c1e1b00 */
[----:B------:R0:W5:Y:S02]  /*3080*/  @!P2 LDG.E.64 R78, desc[UR54][R46.64+0x50] ;  /* 0x000050362e4ea981 */ /* 0x000164000c1e1b00 */
.L_x_489:
[----:B------:R-:W-:Y:S05]  /*3090*/  BSYNC B1 ;  /* 0x0000000000017941 */ /* 0x000fea0003800000 */
.L_x_488:
[----:B0-----:R-:W-:Y:S01]  /*30a0*/  VIADD R44, R220, 0x80 ;  /* 0x00000080dc2c7836 */ /* 0x001fe20000000000 */
[----:B------:R-:W-:Y:S01]  /*30b0*/  BSSY B1, `(.L_x_490) ;  /* 0x000002d000017945 */ /* 0x000fe20003800000 */
[----:B-----5:R-:W-:Y:S02]  /*30c0*/  IMAD.MOV.U32 R148, RZ, RZ, R76 ;  /* 0x000000ffff947224 */ /* 0x020fe400078e004c */
[----:B------:R-:W-:Y:S01]  /*30d0*/  IMAD.MOV.U32 R151, RZ, RZ, R80 ;  /* 0x000000ffff977224 */ /* 0x000fe200078e0050 */
[----:B------:R-:W-:-:S13]  /*30e0*/  ISETP.GE.AND P4, PT, R44, R42, PT ;  /* 0x0000002a2c00720c */ /* 0x000fda0003f86270 */
[----:B------:R-:W-:Y:S05]  /*30f0*/  @P4 BRA `(.L_x_491) ;  /* 0x0000000000a04947 */ /* 0x000fea0003800000 */
[----:B------:R-:W-:Y:S01]  /*3100*/  IADD3 R44, P2, P5, R112, R94, R11 ;  /* 0x0000005e702c7210 */ /* 0x000fe20007d5e00b */
[----:B------:R-:W-:Y:S01]  /*3110*/  ULDC.64 UR4, c[0x0][0x3e8] ;  /* 0x0000fa0000047ab9 */ /* 0x000fe20000000a00 */
[----:B------:R-:W-:Y:S02]  /*3120*/  CS2R R72, SRZ ;  /* 0x0000000000487805 */ /* 0x000fe4000001ff00 */
[----:B------:R-:W-:Y:S02]  /*3130*/  CS2R R74, SRZ ;  /* 0x00000000004a7805 */ /* 0x000fe4000001ff00 */
[----:B------:R-:W-:Y:S02]  /*3140*/  IADD3.X R43, R15, R43, R10, P2, P5 ;  /* 0x0000002b0f2b7210 */ /* 0x000fe400017ea40a */
[----:B------:R-:W-:-:S04]  /*3150*/  IADD3 R46, P2, P5, R106, R92, R13 ;  /* 0x0000005c6a2e7210 */ /* 0x000fc80007d5e00d */
[----:B------:R-:W-:Y:S02]  /*3160*/  IADD3.X R100, R21, R100, R12, P2, P5 ;  /* 0x0000006415647210 */ /* 0x000fe400017ea40c */
[----:B------:R-:W-:-:S04]  /*3170*/  IADD3 R44, P2, R44, UR4, RZ ;  /* 0x000000042c2c7c10 */ /* 0x000fc8000ff5e0ff */
[----:B------:R-:W-:Y:S01]  /*3180*/  IADD3.X R45, R43, UR5, RZ, P2, !PT ;  /* 0x000000052b2d7c10 */ /* 0x000fe200097fe4ff */
[----:B------:R-:W-:Y:S02]  /*3190*/  ULDC.64 UR4, c[0x0][0x400] ;  /* 0x0001000000047ab9 */ /* 0x000fe40000000a00 */
[----:B------:R-:W-:-:S04]  /*31a0*/  IADD3 R46, P2, R46, UR4, RZ ;  /* 0x000000042e2e7c10 */ /* 0x000fc8000ff5e0ff */
[----:B------:R-:W-:Y:S02]  /*31b0*/  IADD3.X R47, R100, UR5, RZ, P2, !PT ;  /* 0x00000005642f7c10 */ /* 0x000fe400097fe4ff */
        /* <DEDUP_REMOVED lines=28> */
.L_x_491:
[----:B------:R-:W-:Y:S05]  /*3380*/  BSYNC B1 ;  /* 0x0000000000017941 */ /* 0x000fea0003800000 */
.L_x_490:
[----:B------:R-:W-:Y:S01]  /*3390*/  UISETP.NE.AND UP0, UPT, UR53, 0x3, UPT ;  /* 0x000000033500788c */ /* 0x000fe2000bf05270 */
[----:B------:R-:W-:Y:S01]  /*33a0*/  IMAD.MOV.U32 R157, RZ, RZ, R84 ;  /* 0x000000ffff9d7224 */ /* 0x000fe200078e0054 */
[----:B------:R-:W-:Y:S01]  /*33b0*/  MOV R164, R96 ;  /* 0x0000006000a47202 */ /* 0x000fe20000000f00 */
[----:B------:R-:W-:Y:S01]  /*33c0*/  IMAD.MOV.U32 R162, RZ, RZ, R88 ;  /* 0x000000ffffa27224 */ /* 0x000fe200078e0058 */
[----:B------:R-:W-:Y:S01]  /*33d0*/  MOV R165, R98 ;  /* 0x0000006200a57202 */ /* 0x000fe20000000f00 */
[----:B------:R-:W-:Y:S01]  /*33e0*/  IMAD.MOV.U32 R166, RZ, RZ, R124 ;  /* 0x000000ffffa67224 */ /* 0x000fe200078e007c */
[----:B------:R-:W-:Y:S01]  /*33f0*/  PLOP3.LUT P2, PT, PT, PT, UP0, 0x80, 0x0 ;  /* 0x000000000000781c */ /* 0x000fe20003f4f008 */
[----:B------:R-:W-:Y:S01]  /*3400*/  IMAD.MOV.U32 R155, RZ, RZ, R78 ;  /* 0x000000ffff9b7224 */ /* 0x000fe200078e004e */
[----:B-----5:R-:W-:Y:S01]  /*3410*/  MOV R149, R68 ;  /* 0x0000004400957202 */ /* 0x020fe20000000f00 */
[----:B------:R-:W-:Y:S01]  /*3420*/  IMAD.MOV.U32 R156, RZ, RZ, R82 ;  /* 0x000000ffff9c7224 */ /* 0x000fe200078e0052 */
[----:B------:R-:W-:Y:S01]  /*3430*/  MOV R150, R70 ;  /* 0x0000004600967202 */ /* 0x000fe20000000f00 */
[----:B------:R-:W-:-:S02]  /*3440*/  IMAD.MOV.U32 R158, RZ, RZ, R86 ;  /* 0x000000ffff9e7224 */ /* 0x000fc400078e0056 */
[----:B------:R-:W-:Y:S02]  /*3450*/  IMAD.MOV.U32 R163, RZ, RZ, R90 ;  /* 0x000000ffffa37224 */ /* 0x000fe400078e005a */
[----:B------:R-:W-:Y:S02]  /*3460*/  IMAD.MOV.U32 R168, RZ, RZ, R136 ;  /* 0x000000ffffa87224 */ /* 0x000fe400078e0088 */
[----:B------:R-:W-:Y:S02]  /*3470*/  IMAD.MOV.U32 R92, RZ, RZ, R52 ;  /* 0x000000ffff5c7224 */ /* 0x000fe400078e0034 */
[----:B------:R-:W-:Y:S02]  /*3480*/  IMAD.MOV.U32 R94, RZ, RZ, R56 ;  /* 0x000000ffff5e7224 */ /* 0x000fe400078e0038 */
[----:B------:R-:W-:Y:S02]  /*3490*/  IMAD.MOV.U32 R138, RZ, RZ, R60 ;  /* 0x000000ffff8a7224 */ /* 0x000fe400078e003c */
[----:B------:R-:W-:-:S02]  /*34a0*/  IMAD.MOV.U32 R140, RZ, RZ, R64 ;  /* 0x000000ffff8c7224 */ /* 0x000fc400078e0040 */
[----:B------:R-:W-:Y:S02]  /*34b0*/  IMAD.MOV.U32 R152, RZ, RZ, R72 ;  /* 0x000000ffff987224 */ /* 0x000fe400078e0048 */
[----:B------:R-:W-:Y:S02]  /*34c0*/  IMAD.MOV.U32 R93, RZ, RZ, R54 ;  /* 0x000000ffff5d7224 */ /* 0x000fe400078e0036 */
[----:B------:R-:W-:Y:S02]  /*34d0*/  IMAD.MOV.U32 R95, RZ, RZ, R58 ;  /* 0x000000ffff5f7224 */ /* 0x000fe400078e003a */
[----:B------:R-:W-:Y:S02]  /*34e0*/  IMAD.MOV.U32 R139, RZ, RZ, R62 ;  /* 0x000000ffff8b7224 */ /* 0x000fe400078e003e */
[----:B------:R-:W-:Y:S02]  /*34f0*/  IMAD.MOV.U32 R141, RZ, RZ, R66 ;  /* 0x000000ffff8d7224 */ /* 0x000fe400078e0042 */
[----:B------:R-:W-:Y:S01]  /*3500*/  IMAD.MOV.U32 R154, RZ, RZ, R74 ;  /* 0x000000ffff9a7224 */ /* 0x000fe200078e004a */
[----:B------:R-:W-:Y:S06]  /*3510*/  @!P2 BRA `(.L_x_492) ;  /* 0x000000000004a947 */ /* 0x000fec0003800000 */
[----:B------:R-:W-:Y:S01]  /*3520*/  BPT.TRAP 0x1 ;  /* 0x000000040000795c */ /* 0x000fe20000300000 */
.L_x_492:
[----:B------:R-:W-:Y:S01]  /*3530*/  IMAD R43, R17, 0x8, R16 ;  /* 0x00000008112b7824 */ /* 0x000fe200078e0210 */
[----:B------:R-:W-:Y:S01]  /*3540*/  SHF.L.U32 R100, R221, 0x1f, RZ ;  /* 0x0000001fdd647819 */ /* 0x000fe200000006ff */
[----:B------:R-:W-:Y:S03]  /*3550*/  BSSY B1, `(.L_x_493) ;  /* 0x0000003000017945 */ /* 0x000fe60003800000 */
[----:B------:R-:W1:Y:S02]  /*3560*/  SYNCS.PHASECHK.TRANS64.TRYWAIT P5, [R43+URZ+0x33490], R100 ;  /* 0x033490642b0075a7 */ /* 0x000e6400080a017f */
[----:B-1----:R-:W-:Y:S05]  /*3570*/  @!P5 BRA `(.L_x_494) ;  /* 0x0000025c0094d947 */ /* 0x002fea0003800000 */
.L_x_808:
[----:B------:R-:W-:Y:S05]  /*3580*/  BSYNC B1 ;  /* 0x0000000000017941 */ /* 0x000fea0003800000 */
.L_x_493:
[----:B------:R-:W-:Y:S04]  /*3590*/  BSSY B1, `(.L_x_495) ;  /* 0x00002b0000017945 */ /* 0x000fe80003800000 */
[----:B------:R-:W-:Y:S05]  /*35a0*/  @P3 BRA `(.L_x_496) ;  /* 0x0000002800b83947 */ /* 0x000fea0003800000 */
[----:B------:R-:W-:Y:S01]  /*35b0*/  ISETP.NE.AND P3, PT, R34, RZ, PT ;  /* 0x000000ff2200720c */ /* 0x000fe20003f65270 */
[----:B------:R-:W-:-:S12]  /*35c0*/  BSSY B2, `(.L_x_497) ;  /* 0x0000073000027945 */ /* 0x000fd80003800000 */
[----:B------:R-:W-:Y:S05]  /*35d0*/  @!P3 BRA `(.L_x_498) ;  /* 0x0000000400c4b947 */ /* 0x000fea0003800000 */
[----:B0-----:R0:W2:Y:S01]  /*35e0*/  LDS.128 R44, [R40+0x24200] ;  /* 0x02420000282c7984 */ /* 0x0010a20000000c00 */
[----:B------:R-:W-:Y:S01]  /*35f0*/  ISETP.GE.AND P3, PT, R22, R133, PT ;  /* 0x000000851600720c */ /* 0x000fe20003f66270 */
[----:B------:R-:W-:-:S12]  /*3600*/  BSSY B3, `(.L_x_499) ;  /* 0x000006d000037945 */ /* 0x000fd80003800000 */
[----:B0-----:R-:W-:Y:S05]  /*3610*/  @P3 BRA `(.L_x_500) ;  /* 0x0000000400ac3947 */ /* 0x001fea0003800000 */
[----:B--2---:R-:W-:Y:S01]  /*3620*/  IMAD.MOV.U32 R136, RZ, RZ, R45 ;  /* 0x000000ffff887224 */ /* 0x004fe200078e002d */
[----:B------:R-:W-:Y:S02]  /*3630*/  F2FP.F16.E4M3.UNPACK_B R171, R168.H1 ;  /* 0x000000a8ffab723e */ /* 0x000fe400030006ff */
[----:B------:R-:W-:Y:S02]  /*3640*/  F2FP.F16.E4M3.UNPACK_B R45, R166.H1 ;  /* 0x000000a6ff2d723e */ /* 0x000fe400030006ff */
[----:B------:R-:W-:Y:S01]  /*3650*/  F2FP.F16.E4M3.UNPACK_B R124, R136 ;  /* 0x00000088ff7c723e */ /* 0x000fe200020006ff */
[----:B------:R-:W-:Y:S01]  /*3660*/  HADD2.F32 R167, -RZ, R171.H0_H0 ;  /* 0x200000abffa77230 */ /* 0x000fe20000004100 */
[----:B------:R-:W-:Y:S01]  /*3670*/  F2FP.F16.E4M3.UNPACK_B R166, R166 ;  /* 0x000000a6ffa6723e */ /* 0x000fe200020006ff */
[----:B------:R-:W-:Y:S02]  /*3680*/  HADD2.F32 R170, -RZ, R45.H0_H0 ;  /* 0x2000002dffaa7230 */ /* 0x000fe40000004100 */
[----:B------:R-:W-:-:S02]  /*3690*/  HADD2.F32 R169, -RZ, R124.H1_H1 ;  /* 0x3000007cffa97230 */ /* 0x000fc40000004100 */
[----:B------:R-:W-:Y:S02]  /*36a0*/  HADD2.F32 R124, -RZ, R124.H0_H0 ;  /* 0x2000007cff7c7230 */ /* 0x000fe40000004100 */
[----:B------:R-:W-:Y:S02]  /*36b0*/  HADD2.F32 R171, -RZ, R171.H1_H1 ;  /* 0x300000abffab7230 */ /* 0x000fe40000004100 */
[-C--:B------:R-:W-:Y:S01]  /*36c0*/  FMUL.FTZ R173, R169, R167.reuse ;  /* 0x000000a7a9ad7220 */ /* 0x080fe20000410000 */
[----:B------:R-:W-:Y:S02]  /*36d0*/  HADD2.F32 R45, -RZ, R45.H1_H1 ;  /* 0x3000002dff2d7230 */ /* 0x000fe40000004100 */
[C---:B------:R-:W-:Y:S01]  /*36e0*/  FMUL.FTZ R172, R124.reuse, R167 ;  /* 0x000000a77cac7220 */ /* 0x040fe20000410000 */
[----:B------:R-:W-:-:S03]  /*36f0*/  FFMA.FTZ R167, R124, R170, -R173 ;  /* 0x000000aa7ca77223 */ /* 0x000fc600000108ad */
[----:B------:R-:W-:Y:S01]  /*3700*/  FFMA.FTZ R124, R169, R170, R172 ;  /* 0x000000aaa97c7223 */ /* 0x000fe200000100ac */
[----:B------:R-:W-:Y:S01]  /*3710*/  F2FP.F16.E4M3.UNPACK_B R169, R136.H1 ;  /* 0x00000088ffa9723e */ /* 0x000fe200030006ff */
[----:B------:R-:W-:-:S04]  /*3720*/  IMAD.MOV.U32 R136, RZ, RZ, R44 ;  /* 0x000000ffff887224 */ /* 0x000fc800078e002c */
[--C-:B------:R-:W-:Y:S02]  /*3730*/  HADD2.F32 R44, -RZ, R169.reuse.H1_H1 ;  /* 0x300000a9ff2c7230 */ /* 0x100fe40000004100 */
[----:B------:R-:W-:-:S03]  /*3740*/  HADD2.F32 R169, -RZ, R169.H0_H0 ;  /* 0x200000a9ffa97230 */ /* 0x000fc60000004100 */
[CC--:B------:R-:W-:Y:S02]  /*3750*/  FMUL.FTZ R170, R44.reuse, R171.reuse ;  /* 0x000000ab2caa7220 */ /* 0x0c0fe40000410000 */
[C---:B------:R-:W-:Y:S02]  /*3760*/  FMUL.FTZ R171, R169.reuse, R171 ;  /* 0x000000aba9ab7220 */ /* 0x040fe40000410000 */
[-C--:B------:R-:W-:Y:S01]  /*3770*/  FFMA.FTZ R169, R169, R45.reuse, -R170 ;  /* 0x0000002da9a97223 */ /* 0x080fe200000108aa */
[----:B------:R-:W-:Y:S01]  /*3780*/  F2FP.F16.E4M3.UNPACK_B R170, R168 ;  /* 0x000000a8ffaa723e */ /* 0x000fe200020006ff */
[----:B------:R-:W-:Y:S01]  /*3790*/  FFMA.FTZ R174, R44, R45, R171 ;  /* 0x0000002d2cae7223 */ /* 0x000fe200000100ab */
[-C--:B------:R-:W-:Y:S01]  /*37a0*/  F2FP.F16.E4M3.UNPACK_B R44, R136.reuse.H1 ;  /* 0x00000088ff2c723e */ /* 0x080fe200030006ff */
[----:B------:R-:W-:Y:S01]  /*37b0*/  HADD2.F32 R168, -RZ, R166.H1_H1 ;  /* 0x300000a6ffa87230 */ /* 0x000fe20000004100 */
[----:B------:R-:W-:Y:S01]  /*37c0*/  F2FP.F16.E4M3.UNPACK_B R136, R136 ;  /* 0x00000088ff88723e */ /* 0x000fe200020006ff */
[----:B------:R-:W-:Y:S01]  /*37d0*/  HADD2.F32 R171, -RZ, R170.H1_H1 ;  /* 0x300000aaffab7230 */ /* 0x000fe20000004100 */
[----:B------:R-:W-:Y:S01]  /*37e0*/  F2FP.SATFINITE.E4M3.F32.PACK_AB_MERGE_C R174, R174, R169, RZ ;  /* 0x000000a9aeae723e */ /* 0x000fe200048070ff */
[----:B------:R-:W-:-:S02]  /*37f0*/  HADD2.F32 R45, -RZ, R44.H1_H1 ;  /* 0x3000002cff2d7230 */ /* 0x000fc40000004100 */
[----:B------:R-:W-:Y:S01]  /*3800*/  HADD2.F32 R44, -RZ, R44.H0_H0 ;  /* 0x2000002cff2c7230 */ /* 0x000fe20000004100 */
[----:B------:R-:W-:Y:S01]  /*3810*/  F2FP.SATFINITE.E4M3.F32.PACK_AB_MERGE_C R124, R124, R167, R174 ;  /* 0x000000a77c7c723e */ /* 0x000fe200048070ae */
[----:B------:R-:W-:Y:S02]  /*3820*/  HADD2.F32 R170, -RZ, R170.H0_H0 ;  /* 0x200000aaffaa7230 */ /* 0x000fe40000004100 */
[-C--:B------:R-:W-:Y:S01]  /*3830*/  FMUL.FTZ R173, R45, R171.reuse ;  /* 0x000000ab2dad7220 */ /* 0x080fe20000410000 */
[--C-:B------:R-:W-:Y:S02]  /*3840*/  HADD2.F32 R169, -RZ, R136.reuse.H1_H1 ;  /* 0x30000088ffa97230 */ /* 0x100fe40000004100 */
[C---:B------:R-:W-:Y:S01]  /*3850*/  FMUL.FTZ R172, R44.reuse, R171 ;  /* 0x000000ab2cac7220 */ /* 0x040fe20000410000 */
[----:B------:R-:W-:Y:S02]  /*3860*/  HADD2.F32 R136, -RZ, R136.H0_H0 ;  /* 0x20000088ff887230 */ /* 0x000fe40000004100 */
[----:B------:R-:W-:Y:S01]  /*3870*/  FFMA.FTZ R44, R44, R168, -R173 ;  /* 0x000000a82c2c7223 */ /* 0x000fe200000108ad */
[----:B------:R-:W-:-:S02]  /*3880*/  HADD2.F32 R166, -RZ, R166.H0_H0 ;  /* 0x200000a6ffa67230 */ /* 0x000fc40000004100 */
[----:B------:R-:W-:Y:S01]  /*3890*/  FMUL.FTZ R171, R169, R170 ;  /* 0x000000aaa9ab7220 */ /* 0x000fe20000410000 */
[----:B------:R-:W-:Y:S01]  /*38a0*/  FFMA.FTZ R45, R45, R168, R172 ;  /* 0x000000a82d2d7223 */ /* 0x000fe200000100ac */
[C---:B------:R-:W-:Y:S01]  /*38b0*/  FMUL.FTZ R170, R136.reuse, R170 ;  /* 0x000000aa88aa7220 */ /* 0x040fe20000410000 */
[----:B------:R-:W-:Y:S01]  /*38c0*/  SHF.R.U32.HI R167, RZ, 0x10, R137 ;  /* 0x00000010ffa77819 */ /* 0x000fe20000011689 */
[-C--:B------:R-:W-:Y:S01]  /*38d0*/  FFMA.FTZ R136, R136, R166.reuse, -R171 ;  /* 0x000000a688887223 */ /* 0x080fe200000108ab */
[----:B------:R-:W-:Y:S01]  /*38e0*/  LOP3.LUT R168, R137, 0xff0000ff, RZ, 0xc0, !PT ;  /* 0xff0000ff89a87812 */ /* 0x000fe200078ec0ff */
[----:B------:R-:W-:Y:S01]  /*38f0*/  FFMA.FTZ R169, R169, R166, R170 ;  /* 0x000000a6a9a97223 */ /* 0x000fe200000100aa */
[----:B------:R-:W-:Y:S02]  /*3900*/  SHF.R.U32.HI R166, RZ, 0x8, R137 ;  /* 0x00000008ffa67819 */ /* 0x000fe40000011689 */
[--C-:B------:R-:W-:Y:S02]  /*3910*/  SHF.R.U32.HI R170, RZ, 0x8, R125.reuse ;  /* 0x00000008ffaa7819 */ /* 0x100fe4000001167d */
[----:B------:R-:W-:Y:S01]  /*3920*/  SHF.R.U32.HI R171, RZ, 0x10, R125 ;  /* 0x00000010ffab7819 */ /* 0x000fe2000001167d */
[----:B------:R-:W-:Y:S01]  /*3930*/  IMAD.SHL.U32 R137, R166, 0x100, RZ ;  /* 0x00000100a6897824 */ /* 0x000fe200078e00ff */
[----:B------:R-:W-:-:S02]  /*3940*/  LOP3.LUT R166, R125, 0xff0000ff, RZ, 0xc0, !PT ;  /* 0xff0000ff7da67812 */ /* 0x000fc400078ec0ff */
[----:B------:R-:W-:Y:S02]  /*3950*/  SHF.L.U32 R125, R170, 0x8, RZ ;  /* 0x00000008aa7d7819 */ /* 0x000fe400000006ff */
[----:B------:R-:W-:Y:S01]  /*3960*/  LOP3.LUT R168, R168, 0xff00, R137, 0xf8, !PT ;  /* 0x0000ff00a8a87812 */ /* 0x000fe200078ef889 */
[----:B------:R-:W-:Y:S01]  /*3970*/  IMAD.U32 R137, R167, 0x10000, RZ ;  /* 0x00010000a7897824 */ /* 0x000fe200078e00ff */
[----:B------:R-:W-:Y:S01]  /*3980*/  LOP3.LUT R166, R166, 0xff00, R125, 0xf8, !PT ;  /* 0x0000ff00a6a67812 */ /* 0x000fe200078ef87d */
[----:B------:R-:W-:Y:S01]  /*3990*/  IMAD.MOV.U32 R167, RZ, RZ, R47 ;  /* 0x000000ffffa77224 */ /* 0x000fe200078e002f */
[----:B------:R-:W-:Y:S01]  /*39a0*/  F2FP.SATFINITE.E4M3.F32.PACK_AB_MERGE_C R44, R45, R44, RZ ;  /* 0x0000002c2d2c723e */ /* 0x000fe200048070ff */
[----:B------:R-:W-:Y:S01]  /*39b0*/  IMAD.U32 R125, R171, 0x10000, RZ ;  /* 0x00010000ab7d7824 */ /* 0x000fe200078e00ff */
[----:B------:R-:W-:Y:S01]  /*39c0*/  LOP3.LUT R137, R168, 0xff0000, R137, 0xf8, !PT ;  /* 0x00ff0000a8897812 */ /* 0x000fe200078ef889 */
[----:B------:R-:W-:Y:S01]  /*39d0*/  IMAD.MOV.U32 R45, RZ, RZ, R124 ;  /* 0x000000ffff2d7224 */ /* 0x000fe200078e007c */
[----:B------:R-:W-:-:S02]  /*39e0*/  F2FP.F16.E4M3.UNPACK_B R47, R167 ;  /* 0x000000a7ff2f723e */ /* 0x000fc400020006ff */
[----:B------:R-:W-:Y:S02]  /*39f0*/  LOP3.LUT R125, R166, 0xff0000, R125, 0xf8, !PT ;  /* 0x00ff0000a67d7812 */ /* 0x000fe400078ef87d */
[----:B------:R-:W-:Y:S01]  /*3a00*/  F2FP.F16.E4M3.UNPACK_B R171, R137.H1 ;  /* 0x00000089ffab723e */ /* 0x000fe200030006ff */
[--C-:B------:R-:W-:Y:S01]  /*3a10*/  HADD2.F32 R166, -RZ, R47.reuse.H1_H1 ;  /* 0x3000002fffa67230 */ /* 0x100fe20000004100 */
[----:B------:R-:W-:Y:S01]  /*3a20*/  F2FP.F16.E4M3.UNPACK_B R170, R125.H1 ;  /* 0x0000007dffaa723e */ /* 0x000fe200030006ff */
[----:B------:R-:W-:Y:S01]  /*3a30*/  HADD2.F32 R47, -RZ, R47.H0_H0 ;  /* 0x2000002fff2f7230 */ /* 0x000fe20000004100 */
[----:B------:R-:W-:Y:S01]  /*3a40*/  F2FP.SATFINITE.E4M3.F32.PACK_AB_MERGE_C R44, R169, R136, R44 ;  /* 0x00000088a92c723e */ /* 0x000fe2000480702c */
[----:B------:R-:W-:Y:S02]  /*3a50*/  HADD2.F32 R172, -RZ, R171.H0_H0 ;  /* 0x200000abffac7230 */ /* 0x000fe40000004100 */
[--C-:B------:R-:W-:Y:S02]  /*3a60*/  HADD2.F32 R168, -RZ, R170.reuse.H0_H0 ;  /* 0x200000aaffa87230 */ /* 0x100fe40000004100 */
[----:B------:R-:W-:-:S02]  /*3a70*/  HADD2.F32 R170, -RZ, R170.H1_H1 ;  /* 0x300000aaffaa7230 */ /* 0x000fc40000004100 */
[-C--:B------:R-:W-:Y:S01]  /*3a80*/  FMUL.FTZ R174, R166, R172.reuse ;  /* 0x000000aca6ae7220 */ /* 0x080fe20000410000 */
[----:B------:R-:W-:-:S03]  /*3a90*/  FMUL.FTZ R173, R47, R172 ;  /* 0x000000ac2fad7220 */ /* 0x000fc60000410000 */
[-C--:B------:R-:W-:Y:S01]  /*3aa0*/  FFMA.FTZ R47, R47, R168.reuse, -R174 ;  /* 0x000000a82f2f7223 */ /* 0x080fe200000108ae */
[----:B------:R-:W-:Y:S01]  /*3ab0*/  FFMA.FTZ R166, R166, R168, R173 ;  /* 0x000000a8a6a67223 */ /* 0x000fe200000100ad */
[----:B------:R-:W-:Y:S01]  /*3ac0*/  F2FP.F16.E4M3.UNPACK_B R168, R167.H1 ;  /* 0x000000a7ffa8723e */ /* 0x000fe200030006ff */
[----:B------:R-:W-:Y:S02]  /*3ad0*/  IMAD.MOV.U32 R167, RZ, RZ, R46 ;  /* 0x000000ffffa77224 */ /* 0x000fe400078e002e */
[----:B------:R-:W-:Y:S02]  /*3ae0*/  HADD2.F32 R46, -RZ, R171.H1_H1 ;  /* 0x300000abff2e7230 */ /* 0x000fe40000004100 */
[--C-:B------:R-:W-:Y:S02]  /*3af0*/  HADD2.F32 R171, -RZ, R168.reuse.H1_H1 ;  /* 0x300000a8ffab7230 */ /* 0x100fe40000004100 */
[----:B------:R-:W-:-:S03]  /*3b00*/  HADD2.F32 R168, -RZ, R168.H0_H0 ;  /* 0x200000a8ffa87230 */ /* 0x000fc60000004100 */
[CC--:B------:R-:W-:Y:S02]  /*3b10*/  FMUL.FTZ R173, R171.reuse, R46.reuse ;  /* 0x0000002eabad7220 */ /* 0x0c0fe40000410000 */
[C---:B------:R-:W-:Y:S02]  /*3b20*/  FMUL.FTZ R172, R168.reuse, R46 ;  /* 0x0000002ea8ac7220 */ /* 0x040fe40000410000 */
[-C--:B------:R-:W-:Y:S01]  /*3b30*/  FFMA.FTZ R46, R168, R170.reuse, -R173 ;  /* 0x000000aaa82e7223 */ /* 0x080fe200000108ad */
[----:B------:R-:W-:Y:S01]  /*3b40*/  F2FP.F16.E4M3.UNPACK_B R173, R137 ;  /* 0x00000089ffad723e */ /* 0x000fe200020006ff */
[----:B------:R-:W-:Y:S01]  /*3b50*/  FFMA.FTZ R171, R171, R170, R172 ;  /* 0x000000aaabab7223 */ /* 0x000fe200000100ac */
[----:B------:R-:W-:Y:S02]  /*3b60*/  F2FP.F16.E4M3.UNPACK_B R137, R167.H1 ;  /* 0x000000a7ff89723e */ /* 0x000fe400030006ff */
[----:B------:R-:W-:Y:S01]  /*3b70*/  F2FP.F16.E4M3.UNPACK_B R170, R125 ;  /* 0x0000007dffaa723e */ /* 0x000fe200020006ff */
[----:B------:R-:W-:Y:S01]  /*3b80*/  HADD2.F32 R125, -RZ, R173.H1_H1 ;  /* 0x300000adff7d7230 */ /* 0x000fe20000004100 */
[----:B------:R-:W-:Y:S01]  /*3b90*/  F2FP.F16.E4M3.UNPACK_B R167, R167 ;  /* 0x000000a7ffa7723e */ /* 0x000fe200020006ff */
[--C-:B------:R-:W-:Y:S01]  /*3ba0*/  HADD2.F32 R168, -RZ, R137.reuse.H1_H1 ;  /* 0x30000089ffa87230 */ /* 0x100fe20000004100 */
[----:B------:R-:W-:Y:S01]  /*3bb0*/  F2FP.SATFINITE.E4M3.F32.PACK_AB_MERGE_C R171, R171, R46, RZ ;  /* 0x0000002eabab723e */ /* 0x000fe200048070ff */
[----:B------:R-:W-:-:S02]  /*3bc0*/  HADD2.F32 R137, -RZ, R137.H0_H0 ;  /* 0x20000089ff897230 */ /* 0x000fc40000004100 */
[--C-:B------:R-:W-:Y:S02]  /*3bd0*/  HADD2.F32 R172, -RZ, R170.reuse.H1_H1 ;  /* 0x300000aaffac7230 */ /* 0x100fe40000004100 */
[-C--:B------:R-:W-:Y:S01]  /*3be0*/  FMUL.FTZ R174, R168, R125.reuse ;  /* 0x0000007da8ae7220 */ /* 0x080fe20000410000 */
[----:B------:R-:W-:Y:S02]  /*3bf0*/  HADD2.F32 R170, -RZ, R170.H0_H0 ;  /* 0x200000aaffaa7230 */ /* 0x000fe40000004100 */
[C---:B------:R-:W-:Y:S01]  /*3c00*/  FMUL.FTZ R175, R137.reuse, R125 ;  /* 0x0000007d89af7220 */ /* 0x040fe20000410000 */
[----:B------:R-:W-:Y:S01]  /*3c10*/  F2FP.SATFINITE.E4M3.F32.PACK_AB_MERGE_C R47, R166, R47, R171 ;  /* 0x0000002fa62f723e */ /* 0x000fe200048070ab */
[-C--:B------:R-:W-:Y:S01]  /*3c20*/  FFMA.FTZ R125, R137, R172.reuse, -R174 ;  /* 0x000000ac897d7223 */ /* 0x080fe200000108ae */
[----:B------:R-:W-:Y:S02]  /*3c30*/  HADD2.F32 R137, -RZ, R167.H1_H1 ;  /* 0x300000a7ff897230 */ /* 0x000fe40000004100 */
[----:B------:R-:W-:Y:S01]  /*3c40*/  FFMA.FTZ R174, R168, R172, R175 ;  /* 0x000000aca8ae7223 */ /* 0x000fe200000100af */
[----:B------:R-:W-:-:S02]  /*3c50*/  HADD2.F32 R168, -RZ, R173.H0_H0 ;  /* 0x200000adffa87230 */ /* 0x000fc40000004100 */
[----:B------:R-:W-:Y:S02]  /*3c60*/  HADD2.F32 R167, -RZ, R167.H0_H0 ;  /* 0x200000a7ffa77230 */ /* 0x000fe40000004100 */
[----:B------:R-:W-:Y:S01]  /*3c70*/  F2FP.SATFINITE.E4M3.F32.PACK_AB_MERGE_C R125, R174, R125, RZ ;  /* 0x0000007dae7d723e */ /* 0x000fe200048070ff */
[-C--:B------:R-:W-:Y:S02]  /*3c80*/  FMUL.FTZ R172, R137, R168.reuse ;  /* 0x000000a889ac7220 */ /* 0x080fe40000410000 */
[C---:B------:R-:W-:Y:S02]  /*3c90*/  FMUL.FTZ R168, R167.reuse, R168 ;  /* 0x000000a8a7a87220 */ /* 0x040fe40000410000 */
[-C--:B------:R-:W-:Y:S02]  /*3ca0*/  FFMA.FTZ R172, R167, R170.reuse, -R172 ;  /* 0x000000aaa7ac7223 */ /* 0x080fe400000108ac */
[----:B------:R-:W-:-:S05]  /*3cb0*/  FFMA.FTZ R137, R137, R170, R168 ;  /* 0x000000aa89897223 */ /* 0x000fca00000100a8 */
[----:B------:R-:W-:-:S07]  /*3cc0*/  F2FP.SATFINITE.E4M3.F32.PACK_AB_MERGE_C R46, R137, R172, R125 ;  /* 0x000000ac892e723e */ /* 0x000fce000480707d */
.L_x_500:
[----:B------:R-:W-:Y:S05]  /*3cd0*/  BSYNC B3 ;  /* 0x0000000000037941 */ /* 0x000fea0003800000 */
.L_x_499:
[----:B--2---:R2:W-:Y:S02]  /*3ce0*/  STG.E.128 desc[UR54][R50.64], R44 ;  /* 0x0000002c32007986 */ /* 0x0045e4000c101d36 */
.L_x_498:
[----:B------:R-:W-:Y:S05]  /*3cf0*/  BSYNC B2 ;  /* 0x0000000000027941 */ /* 0x000fea0003800000 */
.L_x_497:
[----:B------:R-:W-:Y:S01]  /*3d00*/  ISETP.NE.AND P3, PT, R35, RZ, PT ;  /* 0x000000ff2300720c */ /* 0x000fe20003f65270 */
[----:B------:R-:W-:-:S12]  /*3d10*/  BSSY B2, `(.L_x_501) ;  /* 0x0000074000027945 */ /* 0x000fd80003800000 */
[----:B------:R-:W-:Y:S05]  /*3d20*/  @!P3 BRA `(.L_x_502) ;  /* 0x0000000400c8b947 */ /* 0x000fea0003800000 */
[----:B0-2---:R0:W2:Y:S01]  /*3d30*/  LDS.128 R44, [R41+0x24200] ;  /* 0x02420000292c7984 */ /* 0x0050a20000000c00 */
[----:B------:R-:W-:Y:S01]  /*3d40*/  ISETP.GE.AND P3, PT, R222, R133, PT ;  /* 0x00000085de00720c */ /* 0x000fe20003f66270 */
[----:B------:R-:W-:-:S12]  /*3d50*/  BSSY B3, `(.L_x_503) ;  /* 0x000006e000037945 */ /* 0x000fd80003800000 */
[----:B0-----:R-:W-:Y:S05]  /*3d60*/  @P3 BRA `(.L_x_504) ;  /* 0x0000000400b03947 */ /* 0x001fea0003800000 */
[----:B--2---:R-:W-:Y:S02]  /*3d70*/  MOV R124, R45 ;  /* 0x0000002d007c7202 */ /* 0x004fe40000000f00 */
[----:B------:R-:W-:Y:S02]  /*3d80*/  F2FP.F16.E4M3.UNPACK_B R167, R165.H1 ;  /* 0x000000a5ffa7723e */ /* 0x000fe400030006ff */
[----:B------:R-:W-:Y:S02]  /*3d90*/  F2FP.F16.E4M3.UNPACK_B R45, R124 ;  /* 0x0000007cff2d723e */ /* 0x000fe400020006ff */
[-C--:B------:R-:W-:Y:S01]  /*3da0*/  F2FP.F16.E4M3.UNPACK_B R137, R164.reuse.H1 ;  /* 0x000000a4ff89723e */ /* 0x080fe200030006ff */
[----:B------:R-:W-:Y:S01]  /*3db0*/  HADD2.F32 R170, -RZ, R167.H1_H1 ;  /* 0x300000a7ffaa7230 */ /* 0x000fe20000004100 */
[--C-:B------:R-:W-:Y:S01]  /*3dc0*/  SHF.R.U32.HI R168, RZ, 0x8, R97.reuse ;  /* 0x00000008ffa87819 */ /* 0x100fe20000011661 */
[--C-:B------:R-:W-:Y:S01]  /*3dd0*/  HADD2.F32 R96, -RZ, R45.reuse.H0_H0 ;  /* 0x2000002dff607230 */ /* 0x100fe20000004100 */
[----:B------:R-:W-:Y:S01]  /*3de0*/  LOP3.LUT R136, R97, 0xff0000ff, RZ, 0xc0, !PT ;  /* 0xff0000ff61887812 */ /* 0x000fe200078ec0ff */
[----:B------:R-:W-:Y:S01]  /*3df0*/  HADD2.F32 R125, -RZ, R45.H1_H1 ;  /* 0x3000002dff7d7230 */ /* 0x000fe20000004100 */
[----:B------:R-:W-:Y:S01]  /*3e00*/  SHF.R.U32.HI R98, RZ, 0x10, R97 ;  /* 0x00000010ff627819 */ /* 0x000fe20000011661 */
[----:B------:R-:W-:Y:S01]  /*3e10*/  HADD2.F32 R45, -RZ, R167.H0_H0 ;  /* 0x200000a7ff2d7230 */ /* 0x000fe20000004100 */
[----:B------:R-:W-:Y:S01]  /*3e20*/  F2FP.F16.E4M3.UNPACK_B R164, R164 ;  /* 0x000000a4ffa4723e */ /* 0x000fe200020006ff */
[----:B------:R-:W-:-:S03]  /*3e30*/  HADD2.F32 R97, -RZ, R137.H0_H0 ;  /* 0x20000089ff617230 */ /* 0x000fc60000004100 */
[-C--:B------:R-:W-:Y:S01]  /*3e40*/  FMUL.FTZ R169, R125, R45.reuse ;  /* 0x0000002d7da97220 */ /* 0x080fe20000410000 */
[----:B------:R-:W-:-:S03]  /*3e50*/  FMUL.FTZ R166, R96, R45 ;  /* 0x0000002d60a67220 */ /* 0x000fc60000410000 */
[-C--:B------:R-:W-:Y:S01]  /*3e60*/  FFMA.FTZ R45, R96, R97.reuse, -R169 ;  /* 0x00000061602d7223 */ /* 0x080fe200000108a9 */
[----:B------:R-:W-:Y:S01]  /*3e70*/  FFMA.FTZ R96, R125, R97, R166 ;  /* 0x000000617d607223 */ /* 0x000fe200000100a6 */
[----:B------:R-:W-:Y:S01]  /*3e80*/  F2FP.F16.E4M3.UNPACK_B R97, R124.H1 ;  /* 0x0000007cff61723e */ /* 0x000fe200030006ff */
[----:B------:R-:W-:Y:S01]  /*3e90*/  IMAD.SHL.U32 R169, R168, 0x100, RZ ;  /* 0x00000100a8a97824 */ /* 0x000fe200078e00ff */
[--C-:B------:R-:W-:Y:S01]  /*3ea0*/  SHF.R.U32.HI R166, RZ, 0x8, R99.reuse ;  /* 0x00000008ffa67819 */ /* 0x100fe20000011663 */
[----:B------:R-:W-:Y:S01]  /*3eb0*/  HADD2.F32 R168, -RZ, R137.H1_H1 ;  /* 0x30000089ffa87230 */ /* 0x000fe20000004100 */
[----:B------:R-:W-:Y:S01]  /*3ec0*/  LOP3.LUT R124, R99, 0xff0000ff, RZ, 0xc0, !PT ;  /* 0xff0000ff637c7812 */ /* 0x000fe200078ec0ff */
[--C-:B------:R-:W-:Y:S01]  /*3ed0*/  HADD2.F32 R167, -RZ, R97.reuse.H1_H1 ;  /* 0x30000061ffa77230 */ /* 0x100fe20000004100 */
[----:B------:R-:W-:Y:S01]  /*3ee0*/  SHF.R.U32.HI R125, RZ, 0x10, R99 ;  /* 0x00000010ff7d7819 */ /* 0x000fe20000011663 */
[----:B------:R-:W-:Y:S01]  /*3ef0*/  HADD2.F32 R97, -RZ, R97.H0_H0 ;  /* 0x20000061ff617230 */ /* 0x000fe20000004100 */
[----:B------:R-:W-:Y:S01]  /*3f00*/  LOP3.LUT R136, R136, 0xff00, R169, 0xf8, !PT ;  /* 0x0000ff0088887812 */ /* 0x000fe200078ef8a9 */
[----:B------:R-:W-:-:S02]  /*3f10*/  IMAD.MOV.U32 R99, RZ, RZ, R44 ;  /* 0x000000ffff637224 */ /* 0x000fc400078e002c */
[-C--:B------:R-:W-:Y:S01]  /*3f20*/  FMUL.FTZ R44, R167, R170.reuse ;  /* 0x000000aaa72c7220 */ /* 0x080fe20000410000 */
[----:B------:R-:W-:Y:S02]  /*3f30*/  IMAD.U32 R169, R98, 0x10000, RZ ;  /* 0x0001000062a97824 */ /* 0x000fe400078e00ff */
[C---:B------:R-:W-:Y:S01]  /*3f40*/  FMUL.FTZ R172, R97.reuse, R170 ;  /* 0x000000aa61ac7220 */ /* 0x040fe20000410000 */
[----:B------:R-:W-:Y:S01]  /*3f50*/  F2FP.F16.E4M3.UNPACK_B R170, R165 ;  /* 0x000000a5ffaa723e */ /* 0x000fe200020006ff */
[-C--:B------:R-:W-:Y:S01]  /*3f60*/  FFMA.FTZ R44, R97, R168.reuse, -R44 ;  /* 0x000000a8612c7223 */ /* 0x080fe2000001082c */
[----:B------:R-:W-:Y:S01]  /*3f70*/  F2FP.F16.E4M3.UNPACK_B R137, R99.H1 ;  /* 0x00000063ff89723e */ /* 0x000fe200030006ff */
[----:B------:R-:W-:Y:S01]  /*3f80*/  FFMA.FTZ R97, R167, R168, R172 ;  /* 0x000000a8a7617223 */ /* 0x000fe200000100ac */
[----:B------:R-:W-:Y:S02]  /*3f90*/  IMAD.SHL.U32 R167, R166, 0x100, RZ ;  /* 0x00000100a6a77824 */ /* 0x000fe400078e00ff */
[----:B------:R-:W-:-:S02]  /*3fa0*/  HADD2.F32 R168, -RZ, R170.H1_H1 ;  /* 0x300000aaffa87230 */ /* 0x000fc40000004100 */
[--C-:B------:R-:W-:Y:S01]  /*3fb0*/  HADD2.F32 R166, -RZ, R137.reuse.H1_H1 ;  /* 0x30000089ffa67230 */ /* 0x100fe20000004100 */
[----:B------:R-:W-:Y:S01]  /*3fc0*/  LOP3.LUT R171, R124, 0xff00, R167, 0xf8, !PT ;  /* 0x0000ff007cab7812 */ /* 0x000fe200078ef8a7 */
[----:B------:R-:W-:Y:S01]  /*3fd0*/  HADD2.F32 R165, -RZ, R137.H0_H0 ;  /* 0x20000089ffa57230 */ /* 0x000fe20000004100 */
[----:B------:R-:W-:Y:S01]  /*3fe0*/  F2FP.F16.E4M3.UNPACK_B R137, R99 ;  /* 0x00000063ff89723e */ /* 0x000fe200020006ff */
[----:B------:R-:W-:Y:S02]  /*3ff0*/  HADD2.F32 R167, -RZ, R164.H1_H1 ;  /* 0x300000a4ffa77230 */ /* 0x000fe40000004100 */
[-C--:B------:R-:W-:Y:S01]  /*4000*/  FMUL.FTZ R98, R166, R168.reuse ;  /* 0x000000a8a6627220 */ /* 0x080fe20000410000 */
[----:B------:R-:W-:Y:S01]  /*4010*/  LOP3.LUT R124, R136, 0xff0000, R169, 0xf8, !PT ;  /* 0x00ff0000887c7812 */ /* 0x000fe200078ef8a9 */
[----:B------:R-:W-:Y:S01]  /*4020*/  FMUL.FTZ R173, R165, R168 ;  /* 0x000000a8a5ad7220 */ /* 0x000fe20000410000 */
[----:B------:R-:W-:Y:S02]  /*4030*/  IMAD.U32 R168, R125, 0x10000, RZ ;  /* 0x000100007da87824 */ /* 0x000fe400078e00ff */
[----:B------:R-:W-:Y:S01]  /*4040*/  FFMA.FTZ R98, R165, R167, -R98 ;  /* 0x000000a7a5627223 */ /* 0x000fe20000010862 */
[----:B------:R-:W-:-:S02]  /*4050*/  HADD2.F32 R170, -RZ, R170.H0_H0 ;  /* 0x200000aaffaa7230 */ /* 0x000fc40000004100 */
[----:B------:R-:W-:Y:S01]  /*4060*/  FFMA.FTZ R99, R166, R167, R173 ;  /* 0x000000a7a6637223 */ /* 0x000fe200000100ad */
[--C-:B------:R-:W-:Y:S01]  /*4070*/  HADD2.F32 R165, -RZ, R137.reuse.H1_H1 ;  /* 0x30000089ffa57230 */ /* 0x100fe20000004100 */
[----:B------:R-:W-:Y:S01]  /*4080*/  MOV R166, R47 ;  /* 0x0000002f00a67202 */ /* 0x000fe20000000f00 */
[----:B------:R-:W-:Y:S01]  /*4090*/  HADD2.F32 R136, -RZ, R137.H0_H0 ;  /* 0x20000089ff887230 */ /* 0x000fe20000004100 */
[----:B------:R-:W-:Y:S01]  /*40a0*/  LOP3.LUT R137, R171, 0xff0000, R168, 0xf8, !PT ;  /* 0x00ff0000ab897812 */ /* 0x000fe200078ef8a8 */
[----:B------:R-:W-:Y:S02]  /*40b0*/  HADD2.F32 R164, -RZ, R164.H0_H0 ;  /* 0x200000a4ffa47230 */ /* 0x000fe40000004100 */
[C---:B------:R-:W-:Y:S01]  /*40c0*/  FMUL.FTZ R47, R165.reuse, R170 ;  /* 0x000000aaa52f7220 */ /* 0x040fe20000410000 */
[----:B------:R-:W-:Y:S01]  /*40d0*/  F2FP.F16.E4M3.UNPACK_B R125, R166 ;  /* 0x000000a6ff7d723e */ /* 0x000fe200020006ff */
[C---:B------:R-:W-:Y:S01]  /*40e0*/  FMUL.FTZ R170, R136.reuse, R170 ;  /* 0x000000aa88aa7220 */ /* 0x040fe20000410000 */
[----:B------:R-:W-:Y:S01]  /*40f0*/  F2FP.F16.E4M3.UNPACK_B R167, R137.H1 ;  /* 0x00000089ffa7723e */ /* 0x000fe200030006ff */
[----:B------:R-:W-:Y:S01]  /*4100*/  FFMA.FTZ R47, R136, R164, -R47 ;  /* 0x000000a4882f7223 */ /* 0x000fe2000001082f */
[----:B------:R-:W-:Y:S01]  /*4110*/  F2FP.F16.E4M3.UNPACK_B R168, R124.H1 ;  /* 0x0000007cffa8723e */ /* 0x000fe200030006ff */
[----:B------:R-:W-:Y:S01]  /*4120*/  FFMA.FTZ R136, R165, R164, R170 ;  /* 0x000000a4a5887223 */ /* 0x000fe200000100aa */
[----:B------:R-:W-:Y:S01]  /*4130*/  HADD2.F32 R164, -RZ, R125.H1_H1 ;  /* 0x3000007dffa47230 */ /* 0x000fe20000004100 */
[----:B------:R-:W-:Y:S01]  /*4140*/  F2FP.F16.E4M3.UNPACK_B R166, R166.H1 ;  /* 0x000000a6ffa6723e */ /* 0x000fe200030006ff */
[----:B------:R-:W-:Y:S01]  /*4150*/  HADD2.F32 R169, -RZ, R167.H0_H0 ;  /* 0x200000a7ffa97230 */ /* 0x000fe20000004100 */
[----:B------:R-:W-:Y:S01]  /*4160*/  F2FP.SATFINITE.E4M3.F32.PACK_AB_MERGE_C R97, R97, R44, RZ ;  /* 0x0000002c6161723e */ /* 0x000fe200048070ff */
[----:B------:R-:W-:Y:S01]  /*4170*/  HADD2.F32 R125, -RZ, R125.H0_H0 ;  /* 0x2000007dff7d7230 */ /* 0x000fe20000004100 */
[----:B------:R-:W-:Y:S01]  /*4180*/  F2FP.SATFINITE.E4M3.F32.PACK_AB_MERGE_C R98, R99, R98, RZ ;  /* 0x000000626362723e */ /* 0x000fe200048070ff */
[----:B------:R-:W-:-:S02]  /*4190*/  HADD2.F32 R165, -RZ, R168.H0_H0 ;  /* 0x200000a8ffa57230 */ /* 0x000fc40000004100 */
[-C--:B------:R-:W-:Y:S01]  /*41a0*/  FMUL.FTZ R170, R164, R169.reuse ;  /* 0x000000a9a4aa7220 */ /* 0x080fe20000410000 */
[----:B------:R-:W-:Y:S02]  /*41b0*/  HADD2.F32 R168, -RZ, R168.H1_H1 ;  /* 0x300000a8ffa87230 */ /* 0x000fe40000004100 */
[C---:B------:R-:W-:Y:S01]  /*41c0*/  FMUL.FTZ R169, R125.reuse, R169 ;  /* 0x000000a97da97220 */ /* 0x040fe20000410000 */
[----:B------:R-:W-:Y:S01]  /*41d0*/  F2FP.SATFINITE.E4M3.F32.PACK_AB_MERGE_C R47, R136, R47, R98 ;  /* 0x0000002f882f723e */ /* 0x000fe20004807062 */
[----:B------:R-:W-:Y:S01]  /*41e0*/  FFMA.FTZ R125, R125, R165, -R170 ;  /* 0x000000a57d7d7223 */ /* 0x000fe200000108aa */
[----:B------:R-:W-:Y:S01]  /*41f0*/  F2FP.SATFINITE.E4M3.F32.PACK_AB_MERGE_C R45, R96, R45, R97 ;  /* 0x0000002d602d723e */ /* 0x000fe20004807061 */
[----:B------:R-:W-:Y:S01]  /*4200*/  FFMA.FTZ R164, R164, R165, R169 ;  /* 0x000000a5a4a47223 */ /* 0x000fe200000100a9 */
[----:B------:R-:W-:Y:S02]  /*4210*/  HADD2.F32 R169, -RZ, R167.H1_H1 ;  /* 0x300000a7ffa97230 */ /* 0x000fe40000004100 */
[----:B------:R-:W-:-:S02]  /*4220*/  HADD2.F32 R167, -RZ, R166.H1_H1 ;  /* 0x300000a6ffa77230 */ /* 0x000fc40000004100 */
[----:B------:R-:W-:Y:S02]  /*4230*/  HADD2.F32 R166, -RZ, R166.H0_H0 ;  /* 0x200000a6ffa67230 */ /* 0x000fe40000004100 */
[----:B------:R-:W-:Y:S02]  /*4240*/  IMAD.MOV.U32 R165, RZ, RZ, R46 ;  /* 0x000000ffffa57224 */ /* 0x000fe400078e002e */
[CC--:B------:R-:W-:Y:S01]  /*4250*/  FMUL.FTZ R171, R167.reuse, R169.reuse ;  /* 0x000000a9a7ab7220 */ /* 0x0c0fe20000410000 */
[C---:B------:R-:W-:Y:S01]  /*4260*/  FMUL.FTZ R170, R166.reuse, R169 ;  /* 0x000000a9a6aa7220 */ /* 0x040fe20000410000 */
[----:B------:R-:W-:Y:S02]  /*4270*/  F2FP.F16.E4M3.UNPACK_B R169, R137 ;  /* 0x00000089ffa9723e */ /* 0x000fe400020006ff */
[-C--:B------:R-:W-:Y:S01]  /*4280*/  FFMA.FTZ R46, R166, R168.reuse, -R171 ;  /* 0x000000a8a62e7223 */ /* 0x080fe200000108ab */
[-C--:B------:R-:W-:Y:S01]  /*4290*/  F2FP.F16.E4M3.UNPACK_B R166, R165.reuse.H1 ;  /* 0x000000a5ffa6723e */ /* 0x080fe200030006ff */
[----:B------:R-:W-:Y:S01]  /*42a0*/  FFMA.FTZ R137, R167, R168, R170 ;  /* 0x000000a8a7897223 */ /* 0x000fe200000100aa */
[----:B------:R-:W-:Y:S01]  /*42b0*/  F2FP.F16.E4M3.UNPACK_B R168, R124 ;  /* 0x0000007cffa8723e */ /* 0x000fe200020006ff */
[----:B------:R-:W-:Y:S01]  /*42c0*/  HADD2.F32 R170, -RZ, R169.H1_H1 ;  /* 0x300000a9ffaa7230 */ /* 0x000fe20000004100 */
[----:B------:R-:W-:Y:S01]  /*42d0*/  F2FP.F16.E4M3.UNPACK_B R165, R165 ;  /* 0x000000a5ffa5723e */ /* 0x000fe200020006ff */
[--C-:B------:R-:W-:Y:S01]  /*42e0*/  HADD2.F32 R167, -RZ, R166.reuse.H1_H1 ;  /* 0x300000a6ffa77230 */ /* 0x100fe20000004100 */
[----:B------:R-:W-:Y:S01]  /*42f0*/  F2FP.SATFINITE.E4M3.F32.PACK_AB_MERGE_C R137, R137, R46, RZ ;  /* 0x0000002e8989723e */ /* 0x000fe200048070ff */
[----:B------:R-:W-:-:S02]  /*4300*/  HADD2.F32 R166, -RZ, R166.H0_H0 ;  /* 0x200000a6ffa67230 */ /* 0x000fc40000004100 */
[--C-:B------:R-:W-:Y:S02]  /*4310*/  HADD2.F32 R124, -RZ, R168.reuse.H1_H1 ;  /* 0x300000a8ff7c7230 */ /* 0x100fe40000004100 */
[CC--:B------:R-:W-:Y:S01]  /*4320*/  FMUL.FTZ R171, R167.reuse, R170.reuse ;  /* 0x000000aaa7ab7220 */ /* 0x0c0fe20000410000 */
[----:B------:R-:W-:Y:S02]  /*4330*/  HADD2.F32 R169, -RZ, R169.H0_H0 ;  /* 0x200000a9ffa97230 */ /* 0x000fe40000004100 */
[C---:B------:R-:W-:Y:S01]  /*4340*/  FMUL.FTZ R170, R166.reuse, R170 ;  /* 0x000000aaa6aa7220 */ /* 0x040fe20000410000 */
[----:B------:R-:W-:Y:S02]  /*4350*/  HADD2.F32 R168, -RZ, R168.H0_H0 ;  /* 0x200000a8ffa87230 */ /* 0x000fe40000004100 */
[-C--:B------:R-:W-:Y:S01]  /*4360*/  FFMA.FTZ R171, R166, R124.reuse, -R171 ;  /* 0x0000007ca6ab7223 */ /* 0x080fe200000108ab */
[----:B------:R-:W-:Y:S01]  /*4370*/  F2FP.SATFINITE.E4M3.F32.PACK_AB_MERGE_C R125, R164, R125, R137 ;  /* 0x0000007da47d723e */ /* 0x000fe20004807089 */
[----:B------:R-:W-:Y:S01]  /*4380*/  FFMA.FTZ R170, R167, R124, R170 ;  /* 0x0000007ca7aa7223 */ /* 0x000fe200000100aa */
[----:B------:R-:W-:-:S02]  /*4390*/  HADD2.F32 R124, -RZ, R165.H1_H1 ;  /* 0x300000a5ff7c7230 */ /* 0x000fc40000004100 */
[----:B------:R-:W-:Y:S02]  /*43a0*/  HADD2.F32 R165, -RZ, R165.H0_H0 ;  /* 0x200000a5ffa57230 */ /* 0x000fe40000004100 */
[----:B------:R-:W-:Y:S01]  /*43b0*/  F2FP.SATFINITE.E4M3.F32.PACK_AB_MERGE_C R170, R170, R171, RZ ;  /* 0x000000abaaaa723e */ /* 0x000fe200048070ff */
[CC--:B------:R-:W-:Y:S02]  /*43c0*/  FMUL.FTZ R44, R124.reuse, R169.reuse ;  /* 0x000000a97c2c7220 */ /* 0x0c0fe40000410000 */
[C---:B------:R-:W-:Y:S02]  /*43d0*/  FMUL.FTZ R169, R165.reuse, R169 ;  /* 0x000000a9a5a97220 */ /* 0x040fe40000410000 */
[-C--:B------:R-:W-:Y:S02]  /*43e0*/  FFMA.FTZ R44, R165, R168.reuse, -R44 ;  /* 0x000000a8a52c7223 */ /* 0x080fe4000001082c */
[----:B------:R-:W-:-:S05]  /*43f0*/  FFMA.FTZ R169, R124, R168, R169 ;  /* 0x000000a87ca97223 */ /* 0x000fca00000100a9 */
[----:B------:R-:W-:Y:S01]  /*4400*/  F2FP.SATFINITE.E4M3.F32.PACK_AB_MERGE_C R46, R169, R44, R170 ;  /* 0x0000002ca92e723e */ /* 0x000fe200048070aa */
[----:B------:R-:W-:Y:S02]  /*4410*/  IMAD.MOV.U32 R44, RZ, RZ, R47 ;  /* 0x000000ffff2c7224 */ /* 0x000fe400078e002f */
[----:B------:R-:W-:-:S07]  /*4420*/  IMAD.MOV.U32 R47, RZ, RZ, R125 ;  /* 0x000000ffff2f7224 */ /* 0x000fce00078e007d */
.L_x_504:
[----:B------:R-:W-:Y:S05]  /*4430*/  BSYNC B3 ;  /* 0x0000000000037941 */ /* 0x000fea0003800000 */
.L_x_503:
[----:B--2---:R3:W-:Y:S02]  /*4440*/  STG.E.128 desc[UR54][R50.64+0x20], R44 ;  /* 0x0000202c32007986 */ /* 0x0047e4000c101d36 */
.L_x_502:
[----:B------:R-:W-:Y:S05]  /*4450*/  BSYNC B2 ;  /* 0x0000000000027941 */ /* 0x000fea0003800000 */
.L_x_501:
[----:B------:R-:W-:Y:S01]  /*4460*/  ISETP.NE.AND P3, PT, R36, RZ, PT ;  /* 0x000000ff2400720c */ /* 0x000fe20003f65270 */
[----:B------:R-:W-:-:S12]  /*4470*/  BSSY B2, `(.L_x_505) ;  /* 0x000006f000027945 */ /* 0x000fd80003800000 */
[----:B------:R-:W-:Y:S05]  /*4480*/  @!P3 BRA `(.L_x_506) ;  /* 0x0000000400b4b947 */ /* 0x000fea0003800000 */
[----:B0-23--:R0:W2:Y:S01]  /*4490*/  LDS.128 R44, [R40+0x26a00] ;  /* 0x026a0000282c7984 */ /* 0x00d0a20000000c00 */
[----:B------:R-:W-:Y:S01]  /*44a0*/  ISETP.GE.AND P3, PT, R223, R133, PT ;  /* 0x00000085df00720c */ /* 0x000fe20003f66270 */
[----:B------:R-:W-:-:S12]  /*44b0*/  BSSY B3, `(.L_x_507) ;  /* 0x0000069000037945 */ /* 0x000fd80003800000 */
[----:B0-----:R-:W-:Y:S05]  /*44c0*/  @P3 BRA `(.L_x_508) ;  /* 0x00000004009c3947 */ /* 0x001fea0003800000 */
[----:B------:R-:W-:Y:S02]  /*44d0*/  SHF.R.U32.HI R88, RZ, 0x8, R89 ;  /* 0x00000008ff587819 */ /* 0x000fe40000011659 */
[----:B------:R-:W-:Y:S02]  /*44e0*/  SHF.R.U32.HI R90, RZ, 0x8, R91 ;  /* 0x00000008ff5a7819 */ /* 0x000fe4000001165b */
[----:B------:R-:W-:Y:S01]  /*44f0*/  SHF.R.U32.HI R99, RZ, 0x10, R89 ;  /* 0x00000010ff637819 */ /* 0x000fe20000011659 */
[----:B------:R-:W-:Y:S01]  /*4500*/  IMAD.SHL.U32 R88, R88, 0x100, RZ ;  /* 0x0000010058587824 */ /* 0x000fe200078e00ff */
[----:B------:R-:W-:Y:S02]  /*4510*/  SHF.R.U32.HI R97, RZ, 0x10, R91 ;  /* 0x00000010ff617819 */ /* 0x000fe4000001165b */
[----:B------:R-:W-:Y:S01]  /*4520*/  LOP3.LUT R96, R91, 0xff0000ff, RZ, 0xc0, !PT ;  /* 0xff0000ff5b607812 */ /* 0x000fe200078ec0ff */
[----:B------:R-:W-:Y:S01]  /*4530*/  IMAD.SHL.U32 R91, R90, 0x100, RZ ;  /* 0x000001005a5b7824 */ /* 0x000fe200078e00ff */
[----:B------:R-:W-:-:S02]  /*4540*/  LOP3.LUT R89, R89, 0xff0000ff, RZ, 0xc0, !PT ;  /* 0xff0000ff59597812 */ /* 0x000fc400078ec0ff */
[----:B--2---:R-:W-:Y:S02]  /*4550*/  MOV R90, R44 ;  /* 0x0000002c005a7202 */ /* 0x004fe40000000f00 */
[----:B------:R-:W-:Y:S01]  /*4560*/  LOP3.LUT R89, R89, 0xff00, R88, 0xf8, !PT ;  /* 0x0000ff0059597812 */ /* 0x000fe200078ef858 */
[----:B------:R-:W-:Y:S01]  /*4570*/  IMAD.U32 R88, R99, 0x10000, RZ ;  /* 0x0001000063587824 */ /* 0x000fe200078e00ff */
[----:B------:R-:W-:Y:S01]  /*4580*/  LOP3.LUT R98, R96, 0xff00, R91, 0xf8, !PT ;  /* 0x0000ff0060627812 */ /* 0x000fe200078ef85b */
[----:B------:R-:W-:Y:S01]  /*4590*/  IMAD.U32 R91, R97, 0x10000, RZ ;  /* 0x00010000615b7824 */ /* 0x000fe200078e00ff */
[----:B------:R-:W-:Y:S02]  /*45a0*/  F2FP.F16.E4M3.UNPACK_B R96, R163.H1 ;  /* 0x000000a3ff60723e */ /* 0x000fe400030006ff */
[-C--:B------:R-:W-:Y:S02]  /*45b0*/  F2FP.F16.E4M3.UNPACK_B R44, R45.reuse ;  /* 0x0000002dff2c723e */ /* 0x080fe400020006ff */
[----:B------:R-:W-:Y:S01]  /*45c0*/  LOP3.LUT R88, R89, 0xff0000, R88, 0xf8, !PT ;  /* 0x00ff000059587812 */ /* 0x000fe200078ef858 */
[----:B------:R-:W-:Y:S01]  /*45d0*/  HADD2.F32 R124, -RZ, R96.H0_H0 ;  /* 0x20000060ff7c7230 */ /* 0x000fe20000004100 */
[----:B------:R-:W-:Y:S01]  /*45e0*/  LOP3.LUT R89, R98, 0xff0000, R91, 0xf8, !PT ;  /* 0x00ff000062597812 */ /* 0x000fe200078ef85b */
[--C-:B------:R-:W-:Y:S01]  /*45f0*/  HADD2.F32 R91, -RZ, R44.reuse.H1_H1 ;  /* 0x3000002cff5b7230 */ /* 0x100fe20000004100 */
[----:B------:R-:W-:Y:S01]  /*4600*/  F2FP.F16.E4M3.UNPACK_B R98, R162.H1 ;  /* 0x000000a2ff62723e */ /* 0x000fe200030006ff */
[----:B------:R-:W-:Y:S01]  /*4610*/  HADD2.F32 R44, -RZ, R44.H0_H0 ;  /* 0x2000002cff2c7230 */ /* 0x000fe20000004100 */
[----:B------:R-:W-:Y:S01]  /*4620*/  F2FP.F16.E4M3.UNPACK_B R45, R45.H1 ;  /* 0x0000002dff2d723e */ /* 0x000fe200030006ff */
[----:B------:R-:W-:-:S02]  /*4630*/  HADD2.F32 R125, -RZ, R96.H1_H1 ;  /* 0x30000060ff7d7230 */ /* 0x000fc40000004100 */
[CC--:B------:R-:W-:Y:S01]  /*4640*/  FMUL.FTZ R137, R91.reuse, R124.reuse ;  /* 0x0000007c5b897220 */ /* 0x0c0fe20000410000 */
[--C-:B------:R-:W-:Y:S02]  /*4650*/  HADD2.F32 R99, -RZ, R98.reuse.H0_H0 ;  /* 0x20000062ff637230 */ /* 0x100fe40000004100 */
[C---:B------:R-:W-:Y:S01]  /*4660*/  FMUL.FTZ R124, R44.reuse, R124 ;  /* 0x0000007c2c7c7220 */ /* 0x040fe20000410000 */
[--C-:B------:R-:W-:Y:S01]  /*4670*/  HADD2.F32 R97, -RZ, R45.reuse.H1_H1 ;  /* 0x3000002dff617230 */ /* 0x100fe20000004100 */
[----:B------:R-:W-:Y:S01]  /*4680*/  F2FP.F16.E4M3.UNPACK_B R163, R163 ;  /* 0x000000a3ffa3723e */ /* 0x000fe200020006ff */
[----:B------:R-:W-:Y:S02]  /*4690*/  HADD2.F32 R96, -RZ, R45.H0_H0 ;  /* 0x2000002dff607230 */ /* 0x000fe40000004100 */
[-C--:B------:R-:W-:Y:S01]  /*46a0*/  FFMA.FTZ R44, R44, R99.reuse, -R137 ;  /* 0x000000632c2c7223 */ /* 0x080fe20000010889 */
[----:B------:R-:W-:Y:S02]  /*46b0*/  HADD2.F32 R98, -RZ, R98.H1_H1 ;  /* 0x30000062ff627230 */ /* 0x000fe40000004100 */
[----:B------:R-:W-:Y:S01]  /*46c0*/  FFMA.FTZ R45, R91, R99, R124 ;  /* 0x000000635b2d7223 */ /* 0x000fe2000001007c */
[CC--:B------:R-:W-:Y:S01]  /*46d0*/  FMUL.FTZ R137, R97.reuse, R125.reuse ;  /* 0x0000007d61897220 */ /* 0x0c0fe20000410000 */
[C---:B------:R-:W-:Y:S01]  /*46e0*/  FMUL.FTZ R136, R96.reuse, R125 ;  /* 0x0000007d60887220 */ /* 0x040fe20000410000 */
[-C--:B------:R-:W-:Y:S01]  /*46f0*/  F2FP.F16.E4M3.UNPACK_B R91, R90.reuse.H1 ;  /* 0x0000005aff5b723e */ /* 0x080fe200030006ff */
[----:B------:R-:W-:Y:S01]  /*4700*/  HADD2.F32 R99, -RZ, R163.H1_H1 ;  /* 0x300000a3ff637230 */ /* 0x000fe20000004100 */
[----:B------:R-:W-:Y:S01]  /*4710*/  F2FP.F16.E4M3.UNPACK_B R90, R90 ;  /* 0x0000005aff5a723e */ /* 0x000fe200020006ff */
[-C--:B------:R-:W-:Y:S01]  /*4720*/  FFMA.FTZ R137, R96, R98.reuse, -R137 ;  /* 0x0000006260897223 */ /* 0x080fe20000010889 */
[----:B------:R-:W-:Y:S01]  /*4730*/  FFMA.FTZ R164, R97, R98, R136 ;  /* 0x0000006261a47223 */ /* 0x000fe20000010088 */
[----:B------:R-:W-:Y:S01]  /*4740*/  F2FP.F16.E4M3.UNPACK_B R162, R162 ;  /* 0x000000a2ffa2723e */ /* 0x000fe200020006ff */
[----:B------:R-:W-:-:S02]  /*4750*/  HADD2.F32 R98, -RZ, R91.H1_H1 ;  /* 0x3000005bff627230 */ /* 0x000fc40000004100 */
[----:B------:R-:W-:Y:S02]  /*4760*/  HADD2.F32 R97, -RZ, R91.H0_H0 ;  /* 0x2000005bff617230 */ /* 0x000fe40000004100 */
[----:B------:R-:W-:Y:S02]  /*4770*/  HADD2.F32 R163, -RZ, R163.H0_H0 ;  /* 0x200000a3ffa37230 */ /* 0x000fe40000004100 */
[-C--:B------:R-:W-:Y:S01]  /*4780*/  FMUL.FTZ R136, R98, R99.reuse ;  /* 0x0000006362887220 */ /* 0x080fe20000410000 */
[--C-:B------:R-:W-:Y:S02]  /*4790*/  HADD2.F32 R96, -RZ, R90.reuse.H1_H1 ;  /* 0x3000005aff607230 */ /* 0x100fe40000004100 */
[----:B------:R-:W-:Y:S01]  /*47a0*/  FMUL.FTZ R99, R97, R99 ;  /* 0x0000006361637220 */ /* 0x000fe20000410000 */
[----:B------:R-:W-:Y:S02]  /*47b0*/  HADD2.F32 R91, -RZ, R90.H0_H0 ;  /* 0x2000005aff5b7230 */ /* 0x000fe40000004100 */
[----:B------:R-:W-:-:S02]  /*47c0*/  HADD2.F32 R90, -RZ, R162.H1_H1 ;  /* 0x300000a2ff5a7230 */ /* 0x000fc40000004100 */
[-C--:B------:R-:W-:Y:S01]  /*47d0*/  FMUL.FTZ R124, R96, R163.reuse ;  /* 0x000000a3607c7220 */ /* 0x080fe20000410000 */
[----:B------:R-:W-:Y:S02]  /*47e0*/  HADD2.F32 R162, -RZ, R162.H0_H0 ;  /* 0x200000a2ffa27230 */ /* 0x000fe40000004100 */
[----:B------:R-:W-:Y:S01]  /*47f0*/  FMUL.FTZ R163, R91, R163 ;  /* 0x000000a35ba37220 */ /* 0x000fe20000410000 */
[-C--:B------:R-:W-:Y:S01]  /*4800*/  FFMA.FTZ R97, R97, R90.reuse, -R136 ;  /* 0x0000005a61617223 */ /* 0x080fe20000010888 */
[----:B------:R-:W-:Y:S01]  /*4810*/  FFMA.FTZ R136, R98, R90, R99 ;  /* 0x0000005a62887223 */ /* 0x000fe20000010063 */
[-C--:B------:R-:W-:Y:S01]  /*4820*/  FFMA.FTZ R90, R91, R162.reuse, -R124 ;  /* 0x000000a25b5a7223 */ /* 0x080fe2000001087c */
[----:B------:R-:W-:Y:S01]  /*4830*/  FFMA.FTZ R91, R96, R162, R163 ;  /* 0x000000a2605b7223 */ /* 0x000fe200000100a3 */
[----:B------:R-:W-:Y:S02]  /*4840*/  F2FP.F16.E4M3.UNPACK_B R98, R47.H1 ;  /* 0x0000002fff62723e */ /* 0x000fe400030006ff */
[----:B------:R-:W-:-:S02]  /*4850*/  F2FP.SATFINITE.E4M3.F32.PACK_AB_MERGE_C R96, R164, R137, RZ ;  /* 0x00000089a460723e */ /* 0x000fc400048070ff */
[-C--:B------:R-:W-:Y:S01]  /*4860*/  F2FP.F16.E4M3.UNPACK_B R164, R89.reuse.H1 ;  /* 0x00000059ffa4723e */ /* 0x080fe200030006ff */
[--C-:B------:R-:W-:Y:S01]  /*4870*/  HADD2.F32 R124, -RZ, R98.reuse.H0_H0 ;  /* 0x20000062ff7c7230 */ /* 0x100fe20000004100 */
[----:B------:R-:W-:Y:S01]  /*4880*/  F2FP.F16.E4M3.UNPACK_B R99, R46.H1 ;  /* 0x0000002eff63723e */ /* 0x000fe200030006ff */
[----:B------:R-:W-:Y:S01]  /*4890*/  HADD2.F32 R125, -RZ, R98.H1_H1 ;  /* 0x30000062ff7d7230 */ /* 0x000fe20000004100 */
[----:B------:R-:W-:Y:S01]  /*48a0*/  F2FP.F16.E4M3.UNPACK_B R163, R89 ;  /* 0x00000059ffa3723e */ /* 0x000fe200020006ff */
[----:B------:R-:W-:Y:S01]  /*48b0*/  HADD2.F32 R162, -RZ, R164.H1_H1 ;  /* 0x300000a4ffa27230 */ /* 0x000fe20000004100 */
[-C--:B------:R-:W-:Y:S01]  /*48c0*/  F2FP.F16.E4M3.UNPACK_B R98, R88.reuse.H1 ;  /* 0x00000058ff62723e */ /* 0x080fe200030006ff */
[----:B------:R-:W-:Y:S01]  /*48d0*/  HADD2.F32 R89, -RZ, R99.H1_H1 ;  /* 0x30000063ff597230 */ /* 0x000fe20000004100 */
[----:B------:R-:W-:Y:S01]  /*48e0*/  F2FP.SATFINITE.E4M3.F32.PACK_AB_MERGE_C R97, R136, R97, RZ ;  /* 0x000000618861723e */ /* 0x000fe200048070ff */
[----:B------:R-:W-:Y:S01]  /*48f0*/  HADD2.F32 R166, -RZ, R163.H1_H1 ;  /* 0x300000a3ffa67230 */ /* 0x000fe20000004100 */
[----:B------:R-:W-:Y:S01]  /*4900*/  F2FP.F16.E4M3.UNPACK_B R136, R88 ;  /* 0x00000058ff88723e */ /* 0x000fe200020006ff */
[----:B------:R-:W-:-:S02]  /*4910*/  HADD2.F32 R137, -RZ, R98.H1_H1 ;  /* 0x30000062ff897230 */ /* 0x000fc40000004100 */
[-C--:B------:R-:W-:Y:S01]  /*4920*/  FMUL.FTZ R165, R125, R162.reuse ;  /* 0x000000a27da57220 */ /* 0x080fe20000410000 */
[----:B------:R-:W-:Y:S02]  /*4930*/  HADD2.F32 R99, -RZ, R99.H0_H0 ;  /* 0x20000063ff637230 */ /* 0x000fe40000004100 */
[C---:B------:R-:W-:Y:S01]  /*4940*/  FMUL.FTZ R170, R124.reuse, R162 ;  /* 0x000000a27caa7220 */ /* 0x040fe20000410000 */
[----:B------:R-:W-:Y:S02]  /*4950*/  HADD2.F32 R162, -RZ, R136.H1_H1 ;  /* 0x30000088ffa27230 */ /* 0x000fe40000004100 */
[-C--:B------:R-:W-:Y:S01]  /*4960*/  FMUL.FTZ R168, R89, R166.reuse ;  /* 0x000000a659a87220 */ /* 0x080fe20000410000 */
[----:B------:R-:W-:Y:S01]  /*4970*/  FFMA.FTZ R88, R124, R137, -R165 ;  /* 0x000000897c587223 */ /* 0x000fe200000108a5 */
[C---:B------:R-:W-:Y:S01]  /*4980*/  FMUL.FTZ R166, R99.reuse, R166 ;  /* 0x000000a663a67220 */ /* 0x040fe20000410000 */
[----:B------:R-:W-:Y:S01]  /*4990*/  F2FP.F16.E4M3.UNPACK_B R46, R46 ;  /* 0x0000002eff2e723e */ /* 0x000fe200020006ff */
[-C--:B------:R-:W-:Y:S01]  /*49a0*/  FFMA.FTZ R168, R99, R162.reuse, -R168 ;  /* 0x000000a263a87223 */ /* 0x080fe200000108a8 */
[----:B------:R-:W-:Y:S01]  /*49b0*/  F2FP.F16.E4M3.UNPACK_B R124, R47 ;  /* 0x0000002fff7c723e */ /* 0x000fe200020006ff */
[----:B------:R-:W-:Y:S01]  /*49c0*/  FFMA.FTZ R47, R125, R137, R170 ;  /* 0x000000897d2f7223 */ /* 0x000fe200000100aa */
[----:B------:R-:W-:Y:S01]  /*49d0*/  FFMA.FTZ R125, R89, R162, R166 ;  /* 0x000000a2597d7223 */ /* 0x000fe200000100a6 */
[----:B------:R-:W-:Y:S01]  /*49e0*/  HADD2.F32 R89, -RZ, R46.H0_H0 ;  /* 0x2000002eff597230 */ /* 0x000fe20000004100 */
[----:B------:R-:W-:Y:S01]  /*49f0*/  F2FP.SATFINITE.E4M3.F32.PACK_AB_MERGE_C R45, R45, R44, R96 ;  /* 0x0000002c2d2d723e */ /* 0x000fe20004807060 */
[----:B------:R-:W-:Y:S01]  /*4a00*/  HADD2.F32 R99, -RZ, R124.H0_H0 ;  /* 0x2000007cff637230 */ /* 0x000fe20000004100 */
[----:B------:R-:W-:Y:S01]  /*4a10*/  F2FP.SATFINITE.E4M3.F32.PACK_AB_MERGE_C R47, R47, R88, RZ ;  /* 0x000000582f2f723e */ /* 0x000fe200048070ff */
[----:B------:R-:W-:Y:S01]  /*4a20*/  HADD2.F32 R46, -RZ, R46.H1_H1 ;  /* 0x3000002eff2e7230 */ /* 0x000fe20000004100 */
[----:B------:R-:W-:Y:S01]  /*4a30*/  F2FP.SATFINITE.E4M3.F32.PACK_AB_MERGE_C R125, R125, R168, RZ ;  /* 0x000000a87d7d723e */ /* 0x000fe200048070ff */
[----:B------:R-:W-:Y:S01]  /*4a40*/  HADD2.F32 R163, -RZ, R163.H0_H0 ;  /* 0x200000a3ffa37230 */ /* 0x000fe20000004100 */
[----:B------:R-:W-:Y:S01]  /*4a50*/  F2FP.SATFINITE.E4M3.F32.PACK_AB_MERGE_C R44, R91, R90, R97 ;  /* 0x0000005a5b2c723e */ /* 0x000fe20004807061 */
[----:B------:R-:W-:-:S02]  /*4a60*/  HADD2.F32 R124, -RZ, R124.H1_H1 ;  /* 0x3000007cff7c7230 */ /* 0x000fc40000004100 */
[----:B------:R-:W-:Y:S02]  /*4a70*/  HADD2.F32 R164, -RZ, R164.H0_H0 ;  /* 0x200000a4ffa47230 */ /* 0x000fe40000004100 */
[-C--:B------:R-:W-:Y:S01]  /*4a80*/  FMUL.FTZ R162, R46, R163.reuse ;  /* 0x000000a32ea27220 */ /* 0x080fe20000410000 */
[----:B------:R-:W-:Y:S02]  /*4a90*/  HADD2.F32 R98, -RZ, R98.H0_H0 ;  /* 0x20000062ff627230 */ /* 0x000fe40000004100 */
[----:B------:R-:W-:Y:S01]  /*4aa0*/  FMUL.FTZ R163, R89, R163 ;  /* 0x000000a359a37220 */ /* 0x000fe20000410000 */
[----:B------:R-:W-:Y:S02]  /*4ab0*/  HADD2.F32 R136, -RZ, R136.H0_H0 ;  /* 0x20000088ff887230 */ /* 0x000fe40000004100 */
[-C--:B------:R-:W-:Y:S01]  /*4ac0*/  FMUL.FTZ R166, R124, R164.reuse ;  /* 0x000000a47ca67220 */ /* 0x080fe20000410000 */
[----:B------:R-:W-:-:S03]  /*4ad0*/  FMUL.FTZ R137, R99, R164 ;  /* 0x000000a463897220 */ /* 0x000fc60000410000 */
[-C--:B------:R-:W-:Y:S01]  /*4ae0*/  FFMA.FTZ R166, R99, R98.reuse, -R166 ;  /* 0x0000006263a67223 */ /* 0x080fe200000108a6 */
[----:B------:R-:W-:Y:S01]  /*4af0*/  FFMA.FTZ R137, R124, R98, R137 ;  /* 0x000000627c897223 */ /* 0x000fe20000010089 */
[-C--:B------:R-:W-:Y:S01]  /*4b00*/  FFMA.FTZ R162, R89, R136.reuse, -R162 ;  /* 0x0000008859a27223 */ /* 0x080fe200000108a2 */
[----:B------:R-:W-:-:S03]  /*4b10*/  FFMA.FTZ R163, R46, R136, R163 ;  /* 0x000000882ea37223 */ /* 0x000fc600000100a3 */
[----:B------:R-:W-:Y:S02]  /*4b20*/  F2FP.SATFINITE.E4M3.F32.PACK_AB_MERGE_C R47, R137, R166, R47 ;  /* 0x000000a6892f723e */ /* 0x000fe4000480702f */
[----:B------:R-:W-:-:S07]  /*4b30*/  F2FP.SATFINITE.E4M3.F32.PACK_AB_MERGE_C R46, R163, R162, R125 ;  /* 0x000000a2a32e723e */ /* 0x000fce000480707d */
.L_x_508:
[----:B------:R-:W-:Y:S05]  /*4b40*/  BSYNC B3 ;  /* 0x0000000000037941 */ /* 0x000fea0003800000 */
.L_x_507:
[----:B--2---:R4:W-:Y:S02]  /*4b50*/  STG.E.128 desc[UR54][R50.64+0x40], R44 ;  /* 0x0000402c32007986 */ /* 0x0049e4000c101d36 */
.L_x_506:
[----:B------:R-:W-:Y:S05]  /*4b60*/  BSYNC B2 ;  /* 0x0000000000027941 */ /* 0x000fea0003800000 */
.L_x_505:
[----:B------:R-:W-:Y:S01]  /*4b70*/  ISETP.NE.AND P3, PT, R37, RZ, PT ;  /* 0x000000ff2500720c */ /* 0x000fe20003f65270 */
[----:B------:R-:W-:-:S12]  /*4b80*/  BSSY B2, `(.L_x_509) ;  /* 0x000006f000027945 */ /* 0x000fd80003800000 */
[----:B------:R-:W-:Y:S05]  /*4b90*/  @!P3 BRA `(.L_x_510) ;  /* 0x0000000400b4b947 */ /* 0x000fea0003800000 */
[----:B0-234-:R0:W2:Y:S01]  /*4ba0*/  LDS.128 R44, [R41+0x26a00] ;  /* 0x026a0000292c7984 */ /* 0x01d0a20000000c00 */
[----:B------:R-:W-:Y:S01]  /*4bb0*/  ISETP.GE.AND P3, PT, R225, R133, PT ;  /* 0x00000085e100720c */ /* 0x000fe20003f66270 */
[----:B------:R-:W-:-:S12]  /*4bc0*/  BSSY B3, `(.L_x_511) ;  /* 0x0000069000037945 */ /* 0x000fd80003800000 */
[----:B0-----:R-:W-:Y:S05]  /*4bd0*/  @P3 BRA `(.L_x_512) ;  /* 0x00000004009c3947 */ /* 0x001fea0003800000 */
[----:B------:R-:W-:Y:S02]  /*4be0*/  SHF.R.U32.HI R91, RZ, 0x8, R85 ;  /* 0x00000008ff5b7819 */ /* 0x000fe40000011655 */
[----:B------:R-:W-:Y:S02]  /*4bf0*/  SHF.R.U32.HI R86, RZ, 0x8, R87 ;  /* 0x00000008ff567819 */ /* 0x000fe40000011657 */
[----:B------:R-:W-:Y:S02]  /*4c00*/  LOP3.LUT R84, R85, 0xff0000ff, RZ, 0xc0, !PT ;  /* 0xff0000ff55547812 */ /* 0x000fe400078ec0ff */
[----:B------:R-:W-:Y:S01]  /*4c10*/  SHF.R.U32.HI R89, RZ, 0x10, R85 ;  /* 0x00000010ff597819 */ /* 0x000fe20000011655 */
[----:B------:R-:W-:Y:S01]  /*4c20*/  IMAD.SHL.U32 R85, R91, 0x100, RZ ;  /* 0x000001005b557824 */ /* 0x000fe200078e00ff */
[----:B------:R-:W-:Y:S02]  /*4c30*/  LOP3.LUT R88, R87, 0xff0000ff, RZ, 0xc0, !PT ;  /* 0xff0000ff57587812 */ /* 0x000fe400078ec0ff */
[----:B------:R-:W-:Y:S01]  /*4c40*/  SHF.R.U32.HI R90, RZ, 0x10, R87 ;  /* 0x00000010ff5a7819 */ /* 0x000fe20000011657 */
[----:B------:R-:W-:Y:S01]  /*4c50*/  IMAD.SHL.U32 R87, R86, 0x100, RZ ;  /* 0x0000010056577824 */ /* 0x000fe200078e00ff */
[----:B------:R-:W-:Y:S01]  /*4c60*/  LOP3.LUT R84, R84, 0xff00, R85, 0xf8, !PT ;  /* 0x0000ff0054547812 */ /* 0x000fe200078ef855 */
[----:B--2---:R-:W-:Y:S01]  /*4c70*/  IMAD.MOV.U32 R86, RZ, RZ, R44 ;  /* 0x000000ffff567224 */ /* 0x004fe200078e002c */
[----:B------:R-:W-:Y:S01]  /*4c80*/  SHF.L.U32 R85, R89, 0x10, RZ ;  /* 0x0000001059557819 */ /* 0x000fe200000006ff */
[----:B------:R-:W-:Y:S01]  /*4c90*/  IMAD.U32 R90, R90, 0x10000, RZ ;  /* 0x000100005a5a7824 */ /* 0x000fe200078e00ff */
[----:B------:R-:W-:-:S02]  /*4ca0*/  LOP3.LUT R87, R88, 0xff00, R87, 0xf8, !PT ;  /* 0x0000ff0058577812 */ /* 0x000fc400078ef857 */
[----:B------:R-:W-:Y:S02]  /*4cb0*/  F2FP.F16.E4M3.UNPACK_B R88, R158.H1 ;  /* 0x0000009eff58723e */ /* 0x000fe400030006ff */
[----:B------:R-:W-:Y:S02]  /*4cc0*/  F2FP.F16.E4M3.UNPACK_B R44, R45 ;  /* 0x0000002dff2c723e */ /* 0x000fe400020006ff */
        /* <DEDUP_REMOVED lines=25> */
[--C-:B------:R-:W-:Y:S01]  /*4e60*/  HADD2.F32 R89, -RZ, R87.reuse.H0_H0 ;  /* 0x20000057ff597230 */ /* 0x100fe20000004100 */
[----:B------:R-:W-:Y:S01]  /*4e70*/  F2FP.F16.E4M3.UNPACK_B R125, R85.H1 ;  /* 0x00000055ff7d723e */ /* 0x000fe200030006ff */
[----:B------:R-:W-:-:S02]  /*4e80*/  HADD2.F32 R90, -RZ, R87.H1_H1 ;  /* 0x30000057ff5a7230 */ /* 0x000fc40000004100 */
[----:B------:R-:W-:Y:S02]  /*4e90*/  HADD2.F32 R158, -RZ, R158.H0_H0 ;  /* 0x2000009eff9e7230 */ /* 0x000fe40000004100 */
[-C--:B------:R-:W-:Y:S01]  /*4ea0*/  FMUL.FTZ R97, R89, R91.reuse ;  /* 0x0000005b59617220 */ /* 0x080fe20000410000 */
[--C-:B------:R-:W-:Y:S02]  /*4eb0*/  HADD2.F32 R88, -RZ, R86.reuse.H1_H1 ;  /* 0x30000056ff587230 */ /* 0x100fe40000004100 */
[----:B------:R-:W-:Y:S01]  /*4ec0*/  FMUL.FTZ R98, R90, R91 ;  /* 0x0000005b5a627220 */ /* 0x000fe20000410000 */
[----:B------:R-:W-:Y:S02]  /*4ed0*/  HADD2.F32 R87, -RZ, R86.H0_H0 ;  /* 0x20000056ff577230 */ /* 0x000fe40000004100 */
[--C-:B------:R-:W-:Y:S02]  /*4ee0*/  HADD2.F32 R86, -RZ, R157.reuse.H1_H1 ;  /* 0x3000009dff567230 */ /* 0x100fe40000004100 */
[----:B------:R-:W-:Y:S01]  /*4ef0*/  FMUL.FTZ R96, R88, R158 ;  /* 0x0000009e58607220 */ /* 0x000fe20000410000 */
[----:B------:R-:W-:-:S02]  /*4f00*/  HADD2.F32 R157, -RZ, R157.H0_H0 ;  /* 0x2000009dff9d7230 */ /* 0x000fc40000004100 */
[----:B------:R-:W-:Y:S01]  /*4f10*/  FMUL.FTZ R91, R87, R158 ;  /* 0x0000009e575b7220 */ /* 0x000fe20000410000 */
[--C-:B------:R-:W-:Y:S02]  /*4f20*/  HADD2.F32 R137, -RZ, R125.reuse.H1_H1 ;  /* 0x3000007dff897230 */ /* 0x100fe40000004100 */
[-C--:B------:R-:W-:Y:S01]  /*4f30*/  FFMA.FTZ R89, R89, R86.reuse, -R98 ;  /* 0x0000005659597223 */ /* 0x080fe20000010862 */
[----:B------:R-:W-:Y:S01]  /*4f40*/  FFMA.FTZ R90, R90, R86, R97 ;  /* 0x000000565a5a7223 */ /* 0x000fe20000010061 */
[-C--:B------:R-:W-:Y:S01]  /*4f50*/  FFMA.FTZ R86, R87, R157.reuse, -R96 ;  /* 0x0000009d57567223 */ /* 0x080fe20000010860 */
[----:B------:R-:W-:Y:S01]  /*4f60*/  FFMA.FTZ R87, R88, R157, R91 ;  /* 0x0000009d58577223 */ /* 0x000fe2000001005b */
[----:B------:R-:W-:Y:S01]  /*4f70*/  F2FP.F16.E4M3.UNPACK_B R91, R47.H1 ;  /* 0x0000002fff5b723e */ /* 0x000fe200030006ff */
[----:B------:R-:W-:Y:S01]  /*4f80*/  HADD2.F32 R125, -RZ, R125.H0_H0 ;  /* 0x2000007dff7d7230 */ /* 0x000fe20000004100 */
[----:B------:R-:W-:Y:S02]  /*4f90*/  F2FP.SATFINITE.E4M3.F32.PACK_AB_MERGE_C R88, R124, R99, RZ ;  /* 0x000000637c58723e */ /* 0x000fe400048070ff */
[----:B------:R-:W-:Y:S01]  /*4fa0*/  F2FP.SATFINITE.E4M3.F32.PACK_AB_MERGE_C R89, R90, R89, RZ ;  /* 0x000000595a59723e */ /* 0x000fe200048070ff */
[--C-:B------:R-:W-:Y:S01]  /*4fb0*/  HADD2.F32 R96, -RZ, R91.reuse.H0_H0 ;  /* 0x2000005bff607230 */ /* 0x100fe20000004100 */
[----:B------:R-:W-:Y:S01]  /*4fc0*/  F2FP.F16.E4M3.UNPACK_B R90, R46.H1 ;  /* 0x0000002eff5a723e */ /* 0x000fe200030006ff */
[----:B------:R-:W-:Y:S01]  /*4fd0*/  HADD2.F32 R91, -RZ, R91.H1_H1 ;  /* 0x3000005bff5b7230 */ /* 0x000fe20000004100 */
[----:B------:R-:W-:-:S02]  /*4fe0*/  F2FP.F16.E4M3.UNPACK_B R124, R85 ;  /* 0x00000055ff7c723e */ /* 0x000fc400020006ff */
[-C--:B------:R-:W-:Y:S01]  /*4ff0*/  F2FP.F16.E4M3.UNPACK_B R97, R84.reuse ;  /* 0x00000054ff61723e */ /* 0x080fe200020006ff */
[----:B------:R-:W-:Y:S01]  /*5000*/  HADD2.F32 R85, -RZ, R90.H1_H1 ;  /* 0x3000005aff557230 */ /* 0x000fe20000004100 */
[----:B------:R-:W-:Y:S01]  /*5010*/  F2FP.F16.E4M3.UNPACK_B R98, R84.H1 ;  /* 0x00000054ff62723e */ /* 0x000fe200030006ff */
[----:B------:R-:W-:Y:S02]  /*5020*/  HADD2.F32 R136, -RZ, R124.H1_H1 ;  /* 0x3000007cff887230 */ /* 0x000fe40000004100 */
[-C--:B------:R-:W-:Y:S01]  /*5030*/  FMUL.FTZ R157, R91, R137.reuse ;  /* 0x000000895b9d7220 */ /* 0x080fe20000410000 */
[----:B------:R-:W-:Y:S02]  /*5040*/  HADD2.F32 R90, -RZ, R90.H0_H0 ;  /* 0x2000005aff5a7230 */ /* 0x000fe40000004100 */
[----:B------:R-:W-:Y:S01]  /*5050*/  FMUL.FTZ R158, R96, R137 ;  /* 0x00000089609e7220 */ /* 0x000fe20000410000 */
[----:B------:R-:W-:Y:S02]  /*5060*/  HADD2.F32 R84, -RZ, R97.H1_H1 ;  /* 0x30000061ff547230 */ /* 0x000fe40000004100 */
[-C--:B------:R-:W-:Y:S01]  /*5070*/  FMUL.FTZ R137, R85, R136.reuse ;  /* 0x0000008855897220 */ /* 0x080fe20000410000 */
[----:B------:R-:W-:Y:S01]  /*5080*/  F2FP.F16.E4M3.UNPACK_B R47, R47 ;  /* 0x0000002fff2f723e */ /* 0x000fe200020006ff */
[C---:B------:R-:W-:Y:S01]  /*5090*/  FMUL.FTZ R136, R90.reuse, R136 ;  /* 0x000000885a887220 */ /* 0x040fe20000410000 */
[----:B------:R-:W-:Y:S01]  /*50a0*/  F2FP.F16.E4M3.UNPACK_B R46, R46 ;  /* 0x0000002eff2e723e */ /* 0x000fe200020006ff */
[----:B------:R-:W-:Y:S01]  /*50b0*/  FFMA.FTZ R137, R90, R84, -R137 ;  /* 0x000000545a897223 */ /* 0x000fe20000010889 */
[----:B------:R-:W-:-:S02]  /*50c0*/  HADD2.F32 R99, -RZ, R98.H1_H1 ;  /* 0x30000062ff637230 */ /* 0x000fc40000004100 */
[----:B------:R-:W-:Y:S01]  /*50d0*/  FFMA.FTZ R136, R85, R84, R136 ;  /* 0x0000005455887223 */ /* 0x000fe20000010088 */
[--C-:B------:R-:W-:Y:S01]  /*50e0*/  HADD2.F32 R84, -RZ, R47.reuse.H0_H0 ;  /* 0x2000002fff547230 */ /* 0x100fe20000004100 */
[----:B------:R-:W-:Y:S01]  /*50f0*/  F2FP.SATFINITE.E4M3.F32.PACK_AB_MERGE_C R45, R45, R44, R88 ;  /* 0x0000002c2d2d723e */ /* 0x000fe20004807058 */
[----:B------:R-:W-:Y:S02]  /*5100*/  HADD2.F32 R85, -RZ, R47.H1_H1 ;  /* 0x3000002fff557230 */ /* 0x000fe40000004100 */
[-C--:B------:R-:W-:Y:S01]  /*5110*/  FFMA.FTZ R157, R96, R99.reuse, -R157 ;  /* 0x00000063609d7223 */ /* 0x080fe2000001089d */
[--C-:B------:R-:W-:Y:S02]  /*5120*/  HADD2.F32 R47, -RZ, R46.reuse.H0_H0 ;  /* 0x2000002eff2f7230 */ /* 0x100fe40000004100 */
[----:B------:R-:W-:Y:S01]  /*5130*/  FFMA.FTZ R158, R91, R99, R158 ;  /* 0x000000635b9e7223 */ /* 0x000fe2000001009e */
[----:B------:R-:W-:Y:S02]  /*5140*/  HADD2.F32 R46, -RZ, R46.H1_H1 ;  /* 0x3000002eff2e7230 */ /* 0x000fe40000004100 */
[----:B------:R-:W-:Y:S01]  /*5150*/  FMUL.FTZ R99, R85, R125 ;  /* 0x0000007d55637220 */ /* 0x000fe20000410000 */
[----:B------:R-:W-:-:S02]  /*5160*/  HADD2.F32 R124, -RZ, R124.H0_H0 ;  /* 0x2000007cff7c7230 */ /* 0x000fc40000004100 */
[----:B------:R-:W-:Y:S01]  /*5170*/  FMUL.FTZ R96, R84, R125 ;  /* 0x0000007d54607220 */ /* 0x000fe20000410000 */
[----:B------:R-:W-:Y:S01]  /*5180*/  HADD2.F32 R98, -RZ, R98.H0_H0 ;  /* 0x20000062ff627230 */ /* 0x000fe20000004100 */
[----:B------:R-:W-:Y:S01]  /*5190*/  F2FP.SATFINITE.E4M3.F32.PACK_AB_MERGE_C R136, R136, R137, RZ ;  /* 0x000000898888723e */ /* 0x000fe200048070ff */
[----:B------:R-:W-:Y:S02]  /*51a0*/  HADD2.F32 R97, -RZ, R97.H0_H0 ;  /* 0x20000061ff617230 */ /* 0x000fe40000004100 */
[-C--:B------:R-:W-:Y:S01]  /*51b0*/  FMUL.FTZ R90, R46, R124.reuse ;  /* 0x0000007c2e5a7220 */ /* 0x080fe20000410000 */
[----:B------:R-:W-:Y:S01]  /*51c0*/  FMUL.FTZ R91, R47, R124 ;  /* 0x0000007c2f5b7220 */ /* 0x000fe20000410000 */
[-C--:B------:R-:W-:Y:S01]  /*51d0*/  FFMA.FTZ R99, R84, R98.reuse, -R99 ;  /* 0x0000006254637223 */ /* 0x080fe20000010863 */
[----:B------:R-:W-:Y:S01]  /*51e0*/  FFMA.FTZ R96, R85, R98, R96 ;  /* 0x0000006255607223 */ /* 0x000fe20000010060 */
[-C--:B------:R-:W-:Y:S01]  /*51f0*/  FFMA.FTZ R90, R47, R97.reuse, -R90 ;  /* 0x000000612f5a7223 */ /* 0x080fe2000001085a */
[----:B------:R-:W-:Y:S01]  /*5200*/  FFMA.FTZ R91, R46, R97, R91 ;  /* 0x000000612e5b7223 */ /* 0x000fe2000001005b */
[----:B------:R-:W-:-:S02]  /*5210*/  F2FP.SATFINITE.E4M3.F32.PACK_AB_MERGE_C R157, R158, R157, RZ ;  /* 0x0000009d9e9d723e */ /* 0x000fc400048070ff */
[----:B------:R-:W-:Y:S02]  /*5220*/  F2FP.SATFINITE.E4M3.F32.PACK_AB_MERGE_C R44, R87, R86, R89 ;  /* 0x00000056572c723e */ /* 0x000fe40004807059 */
[----:B------:R-:W-:Y:S02]  /*5230*/  F2FP.SATFINITE.E4M3.F32.PACK_AB_MERGE_C R46, R91, R90, R136 ;  /* 0x0000005a5b2e723e */ /* 0x000fe40004807088 */
[----:B------:R-:W-:-:S07]  /*5240*/  F2FP.SATFINITE.E4M3.F32.PACK_AB_MERGE_C R47, R96, R99, R157 ;  /* 0x00000063602f723e */ /* 0x000fce000480709d */
.L_x_512:
[----:B------:R-:W-:Y:S05]  /*5250*/  BSYNC B3 ;  /* 0x0000000000037941 */ /* 0x000fea0003800000 */
.L_x_511:
[----:B--2---:R0:W-:Y:S02]  /*5260*/  STG.E.128 desc[UR54][R50.64+0x60], R44 ;  /* 0x0000602c32007986 */ /* 0x0041e4000c101d36 */
.L_x_510:
[----:B------:R-:W-:Y:S05]  /*5270*/  BSYNC B2 ;  /* 0x0000000000027941 */ /* 0x000fea0003800000 */
.L_x_509:
        /* <DEDUP_REMOVED lines=9> */
[----:B------:R-:W-:Y:S01]  /*5310*/  SHF.R.U32.HI R87, RZ, 0x10, R81 ;  /* 0x00000010ff577819 */ /* 0x000fe20000011651 */
[----:B------:R-:W-:Y:S01]  /*5320*/  IMAD.SHL.U32 R80, R80, 0x100, RZ ;  /* 0x0000010050507824 */ /* 0x000fe200078e00ff */
[----:B------:R-:W-:Y:S02]  /*5330*/  LOP3.LUT R81, R81, 0xff0000ff, RZ, 0xc0, !PT ;  /* 0xff0000ff51517812 */ /* 0x000fe400078ec0ff */
[----:B------:R-:W-:Y:S02]  /*5340*/  SHF.R.U32.HI R85, RZ, 0x10, R83 ;  /* 0x00000010ff557819 */ /* 0x000fe40000011653 */
[----:B------:R-:W-:Y:S01]  /*5350*/  LOP3.LUT R84, R83, 0xff0000ff, RZ, 0xc0, !PT ;  /* 0xff0000ff53547812 */ /* 0x000fe200078ec0ff */
[----:B------:R-:W-:Y:S01]  /*5360*/  IMAD.SHL.U32 R83, R82, 0x100, RZ ;  /* 0x0000010052537824 */ /* 0x000fe200078e00ff */
[----:B------:R-:W-:Y:S01]  /*5370*/  LOP3.LUT R81, R81, 0xff00, R80, 0xf8, !PT ;  /* 0x0000ff0051517812 */ /* 0x000fe200078ef850 */
[----:B------:R-:W-:-:S02]  /*5380*/  IMAD.U32 R80, R87, 0x10000, RZ ;  /* 0x0001000057507824 */ /* 0x000fc400078e00ff */
[----:B--2---:R-:W-:Y:S01]  /*5390*/  IMAD.MOV.U32 R82, RZ, RZ, R44 ;  /* 0x000000ffff527224 */ /* 0x004fe200078e002c */
[----:B------:R-:W-:Y:S02]  /*53a0*/  LOP3.LUT R86, R84, 0xff00, R83, 0xf8, !PT ;  /* 0x0000ff0054567812 */ /* 0x000fe400078ef853 */
[----:B------:R-:W-:Y:S02]  /*53b0*/  SHF.L.U32 R83, R85, 0x10, RZ ;  /* 0x0000001055537819 */ /* 0x000fe400000006ff */
        /* <DEDUP_REMOVED lines=90> */
.L_x_516:
[----:B------:R-:W-:Y:S05]  /*5960*/  BSYNC B3 ;  /* 0x0000000000037941 */ /* 0x000fea0003800000 */
.L_x_515:
[----:B--2---:R0:W-:Y:S02]  /*5970*/  STG.E.128 desc[UR54][R50.64+0x80], R44 ;  /* 0x0000802c32007986 */ /* 0x0041e4000c101d36 */
.L_x_514:
[----:B------:R-:W-:Y:S05]  /*5980*/  BSYNC B2 ;  /* 0x0000000000027941 */ /* 0x000fea0003800000 */
.L_x_513:
[----:B------:R-:W-:-:S13]  /*5990*/  ISETP.NE.AND P3, PT, R39, RZ, PT ;  /* 0x000000ff2700720c */ /* 0x000fda0003f65270 */
[----:B------:R-:W-:Y:S05]  /*59a0*/  @!P3 BRA `(.L_x_496) ;  /* 0x0000000400b8b947 */ /* 0x000fea0003800000 */
[----:B0-234-:R0:W2:Y:S01]  /*59b0*/  LDS.128 R44, [R41+0x29200] ;  /* 0x02920000292c7984 */ /* 0x01d0a20000000c00 */
[----:B------:R-:W-:Y:S01]  /*59c0*/  ISETP.GE.AND P3, PT, R226, R133, PT ;  /* 0x00000085e200720c */ /* 0x000fe20003f66270 */
[----:B------:R-:W-:-:S12]  /*59d0*/  BSSY B2, `(.L_x_517) ;  /* 0x000006a000027945 */ /* 0x000fd80003800000 */
[----:B0-----:R-:W-:Y:S05]  /*59e0*/  @P3 BRA `(.L_x_518) ;  /* 0x0000000400a03947 */ /* 0x001fea0003800000 */
[----:B------:R-:W-:Y:S02]  /*59f0*/  SHF.R.U32.HI R78, RZ, 0x8, R77 ;  /* 0x00000008ff4e7819 */ /* 0x000fe4000001164d */
[--C-:B------:R-:W-:Y:S02]  /*5a00*/  SHF.R.U32.HI R81, RZ, 0x8, R79.reuse ;  /* 0x00000008ff517819 */ /* 0x100fe4000001164f */
[----:B------:R-:W-:Y:S02]  /*5a10*/  LOP3.LUT R80, R79, 0xff0000ff, RZ, 0xc0, !PT ;  /* 0xff0000ff4f507812 */ /* 0x000fe400078ec0ff */
[----:B------:R-:W-:Y:S01]  /*5a20*/  SHF.R.U32.HI R82, RZ, 0x10, R79 ;  /* 0x00000010ff527819 */ /* 0x000fe2000001164f */
[----:B------:R-:W-:Y:S01]  /*5a30*/  IMAD.SHL.U32 R79, R78, 0x100, RZ ;  /* 0x000001004e4f7824 */ /* 0x000fe200078e00ff */
[----:B------:R-:W-:Y:S01]  /*5a40*/  LOP3.LUT R76, R77, 0xff0000ff, RZ, 0xc0, !PT ;  /* 0xff0000ff4d4c7812 */ /* 0x000fe200078ec0ff */
[----:B------:R-:W-:Y:S01]  /*5a50*/  IMAD.SHL.U32 R81, R81, 0x100, RZ ;  /* 0x0000010051517824 */ /* 0x000fe200078e00ff */
[----:B------:R-:W-:Y:S01]  /*5a60*/  SHF.R.U32.HI R83, RZ, 0x10, R77 ;  /* 0x00000010ff537819 */ /* 0x000fe2000001164d */
[----:B--2---:R-:W-:Y:S01]  /*5a70*/  IMAD.MOV.U32 R77, RZ, RZ, R45 ;  /* 0x000000ffff4d7224 */ /* 0x004fe200078e002d */
[----:B------:R-:W-:Y:S01]  /*5a80*/  LOP3.LUT R45, R76, 0xff00, R79, 0xf8, !PT ;  /* 0x0000ff004c2d7812 */ /* 0x000fe200078ef84f */
[----:B------:R-:W-:Y:S01]  /*5a90*/  IMAD.MOV.U32 R78, RZ, RZ, R44 ;  /* 0x000000ffff4e7224 */ /* 0x000fe200078e002c */
[----:B------:R-:W-:Y:S01]  /*5aa0*/  LOP3.LUT R81, R80, 0xff00, R81, 0xf8, !PT ;  /* 0x0000ff0050517812 */ /* 0x000fe200078ef851 */
[----:B------:R-:W-:Y:S01]  /*5ab0*/  IMAD.U32 R76, R83, 0x10000, RZ ;  /* 0x00010000534c7824 */ /* 0x000fe200078e00ff */
[----:B------:R-:W-:-:S02]  /*5ac0*/  SHF.L.U32 R82, R82, 0x10, RZ ;  /* 0x0000001052527819 */ /* 0x000fc400000006ff */
        /* <DEDUP_REMOVED lines=28> */
[----:B------:R-:W-:Y:S01]  /*5c90*/  HADD2.F32 R81, -RZ, R79.H0_H0 ;  /* 0x2000004fff517230 */ /* 0x000fe20000004100 */
[----:B------:R-:W-:Y:S01]  /*5ca0*/  F2FP.SATFINITE.E4M3.F32.PACK_AB_MERGE_C R98, R88, R87, RZ ;  /* 0x000000575862723e */ /* 0x000fe200048070ff */
[--C-:B------:R-:W-:Y:S02]  /*5cb0*/  HADD2.F32 R79, -RZ, R78.reuse.H0_H0 ;  /* 0x2000004eff4f7230 */ /* 0x100fe40000004100 */
[-C--:B------:R-:W-:Y:S01]  /*5cc0*/  FMUL.FTZ R86, R82, R83.reuse ;  /* 0x0000005352567220 */ /* 0x080fe20000410000 */
[----:B------:R-:W-:Y:S02]  /*5cd0*/  HADD2.F32 R80, -RZ, R78.H1_H1 ;  /* 0x3000004eff507230 */ /* 0x000fe40000004100 */
[----:B------:R-:W-:Y:S01]  /*5ce0*/  FMUL.FTZ R83, R81, R83 ;  /* 0x0000005351537220 */ /* 0x000fe20000410000 */
[----:B------:R-:W-:Y:S01]  /*5cf0*/  HADD2.F32 R78, -RZ, R148.H1_H1 ;  /* 0x30000094ff4e7230 */ /* 0x000fe20000004100 */
[----:B------:R-:W-:Y:S01]  /*5d00*/  F2FP.F16.E4M3.UNPACK_B R87, R76.H1 ;  /* 0x0000004cff57723e */ /* 0x000fe200030006ff */
[----:B------:R-:W-:-:S02]  /*5d10*/  HADD2.F32 R155, -RZ, R155.H0_H0 ;  /* 0x2000009bff9b7230 */ /* 0x000fc40000004100 */
[----:B------:R-:W-:Y:S02]  /*5d20*/  HADD2.F32 R148, -RZ, R148.H0_H0 ;  /* 0x20000094ff947230 */ /* 0x000fe40000004100 */
[-C--:B------:R-:W-:Y:S01]  /*5d30*/  FFMA.FTZ R86, R81, R78.reuse, -R86 ;  /* 0x0000004e51567223 */ /* 0x080fe20000010856 */
[----:B------:R-:W-:Y:S01]  /*5d40*/  FFMA.FTZ R83, R82, R78, R83 ;  /* 0x0000004e52537223 */ /* 0x000fe20000010053 */
[C---:B------:R-:W-:Y:S01]  /*5d50*/  FMUL.FTZ R84, R80.reuse, R155 ;  /* 0x0000009b50547220 */ /* 0x040fe20000410000 */
[----:B------:R-:W-:Y:S01]  /*5d60*/  F2FP.F16.E4M3.UNPACK_B R81, R47.H1 ;  /* 0x0000002fff51723e */ /* 0x000fe200030006ff */
[C---:B------:R-:W-:Y:S01]  /*5d70*/  FMUL.FTZ R155, R79.reuse, R155 ;  /* 0x0000009b4f9b7220 */ /* 0x040fe20000410000 */
[----:B------:R-:W-:Y:S02]  /*5d80*/  HADD2.F32 R88, -RZ, R87.H1_H1 ;  /* 0x30000057ff587230 */ /* 0x000fe40000004100 */
[----:B------:R-:W-:Y:S01]  /*5d90*/  FFMA.FTZ R78, R79, R148, -R84 ;  /* 0x000000944f4e7223 */ /* 0x000fe20000010854 */
[----:B------:R-:W-:Y:S01]  /*5da0*/  F2FP.SATFINITE.E4M3.F32.PACK_AB_MERGE_C R96, R83, R86, RZ ;  /* 0x000000565360723e */ /* 0x000fe200048070ff */
[----:B------:R-:W-:Y:S01]  /*5db0*/  FFMA.FTZ R79, R80, R148, R155 ;  /* 0x00000094504f7223 */ /* 0x000fe2000001009b */
[--C-:B------:R-:W-:Y:S01]  /*5dc0*/  HADD2.F32 R82, -RZ, R81.reuse.H0_H0 ;  /* 0x20000051ff527230 */ /* 0x100fe20000004100 */
[-C--:B------:R-:W-:Y:S01]  /*5dd0*/  F2FP.F16.E4M3.UNPACK_B R84, R45.reuse.H1 ;  /* 0x0000002dff54723e */ /* 0x080fe200030006ff */
[----:B------:R-:W-:Y:S01]  /*5de0*/  HADD2.F32 R81, -RZ, R81.H1_H1 ;  /* 0x30000051ff517230 */ /* 0x000fe20000004100 */
[----:B------:R-:W-:Y:S01]  /*5df0*/  F2FP.F16.E4M3.UNPACK_B R80, R46.H1 ;  /* 0x0000002eff50723e */ /* 0x000fe200030006ff */
[----:B------:R-:W-:Y:S01]  /*5e00*/  HADD2.F32 R87, -RZ, R87.H0_H0 ;  /* 0x20000057ff577230 */ /* 0x000fe20000004100 */
[----:B------:R-:W-:Y:S01]  /*5e10*/  F2FP.F16.E4M3.UNPACK_B R86, R76 ;  /* 0x0000004cff56723e */ /* 0x000fe200020006ff */
[----:B------:R-:W-:Y:S01]  /*5e20*/  HADD2.F32 R85, -RZ, R84.H1_H1 ;  /* 0x30000054ff557230 */ /* 0x000fe20000004100 */
[----:B------:R-:W-:Y:S01]  /*5e30*/  F2FP.F16.E4M3.UNPACK_B R83, R45 ;  /* 0x0000002dff53723e */ /* 0x000fe200020006ff */
[----:B------:R-:W-:-:S02]  /*5e40*/  HADD2.F32 R76, -RZ, R80.H1_H1 ;  /* 0x30000050ff4c7230 */ /* 0x000fc40000004100 */
[----:B------:R-:W-:Y:S01]  /*5e50*/  FMUL.FTZ R45, R81, R88 ;  /* 0x00000058512d7220 */ /* 0x000fe20000410000 */
[----:B------:R-:W-:Y:S01]  /*5e60*/  HADD2.F32 R89, -RZ, R86.H1_H1 ;  /* 0x30000056ff597230 */ /* 0x000fe20000004100 */
[----:B------:R-:W-:Y:S01]  /*5e70*/  F2FP.F16.E4M3.UNPACK_B R47, R47 ;  /* 0x0000002fff2f723e */ /* 0x000fe200020006ff */
[----:B------:R-:W-:Y:S02]  /*5e80*/  HADD2.F32 R80, -RZ, R80.H0_H0 ;  /* 0x20000050ff507230 */ /* 0x000fe40000004100 */
[----:B------:R-:W-:Y:S01]  /*5e90*/  FFMA.FTZ R90, R82, R85, -R45 ;  /* 0x00000055525a7223 */ /* 0x000fe2000001082d */
[----:B------:R-:W-:Y:S02]  /*5ea0*/  HADD2.F32 R45, -RZ, R83.H1_H1 ;  /* 0x30000053ff2d7230 */ /* 0x000fe40000004100 */
[-C--:B------:R-:W-:Y:S01]  /*5eb0*/  FMUL.FTZ R91, R76, R89.reuse ;  /* 0x000000594c5b7220 */ /* 0x080fe20000410000 */
[----:B------:R-:W-:Y:S01]  /*5ec0*/  F2FP.F16.E4M3.UNPACK_B R46, R46 ;  /* 0x0000002eff2e723e */ /* 0x000fe200020006ff */
[----:B------:R-:W-:Y:S01]  /*5ed0*/  FMUL.FTZ R89, R80, R89 ;  /* 0x0000005950597220 */ /* 0x000fe20000410000 */
[----:B------:R-:W-:Y:S01]  /*5ee0*/  FMUL.FTZ R88, R82, R88 ;  /* 0x0000005852587220 */ /* 0x000fe20000410000 */
[----:B------:R-:W-:Y:S01]  /*5ef0*/  FFMA.FTZ R91, R80, R45, -R91 ;  /* 0x0000002d505b7223 */ /* 0x000fe2000001085b */
[----:B------:R-:W-:-:S02]  /*5f00*/  HADD2.F32 R86, -RZ, R86.H0_H0 ;  /* 0x20000056ff567230 */ /* 0x000fc40000004100 */
[----:B------:R-:W-:Y:S01]  /*5f10*/  FFMA.FTZ R82, R76, R45, R89 ;  /* 0x0000002d4c527223 */ /* 0x000fe20000010059 */
[--C-:B------:R-:W-:Y:S02]  /*5f20*/  HADD2.F32 R76, -RZ, R47.reuse.H0_H0 ;  /* 0x2000002fff4c7230 */ /* 0x100fe40000004100 */
[----:B------:R-:W-:Y:S01]  /*5f30*/  FFMA.FTZ R97, R81, R85, R88 ;  /* 0x0000005551617223 */ /* 0x000fe20000010058 */
[--C-:B------:R-:W-:Y:S02]  /*5f40*/  HADD2.F32 R45, -RZ, R46.reuse.H0_H0 ;  /* 0x2000002eff2d7230 */ /* 0x100fe40000004100 */
[----:B------:R-:W-:Y:S02]  /*5f50*/  HADD2.F32 R47, -RZ, R47.H1_H1 ;  /* 0x3000002fff2f7230 */ /* 0x000fe40000004100 */
[----:B------:R-:W-:Y:S01]  /*5f60*/  FMUL.FTZ R88, R76, R87 ;  /* 0x000000574c587220 */ /* 0x000fe20000410000 */
[----:B------:R-:W-:Y:S02]  /*5f70*/  HADD2.F32 R46, -RZ, R46.H1_H1 ;  /* 0x3000002eff2e7230 */ /* 0x000fe40000004100 */
[----:B------:R-:W-:Y:S01]  /*5f80*/  FMUL.FTZ R81, R45, R86 ;  /* 0x000000562d517220 */ /* 0x000fe20000410000 */
[----:B------:R-:W-:-:S02]  /*5f90*/  HADD2.F32 R84, -RZ, R84.H0_H0 ;  /* 0x20000054ff547230 */ /* 0x000fc40000004100 */
[C---:B------:R-:W-:Y:S01]  /*5fa0*/  FMUL.FTZ R85, R47.reuse, R87 ;  /* 0x000000572f557220 */ /* 0x040fe20000410000 */
[----:B------:R-:W-:Y:S02]  /*5fb0*/  HADD2.F32 R83, -RZ, R83.H0_H0 ;  /* 0x20000053ff537230 */ /* 0x000fe40000004100 */
[----:B------:R-:W-:Y:S01]  /*5fc0*/  FMUL.FTZ R80, R46, R86 ;  /* 0x000000562e507220 */ /* 0x000fe20000410000 */
[----:B------:R-:W-:Y:S01]  /*5fd0*/  F2FP.SATFINITE.E4M3.F32.PACK_AB_MERGE_C R82, R82, R91, RZ ;  /* 0x0000005b5252723e */ /* 0x000fe200048070ff */
[-C--:B------:R-:W-:Y:S01]  /*5fe0*/  FFMA.FTZ R85, R76, R84.reuse, -R85 ;  /* 0x000000544c557223 */ /* 0x080fe20000010855 */
[----:B------:R-:W-:Y:S01]  /*5ff0*/  FFMA.FTZ R88, R47, R84, R88 ;  /* 0x000000542f587223 */ /* 0x000fe20000010058 */
[-C--:B------:R-:W-:Y:S01]  /*6000*/  FFMA.FTZ R80, R45, R83.reuse, -R80 ;  /* 0x000000532d507223 */ /* 0x080fe20000010850 */
[----:B------:R-:W-:Y:S01]  /*6010*/  FFMA.FTZ R81, R46, R83, R81 ;  /* 0x000000532e517223 */ /* 0x000fe20000010051 */
[----:B------:R-:W-:Y:S02]  /*6020*/  F2FP.SATFINITE.E4M3.F32.PACK_AB_MERGE_C R90, R97, R90, RZ ;  /* 0x0000005a615a723e */ /* 0x000fe400048070ff */
[----:B------:R-:W-:-:S02]  /*6030*/  F2FP.SATFINITE.E4M3.F32.PACK_AB_MERGE_C R45, R77, R44, R98 ;  /* 0x0000002c4d2d723e */ /* 0x000fc40004807062 */
[----:B------:R-:W-:Y:S02]  /*6040*/  F2FP.SATFINITE.E4M3.F32.PACK_AB_MERGE_C R44, R79, R78, R96 ;  /* 0x0000004e4f2c723e */ /* 0x000fe40004807060 */
[----:B------:R-:W-:Y:S02]  /*6050*/  F2FP.SATFINITE.E4M3.F32.PACK_AB_MERGE_C R46, R81, R80, R82 ;  /* 0x00000050512e723e */ /* 0x000fe40004807052 */
[----:B------:R-:W-:-:S07]  /*6060*/  F2FP.SATFINITE.E4M3.F32.PACK_AB_MERGE_C R47, R88, R85, R90 ;  /* 0x00000055582f723e */ /* 0x000fce000480705a */
.L_x_518:
[----:B------:R-:W-:Y:S05]  /*6070*/  BSYNC B2 ;  /* 0x0000000000027941 */ /* 0x000fea0003800000 */
.L_x_517:
[----:B--2---:R0:W-:Y:S02]  /*6080*/  STG.E.128 desc[UR54][R50.64+0xa0], R44 ;  /* 0x0000a02c32007986 */ /* 0x0041e4000c101d36 */
.L_x_496:
[----:B------:R-:W-:Y:S05]  /*6090*/  BSYNC B1 ;  /* 0x0000000000017941 */ /* 0x000fea0003800000 */
.L_x_495:
[----:B------:R-:W-:Y:S05]  /*60a0*/  @P4 BRA `(.L_x_519) ;  /* 0x00000094001c4947 */ /* 0x000fea0003800000 */
[----:B------:R-:W-:Y:S01]  /*60b0*/  ISETP.NE.AND P3, PT, R34, RZ, PT ;  /* 0x000000ff2200720c */ /* 0x000fe20003f65270 */
[----:B------:R-:W-:-:S12]  /*60c0*/  BSSY B1, `(.L_x_520) ;  /* 0x000006f000017945 */ /* 0x000fd80003800000 */
[----:B------:R-:W-:Y:S05]  /*60d0*/  @!P3 BRA `(.L_x_521) ;  /* 0x0000000400b4b947 */ /* 0x000fea0003800000 */
[----:B0-234-:R0:W2:Y:S01]  /*60e0*/  LDS.128 R44, [R40+0x26200] ;  /* 0x02620000282c7984 */ /* 0x01d0a20000000c00 */
[----:B------:R-:W-:Y:S01]  /*60f0*/  ISETP.GE.AND P3, PT, R22, R133, PT ;  /* 0x000000851600720c */ /* 0x000fe20003f66270 */
[----:B------:R-:W-:-:S12]  /*6100*/  BSSY B2, `(.L_x_522) ;  /* 0x0000069000027945 */ /* 0x000fd80003800000 */
[----:B0-----:R-:W-:Y:S05]  /*6110*/  @P3 BRA `(.L_x_523) ;  /* 0x00000004009c3947 */ /* 0x001fea0003800000 */
[----:B------:R-:W-:Y:S01]  /*6120*/  SHF.R.U32.HI R72, RZ, 0x8, R73 ;  /* 0x00000008ff487819 */ /* 0x000fe20000011649 */
[----:B--2---:R-:W-:Y:S01]  /*6130*/  IMAD.MOV.U32 R50, RZ, RZ, R44 ;  /* 0x000000ffff327224 */ /* 0x004fe200078e002c */
[----:B------:R-:W-:Y:S02]  /*6140*/  SHF.R.U32.HI R74, RZ, 0x8, R75 ;  /* 0x00000008ff4a7819 */ /* 0x000fe4000001164b */
[----:B------:R-:W-:Y:S01]  /*6150*/  LOP3.LUT R51, R73, 0xff0000ff, RZ, 0xc0, !PT ;  /* 0xff0000ff49337812 */ /* 0x000fe200078ec0ff */
[----:B------:R-:W-:Y:S01]  /*6160*/  IMAD.SHL.U32 R72, R72, 0x100, RZ ;  /* 0x0000010048487824 */ /* 0x000fe200078e00ff */
[----:B------:R-:W-:Y:S01]  /*6170*/  SHF.R.U32.HI R76, RZ, 0x10, R73 ;  /* 0x00000010ff4c7819 */ /* 0x000fe20000011649 */
[----:B------:R-:W-:Y:S01]  /*6180*/  IMAD.SHL.U32 R74, R74, 0x100, RZ ;  /* 0x000001004a4a7824 */ /* 0x000fe200078e00ff */
[----:B------:R-:W-:Y:S02]  /*6190*/  LOP3.LUT R73, R75, 0xff0000ff, RZ, 0xc0, !PT ;  /* 0xff0000ff4b497812 */ /* 0x000fe400078ec0ff */
[----:B------:R-:W-:-:S02]  /*61a0*/  SHF.R.U32.HI R75, RZ, 0x10, R75 ;  /* 0x00000010ff4b7819 */ /* 0x000fc4000001164b */
[----:B------:R-:W-:Y:S01]  /*61b0*/  LOP3.LUT R51, R51, 0xff00, R72, 0xf8, !PT ;  /* 0x0000ff0033337812 */ /* 0x000fe200078ef848 */
[----:B------:R-:W-:Y:S01]  /*61c0*/  IMAD.U32 R72, R76, 0x10000, RZ ;  /* 0x000100004c487824 */ /* 0x000fe200078e00ff */
[----:B------:R-:W-:Y:S01]  /*61d0*/  LOP3.LUT R74, R73, 0xff00, R74, 0xf8, !PT ;  /* 0x0000ff00494a7812 */ /* 0x000fe200078ef84a */
[----:B------:R-:W-:Y:S01]  /*61e0*/  IMAD.U32 R75, R75, 0x10000, RZ ;  /* 0x000100004b4b7824 */ /* 0x000fe200078e00ff */
[-C--:B------:R-:W-:Y:S02]  /*61f0*/  F2FP.F16.E4M3.UNPACK_B R44, R45.reuse ;  /* 0x0000002dff2c723e */ /* 0x080fe400020006ff */
[----:B------:R-:W-:Y:S02]  /*6200*/  F2FP.F16.E4M3.UNPACK_B R73, R154.H1 ;  /* 0x0000009aff49723e */ /* 0x000fe400030006ff */
[----:B------:R-:W-:Y:S01]  /*6210*/  LOP3.LUT R76, R51, 0xff0000, R72, 0xf8, !PT ;  /* 0x00ff0000334c7812 */ /* 0x000fe200078ef848 */
[--C-:B------:R-:W-:Y:S01]  /*6220*/  HADD2.F32 R51, -RZ, R44.reuse.H1_H1 ;  /* 0x3000002cff337230 */ /* 0x100fe20000004100 */
[----:B------:R-:W-:Y:S01]  /*6230*/  LOP3.LUT R79, R74, 0xff0000, R75, 0xf8, !PT ;  /* 0x00ff00004a4f7812 */ /* 0x000fe200078ef84b */
[--C-:B------:R-:W-:Y:S01]  /*6240*/  HADD2.F32 R77, -RZ, R73.reuse.H0_H0 ;  /* 0x20000049ff4d7230 */ /* 0x100fe20000004100 */
[----:B------:R-:W-:Y:S01]  /*6250*/  F2FP.F16.E4M3.UNPACK_B R74, R152.H1 ;  /* 0x00000098ff4a723e */ /* 0x000fe200030006ff */
[----:B------:R-:W-:Y:S01]  /*6260*/  HADD2.F32 R44, -RZ, R44.H0_H0 ;  /* 0x2000002cff2c7230 */ /* 0x000fe20000004100 */
[----:B------:R-:W-:Y:S01]  /*6270*/  F2FP.F16.E4M3.UNPACK_B R45, R45.H1 ;  /* 0x0000002dff2d723e */ /* 0x000fe200030006ff */
[----:B------:R-:W-:-:S02]  /*6280*/  HADD2.F32 R78, -RZ, R73.H1_H1 ;  /* 0x30000049ff4e7230 */ /* 0x000fc40000004100 */
[CC--:B------:R-:W-:Y:S01]  /*6290*/  FMUL.FTZ R81, R51.reuse, R77.reuse ;  /* 0x0000004d33517220 */ /* 0x0c0fe20000410000 */
[--C-:B------:R-:W-:Y:S02]  /*62a0*/  HADD2.F32 R75, -RZ, R74.reuse.H0_H0 ;  /* 0x2000004aff4b7230 */ /* 0x100fe40000004100 */
[----:B------:R-:W-:Y:S01]  /*62b0*/  FMUL.FTZ R80, R44, R77 ;  /* 0x0000004d2c507220 */ /* 0x000fe20000410000 */
[--C-:B------:R-:W-:Y:S01]  /*62c0*/  HADD2.F32 R73, -RZ, R45.reuse.H1_H1 ;  /* 0x3000002dff497230 */ /* 0x100fe20000004100 */
[----:B------:R-:W-:Y:S01]  /*62d0*/  F2FP.F16.E4M3.UNPACK_B R154, R154 ;  /* 0x0000009aff9a723e */ /* 0x000fe200020006ff */
[----:B------:R-:W-:Y:S02]  /*62e0*/  HADD2.F32 R72, -RZ, R45.H0_H0 ;  /* 0x2000002dff487230 */ /* 0x000fe40000004100 */
[-C--:B------:R-:W-:Y:S01]  /*62f0*/  FFMA.FTZ R45, R51, R75.reuse, R80 ;  /* 0x0000004b332d7223 */ /* 0x080fe20000010050 */
[----:B------:R-:W-:Y:S02]  /*6300*/  HADD2.F32 R74, -RZ, R74.H1_H1 ;  /* 0x3000004aff4a7230 */ /* 0x000fe40000004100 */
[C---:B------:R-:W-:Y:S01]  /*6310*/  FMUL.FTZ R77, R73.reuse, R78 ;  /* 0x0000004e494d7220 */ /* 0x040fe20000410000 */
[----:B------:R-:W-:Y:S01]  /*6320*/  F2FP.F16.E4M3.UNPACK_B R51, R50.H1 ;  /* 0x00000032ff33723e */ /* 0x000fe200030006ff */
[----:B------:R-:W-:Y:S01]  /*6330*/  FMUL.FTZ R78, R72, R78 ;  /* 0x0000004e484e7220 */ /* 0x000fe20000410000 */
[----:B------:R-:W-:Y:S01]  /*6340*/  FFMA.FTZ R44, R44, R75, -R81 ;  /* 0x0000004b2c2c7223 */ /* 0x000fe20000010851 */
[----:B------:R-:W-:Y:S01]  /*6350*/  FFMA.FTZ R82, R72, R74, -R77 ;  /* 0x0000004a48527223 */ /* 0x000fe2000001084d */
[----:B------:R-:W-:Y:S01]  /*6360*/  F2FP.F16.E4M3.UNPACK_B R50, R50 ;  /* 0x00000032ff32723e */ /* 0x000fe200020006ff */
[----:B------:R-:W-:Y:S01]  /*6370*/  FFMA.FTZ R83, R73, R74, R78 ;  /* 0x0000004a49537223 */ /* 0x000fe2000001004e */
[----:B------:R-:W-:Y:S01]  /*6380*/  F2FP.F16.E4M3.UNPACK_B R152, R152 ;  /* 0x00000098ff98723e */ /* 0x000fe200020006ff */
[----:B------:R-:W-:-:S02]  /*6390*/  HADD2.F32 R75, -RZ, R154.H1_H1 ;  /* 0x3000009aff4b7230 */ /* 0x000fc40000004100 */
[--C-:B------:R-:W-:Y:S01]  /*63a0*/  HADD2.F32 R72, -RZ, R51.reuse.H0_H0 ;  /* 0x20000033ff487230 */ /* 0x100fe20000004100 */
[----:B------:R-:W-:Y:S01]  /*63b0*/  F2FP.SATFINITE.E4M3.F32.PACK_AB_MERGE_C R85, R83, R82, RZ ;  /* 0x000000525355723e */ /* 0x000fe200048070ff */
[----:B------:R-:W-:Y:S02]  /*63c0*/  HADD2.F32 R73, -RZ, R51.H1_H1 ;  /* 0x30000033ff497230 */ /* 0x000fe40000004100 */
[----:B------:R-:W-:Y:S02]  /*63d0*/  HADD2.F32 R51, -RZ, R50.H0_H0 ;  /* 0x20000032ff337230 */ /* 0x000fe40000004100 */
[-C--:B------:R-:W-:Y:S01]  /*63e0*/  FMUL.FTZ R80, R72, R75.reuse ;  /* 0x0000004b48507220 */ /* 0x080fe20000410000 */
[----:B------:R-:W-:Y:S02]  /*63f0*/  HADD2.F32 R74, -RZ, R152.H1_H1 ;  /* 0x30000098ff4a7230 */ /* 0x000fe40000004100 */
[----:B------:R-:W-:Y:S01]  /*6400*/  FMUL.FTZ R77, R73, R75 ;  /* 0x0000004b494d7220 */ /* 0x000fe20000410000 */
[----:B------:R-:W-:Y:S01]  /*6410*/  HADD2.F32 R154, -RZ, R154.H0_H0 ;  /* 0x2000009aff9a7230 */ /* 0x000fe20000004100 */
[----:B------:R-:W-:Y:S01]  /*6420*/  F2FP.SATFINITE.E4M3.F32.PACK_AB_MERGE_C R45, R45, R44, R85 ;  /* 0x0000002c2d2d723e */ /* 0x000fe20004807055 */
[----:B------:R-:W-:-:S02]  /*6430*/  HADD2.F32 R50, -RZ, R50.H1_H1 ;  /* 0x30000032ff327230 */ /* 0x000fc40000004100 */
[-C--:B------:R-:W-:Y:S01]  /*6440*/  FFMA.FTZ R77, R72, R74.reuse, -R77 ;  /* 0x0000004a484d7223 */ /* 0x080fe2000001084d */
[----:B------:R-:W-:Y:S02]  /*6450*/  HADD2.F32 R152, -RZ, R152.H0_H0 ;  /* 0x20000098ff987230 */ /* 0x000fe40000004100 */
[----:B------:R-:W-:Y:S01]  /*6460*/  FFMA.FTZ R80, R73, R74, R80 ;  /* 0x0000004a49507223 */ /* 0x000fe20000010050 */
[CC--:B------:R-:W-:Y:S01]  /*6470*/  FMUL.FTZ R75, R51.reuse, R154.reuse ;  /* 0x0000009a334b7220 */ /* 0x0c0fe20000410000 */
[----:B------:R-:W-:Y:S01]  /*6480*/  FMUL.FTZ R78, R50, R154 ;  /* 0x0000009a324e7220 */ /* 0x000fe20000410000 */
[----:B------:R-:W-:Y:S02]  /*6490*/  F2FP.F16.E4M3.UNPACK_B R74, R76.H1 ;  /* 0x0000004cff4a723e */ /* 0x000fe400030006ff */
[----:B------:R-:W-:Y:S01]  /*64a0*/  F2FP.SATFINITE.E4M3.F32.PACK_AB_MERGE_C R84, R80, R77, RZ ;  /* 0x0000004d5054723e */ /* 0x000fe200048070ff */
[-C--:B------:R-:W-:Y:S01]  /*64b0*/  FFMA.FTZ R81, R51, R152.reuse, -R78 ;  /* 0x0000009833517223 */ /* 0x080fe2000001084e */
[----:B------:R-:W-:Y:S01]  /*64c0*/  F2FP.F16.E4M3.UNPACK_B R51, R47.H1 ;  /* 0x0000002fff33723e */ /* 0x000fe200030006ff */
[----:B------:R-:W-:Y:S01]  /*64d0*/  FFMA.FTZ R152, R50, R152, R75 ;  /* 0x0000009832987223 */ /* 0x000fe2000001004b */
[-C--:B------:R-:W-:Y:S01]  /*64e0*/  F2FP.F16.E4M3.UNPACK_B R77, R79.reuse.H1 ;  /* 0x0000004fff4d723e */ /* 0x080fe200030006ff */
[----:B------:R-:W-:Y:S01]  /*64f0*/  HADD2.F32 R75, -RZ, R74.H1_H1 ;  /* 0x3000004aff4b7230 */ /* 0x000fe20000004100 */
[----:B------:R-:W-:Y:S01]  /*6500*/  F2FP.F16.E4M3.UNPACK_B R50, R46.H1 ;  /* 0x0000002eff32723e */ /* 0x000fe200030006ff */
[----:B------:R-:W-:Y:S01]  /*6510*/  HADD2.F32 R73, -RZ, R51.H1_H1 ;  /* 0x30000033ff497230 */ /* 0x000fe20000004100 */
[----:B------:R-:W-:Y:S01]  /*6520*/  F2FP.F16.E4M3.UNPACK_B R79, R79 ;  /* 0x0000004fff4f723e */ /* 0x000fe200020006ff */
[----:B------:R-:W-:Y:S01]  /*6530*/  HADD2.F32 R80, -RZ, R77.H1_H1 ;  /* 0x3000004dff507230 */ /* 0x000fe20000004100 */
[----:B------:R-:W-:Y:S01]  /*6540*/  F2FP.F16.E4M3.UNPACK_B R76, R76 ;  /* 0x0000004cff4c723e */ /* 0x000fe200020006ff */
[----:B------:R-:W-:Y:S01]  /*6550*/  HADD2.F32 R72, -RZ, R51.H0_H0 ;  /* 0x20000033ff487230 */ /* 0x000fe20000004100 */
[----:B------:R-:W-:Y:S01]  /*6560*/  F2FP.F16.E4M3.UNPACK_B R47, R47 ;  /* 0x0000002fff2f723e */ /* 0x000fe200020006ff */
[----:B------:R-:W-:-:S02]  /*6570*/  HADD2.F32 R51, -RZ, R50.H1_H1 ;  /* 0x30000032ff337230 */ /* 0x000fc40000004100 */
[-C--:B------:R-:W-:Y:S01]  /*6580*/  FMUL.FTZ R83, R73, R80.reuse ;  /* 0x0000005049537220 */ /* 0x080fe20000410000 */
[--C-:B------:R-:W-:Y:S02]  /*6590*/  HADD2.F32 R78, -RZ, R79.reuse.H1_H1 ;  /* 0x3000004fff4e7230 */ /* 0x100fe40000004100 */
[C---:B------:R-:W-:Y:S01]  /*65a0*/  FMUL.FTZ R80, R72.reuse, R80 ;  /* 0x0000005048507220 */ /* 0x040fe20000410000 */
[----:B------:R-:W-:Y:S02]  /*65b0*/  HADD2.F32 R50, -RZ, R50.H0_H0 ;  /* 0x20000032ff327230 */ /* 0x000fe40000004100 */
[----:B------:R-:W-:Y:S01]  /*65c0*/  FFMA.FTZ R82, R72, R75, -R83 ;  /* 0x0000004b48527223 */ /* 0x000fe20000010853 */
[----:B------:R-:W-:Y:S02]  /*65d0*/  HADD2.F32 R72, -RZ, R76.H1_H1 ;  /* 0x3000004cff487230 */ /* 0x000fe40000004100 */
[----:B------:R-:W-:Y:S01]  /*65e0*/  FMUL.FTZ R83, R51, R78 ;  /* 0x0000004e33537220 */ /* 0x000fe20000410000 */
[----:B------:R-:W-:Y:S01]  /*65f0*/  F2FP.F16.E4M3.UNPACK_B R46, R46 ;  /* 0x0000002eff2e723e */ /* 0x000fe200020006ff */
[----:B------:R-:W-:Y:S01]  /*6600*/  FMUL.FTZ R78, R50, R78 ;  /* 0x0000004e324e7220 */ /* 0x000fe20000410000 */
[----:B------:R-:W-:-:S02]  /*6610*/  HADD2.F32 R79, -RZ, R79.H0_H0 ;  /* 0x2000004fff4f7230 */ /* 0x000fc40000004100 */
[-C--:B------:R-:W-:Y:S01]  /*6620*/  FFMA.FTZ R83, R50, R72.reuse, -R83 ;  /* 0x0000004832537223 */ /* 0x080fe20000010853 */
[--C-:B------:R-:W-:Y:S02]  /*6630*/  HADD2.F32 R50, -RZ, R47.reuse.H0_H0 ;  /* 0x2000002fff327230 */ /* 0x100fe40000004100 */
[----:B------:R-:W-:Y:S01]  /*6640*/  FFMA.FTZ R78, R51, R72, R78 ;  /* 0x00000048334e7223 */ /* 0x000fe2000001004e */
[----:B------:R-:W-:Y:S02]  /*6650*/  HADD2.F32 R51, -RZ, R47.H1_H1 ;  /* 0x3000002fff337230 */ /* 0x000fe40000004100 */
[----:B------:R-:W-:Y:S01]  /*6660*/  FFMA.FTZ R75, R73, R75, R80 ;  /* 0x0000004b494b7223 */ /* 0x000fe20000010050 */
[--C-:B------:R-:W-:Y:S01]  /*6670*/  HADD2.F32 R47, -RZ, R46.reuse.H0_H0 ;  /* 0x2000002eff2f7230 */ /* 0x100fe20000004100 */
[----:B------:R-:W-:Y:S01]  /*6680*/  F2FP.SATFINITE.E4M3.F32.PACK_AB_MERGE_C R44, R152, R81, R84 ;  /* 0x00000051982c723e */ /* 0x000fe20004807054 */
[----:B------:R-:W-:Y:S01]  /*6690*/  HADD2.F32 R46, -RZ, R46.H1_H1 ;  /* 0x3000002eff2e7230 */ /* 0x000fe20000004100 */
[----:B------:R-:W-:Y:S01]  /*66a0*/  F2FP.SATFINITE.E4M3.F32.PACK_AB_MERGE_C R78, R78, R83, RZ ;  /* 0x000000534e4e723e */ /* 0x000fe200048070ff */
[----:B------:R-:W-:Y:S01]  /*66b0*/  HADD2.F32 R77, -RZ, R77.H0_H0 ;  /* 0x2000004dff4d7230 */ /* 0x000fe20000004100 */
[----:B------:R-:W-:Y:S01]  /*66c0*/  F2FP.SATFINITE.E4M3.F32.PACK_AB_MERGE_C R75, R75, R82, RZ ;  /* 0x000000524b4b723e */ /* 0x000fe200048070ff */
[----:B------:R-:W-:-:S02]  /*66d0*/  HADD2.F32 R74, -RZ, R74.H0_H0 ;  /* 0x2000004aff4a7230 */ /* 0x000fc40000004100 */
[----:B------:R-:W-:Y:S01]  /*66e0*/  FMUL.FTZ R72, R46, R79 ;  /* 0x0000004f2e487220 */ /* 0x000fe20000410000 */
[----:B------:R-:W-:Y:S02]  /*66f0*/  HADD2.F32 R76, -RZ, R76.H0_H0 ;  /* 0x2000004cff4c7230 */ /* 0x000fe40000004100 */
[-C--:B------:R-:W-:Y:S01]  /*6700*/  FMUL.FTZ R73, R51, R77.reuse ;  /* 0x0000004d33497220 */ /* 0x080fe20000410000 */
[C---:B------:R-:W-:Y:S01]  /*6710*/  FMUL.FTZ R80, R50.reuse, R77 ;  /* 0x0000004d32507220 */ /* 0x040fe20000410000 */
[----:B------:R-:W-:Y:S02]  /*6720*/  FMUL.FTZ R79, R47, R79 ;  /* 0x0000004f2f4f7220 */ /* 0x000fe40000410000 */
[-C--:B------:R-:W-:Y:S01]  /*6730*/  FFMA.FTZ R73, R50, R74.reuse, -R73 ;  /* 0x0000004a32497223 */ /* 0x080fe20000010849 */
[----:B------:R-:W-:Y:S01]  /*6740*/  FFMA.FTZ R80, R51, R74, R80 ;  /* 0x0000004a33507223 */ /* 0x000fe20000010050 */
[-C--:B------:R-:W-:Y:S01]  /*6750*/  FFMA.FTZ R72, R47, R76.reuse, -R72 ;  /* 0x0000004c2f487223 */ /* 0x080fe20000010848 */
[----:B------:R-:W-:-:S03]  /*6760*/  FFMA.FTZ R79, R46, R76, R79 ;  /* 0x0000004c2e4f7223 */ /* 0x000fc6000001004f */
[----:B------:R-:W-:Y:S02]  /*6770*/  F2FP.SATFINITE.E4M3.F32.PACK_AB_MERGE_C R47, R80, R73, R75 ;  /* 0x00000049502f723e */ /* 0x000fe4000480704b */
[----:B------:R-:W-:-:S07]  /*6780*/  F2FP.SATFINITE.E4M3.F32.PACK_AB_MERGE_C R46, R79, R72, R78 ;  /* 0x000000484f2e723e */ /* 0x000fce000480704e */
.L_x_523:
[----:B------:R-:W-:Y:S05]  /*6790*/  BSYNC B2 ;  /* 0x0000000000027941 */ /* 0x000fea0003800000 */
.L_x_522:
[----:B--2---:R0:W-:Y:S02]  /*67a0*/  STG.E.128 desc[UR54][R48.64], R44 ;  /* 0x0000002c30007986 */ /* 0x0041e4000c101d36 */
.L_x_521:
[----:B------:R-:W-:Y:S05]  /*67b0*/  BSYNC B1 ;  /* 0x0000000000017941 */ /* 0x000fea0003800000 */
.L_x_520:
[----:B------:R-:W-:Y:S01]  /*67c0*/  ISETP.NE.AND P3, PT, R35, RZ, PT ;  /* 0x000000ff2300720c */ /* 0x000fe20003f65270 */
[----:B------:R-:W-:-:S12]  /*67d0*/  BSSY B1, `(.L_x_524) ;  /* 0x000006f000017945 */ /* 0x000fd80003800000 */
[----:B------:R-:W-:Y:S05]  /*67e0*/  @!P3 BRA `(.L_x_525) ;  /* 0x0000000400b4b947 */ /* 0x000fea0003800000 */
[----:B0-234-:R0:W2:Y:S01]  /*67f0*/  LDS.128 R44, [R41+0x26200] ;  /* 0x02620000292c7984 */ /* 0x01d0a20000000c00 */
[----:B------:R-:W-:Y:S01]  /*6800*/  ISETP.GE.AND P3, PT, R222, R133, PT ;  /* 0x00000085de00720c */ /* 0x000fe20003f66270 */
[----:B------:R-:W-:-:S12]  /*6810*/  BSSY B2, `(.L_x_526) ;  /* 0x0000069000027945 */ /* 0x000fd80003800000 */
[----:B0-----:R-:W-:Y:S05]  /*6820*/  @P3 BRA `(.L_x_527) ;  /* 0x00000004009c3947 */ /* 0x001fea0003800000 */
[--C-:B------:R-:W-:Y:S01]  /*6830*/  SHF.R.U32.HI R73, RZ, 0x10, R69.reuse ;  /* 0x00000010ff497819 */ /* 0x100fe20000011645 */
[----:B--2---:R-:W-:Y:S01]  /*6840*/  IMAD.MOV.U32 R50, RZ, RZ, R44 ;  /* 0x000000ffff327224 */ /* 0x004fe200078e002c */
[----:B------:R-:W-:Y:S02]  /*6850*/  SHF.R.U32.HI R51, RZ, 0x8, R69 ;  /* 0x00000008ff337819 */ /* 0x000fe40000011645 */
[----:B------:R-:W-:Y:S02]  /*6860*/  LOP3.LUT R68, R69, 0xff0000ff, RZ, 0xc0, !PT ;  /* 0xff0000ff45447812 */ /* 0x000fe400078ec0ff */
[--C-:B------:R-:W-:Y:S02]  /*6870*/  SHF.R.U32.HI R69, RZ, 0x8, R71.reuse ;  /* 0x00000008ff457819 */ /* 0x100fe40000011647 */
[----:B------:R-:W-:Y:S02]  /*6880*/  SHF.R.U32.HI R72, RZ, 0x10, R71 ;  /* 0x00000010ff487819 */ /* 0x000fe40000011647 */
[----:B------:R-:W-:Y:S01]  /*6890*/  LOP3.LUT R70, R71, 0xff0000ff, RZ, 0xc0, !PT ;  /* 0xff0000ff47467812 */ /* 0x000fe200078ec0ff */
[----:B------:R-:W-:Y:S01]  /*68a0*/  IMAD.SHL.U32 R69, R69, 0x100, RZ ;  /* 0x0000010045457824 */ /* 0x000fe200078e00ff */
[----:B------:R-:W-:-:S02]  /*68b0*/  SHF.L.U32 R51, R51, 0x8, RZ ;  /* 0x0000000833337819 */ /* 0x000fc400000006ff */
[----:B------:R-:W-:Y:S02]  /*68c0*/  F2FP.F16.E4M3.UNPACK_B R44, R45 ;  /* 0x0000002dff2c723e */ /* 0x000fe400020006ff */
[----:B------:R-:W-:Y:S01]  /*68d0*/  LOP3.LUT R68, R68, 0xff00, R51, 0xf8, !PT ;  /* 0x0000ff0044447812 */ /* 0x000fe200078ef833 */
[----:B------:R-:W-:Y:S01]  /*68e0*/  IMAD.U32 R51, R73, 0x10000, RZ ;  /* 0x0001000049337824 */ /* 0x000fe200078e00ff */
[----:B------:R-:W-:Y:S01]  /*68f0*/  LOP3.LUT R71, R70, 0xff00, R69, 0xf8, !PT ;  /* 0x0000ff0046477812 */ /* 0x000fe200078ef845 */
[----:B------:R-:W-:Y:S01]  /*6900*/  IMAD.U32 R70, R72, 0x10000, RZ ;  /* 0x0001000048467824 */ /* 0x000fe200078e00ff */
        /* <DEDUP_REMOVED lines=43> */
[----:B------:R-:W-:Y:S01]  /*6bc0*/  FFMA.FTZ R77, R51, R149, -R74 ;  /* 0x00000095334d7223 */ /* 0x000fe2000001084a */
        /* <DEDUP_REMOVED lines=45> */
.L_x_527:
[----:B------:R-:W-:Y:S05]  /*6ea0*/  BSYNC B2 ;  /* 0x0000000000027941 */ /* 0x000fea0003800000 */
.L_x_526:
[----:B--2---:R0:W-:Y:S02]  /*6eb0*/  STG.E.128 desc[UR54][R48.64+0x20], R44 ;  /* 0x0000202c30007986 */ /* 0x0041e4000c101d36 */
.L_x_525:
[----:B------:R-:W-:Y:S05]  /*6ec0*/  BSYNC B1 ;  /* 0x0000000000017941 */ /* 0x000fea0003800000 */
.L_x_524:
        /* <DEDUP_REMOVED lines=9> */
[----:B------:R-:W-:Y:S02]  /*6f60*/  LOP3.LUT R51, R65, 0xff0000ff, RZ, 0xc0, !PT ;  /* 0xff0000ff41337812 */ /* 0x000fe400078ec0ff */
[----:B------:R-:W-:Y:S01]  /*6f70*/  SHF.R.U32.HI R68, RZ, 0x10, R65 ;  /* 0x00000010ff447819 */ /* 0x000fe20000011641 */
[----:B------:R-:W-:Y:S01]  /*6f80*/  IMAD.SHL.U32 R64, R64, 0x100, RZ ;  /* 0x0000010040407824 */ /* 0x000fe200078e00ff */
[--C-:B------:R-:W-:Y:S02]  /*6f90*/  SHF.R.U32.HI R66, RZ, 0x8, R67.reuse ;  /* 0x00000008ff427819 */ /* 0x100fe40000011643 */
[----:B------:R-:W-:Y:S02]  /*6fa0*/  LOP3.LUT R65, R67, 0xff0000ff, RZ, 0xc0, !PT ;  /* 0xff0000ff43417812 */ /* 0x000fe400078ec0ff */
[----:B------:R-:W-:-:S02]  /*6fb0*/  SHF.R.U32.HI R67, RZ, 0x10, R67 ;  /* 0x00000010ff437819 */ /* 0x000fc40000011643 */
[----:B------:R-:W-:Y:S02]  /*6fc0*/  SHF.L.U32 R66, R66, 0x8, RZ ;  /* 0x0000000842427819 */ /* 0x000fe400000006ff */
[----:B------:R-:W-:Y:S01]  /*6fd0*/  LOP3.LUT R51, R51, 0xff00, R64, 0xf8, !PT ;  /* 0x0000ff0033337812 */ /* 0x000fe200078ef840 */
[----:B------:R-:W-:Y:S01]  /*6fe0*/  IMAD.U32 R64, R68, 0x10000, RZ ;  /* 0x0001000044407824 */ /* 0x000fe200078e00ff */
[----:B------:R-:W-:Y:S01]  /*6ff0*/  LOP3.LUT R66, R65, 0xff00, R66, 0xf8, !PT ;  /* 0x0000ff0041427812 */ /* 0x000fe200078ef842 */
[----:B------:R-:W-:Y:S01]  /*7000*/  IMAD.U32 R67, R67, 0x10000, RZ ;  /* 0x0001000043437824 */ /* 0x000fe200078e00ff */
[----:B------:R-:W-:Y:S02]  /*7010*/  F2FP.F16.E4M3.UNPACK_B R44, R45 ;  /* 0x0000002dff2c723e */ /* 0x000fe400020006ff */
        /* <DEDUP_REMOVED lines=39> */
[-C--:B------:R-:W-:Y:S01]  /*7290*/  F2FP.F16.E4M3.UNPACK_B R66, R68.reuse.H1 ;  /* 0x00000044ff42723e */ /* 0x080fe200030006ff */
[-C--:B------:R-:W-:Y:S01]  /*72a0*/  FMUL.FTZ R70, R50, R141.reuse ;  /* 0x0000008d32467220 */ /* 0x080fe20000410000 */
[C---:B------:R-:W-:Y:S01]  /*72b0*/  FMUL.FTZ R141, R51.reuse, R141 ;  /* 0x0000008d338d7220 */ /* 0x040fe20000410000 */
[----:B------:R-:W-:Y:S02]  /*72c0*/  F2FP.F16.E4M3.UNPACK_B R68, R68 ;  /* 0x00000044ff44723e */ /* 0x000fe400020006ff */
[-C--:B------:R-:W-:Y:S01]  /*72d0*/  FFMA.FTZ R73, R51, R140.reuse, -R70 ;  /* 0x0000008c33497223 */ /* 0x080fe20000010846 */
[----:B------:R-:W-:Y:S01]  /*72e0*/  F2FP.SATFINITE.E4M3.F32.PACK_AB_MERGE_C R76, R72, R69, RZ ;  /* 0x00000045484c723e */ /* 0x000fe200048070ff */
[----:B------:R-:W-:Y:S01]  /*72f0*/  FFMA.FTZ R140, R50, R140, R141 ;  /* 0x0000008c328c7223 */ /* 0x000fe2000001008d */
[----:B------:R-:W-:Y:S01]  /*7300*/  F2FP.F16.E4M3.UNPACK_B R51, R47.H1 ;  /* 0x0000002fff33723e */ /* 0x000fe200030006ff */
[--C-:B------:R-:W-:Y:S01]  /*7310*/  HADD2.F32 R67, -RZ, R66.reuse.H1_H1 ;  /* 0x30000042ff437230 */ /* 0x100fe20000004100 */
[-C--:B------:R-:W-:Y:S01]  /*7320*/  F2FP.F16.E4M3.UNPACK_B R69, R71.reuse.H1 ;  /* 0x00000047ff45723e */ /* 0x080fe200030006ff */
[----:B------:R-:W-:Y:S01]  /*7330*/  HADD2.F32 R66, -RZ, R66.H0_H0 ;  /* 0x20000042ff427230 */ /* 0x000fe20000004100 */
[-C--:B------:R-:W-:Y:S01]  /*7340*/  F2FP.F16.E4M3.UNPACK_B R50, R46.reuse.H1 ;  /* 0x0000002eff32723e */ /* 0x080fe200030006ff */
        /* <DEDUP_REMOVED lines=14> */
[----:B------:R-:W-:-:S02]  /*7430*/  HADD2.F32 R71, -RZ, R71.H0_H0 ;  /* 0x20000047ff477230 */ /* 0x000fc40000004100 */
[C---:B------:R-:W-:Y:S01]  /*7440*/  FMUL.FTZ R70, R50.reuse, R70 ;  /* 0x0000004632467220 */ /* 0x040fe20000410000 */
[----:B------:R-:W-:Y:S02]  /*7450*/  HADD2.F32 R69, -RZ, R69.H0_H0 ;  /* 0x20000045ff457230 */ /* 0x000fe40000004100 */
[-C--:B------:R-:W-:Y:S01]  /*7460*/  FFMA.FTZ R75, R50, R64.reuse, -R75 ;  /* 0x00000040324b7223 */ /* 0x080fe2000001084b */
[--C-:B------:R-:W-:Y:S02]  /*7470*/  HADD2.F32 R50, -RZ, R47.reuse.H0_H0 ;  /* 0x2000002fff327230 */ /* 0x100fe40000004100 */
[----:B------:R-:W-:Y:S01]  /*7480*/  FFMA.FTZ R70, R51, R64, R70 ;  /* 0x0000004033467223 */ /* 0x000fe20000010046 */
[----:B------:R-:W-:Y:S02]  /*7490*/  HADD2.F32 R51, -RZ, R47.H1_H1 ;  /* 0x3000002fff337230 */ /* 0x000fe40000004100 */
[----:B------:R-:W-:Y:S01]  /*74a0*/  FFMA.FTZ R67, R65, R67, R72 ;  /* 0x0000004341437223 */ /* 0x000fe20000010048 */
[----:B------:R-:W-:-:S02]  /*74b0*/  HADD2.F32 R47, -RZ, R46.H0_H0 ;  /* 0x2000002eff2f7230 */ /* 0x000fc40000004100 */
[-C--:B------:R-:W-:Y:S01]  /*74c0*/  FMUL.FTZ R72, R50, R69.reuse ;  /* 0x0000004532487220 */ /* 0x080fe20000410000 */
[----:B------:R-:W-:Y:S02]  /*74d0*/  HADD2.F32 R46, -RZ, R46.H1_H1 ;  /* 0x3000002eff2e7230 */ /* 0x000fe40000004100 */
[C---:B------:R-:W-:Y:S01]  /*74e0*/  FMUL.FTZ R65, R51.reuse, R69 ;  /* 0x0000004533417220 */ /* 0x040fe20000410000 */
[----:B------:R-:W-:Y:S02]  /*74f0*/  HADD2.F32 R68, -RZ, R68.H0_H0 ;  /* 0x20000044ff447230 */ /* 0x000fe40000004100 */
[-C--:B------:R-:W-:Y:S01]  /*7500*/  FFMA.FTZ R72, R51, R66.reuse, R72 ;  /* 0x0000004233487223 */ /* 0x080fe20000010048 */
[----:B------:R-:W-:Y:S01]  /*7510*/  F2FP.SATFINITE.E4M3.F32.PACK_AB_MERGE_C R70, R70, R75, RZ ;  /* 0x0000004b4646723e */ /* 0x000fe200048070ff */
[-C--:B------:R-:W-:Y:S01]  /*7520*/  FMUL.FTZ R64, R46, R71.reuse ;  /* 0x000000472e407220 */ /* 0x080fe20000410000 */
[----:B------:R-:W-:Y:S01]  /*7530*/  FMUL.FTZ R71, R47, R71 ;  /* 0x000000472f477220 */ /* 0x000fe20000410000 */
[----:B------:R-:W-:Y:S01]  /*7540*/  FFMA.FTZ R65, R50, R66, -R65 ;  /* 0x0000004232417223 */ /* 0x000fe20000010841 */
[----:B------:R-:W-:Y:S01]  /*7550*/  F2FP.SATFINITE.E4M3.F32.PACK_AB_MERGE_C R67, R67, R74, RZ ;  /* 0x0000004a4343723e */ /* 0x000fe200048070ff */
[-C--:B------:R-:W-:Y:S01]  /*7560*/  FFMA.FTZ R64, R47, R68.reuse, -R64 ;  /* 0x000000442f407223 */ /* 0x080fe20000010840 */
[----:B------:R-:W-:Y:S01]  /*7570*/  FFMA.FTZ R71, R46, R68, R71 ;  /* 0x000000442e477223 */ /* 0x000fe20000010047 */
[----:B------:R-:W-:-:S02]  /*7580*/  F2FP.SATFINITE.E4M3.F32.PACK_AB_MERGE_C R44, R140, R73, R76 ;  /* 0x000000498c2c723e */ /* 0x000fc4000480704c */
[----:B------:R-:W-:Y:S02]  /*7590*/  F2FP.SATFINITE.E4M3.F32.PACK_AB_MERGE_C R47, R72, R65, R67 ;  /* 0x00000041482f723e */ /* 0x000fe40004807043 */
[----:B------:R-:W-:-:S07]  /*75a0*/  F2FP.SATFINITE.E4M3.F32.PACK_AB_MERGE_C R46, R71, R64, R70 ;  /* 0x00000040472e723e */ /* 0x000fce0004807046 */
.L_x_531:
[----:B------:R-:W-:Y:S05]  /*75b0*/  BSYNC B2 ;  /* 0x0000000000027941 */ /* 0x000fea0003800000 */
.L_x_530:
[----:B--2---:R0:W-:Y:S02]  /*75c0*/  STG.E.128 desc[UR54][R48.64+0x40], R44 ;  /* 0x0000402c30007986 */ /* 0x0041e4000c101d36 */
.L_x_529:
[----:B------:R-:W-:Y:S05]  /*75d0*/  BSYNC B1 ;  /* 0x0000000000017941 */ /* 0x000fea0003800000 */
.L_x_528:
[----:B------:R-:W-:Y:S01]  /*75e0*/  ISETP.NE.AND P3, PT, R37, RZ, PT ;  /* 0x000000ff2500720c */ /* 0x000fe20003f65270 */
[----:B------:R-:W-:-:S12]  /*75f0*/  BSSY B1, `(.L_x_532) ;  /* 0x000006f000017945 */ /* 0x000fd80003800000 */
[----:B------:R-:W-:Y:S05]  /*7600*/  @!P3 BRA `(.L_x_533) ;  /* 0x0000000400b4b947 */ /* 0x000fea0003800000 */
[----:B0-234-:R0:W2:Y:S01]  /*7610*/  LDS.128 R44, [R41+0x28a00] ;  /* 0x028a0000292c7984 */ /* 0x01d0a20000000c00 */
[----:B------:R-:W-:Y:S01]  /*7620*/  ISETP.GE.AND P3, PT, R225, R133, PT ;  /* 0x00000085e100720c */ /* 0x000fe20003f66270 */
[----:B------:R-:W-:-:S12]  /*7630*/  BSSY B2, `(.L_x_534) ;  /* 0x0000069000027945 */ /* 0x000fd80003800000 */
[----:B0-----:R-:W-:Y:S05]  /*7640*/  @P3 BRA `(.L_x_535) ;  /* 0x00000004009c3947 */ /* 0x001fea0003800000 */
[--C-:B------:R-:W-:Y:S02]  /*7650*/  SHF.R.U32.HI R66, RZ, 0x10, R61.reuse ;  /* 0x00000010ff427819 */ /* 0x100fe4000001163d */
[----:B------:R-:W-:Y:S02]  /*7660*/  SHF.R.U32.HI R51, RZ, 0x8, R61 ;  /* 0x00000008ff337819 */ /* 0x000fe4000001163d */
[----:B------:R-:W-:Y:S02]  /*7670*/  LOP3.LUT R60, R61, 0xff0000ff, RZ, 0xc0, !PT ;  /* 0xff0000ff3d3c7812 */ /* 0x000fe400078ec0ff */
[--C-:B------:R-:W-:Y:S01]  /*7680*/  SHF.R.U32.HI R61, RZ, 0x8, R63.reuse ;  /* 0x00000008ff3d7819 */ /* 0x100fe2000001163f */
[----:B------:R-:W-:Y:S01]  /*7690*/  IMAD.SHL.U32 R51, R51, 0x100, RZ ;  /* 0x0000010033337824 */ /* 0x000fe200078e00ff */
[----:B------:R-:W-:Y:S02]  /*76a0*/  SHF.R.U32.HI R65, RZ, 0x10, R63 ;  /* 0x00000010ff417819 */ /* 0x000fe4000001163f */
[----:B------:R-:W-:Y:S01]  /*76b0*/  LOP3.LUT R62, R63, 0xff0000ff, RZ, 0xc0, !PT ;  /* 0xff0000ff3f3e7812 */ /* 0x000fe200078ec0ff */
[----:B------:R-:W-:Y:S01]  /*76c0*/  IMAD.SHL.U32 R61, R61, 0x100, RZ ;  /* 0x000001003d3d7824 */ /* 0x000fe200078e00ff */
[----:B------:R-:W-:Y:S01]  /*76d0*/  LOP3.LUT R60, R60, 0xff00, R51, 0xf8, !PT ;  /* 0x0000ff003c3c7812 */ /* 0x000fe200078ef833 */
[----:B------:R-:W-:Y:S01]  /*76e0*/  IMAD.U32 R51, R66, 0x10000, RZ ;  /* 0x0001000042337824 */ /* 0x000fe200078e00ff */
[----:B--2---:R-:W-:-:S02]  /*76f0*/  MOV R50, R44 ;  /* 0x0000002c00327202 */ /* 0x004fc40000000f00 */
[----:B------:R-:W-:Y:S01]  /*7700*/  LOP3.LUT R64, R62, 0xff00, R61, 0xf8, !PT ;  /* 0x0000ff003e407812 */ /* 0x000fe200078ef83d */
[----:B------:R-:W-:Y:S01]  /*7710*/  IMAD.U32 R61, R65, 0x10000, RZ ;  /* 0x00010000413d7824 */ /* 0x000fe200078e00ff */
[----:B------:R-:W-:Y:S02]  /*7720*/  F2FP.F16.E4M3.UNPACK_B R62, R139.H1 ;  /* 0x0000008bff3e723e */ /* 0x000fe400030006ff */
[-C--:B------:R-:W-:Y:S02]  /*7730*/  F2FP.F16.E4M3.UNPACK_B R44, R45.reuse ;  /* 0x0000002dff2c723e */ /* 0x080fe400020006ff */
[----:B------:R-:W-:Y:S01]  /*7740*/  F2FP.F16.E4M3.UNPACK_B R45, R45.H1 ;  /* 0x0000002dff2d723e */ /* 0x000fe200030006ff */
[--C-:B------:R-:W-:Y:S01]  /*7750*/  HADD2.F32 R65, -RZ, R62.reuse.H1_H1 ;  /* 0x3000003eff417230 */ /* 0x100fe20000004100 */
[----:B------:R-:W-:Y:S01]  /*7760*/  LOP3.LUT R66, R64, 0xff0000, R61, 0xf8, !PT ;  /* 0x00ff000040427812 */ /* 0x000fe200078ef83d */
[----:B------:R-:W-:Y:S01]  /*7770*/  HADD2.F32 R64, -RZ, R62.H0_H0 ;  /* 0x2000003eff407230 */ /* 0x000fe20000004100 */
[----:B------:R-:W-:Y:S01]  /*7780*/  LOP3.LUT R63, R60, 0xff0000, R51, 0xf8, !PT ;  /* 0x00ff00003c3f7812 */ /* 0x000fe200078ef833 */
[--C-:B------:R-:W-:Y:S01]  /*7790*/  HADD2.F32 R51, -RZ, R44.reuse.H1_H1 ;  /* 0x3000002cff337230 */ /* 0x100fe20000004100 */
[----:B------:R-:W-:Y:S01]  /*77a0*/  F2FP.F16.E4M3.UNPACK_B R61, R138.H1 ;  /* 0x0000008aff3d723e */ /* 0x000fe200030006ff */
[----:B------:R-:W-:Y:S01]  /*77b0*/  HADD2.F32 R60, -RZ, R45.H1_H1 ;  /* 0x3000002dff3c7230 */ /* 0x000fe20000004100 */
[----:B------:R-:W-:Y:S01]  /*77c0*/  F2FP.F16.E4M3.UNPACK_B R139, R139 ;  /* 0x0000008bff8b723e */ /* 0x000fe200020006ff */
[----:B------:R-:W-:-:S02]  /*77d0*/  HADD2.F32 R44, -RZ, R44.H0_H0 ;  /* 0x2000002cff2c7230 */ /* 0x000fc40000004100 */
[-C--:B------:R-:W-:Y:S01]  /*77e0*/  FMUL.FTZ R67, R51, R64.reuse ;  /* 0x0000004033437220 */ /* 0x080fe20000410000 */
[----:B------:R-:W-:Y:S02]  /*77f0*/  HADD2.F32 R62, -RZ, R61.H0_H0 ;  /* 0x2000003dff3e7230 */ /* 0x000fe40000004100 */
[-C--:B------:R-:W-:Y:S01]  /*7800*/  FMUL.FTZ R68, R60, R65.reuse ;  /* 0x000000413c447220 */ /* 0x080fe20000410000 */
[----:B------:R-:W-:Y:S02]  /*7810*/  HADD2.F32 R45, -RZ, R45.H0_H0 ;  /* 0x2000002dff2d7230 */ /* 0x000fe40000004100 */
[C---:B------:R-:W-:Y:S01]  /*7820*/  FMUL.FTZ R64, R44.reuse, R64 ;  /* 0x000000402c407220 */ /* 0x040fe20000410000 */
[----:B------:R-:W-:Y:S02]  /*7830*/  HADD2.F32 R61, -RZ, R61.H1_H1 ;  /* 0x3000003dff3d7230 */ /* 0x000fe40000004100 */
[----:B------:R-:W-:Y:S01]  /*7840*/  FFMA.FTZ R44, R44, R62, -R67 ;  /* 0x0000003e2c2c7223 */ /* 0x000fe20000010843 */
[----:B------:R-:W-:Y:S01]  /*7850*/  F2FP.F16.E4M3.UNPACK_B R138, R138 ;  /* 0x0000008aff8a723e */ /* 0x000fe200020006ff */
[----:B------:R-:W-:Y:S01]  /*7860*/  FMUL.FTZ R65, R45, R65 ;  /* 0x000000412d417220 */ /* 0x000fe20000410000 */
[----:B------:R-:W-:Y:S01]  /*7870*/  FFMA.FTZ R69, R51, R62, R64 ;  /* 0x0000003e33457223 */ /* 0x000fe20000010040 */
[-C--:B------:R-:W-:Y:S01]  /*7880*/  FFMA.FTZ R67, R45, R61.reuse, -R68 ;  /* 0x0000003d2d437223 */ /* 0x080fe20000010844 */
[-C--:B------:R-:W-:Y:S01]  /*7890*/  F2FP.F16.E4M3.UNPACK_B R45, R50.reuse.H1 ;  /* 0x00000032ff2d723e */ /* 0x080fe200030006ff */
[----:B------:R-:W-:Y:S01]  /*78a0*/  FFMA.FTZ R70, R60, R61, R65 ;  /* 0x0000003d3c467223 */ /* 0x000fe20000010041 */
[----:B------:R-:W-:Y:S01]  /*78b0*/  F2FP.F16.E4M3.UNPACK_B R50, R50 ;  /* 0x00000032ff32723e */ /* 0x000fe200020006ff */
[----:B------:R-:W-:-:S02]  /*78c0*/  HADD2.F32 R62, -RZ, R139.H1_H1 ;  /* 0x3000008bff3e7230 */ /* 0x000fc40000004100 */
[--C-:B------:R-:W-:Y:S01]  /*78d0*/  HADD2.F32 R51, -RZ, R45.reuse.H0_H0 ;  /* 0x2000002dff337230 */ /* 0x100fe20000004100 */
[----:B------:R-:W-:Y:S01]  /*78e0*/  F2FP.SATFINITE.E4M3.F32.PACK_AB_MERGE_C R73, R70, R67, RZ ;  /* 0x000000434649723e */ /* 0x000fe200048070ff */
[----:B------:R-:W-:Y:S02]  /*78f0*/  HADD2.F32 R60, -RZ, R45.H1_H1 ;  /* 0x3000002dff3c7230 */ /* 0x000fe40000004100 */
[--C-:B------:R-:W-:Y:S02]  /*7900*/  HADD2.F32 R45, -RZ, R50.reuse.H0_H0 ;  /* 0x20000032ff2d7230 */ /* 0x100fe40000004100 */
[-C--:B------:R-:W-:Y:S01]  /*7910*/  FMUL.FTZ R65, R51, R62.reuse ;  /* 0x0000003e33417220 */ /* 0x080fe20000410000 */
[----:B------:R-:W-:Y:S02]  /*7920*/  HADD2.F32 R139, -RZ, R139.H0_H0 ;  /* 0x2000008bff8b7230 */ /* 0x000fe40000004100 */
[----:B------:R-:W-:Y:S01]  /*7930*/  FMUL.FTZ R64, R60, R62 ;  /* 0x0000003e3c407220 */ /* 0x000fe20000410000 */
[----:B------:R-:W-:-:S02]  /*7940*/  HADD2.F32 R50, -RZ, R50.H1_H1 ;  /* 0x30000032ff327230 */ /* 0x000fc40000004100 */
[--C-:B------:R-:W-:Y:S02]  /*7950*/  HADD2.F32 R61, -RZ, R138.reuse.H1_H1 ;  /* 0x3000008aff3d7230 */ /* 0x100fe40000004100 */
[----:B------:R-:W-:Y:S02]  /*7960*/  HADD2.F32 R138, -RZ, R138.H0_H0 ;  /* 0x2000008aff8a7230 */ /* 0x000fe40000004100 */
[-C--:B------:R-:W-:Y:S01]  /*7970*/  FMUL.FTZ R62, R50, R139.reuse ;  /* 0x0000008b323e7220 */ /* 0x080fe20000410000 */
[----:B------:R-:W-:Y:S01]  /*7980*/  FMUL.FTZ R139, R45, R139 ;  /* 0x0000008b2d8b7220 */ /* 0x000fe20000410000 */
[-C--:B------:R-:W-:Y:S01]  /*7990*/  FFMA.FTZ R64, R51, R61.reuse, -R64 ;  /* 0x0000003d33407223 */ /* 0x080fe20000010840 */
[----:B------:R-:W-:Y:S01]  /*79a0*/  FFMA.FTZ R65, R60, R61, R65 ;  /* 0x0000003d3c417223 */ /* 0x000fe20000010041 */
[-C--:B------:R-:W-:Y:S01]  /*79b0*/  FFMA.FTZ R68, R45, R138.reuse, -R62 ;  /* 0x0000008a2d447223 */ /* 0x080fe2000001083e */
[----:B------:R-:W-:Y:S01]  /*79c0*/  FFMA.FTZ R139, R50, R138, R139 ;  /* 0x0000008a328b7223 */ /* 0x000fe2000001008b */
[----:B------:R-:W-:-:S02]  /*79d0*/  F2FP.F16.E4M3.UNPACK_B R50, R47.H1 ;  /* 0x0000002fff32723e */ /* 0x000fc400030006ff */
[----:B------:R-:W-:Y:S02]  /*79e0*/  F2FP.SATFINITE.E4M3.F32.PACK_AB_MERGE_C R72, R65, R64, RZ ;  /* 0x000000404148723e */ /* 0x000fe400048070ff */
[----:B------:R-:W-:Y:S01]  /*79f0*/  F2FP.F16.E4M3.UNPACK_B R64, R66.H1 ;  /* 0x00000042ff40723e */ /* 0x000fe200030006ff */
[--C-:B------:R-:W-:Y:S01]  /*7a00*/  HADD2.F32 R60, -RZ, R50.reuse.H1_H1 ;  /* 0x30000032ff3c7230 */ /* 0x100fe20000004100 */
[-C--:B------:R-:W-:Y:S01]  /*7a10*/  F2FP.F16.E4M3.UNPACK_B R61, R63.reuse.H1 ;  /* 0x0000003fff3d723e */ /* 0x080fe200030006ff */
[----:B------:R-:W-:Y:S01]  /*7a20*/  HADD2.F32 R51, -RZ, R50.H0_H0 ;  /* 0x20000032ff337230 */ /* 0x000fe20000004100 */
[----:B------:R-:W-:Y:S01]  /*7a30*/  F2FP.F16.E4M3.UNPACK_B R45, R46.H1 ;  /* 0x0000002eff2d723e */ /* 0x000fe200030006ff */
[----:B------:R-:W-:Y:S01]  /*7a40*/  HADD2.F32 R67, -RZ, R64.H1_H1 ;  /* 0x30000040ff437230 */ /* 0x000fe20000004100 */
[----:B------:R-:W-:Y:S01]  /*7a50*/  F2FP.F16.E4M3.UNPACK_B R66, R66 ;  /* 0x00000042ff42723e */ /* 0x000fe200020006ff */
[----:B------:R-:W-:Y:S01]  /*7a60*/  HADD2.F32 R62, -RZ, R61.H1_H1 ;  /* 0x3000003dff3e7230 */ /* 0x000fe20000004100 */
[----:B------:R-:W-:Y:S01]  /*7a70*/  F2FP.F16.E4M3.UNPACK_B R63, R63 ;  /* 0x0000003fff3f723e */ /* 0x000fe200020006ff */
[----:B------:R-:W-:-:S02]  /*7a80*/  HADD2.F32 R50, -RZ, R45.H1_H1 ;  /* 0x3000002dff327230 */ /* 0x000fc40000004100 */
[-C--:B------:R-:W-:Y:S01]  /*7a90*/  FMUL.FTZ R70, R60, R67.reuse ;  /* 0x000000433c467220 */ /* 0x080fe20000410000 */
[----:B------:R-:W-:Y:S02]  /*7aa0*/  HADD2.F32 R65, -RZ, R66.H1_H1 ;  /* 0x30000042ff417230 */ /* 0x000fe40000004100 */
[C---:B------:R-:W-:Y:S01]  /*7ab0*/  FMUL.FTZ R67, R51.reuse, R67 ;  /* 0x0000004333437220 */ /* 0x040fe20000410000 */
[----:B------:R-:W-:Y:S02]  /*7ac0*/  HADD2.F32 R45, -RZ, R45.H0_H0 ;  /* 0x2000002dff2d7230 */ /* 0x000fe40000004100 */
[----:B------:R-:W-:Y:S01]  /*7ad0*/  FFMA.FTZ R71, R51, R62, -R70 ;  /* 0x0000003e33477223 */ /* 0x000fe20000010846 */
[----:B------:R-:W-:Y:S02]  /*7ae0*/  HADD2.F32 R51, -RZ, R63.H1_H1 ;  /* 0x3000003fff337230 */ /* 0x000fe40000004100 */
[----:B------:R-:W-:Y:S01]  /*7af0*/  FMUL.FTZ R70, R50, R65 ;  /* 0x0000004132467220 */ /* 0x000fe20000410000 */
[----:B------:R-:W-:Y:S01]  /*7b00*/  F2FP.F16.E4M3.UNPACK_B R47, R47 ;  /* 0x0000002fff2f723e */ /* 0x000fe200020006ff */
[C---:B------:R-:W-:Y:S01]  /*7b10*/  FMUL.FTZ R65, R45.reuse, R65 ;  /* 0x000000412d417220 */ /* 0x040fe20000410000 */
[----:B------:R-:W-:Y:S01]  /*7b20*/  F2FP.F16.E4M3.UNPACK_B R46, R46 ;  /* 0x0000002eff2e723e */ /* 0x000fe200020006ff */
[----:B------:R-:W-:Y:S01]  /*7b30*/  FFMA.FTZ R70, R45, R51, -R70 ;  /* 0x000000332d467223 */ /* 0x000fe20000010846 */
[----:B------:R-:W-:-:S02]  /*7b40*/  HADD2.F32 R64, -RZ, R64.H0_H0 ;  /* 0x20000040ff407230 */ /* 0x000fc40000004100 */
[----:B------:R-:W-:Y:S01]  /*7b50*/  FFMA.FTZ R65, R50, R51, R65 ;  /* 0x0000003332417223 */ /* 0x000fe20000010041 */
[--C-:B------:R-:W-:Y:S02]  /*7b60*/  HADD2.F32 R50, -RZ, R47.reuse.H0_H0 ;  /* 0x2000002fff327230 */ /* 0x100fe40000004100 */
[----:B------:R-:W-:Y:S01]  /*7b70*/  FFMA.FTZ R62, R60, R62, R67 ;  /* 0x0000003e3c3e7223 */ /* 0x000fe20000010043 */
[----:B------:R-:W-:Y:S02]  /*7b80*/  HADD2.F32 R47, -RZ, R47.H1_H1 ;  /* 0x3000002fff2f7230 */ /* 0x000fe40000004100 */
[--C-:B------:R-:W-:Y:S01]  /*7b90*/  HADD2.F32 R45, -RZ, R46.reuse.H0_H0 ;  /* 0x2000002eff2d7230 */ /* 0x100fe20000004100 */
[----:B------:R-:W-:Y:S01]  /*7ba0*/  F2FP.SATFINITE.E4M3.F32.PACK_AB_MERGE_C R65, R65, R70, RZ ;  /* 0x000000464141723e */ /* 0x000fe200048070ff */
        /* <DEDUP_REMOVED lines=13> */
[----:B------:R-:W-:-:S02]  /*7c80*/  F2FP.SATFINITE.E4M3.F32.PACK_AB_MERGE_C R45, R69, R44, R73 ;  /* 0x0000002c452d723e */ /* 0x000fc40004807049 */
[----:B------:R-:W-:Y:S02]  /*7c90*/  F2FP.SATFINITE.E4M3.F32.PACK_AB_MERGE_C R44, R139, R68, R72 ;  /* 0x000000448b2c723e */ /* 0x000fe40004807048 */
[----:B------:R-:W-:Y:S02]  /*7ca0*/  F2FP.SATFINITE.E4M3.F32.PACK_AB_MERGE_C R46, R51, R60, R65 ;  /* 0x0000003c332e723e */ /* 0x000fe40004807041 */
[----:B------:R-:W-:-:S07]  /*7cb0*/  F2FP.SATFINITE.E4M3.F32.PACK_AB_MERGE_C R47, R64, R67, R62 ;  /* 0x00000043402f723e */ /* 0x000fce000480703e */
.L_x_535:
[----:B------:R-:W-:Y:S05]  /*7cc0*/  BSYNC B2 ;  /* 0x0000000000027941 */ /* 0x000fea0003800000 */
.L_x_534:
[----:B--2---:R0:W-:Y:S02]  /*7cd0*/  STG.E.128 desc[UR54][R48.64+0x60], R44 ;  /* 0x0000602c30007986 */ /* 0x0041e4000c101d36 */
.L_x_533:
[----:B------:R-:W-:Y:S05]  /*7ce0*/  BSYNC B1 ;  /* 0x0000000000017941 */ /* 0x000fea0003800000 */
.L_x_532:
        /* <DEDUP_REMOVED lines=9> */
[--C-:B------:R-:W-:Y:S01]  /*7d80*/  SHF.R.U32.HI R58, RZ, 0x8, R59.reuse ;  /* 0x00000008ff3a7819 */ /* 0x100fe2000001163b */
[----:B------:R-:W-:Y:S01]  /*7d90*/  IMAD.MOV.U32 R51, RZ, RZ, R46 ;  /* 0x000000ffff337224 */ /* 0x000fe200078e002e */
[----:B------:R-:W-:Y:S01]  /*7da0*/  SHF.R.U32.HI R60, RZ, 0x10, R59 ;  /* 0x00000010ff3c7819 */ /* 0x000fe2000001163b */
[----:B------:R-:W-:Y:S01]  /*7db0*/  IMAD.SHL.U32 R47, R62, 0x100, RZ ;  /* 0x000001003e2f7824 */ /* 0x000fe200078e00ff */
[----:B------:R-:W-:Y:S02]  /*7dc0*/  LOP3.LUT R50, R57, 0xff0000ff, RZ, 0xc0, !PT ;  /* 0xff0000ff39327812 */ /* 0x000fe400078ec0ff */
[----:B------:R-:W-:Y:S01]  /*7dd0*/  SHF.R.U32.HI R61, RZ, 0x10, R57 ;  /* 0x00000010ff3d7819 */ /* 0x000fe20000011639 */
[----:B------:R-:W-:Y:S01]  /*7de0*/  IMAD.U32 R60, R60, 0x10000, RZ ;  /* 0x000100003c3c7824 */ /* 0x000fe200078e00ff */
[----:B------:R-:W-:-:S02]  /*7df0*/  LOP3.LUT R57, R59, 0xff0000ff, RZ, 0xc0, !PT ;  /* 0xff0000ff3b397812 */ /* 0x000fc400078ec0ff */
[----:B------:R-:W-:Y:S02]  /*7e00*/  SHF.L.U32 R46, R58, 0x8, RZ ;  /* 0x000000083a2e7819 */ /* 0x000fe400000006ff */
[----:B------:R-:W-:Y:S01]  /*7e10*/  LOP3.LUT R47, R50, 0xff00, R47, 0xf8, !PT ;  /* 0x0000ff00322f7812 */ /* 0x000fe200078ef82f */
[----:B------:R-:W-:Y:S01]  /*7e20*/  IMAD.U32 R50, R61, 0x10000, RZ ;  /* 0x000100003d327824 */ /* 0x000fe200078e00ff */
[----:B------:R-:W-:Y:S02]  /*7e30*/  LOP3.LUT R57, R57, 0xff00, R46, 0xf8, !PT ;  /* 0x0000ff0039397812 */ /* 0x000fe400078ef82e */
[----:B------:R-:W-:Y:S02]  /*7e40*/  F2FP.F16.E4M3.UNPACK_B R58, R95.H1 ;  /* 0x0000005fff3a723e */ /* 0x000fe400030006ff */
[-C--:B------:R-:W-:Y:S02]  /*7e50*/  F2FP.F16.E4M3.UNPACK_B R46, R45.reuse ;  /* 0x0000002dff2e723e */ /* 0x080fe400020006ff */
[----:B------:R-:W-:Y:S01]  /*7e60*/  LOP3.LUT R62, R57, 0xff0000, R60, 0xf8, !PT ;  /* 0x00ff0000393e7812 */ /* 0x000fe200078ef83c */
[----:B------:R-:W-:Y:S01]  /*7e70*/  HADD2.F32 R60, -RZ, R58.H0_H0 ;  /* 0x2000003aff3c7230 */ /* 0x000fe20000004100 */
[----:B------:R-:W-:Y:S01]  /*7e80*/  LOP3.LUT R59, R47, 0xff0000, R50, 0xf8, !PT ;  /* 0x00ff00002f3b7812 */ /* 0x000fe200078ef832 */
[----:B------:R-:W-:Y:S01]  /*7e90*/  HADD2.F32 R47, -RZ, R46.H1_H1 ;  /* 0x3000002eff2f7230 */ /* 0x000fe20000004100 */
[----:B------:R-:W-:Y:S01]  /*7ea0*/  F2FP.F16.E4M3.UNPACK_B R57, R94.H1 ;  /* 0x0000005eff39723e */ /* 0x000fe200030006ff */
[----:B------:R-:W-:Y:S01]  /*7eb0*/  HADD2.F32 R61, -RZ, R58.H1_H1 ;  /* 0x3000003aff3d7230 */ /* 0x000fe20000004100 */
[----:B------:R-:W-:Y:S01]  /*7ec0*/  F2FP.F16.E4M3.UNPACK_B R45, R45.H1 ;  /* 0x0000002dff2d723e */ /* 0x000fe200030006ff */
[----:B------:R-:W-:-:S02]  /*7ed0*/  HADD2.F32 R46, -RZ, R46.H0_H0 ;  /* 0x2000002eff2e7230 */ /* 0x000fc40000004100 */
[CC--:B------:R-:W-:Y:S01]  /*7ee0*/  FMUL.FTZ R63, R47.reuse, R60.reuse ;  /* 0x0000003c2f3f7220 */ /* 0x0c0fe20000410000 */
[----:B------:R-:W-:Y:S01]  /*7ef0*/  HADD2.F32 R58, -RZ, R57.H0_H0 ;  /* 0x20000039ff3a7230 */ /* 0x000fe20000004100 */
[----:B------:R-:W-:Y:S01]  /*7f00*/  F2FP.F16.E4M3.UNPACK_B R95, R95 ;  /* 0x0000005fff5f723e */ /* 0x000fe200020006ff */
[--C-:B------:R-:W-:Y:S02]  /*7f10*/  HADD2.F32 R50, -RZ, R45.reuse.H1_H1 ;  /* 0x3000002dff327230 */ /* 0x100fe40000004100 */
[C---:B------:R-:W-:Y:S01]  /*7f20*/  FMUL.FTZ R60, R46.reuse, R60 ;  /* 0x0000003c2e3c7220 */ /* 0x040fe20000410000 */
[----:B------:R-:W-:Y:S02]  /*7f30*/  HADD2.F32 R45, -RZ, R45.H0_H0 ;  /* 0x2000002dff2d7230 */ /* 0x000fe40000004100 */
[-C--:B------:R-:W-:Y:S01]  /*7f40*/  FFMA.FTZ R64, R46, R58.reuse, -R63 ;  /* 0x0000003a2e407223 */ /* 0x080fe2000001083f */
[----:B------:R-:W-:Y:S02]  /*7f50*/  HADD2.F32 R57, -RZ, R57.H1_H1 ;  /* 0x30000039ff397230 */ /* 0x000fe40000004100 */
[CC--:B------:R-:W-:Y:S01]  /*7f60*/  FMUL.FTZ R46, R50.reuse, R61.reuse ;  /* 0x0000003d322e7220 */ /* 0x0c0fe20000410000 */
[----:B------:R-:W-:Y:S01]  /*7f70*/  FFMA.FTZ R65, R47, R58, R60 ;  /* 0x0000003a2f417223 */ /* 0x000fe2000001003c */
[C---:B------:R-:W-:Y:S01]  /*7f80*/  FMUL.FTZ R61, R45.reuse, R61 ;  /* 0x0000003d2d3d7220 */ /* 0x040fe20000410000 */
[----:B------:R-:W-:Y:S01]  /*7f90*/  F2FP.F16.E4M3.UNPACK_B R94, R94 ;  /* 0x0000005eff5e723e */ /* 0x000fe200020006ff */
        /* <DEDUP_REMOVED lines=19> */
[----:B------:R-:W-:Y:S01]  /*80d0*/  FFMA.FTZ R63, R45, R94, -R58 ;  /* 0x0000005e2d3f7223 */ /* 0x000fe2000001083a */
[----:B------:R-:W-:Y:S01]  /*80e0*/  F2FP.F16.E4M3.UNPACK_B R45, R56.H1 ;  /* 0x00000038ff2d723e */ /* 0x000fe200030006ff */
[----:B------:R-:W-:Y:S01]  /*80f0*/  FFMA.FTZ R94, R44, R94, R95 ;  /* 0x0000005e2c5e7223 */ /* 0x000fe2000001005f */
[----:B------:R-:W-:-:S02]  /*8100*/  F2FP.F16.E4M3.UNPACK_B R58, R62.H1 ;  /* 0x0000003eff3a723e */ /* 0x000fc400030006ff */
[----:B------:R-:W-:Y:S01]  /*8110*/  F2FP.SATFINITE.E4M3.F32.PACK_AB_MERGE_C R68, R60, R61, RZ ;  /* 0x0000003d3c44723e */ /* 0x000fe200048070ff */
[--C-:B------:R-:W-:Y:S01]  /*8120*/  HADD2.F32 R47, -RZ, R45.reuse.H1_H1 ;  /* 0x3000002dff2f7230 */ /* 0x100fe20000004100 */
[----:B------:R-:W-:Y:S01]  /*8130*/  F2FP.F16.E4M3.UNPACK_B R50, R59.H1 ;  /* 0x0000003bff32723e */ /* 0x000fe200030006ff */
[----:B------:R-:W-:Y:S01]  /*8140*/  HADD2.F32 R61, -RZ, R58.H1_H1 ;  /* 0x3000003aff3d7230 */ /* 0x000fe20000004100 */
[----:B------:R-:W-:Y:S01]  /*8150*/  F2FP.F16.E4M3.UNPACK_B R44, R51.H1 ;  /* 0x00000033ff2c723e */ /* 0x000fe200030006ff */
[----:B------:R-:W-:Y:S01]  /*8160*/  HADD2.F32 R46, -RZ, R45.H0_H0 ;  /* 0x2000002dff2e7230 */ /* 0x000fe20000004100 */
[----:B------:R-:W-:Y:S01]  /*8170*/  F2FP.F16.E4M3.UNPACK_B R62, R62 ;  /* 0x0000003eff3e723e */ /* 0x000fe200020006ff */
[----:B------:R-:W-:Y:S01]  /*8180*/  HADD2.F32 R57, -RZ, R50.H1_H1 ;  /* 0x30000032ff397230 */ /* 0x000fe20000004100 */
[----:B------:R-:W-:Y:S01]  /*8190*/  F2FP.F16.E4M3.UNPACK_B R59, R59 ;  /* 0x0000003bff3b723e */ /* 0x000fe200020006ff */
[----:B------:R-:W-:Y:S01]  /*81a0*/  FMUL.FTZ R67, R47, R61 ;  /* 0x0000003d2f437220 */ /* 0x000fe20000410000 */
[----:B------:R-:W-:-:S02]  /*81b0*/  HADD2.F32 R45, -RZ, R44.H1_H1 ;  /* 0x3000002cff2d7230 */ /* 0x000fc40000004100 */
[C---:B------:R-:W-:Y:S01]  /*81c0*/  FMUL.FTZ R66, R46.reuse, R61 ;  /* 0x0000003d2e427220 */ /* 0x040fe20000410000 */
[----:B------:R-:W-:Y:S02]  /*81d0*/  HADD2.F32 R60, -RZ, R62.H1_H1 ;  /* 0x3000003eff3c7230 */ /* 0x000fe40000004100 */
[----:B------:R-:W-:Y:S01]  /*81e0*/  FFMA.FTZ R67, R46, R57, -R67 ;  /* 0x000000392e437223 */ /* 0x000fe20000010843 */
[----:B------:R-:W-:Y:S01]  /*81f0*/  HADD2.F32 R44, -RZ, R44.H0_H0 ;  /* 0x2000002cff2c7230 */ /* 0x000fe20000004100 */
[----:B------:R-:W-:Y:S01]  /*8200*/  F2FP.F16.E4M3.UNPACK_B R51, R51 ;  /* 0x00000033ff33723e */ /* 0x000fe200020006ff */
        /* <DEDUP_REMOVED lines=10> */
[--C-:B------:R-:W-:Y:S02]  /*82b0*/  HADD2.F32 R45, -RZ, R56.reuse.H0_H0 ;  /* 0x20000038ff2d7230 */ /* 0x100fe40000004100 */
        /* <DEDUP_REMOVED lines=16> */
[----:B------:R-:W-:Y:S01]  /*83c0*/  F2FP.SATFINITE.E4M3.F32.PACK_AB_MERGE_C R45, R65, R64, R69 ;  /* 0x00000040412d723e */ /* 0x000fe20004807045 */
[----:B------:R-:W-:Y:S01]  /*83d0*/  IMAD.MOV.U32 R46, RZ, RZ, R60 ;  /* 0x000000ffff2e7224 */ /* 0x000fe200078e003c */
[----:B------:R-:W-:-:S07]  /*83e0*/  F2FP.SATFINITE.E4M3.F32.PACK_AB_MERGE_C R44, R94, R63, R68 ;  /* 0x0000003f5e2c723e */ /* 0x000fce0004807044 */
.L_x_539:
[----:B------:R-:W-:Y:S05]  /*83f0*/  BSYNC B2 ;  /* 0x0000000000027941 */ /* 0x000fea0003800000 */
.L_x_538:
[----:B--2---:R0:W-:Y:S02]  /*8400*/  STG.E.128 desc[UR54][R48.64+0x80], R44 ;  /* 0x0000802c30007986 */ /* 0x0041e4000c101d36 */
.L_x_537:
[----:B------:R-:W-:Y:S05]  /*8410*/  BSYNC B1 ;  /* 0x0000000000017941 */ /* 0x000fea0003800000 */
.L_x_536:
[----:B------:R-:W-:-:S13]  /*8420*/  ISETP.NE.AND P3, PT, R39, RZ, PT ;  /* 0x000000ff2700720c */ /* 0x000fda0003f65270 */
        /* <DEDUP_REMOVED lines=12> */
[----:B------:R-:W-:Y:S02]  /*84f0*/  SHF.R.U32.HI R57, RZ, 0x10, R55 ;  /* 0x00000010ff397819 */ /* 0x000fe40000011637 */
[----:B------:R-:W-:-:S02]  /*8500*/  SHF.L.U32 R46, R56, 0x8, RZ ;  /* 0x00000008382e7819 */ /* 0x000fc400000006ff */
[----:B------:R-:W-:Y:S02]  /*8510*/  LOP3.LUT R54, R55, 0xff0000ff, RZ, 0xc0, !PT ;  /* 0xff0000ff37367812 */ /* 0x000fe400078ec0ff */
        /* <DEDUP_REMOVED lines=95> */
.L_x_541:
[----:B------:R-:W-:Y:S05]  /*8b10*/  BSYNC B1 ;  /* 0x0000000000017941 */ /* 0x000fea0003800000 */
.L_x_540:
[----:B--2---:R0:W-:Y:S01]  /*8b20*/  STG.E.128 desc[UR54][R48.64+0xa0], R44 ;  /* 0x0000a02c30007986 */ /* 0x0041e2000c101d36 */
[----:B------:R-:W-:Y:S05]  /*8b30*/  BRA `(.L_x_519) ;  /* 0x0000006800787947 */ /* 0x000fea0003800000 */
.L_x_487:
        /* <DEDUP_REMOVED lines=31> */
[----:B------:R-:W-:Y:S02]  /*8d30*/  CS2R R44, SRZ ;  /* 0x00000000002c7805 */ /* 0x000fe4000001ff00 */
[----:B------:R-:W-:Y:S02]  /*8d40*/  CS2R R46, SRZ ;  /* 0x00000000002e7805 */ /* 0x000fe4000001ff00 */
[----:B------:R-:W-:Y:S01]  /*8d50*/  IADD3.X R97, R20, UR5, R43, P2, P3 ;  /* 0x0000000514617c10 */ /* 0x000fe200097e642b */
[----:B------:R-:W-:-:S02]  /*8d60*/  ULDC.64 UR4, c[0x0][0x400] ;  /* 0x0001000000047ab9 */ /* 0x000fc40000000a00 */
[----:B------:R-:W-:-:S04]  /*8d70*/  IADD3 R98, P2, P3, R104, UR4, R92 ;  /* 0x0000000468627c10 */ /* 0x000fc8000fb5e05c */
[----:B------:R-:W-:Y:S02]  /*8d80*/  IADD3.X R99, R25, UR5, R100, P2, P3 ;  /* 0x0000000519637c10 */ /* 0x000fe400097e6464 */
[----:B------:R-:W-:Y:S02]  /*8d90*/  ISETP.GE.AND P2, PT, R18, R133, PT ;  /* 0x000000851200720c */ /* 0x000fe40003f46270 */
[----:B------:R-:W-:Y:S02]  /*8da0*/  CS2R R60, SRZ ;  /* 0x00000000003c7805 */ /* 0x000fe4000001ff00 */
[----:B------:R-:W-:Y:S02]  /*8db0*/  CS2R R62, SRZ ;  /* 0x00000000003e7805 */ /* 0x000fe4000001ff00 */
[----:B------:R-:W-:Y:S02]  /*8dc0*/  CS2R R48, SRZ ;  /* 0x0000000000307805 */ /* 0x000fe4000001ff00 */
[----:B------:R-:W-:-:S05]  /*8dd0*/  CS2R R50, SRZ ;  /* 0x0000000000327805 */ /* 0x000fca000001ff00 */
[----:B------:R0:W5:Y:S04]  /*8de0*/  @!P2 LDG.E.128 R56, desc[UR54][R96.64] ;  /* 0x000000366038a981 */ /* 0x000168000c1e1d00 */
[----:B------:R0:W5:Y:S01]  /*8df0*/  @!P2 LDG.E.128 R44, desc[UR54][R98.64] ;  /* 0x00000036622ca981 */ /* 0x000162000c1e1d00 */
[----:B------:R-:W-:Y:S02]  /*8e00*/  ISETP.GE.AND P2, PT, R0, R133, PT ;  /* 0x000000850000720c */ /* 0x000fe40003f46270 */
[----:B------:R-:W-:Y:S02]  /*8e10*/  CS2R R88, SRZ ;  /* 0x0000000000587805 */ /* 0x000fe4000001ff00 */
[----:B------:R-:W-:Y:S02]  /*8e20*/  CS2R R90, SRZ ;  /* 0x00000000005a7805 */ /* 0x000fe4000001ff00 */
[----:B------:R-:W-:-:S02]  /*8e30*/  CS2R R52, SRZ ;  /* 0x0000000000347805 */ /* 0x000fc4000001ff00 */
[----:B------:R-:W-:-:S05]  /*8e40*/  CS2R R54, SRZ ;  /* 0x0000000000367805 */ /* 0x000fca000001ff00 */
[----:B------:R0:W5:Y:S04]  /*8e50*/  @!P2 LDG.E.128 R60, desc[UR54][R96.64+0x20] ;  /* 0x00002036603ca981 */ /* 0x000168000c1e1d00 */
[----:B------:R0:W5:Y:S01]  /*8e60*/  @!P2 LDG.E.128 R48, desc[UR54][R98.64+0x20] ;  /* 0x000020366230a981 */ /* 0x000162000c1e1d00 */
[----:B------:R-:W-:-:S13]  /*8e70*/  ISETP.GE.AND P2, PT, R6, R133, PT ;  /* 0x000000850600720c */ /* 0x000fda0003f46270 */
[----:B------:R0:W5:Y:S04]  /*8e80*/  @!P2 LDG.E.128 R88, desc[UR54][R96.64+0x40] ;  /* 0x000040366058a981 */ /* 0x000168000c1e1d00 */
[----:B------:R0:W5:Y:S02]  /*8e90*/  @!P2 LDG.E.128 R52, desc[UR54][R98.64+0x40] ;  /* 0x000040366234a981 */ /* 0x000164000c1e1d00 */
.L_x_543:
[----:B------:R-:W-:Y:S05]  /*8ea0*/  BSYNC B1 ;  /* 0x0000000000017941 */ /* 0x000fea0003800000 */
.L_x_542:
[----:B0-----:R-:W-:Y:S01]  /*8eb0*/  VIADD R96, R220, 0x80 ;  /* 0x00000080dc607836 */ /* 0x001fe20000000000 */
[----:B------:R-:W-:Y:S01]  /*8ec0*/  BSSY B1, `(.L_x_544) ;  /* 0x0000024000017945 */ /* 0x000fe20003800000 */
[----:B-----5:R-:W-:Y:S01]  /*8ed0*/  MOV R175, R44 ;  /* 0x0000002c00af7202 */ /* 0x020fe20000000f00 */
[----:B------:R-:W-:Y:S02]  /*8ee0*/  IMAD.MOV.U32 R176, RZ, RZ, R46 ;  /* 0x000000ffffb07224 */ /* 0x000fe400078e002e */
[----:B------:R-:W-:-:S13]  /*8ef0*/  ISETP.GE.AND P3, PT, R96, R42, PT ;  /* 0x0000002a6000720c */ /* 0x000fda0003f66270 */
[----:B------:R-:W-:Y:S05]  /*8f00*/  @P3 BRA `(.L_x_545) ;  /* 0x00000000007c3947 */ /* 0x000fea0003800000 */
[----:B------:R-:W-:Y:S01]  /*8f10*/  IADD3 R93, P2, P5, R110, R94, R11 ;  /* 0x0000005e6e5d7210 */ /* 0x000fe20007d5e00b */
[----:B------:R-:W-:Y:S01]  /*8f20*/  ULDC.64 UR4, c[0x0][0x3e8] ;  /* 0x0000fa0000047ab9 */ /* 0x000fe20000000a00 */
[----:B------:R-:W-:Y:S02]  /*8f30*/  CS2R R76, SRZ ;  /* 0x00000000004c7805 */ /* 0x000fe4000001ff00 */
[----:B------:R-:W-:Y:S02]  /*8f40*/  CS2R R78, SRZ ;  /* 0x00000000004e7805 */ /* 0x000fe4000001ff00 */
[----:B------:R-:W-:Y:S02]  /*8f50*/  IADD3.X R43, R20, R43, R10, P2, P5 ;  /* 0x0000002b142b7210 */ /* 0x000fe400017ea40a */
[----:B------:R-:W-:Y:S02]  /*8f60*/  CS2R R64, SRZ ;  /* 0x0000000000407805 */ /* 0x000fe4000001ff00 */
[----:B------:R-:W-:-:S02]  /*8f70*/  IADD3 R94, P2, P5, R104, R92, R13 ;  /* 0x0000005c685e7210 */ /* 0x000fc40007d5e00d */
[----:B------:R-:W-:Y:S02]  /*8f80*/  CS2R R66, SRZ ;  /* 0x0000000000427805 */ /* 0x000fe4000001ff00 */
        /* <DEDUP_REMOVED lines=23> */
.L_x_545:
[----:B------:R-:W-:Y:S05]  /*9100*/  BSYNC B1 ;  /* 0x0000000000017941 */ /* 0x000fea0003800000 */
.L_x_544:
[----:B------:R-:W-:Y:S01]  /*9110*/  UISETP.NE.AND UP0, UPT, UR53, 0x3, UPT ;  /* 0x000000033500788c */ /* 0x000fe2000bf05270 */
[----:B------:R-:W-:Y:S01]  /*9120*/  IMAD.MOV.U32 R174, RZ, RZ, R48 ;  /* 0x000000ffffae7224 */ /* 0x000fe200078e0030 */
[----:B------:R-:W-:Y:S01]  /*9130*/  MOV R177, R56 ;  /* 0x0000003800b17202 */ /* 0x000fe20000000f00 */
[----:B------:R-:W-:Y:S01]  /*9140*/  IMAD.MOV.U32 R173, RZ, RZ, R50 ;  /* 0x000000ffffad7224 */ /* 0x000fe200078e0032 */
[----:B-----5:R-:W-:Y:S01]  /*9150*/  MOV R162, R64 ;  /* 0x0000004000a27202 */ /* 0x020fe20000000f00 */
[----:B------:R-:W-:Y:S01]  /*9160*/  IMAD.MOV.U32 R166, RZ, RZ, R52 ;  /* 0x000000ffffa67224 */ /* 0x000fe200078e0034 */
[----:B------:R-:W-:Y:S01]  /*9170*/  PLOP3.LUT P2, PT, PT, PT, UP0, 0x80, 0x0 ;  /* 0x000000000000781c */ /* 0x000fe20003f4f008 */
[----:B------:R-:W-:Y:S01]  /*9180*/  IMAD.MOV.U32 R167, RZ, RZ, R54 ;  /* 0x000000ffffa77224 */ /* 0x000fe200078e0036 */
[----:B------:R-:W-:Y:S01]  /*9190*/  MOV R164, R76 ;  /* 0x0000004c00a47202 */ /* 0x000fe20000000f00 */
[----:B------:R-:W-:Y:S02]  /*91a0*/  IMAD.MOV.U32 R178, RZ, RZ, R58 ;  /* 0x000000ffffb27224 */ /* 0x000fe400078e003a */
        /* <DEDUP_REMOVED lines=13> */
[----:B------:R-:W-:Y:S01]  /*9280*/  IMAD.MOV.U32 R151, RZ, RZ, R86 ;  /* 0x000000ffff977224 */ /* 0x000fe200078e0056 */
[----:B------:R-:W-:Y:S06]  /*9290*/  @!P2 BRA `(.L_x_546) ;  /* 0x000000000004a947 */ /* 0x000fec0003800000 */
[----:B------:R-:W-:Y:S01]  /*92a0*/  BPT.TRAP 0x1 ;  /* 0x000000040000795c */ /* 0x000fe20000300000 */
.L_x_546:
[----:B------:R-:W-:Y:S01]  /*92b0*/  LEA R43, R17, R16, 0x3 ;  /* 0x00000010112b7211 */ /* 0x000fe200078e18ff */
[----:B------:R-:W1:Y:S01]  /*92c0*/  LDC R152, c[0x0][0x2f4] ;  /* 0x0000bd00ff987b82 */ /* 0x000e620000000800 */
[----:B------:R-:W-:Y:S01]  /*92d0*/  SHF.L.U32 R100, R221, 0x1f, RZ ;  /* 0x0000001fdd647819 */ /* 0x000fe200000006ff */
[----:B------:R-:W-:Y:S03]  /*92e0*/  BSSY B1, `(.L_x_547) ;  /* 0x0000004000017945 */ /* 0x000fe60003800000 */
[----:B------:R-:W2:Y:S03]  /*92f0*/  SYNCS.PHASECHK.TRANS64.TRYWAIT P5, [R43+URZ+0x33490], R100 ;  /* 0x033490642b0075a7 */ /* 0x000ea600080a017f */
[----:B------:R-:W3:Y:S01]  /*9300*/  LDC.64 R136, c[0x0][0x300] ;  /* 0x0000c000ff887b82 */ /* 0x000ee20000000a00 */
[----:B--2---:R-:W-:Y:S05]  /*9310*/  @!P5 BRA `(.L_x_548) ;  /* 0x000002000040d947 */ /* 0x004fea0003800000 */
.L_x_809:
[----:B------:R-:W-:Y:S05]  /*9320*/  BSYNC B1 ;  /* 0x0000000000017941 */ /* 0x000fea0003800000 */
.L_x_547:
[----:B------:R-:W-:Y:S01]  /*9330*/  BSSY B1, `(.L_x_549) ;  /* 0x00002f2000017945 */ /* 0x000fe20003800000 */
[----:B-1----:R-:W-:Y:S02]  /*9340*/  IMAD.IADD R158, R152, 0x1, -R121 ;  /* 0x00000001989e7824 */ /* 0x002fe400078e0a79 */
[----:B------:R-:W-:Y:S01]  /*9350*/  IMAD.MOV.U32 R139, RZ, RZ, R140 ;  /* 0x000000ffff8b7224 */ /* 0x000fe200078e008c */
[----:B------:R-:W-:Y:S06]  /*9360*/  @P4 BRA `(.L_x_550) ;  /* 0x0000002c00b84947 */ /* 0x000fec0003800000 */
[----:B------:R-:W-:Y:S01]  /*9370*/  ISETP.NE.AND P4, PT, R34, RZ, PT ;  /* 0x000000ff2200720c */ /* 0x000fe20003f85270 */
[-C--:B---3--:R-:W-:Y:S01]  /*9380*/  IMAD.WIDE.U32 R140, R220, R136.reuse, R138 ;  /* 0x00000088dc8c7225 */ /* 0x088fe200078e008a */
[----:B0-----:R-:W-:Y:S01]  /*9390*/  SHF.R.S32.HI R92, RZ, 0x1f, R220 ;  /* 0x0000001fff5c7819 */ /* 0x001fe200000114dc */
[----:B------:R-:W-:Y:S04]  /*93a0*/  BSSY B2, `(.L_x_551) ;  /* 0x00000f8000027945 */ /* 0x000fe80003800000 */
[----:B------:R-:W-:-:S04]  /*93b0*/  IMAD R92, R92, R136, RZ ;  /* 0x000000885c5c7224 */ /* 0x000fc800078e02ff */
[----:B------:R-:W-:-:S04]  /*93c0*/  IMAD R93, R220, R137, R92 ;  /* 0x00000089dc5d7224 */ /* 0x000fc800078e025c */
[----:B------:R-:W-:Y:S01]  /*93d0*/  IMAD.IADD R170, R93, 0x1, R141 ;  /* 0x000000015daa7824 */ /* 0x000fe200078e028d */
[----:B------:R-:W-:Y:S06]  /*93e0*/  @!P4 BRA `(.L_x_552) ;  /* 0x0000000c00ccc947 */ /* 0x000fec0003800000 */
[----:B------:R-:W-:Y:S01]  /*93f0*/  SEL R92, R121, R158, !P0 ;  /* 0x0000009e795c7207 */ /* 0x000fe20004000000 */
[----:B------:R-:W-:Y:S01]  /*9400*/  BSSY B3, `(.L_x_553) ;  /* 0x00000e5000037945 */ /* 0x000fe20003800000 */
[----:B------:R-:W-:Y:S02]  /*9410*/  ISETP.GE.AND P4, PT, R18, R133, PT ;  /* 0x000000851200720c */ /* 0x000fe40003f86270 */
[----:B------:R-:W-:-:S04]  /*9420*/  SHF.R.S32.HI R93, RZ, 0x1f, R92 ;  /* 0x0000001fff5d7819 */ /* 0x000fc8000001145c */
[----:B------:R-:W-:-:S04]  /*9430*/  LEA.HI R93, R93, R92, RZ, 0x5 ;  /* 0x0000005c5d5d7211 */ /* 0x000fc800078f28ff */
[----:B------:R-:W-:-:S04]  /*9440*/  LEA.HI.SX32 R93, R93, R120, 0x1b ;  /* 0x000000785d5d7211 */ /* 0x000fc800078fdaff */
[----:B------:R-:W-:Y:S01]  /*9450*/  SHF.R.S32.HI R92, RZ, 0x1f, R93 ;  /* 0x0000001fff5c7819 */ /* 0x000fe2000001145d */
[----:B------:R-:W-:-:S03]  /*9460*/  IMAD.SHL.U32 R179, R93, 0x10, RZ ;  /* 0x000000105db37824 */ /* 0x000fc600078e00ff */
[----:B------:R-:W-:Y:S02]  /*9470*/  LEA.HI R92, R92, R93, RZ, 0x2 ;  /* 0x0000005d5c5c7211 */ /* 0x000fe400078f10ff */
[----:B------:R-:W-:Y:S02]  /*9480*/  LOP3.LUT R93, R227, 0x30, R179, 0xf8, !PT ;  /* 0x00000030e35d7812 */ /* 0x000fe400078ef8b3 */
[----:B------:R-:W-:Y:S02]  /*9490*/  SHF.R.S32.HI R92, RZ, 0x2, R92 ;  /* 0x00000002ff5c7819 */ /* 0x000fe4000001145c */
[----:B------:R-:W-:-:S03]  /*94a0*/  LOP3.LUT R93, R93, R228, RZ, 0x3c, !PT ;  /* 0x000000e45d5d7212 */ /* 0x000fc600078e3cff */
[----:B------:R-:W-:-:S04]  /*94b0*/  IMAD R92, R92, 0x2800, R229 ;  /* 0x000028005c5c7824 */ /* 0x000fc800078e02e5 */
[----:B------:R-:W-:Y:S02]  /*94c0*/  IMAD.IADD R92, R92, 0x1, R93 ;  /* 0x000000015c5c7824 */ /* 0x000fe400078e025d */
[C---:B------:R-:W-:Y:S02]  /*94d0*/  IMAD R93, R17.reuse, 0x7800, R144 ;  /* 0x00007800115d7824 */ /* 0x040fe400078e0290 */
[----:B------:R-:W-:-:S03]  /*94e0*/  IMAD R95, R17, 0x7800, R92 ;  /* 0x00007800115f7824 */ /* 0x000fc600078e025c */
[C---:B------:R-:W-:Y:S01]  /*94f0*/  IADD3 R93, R16.reuse, R93, RZ ;  /* 0x0000005d105d7210 */ /* 0x040fe20007ffe0ff */
[----:B------:R-:W-:-:S05]  /*9500*/  IMAD.IADD R96, R16, 0x1, R95 ;  /* 0x0000000110607824 */ /* 0x000fca00078e025f */
[----:B------:R-:W0:Y:S04]  /*9510*/  LDS.128 R92, [R93+0x24200] ;  /* 0x024200005d5c7984 */ /* 0x000e280000000c00 */
[----:B------:R-:W1:Y:S01]  /*9520*/  LDS.128 R96, [R96+0x24200] ;  /* 0x0242000060607984 */ /* 0x000e620000000c00 */
[----:B------:R-:W-:Y:S05]  /*9530*/  @P4 BRA `(.L_x_554) ;  /* 0x0000000c00444947 */ /* 0x000fea0003800000 */
[--C-:B------:R-:W-:Y:S02]  /*9540*/  SHF.R.U32.HI R44, RZ, 0x10, R57.reuse ;  /* 0x00000010ff2c7819 */ /* 0x100fe40000011639 */
[----:B------:R-:W-:Y:S02]  /*9550*/  SHF.R.U32.HI R58, RZ, 0x8, R57 ;  /* 0x00000008ff3a7819 */ /* 0x000fe40000011639 */
[----:B------:R-:W-:Y:S02]  /*9560*/  LOP3.LUT R56, R57, 0xff0000ff, RZ, 0xc0, !PT ;  /* 0xff0000ff39387812 */ /* 0x000fe400078ec0ff */
[--C-:B------:R-:W-:Y:S01]  /*9570*/  SHF.R.U32.HI R46, RZ, 0x10, R59.reuse ;  /* 0x00000010ff2e7819 */ /* 0x100fe2000001163b */
[----:B------:R-:W-:Y:S01]  /*9580*/  IMAD.SHL.U32 R183, R58, 0x100, RZ ;  /* 0x000001003ab77824 */ /* 0x000fe200078e00ff */
[----:B------:R-:W-:Y:S02]  /*9590*/  SHF.R.U32.HI R57, RZ, 0x8, R59 ;  /* 0x00000008ff397819 */ /* 0x000fe4000001163b */
[----:B------:R-:W-:Y:S01]  /*95a0*/  LOP3.LUT R181, R59, 0xff0000ff, RZ, 0xc0, !PT ;  /* 0xff0000ff3bb57812 */ /* 0x000fe200078ec0ff */
[----:B------:R-:W-:Y:S01]  /*95b0*/  IMAD.U32 R46, R46, 0x10000, RZ ;  /* 0x000100002e2e7824 */ /* 0x000fe200078e00ff */
[----:B------:R-:W-:Y:S01]  /*95c0*/  SHF.R.U32.HI R59, RZ, 0x8, R45 ;  /* 0x00000008ff3b7819 */ /* 0x000fe2000001162d */
[----:B------:R-:W-:Y:S01]  /*95d0*/  IMAD.SHL.U32 R184, R57, 0x100, RZ ;  /* 0x0000010039b87824 */ /* 0x000fe200078e00ff */
[----:B------:R-:W-:-:S02]  /*95e0*/  LOP3.LUT R182, R45, 0xff0000ff, RZ, 0xc0, !PT ;  /* 0xff0000ff2db67812 */ /* 0x000fc400078ec0ff */
[----:B------:R-:W-:Y:S01]  /*95f0*/  SHF.R.U32.HI R180, RZ, 0x10, R45 ;  /* 0x00000010ffb47819 */ /* 0x000fe2000001162d */
[----:B------:R-:W-:Y:S01]  /*9600*/  IMAD.SHL.U32 R57, R59, 0x100, RZ ;  /* 0x000001003b397824 */ /* 0x000fe200078e00ff */
[----:B------:R-:W-:Y:S02]  /*9610*/  LOP3.LUT R59, R181, 0xff00, R184, 0xf8, !PT ;  /* 0x0000ff00b53b7812 */ /* 0x000fe400078ef8b8 */
[----:B------:R-:W-:Y:S02]  /*9620*/  LOP3.LUT R56, R56, 0xff00, R183, 0xf8, !PT ;  /* 0x0000ff0038387812 */ /* 0x000fe400078ef8b7 */
[----:B------:R-:W-:Y:S01]  /*9630*/  LOP3.LUT R181, R182, 0xff00, R57, 0xf8, !PT ;  /* 0x0000ff00b6b57812 */ /* 0x000fe200078ef839 */
[----:B------:R-:W-:Y:S01]  /*9640*/  IMAD.U32 R57, R44, 0x10000, RZ ;  /* 0x000100002c397824 */ /* 0x000fe200078e00ff */
[----:B------:R-:W-:Y:S02]  /*9650*/  SHF.L.U32 R44, R180, 0x10, RZ ;  /* 0x00000010b42c7819 */ /* 0x000fe400000006ff */
[----:B------:R-:W-:-:S02]  /*9660*/  SHF.R.U32.HI R58, RZ, 0x8, R47 ;  /* 0x00000008ff3a7819 */ /* 0x000fc4000001162f */
[----:B------:R-:W-:Y:S02]  /*9670*/  LOP3.LUT R44, R181, 0xff0000, R44, 0xf8, !PT ;  /* 0x00ff0000b52c7812 */ /* 0x000fe400078ef82c */
[----:B------:R-:W-:Y:S01]  /*9680*/  LOP3.LUT R180, R56, 0xff0000, R57, 0xf8, !PT ;  /* 0x00ff000038b47812 */ /* 0x000fe200078ef839 */
[----:B------:R-:W-:Y:S01]  /*9690*/  IMAD.SHL.U32 R58, R58, 0x100, RZ ;  /* 0x000001003a3a7824 */ /* 0x000fe200078e00ff */
[----:B-1----:R-:W-:Y:S02]  /*96a0*/  F2FP.F16.E4M3.UNPACK_B R181, R97 ;  /* 0x00000061ffb5723e */ /* 0x002fe400020006ff */
[----:B------:R-:W-:Y:S02]  /*96b0*/  F2FP.F16.E4M3.UNPACK_B R183, R44 ;  /* 0x0000002cffb7723e */ /* 0x000fe400020006ff */
[----:B0-----:R-:W-:Y:S01]  /*96c0*/  F2FP.F16.E4M3.UNPACK_B R56, R93 ;  /* 0x0000005dff38723e */ /* 0x001fe200020006ff */
[----:B------:R-:W-:Y:S01]  /*96d0*/  HADD2.F32 R57, -RZ, R181.H0_H0 ;  /* 0x200000b5ff397230 */ /* 0x000fe20000004100 */
[-C--:B------:R-:W-:Y:S01]  /*96e0*/  F2FP.F16.E4M3.UNPACK_B R184, R180.reuse ;  /* 0x000000b4ffb8723e */ /* 0x080fe200020006ff */
[----:B------:R-:W-:Y:S01]  /*96f0*/  HADD2.F32 R186, -RZ, R183.H0_H0 ;  /* 0x200000b7ffba7230 */ /* 0x000fe20000004100 */
[----:B------:R-:W-:Y:S01]  /*9700*/  F2FP.F16.E4M3.UNPACK_B R97, R97.H1 ;  /* 0x00000061ff61723e */ /* 0x000fe200030006ff */
[----:B------:R-:W-:Y:S01]  /*9710*/  HADD2.F32 R182, -RZ, R56.H0_H0 ;  /* 0x20000038ffb67230 */ /* 0x000fe20000004100 */
[----:B------:R-:W-:Y:S01]  /*9720*/  F2FP.F16.E4M3.UNPACK_B R180, R180.H1 ;  /* 0x000000b4ffb4723e */ /* 0x000fe200030006ff */
[----:B------:R-:W-:-:S02]  /*9730*/  HADD2.F32 R185, -RZ, R184.H0_H0 ;  /* 0x200000b8ffb97230 */ /* 0x000fc40000004100 */
[CC--:B------:R-:W-:Y:S01]  /*9740*/  FMUL.FTZ R187, R57.reuse, R186.reuse ;  /* 0x000000ba39bb7220 */ /* 0x0c0fe20000410000 */
[----:B------:R-:W-:Y:S02]  /*9750*/  HADD2.F32 R183, -RZ, R183.H1_H1 ;  /* 0x300000b7ffb77230 */ /* 0x000fe40000004100 */
[C---:B------:R-:W-:Y:S01]  /*9760*/  FMUL.FTZ R186, R182.reuse, R186 ;  /* 0x000000bab6ba7220 */ /* 0x040fe20000410000 */
[----:B------:R-:W-:Y:S02]  /*9770*/  HADD2.F32 R56, -RZ, R56.H1_H1 ;  /* 0x30000038ff387230 */ /* 0x000fe40000004100 */
[-C--:B------:R-:W-:Y:S01]  /*9780*/  FFMA.FTZ R182, R182, R185.reuse, -R187 ;  /* 0x000000b9b6b67223 */ /* 0x080fe200000108bb */
[----:B------:R-:W-:Y:S02]  /*9790*/  HADD2.F32 R184, -RZ, R184.H1_H1 ;  /* 0x300000b8ffb87230 */ /* 0x000fe40000004100 */
[----:B------:R-:W-:Y:S01]  /*97a0*/  FFMA.FTZ R57, R57, R185, R186 ;  /* 0x000000b939397223 */ /* 0x000fe200000100ba */
[----:B------:R-:W-:Y:S01]  /*97b0*/  HADD2.F32 R185, -RZ, R181.H1_H1 ;  /* 0x300000b5ffb97230 */ /* 0x000fe20000004100 */
[----:B------:R-:W-:-:S02]  /*97c0*/  SHF.R.U32.HI R45, RZ, 0x10, R47 ;  /* 0x00000010ff2d7819 */ /* 0x000fc4000001162f */
[----:B------:R-:W-:Y:S02]  /*97d0*/  LOP3.LUT R47, R47, 0xff0000ff, RZ, 0xc0, !PT ;  /* 0xff0000ff2f2f7812 */ /* 0x000fe400078ec0ff */
[-C--:B------:R-:W-:Y:S01]  /*97e0*/  FMUL.FTZ R181, R185, R183.reuse ;  /* 0x000000b7b9b57220 */ /* 0x080fe20000410000 */
[C---:B------:R-:W-:Y:S01]  /*97f0*/  FMUL.FTZ R183, R56.reuse, R183 ;  /* 0x000000b738b77220 */ /* 0x040fe20000410000 */
[----:B------:R-:W-:Y:S01]  /*9800*/  IMAD.U32 R45, R45, 0x10000, RZ ;  /* 0x000100002d2d7824 */ /* 0x000fe200078e00ff */
[----:B------:R-:W-:Y:S01]  /*9810*/  LOP3.LUT R47, R47, 0xff00, R58, 0xf8, !PT ;  /* 0x0000ff002f2f7812 */ /* 0x000fe200078ef83a */
[-C--:B------:R-:W-:Y:S01]  /*9820*/  FFMA.FTZ R181, R56, R184.reuse, -R181 ;  /* 0x000000b838b57223 */ /* 0x080fe200000108b5 */
[----:B------:R-:W-:Y:S01]  /*9830*/  FFMA.FTZ R56, R185, R184, R183 ;  /* 0x000000b8b9387223 */ /* 0x000fe200000100b7 */
[----:B------:R-:W-:Y:S01]  /*9840*/  F2FP.F16.E4M3.UNPACK_B R183, R44.H1 ;  /* 0x0000002cffb7723e */ /* 0x000fe200030006ff */
[----:B------:R-:W-:Y:S01]  /*9850*/  HADD2.F32 R44, -RZ, R97.H0_H0 ;  /* 0x20000061ff2c7230 */ /* 0x000fe20000004100 */
[----:B------:R-:W-:Y:S01]  /*9860*/  F2FP.F16.E4M3.UNPACK_B R184, R93.H1 ;  /* 0x0000005dffb8723e */ /* 0x000fe200030006ff */
[----:B------:R-:W-:Y:S01]  /*9870*/  HADD2.F32 R185, -RZ, R180.H0_H0 ;  /* 0x200000b4ffb97230 */ /* 0x000fe20000004100 */
[----:B------:R-:W-:Y:S01]  /*9880*/  LOP3.LUT R45, R47, 0xff0000, R45, 0xf8, !PT ;  /* 0x00ff00002f2d7812 */ /* 0x000fe200078ef82d */
[----:B------:R-:W-:Y:S01]  /*9890*/  HADD2.F32 R186, -RZ, R183.H0_H0 ;  /* 0x200000b7ffba7230 */ /* 0x000fe20000004100 */
[----:B------:R-:W-:Y:S01]  /*98a0*/  F2FP.F16.E4M3.UNPACK_B R58, R95 ;  /* 0x0000005fff3a723e */ /* 0x000fe200020006ff */
[----:B------:R-:W-:-:S02]  /*98b0*/  HADD2.F32 R93, -RZ, R184.H0_H0 ;  /* 0x200000b8ff5d7230 */ /* 0x000fc40000004100 */
[----:B------:R-:W-:Y:S02]  /*98c0*/  HADD2.F32 R97, -RZ, R97.H1_H1 ;  /* 0x30000061ff617230 */ /* 0x000fe40000004100 */
[CC--:B------:R-:W-:Y:S01]  /*98d0*/  FMUL.FTZ R187, R44.reuse, R186.reuse ;  /* 0x000000ba2cbb7220 */ /* 0x0c0fe20000410000 */
[----:B------:R-:W-:Y:S02]  /*98e0*/  HADD2.F32 R183, -RZ, R183.H1_H1 ;  /* 0x300000b7ffb77230 */ /* 0x000fe40000004100 */
[C---:B------:R-:W-:Y:S01]  /*98f0*/  FMUL.FTZ R186, R93.reuse, R186 ;  /* 0x000000ba5dba7220 */ /* 0x040fe20000410000 */
[----:B------:R-:W-:Y:S02]  /*9900*/  HADD2.F32 R184, -RZ, R184.H1_H1 ;  /* 0x300000b8ffb87230 */ /* 0x000fe40000004100 */
[-C--:B------:R-:W-:Y:S01]  /*9910*/  FFMA.FTZ R93, R93, R185.reuse, -R187 ;  /* 0x000000b95d5d7223 */ /* 0x080fe200000108bb */
[----:B------:R-:W-:Y:S02]  /*9920*/  HADD2.F32 R180, -RZ, R180.H1_H1 ;  /* 0x300000b4ffb47230 */ /* 0x000fe40000004100 */
[----:B------:R-:W-:Y:S01]  /*9930*/  FFMA.FTZ R44, R44, R185, R186 ;  /* 0x000000b92c2c7223 */ /* 0x000fe200000100ba */
[-C--:B------:R-:W-:Y:S01]  /*9940*/  FMUL.FTZ R185, R97, R183.reuse ;  /* 0x000000b761b97220 */ /* 0x080fe20000410000 */
[----:B------:R-:W-:Y:S01]  /*9950*/  FMUL.FTZ R186, R184, R183 ;  /* 0x000000b7b8ba7220 */ /* 0x000fe20000410000 */
[----:B------:R-:W-:-:S02]  /*9960*/  HADD2.F32 R187, -RZ, R58.H0_H0 ;  /* 0x2000003affbb7230 */ /* 0x000fc40000004100 */
[-C--:B------:R-:W-:Y:S01]  /*9970*/  FFMA.FTZ R183, R184, R180.reuse, -R185 ;  /* 0x000000b4b8b77223 */ /* 0x080fe200000108b9 */
[----:B------:R-:W-:Y:S01]  /*9980*/  FFMA.FTZ R180, R97, R180, R186 ;  /* 0x000000b461b47223 */ /* 0x000fe200000100ba */
[----:B------:R-:W-:Y:S01]  /*9990*/  LOP3.LUT R97, R59, 0xff0000, R46, 0xf8, !PT ;  /* 0x00ff00003b617812 */ /* 0x000fe200078ef82e */
[----:B------:R-:W-:Y:S01]  /*99a0*/  IMAD.MOV.U32 R46, RZ, RZ, R99 ;  /* 0x000000ffff2e7224 */ /* 0x000fe200078e0063 */
[----:B------:R-:W-:Y:S02]  /*99b0*/  F2FP.F16.E4M3.UNPACK_B R99, R45 ;  /* 0x0000002dff63723e */ /* 0x000fe400020006ff */
[----:B------:R-:W-:Y:S02]  /*99c0*/  F2FP.F16.E4M3.UNPACK_B R184, R97 ;  /* 0x00000061ffb8723e */ /* 0x000fe400020006ff */
[-C--:B------:R-:W-:Y:S01]  /*99d0*/  F2FP.F16.E4M3.UNPACK_B R47, R46.reuse ;  /* 0x0000002eff2f723e */ /* 0x080fe200020006ff */
[----:B------:R-:W-:Y:S01]  /*99e0*/  HADD2.F32 R59, -RZ, R99.H0_H0 ;  /* 0x20000063ff3b7230 */ /* 0x000fe20000004100 */
[----:B------:R-:W-:Y:S01]  /*99f0*/  F2FP.F16.E4M3.UNPACK_B R46, R46.H1 ;  /* 0x0000002eff2e723e */ /* 0x000fe200030006ff */
[----:B------:R-:W-:Y:S01]  /*9a00*/  HADD2.F32 R186, -RZ, R184.H0_H0 ;  /* 0x200000b8ffba7230 */ /* 0x000fe20000004100 */
[----:B------:R-:W-:Y:S01]  /*9a10*/  F2FP.F16.E4M3.UNPACK_B R45, R45.H1 ;  /* 0x0000002dff2d723e */ /* 0x000fe200030006ff */
[--C-:B------:R-:W-:Y:S01]  /*9a20*/  HADD2.F32 R185, -RZ, R47.reuse.H0_H0 ;  /* 0x2000002fffb97230 */ /* 0x100fe20000004100 */
[----:B------:R-:W-:Y:S01]  /*9a30*/  F2FP.F16.E4M3.UNPACK_B R97, R97.H1 ;  /* 0x00000061ff61723e */ /* 0x000fe200030006ff */
[----:B------:R-:W-:Y:S01]  /*9a40*/  HADD2.F32 R47, -RZ, R47.H1_H1 ;  /* 0x3000002fff2f7230 */ /* 0x000fe20000004100 */
[----:B------:R-:W-:Y:S01]  /*9a50*/  F2FP.SATFINITE.E4M3.F32.PACK_AB_MERGE_C R93, R183, R93, RZ ;  /* 0x0000005db75d723e */ /* 0x000fe200048070ff */
[----:B------:R-:W-:-:S02]  /*9a60*/  HADD2.F32 R99, -RZ, R99.H1_H1 ;  /* 0x30000063ff637230 */ /* 0x000fc40000004100 */
[-C--:B------:R-:W-:Y:S01]  /*9a70*/  FMUL.FTZ R188, R185, R59.reuse ;  /* 0x0000003bb9bc7220 */ /* 0x080fe20000410000 */
[----:B------:R-:W-:Y:S01]  /*9a80*/  FMUL.FTZ R59, R187, R59 ;  /* 0x0000003bbb3b7220 */ /* 0x000fe20000410000 */
[----:B------:R-:W-:Y:S01]  /*9a90*/  HADD2.F32 R184, -RZ, R184.H1_H1 ;  /* 0x300000b8ffb87230 */ /* 0x000fe20000004100 */
[----:B------:R-:W-:Y:S01]  /*9aa0*/  F2FP.SATFINITE.E4M3.F32.PACK_AB_MERGE_C R181, R181, R182, R93 ;  /* 0x000000b6b5b5723e */ /* 0x000fe2000480705d */
[-C--:B------:R-:W-:Y:S01]  /*9ab0*/  FFMA.FTZ R188, R187, R186.reuse, -R188 ;  /* 0x000000babbbc7223 */ /* 0x080fe200000108bc */
[----:B------:R-:W-:Y:S01]  /*9ac0*/  FFMA.FTZ R185, R185, R186, R59 ;  /* 0x000000bab9b97223 */ /* 0x000fe2000001003b */
[----:B------:R-:W-:Y:S02]  /*9ad0*/  HADD2.F32 R59, -RZ, R58.H1_H1 ;  /* 0x3000003aff3b7230 */ /* 0x000fe40000004100 */
[----:B------:R-:W-:Y:S01]  /*9ae0*/  FMUL.FTZ R58, R47, R99 ;  /* 0x000000632f3a7220 */ /* 0x000fe20000410000 */
[--C-:B------:R-:W-:Y:S01]  /*9af0*/  HADD2.F32 R186, -RZ, R45.reuse.H0_H0 ;  /* 0x2000002dffba7230 */ /* 0x100fe20000004100 */
[----:B------:R-:W-:Y:S01]  /*9b00*/  F2FP.F16.E4M3.UNPACK_B R93, R96.H1 ;  /* 0x00000060ff5d723e */ /* 0x000fe200030006ff */
[----:B------:R-:W-:-:S02]  /*9b10*/  HADD2.F32 R45, -RZ, R45.H1_H1 ;  /* 0x3000002dff2d7230 */ /* 0x000fc40000004100 */
[C---:B------:R-:W-:Y:S01]  /*9b20*/  FFMA.FTZ R58, R59.reuse, R184, -R58 ;  /* 0x000000b83b3a7223 */ /* 0x040fe2000001083a */
[----:B------:R-:W-:Y:S01]  /*9b30*/  FMUL.FTZ R59, R59, R99 ;  /* 0x000000633b3b7220 */ /* 0x000fe20000410000 */
[--C-:B------:R-:W-:Y:S01]  /*9b40*/  HADD2.F32 R99, -RZ, R97.reuse.H0_H0 ;  /* 0x20000061ff637230 */ /* 0x100fe20000004100 */
[----:B------:R-:W-:Y:S01]  /*9b50*/  F2FP.SATFINITE.E4M3.F32.PACK_AB_MERGE_C R44, R180, R44, RZ ;  /* 0x0000002cb42c723e */ /* 0x000fe200048070ff */
[----:B------:R-:W-:Y:S02]  /*9b60*/  HADD2.F32 R97, -RZ, R97.H1_H1 ;  /* 0x30000061ff617230 */ /* 0x000fe40000004100 */
[----:B------:R-:W-:Y:S01]  /*9b70*/  FFMA.FTZ R47, R47, R184, R59 ;  /* 0x000000b82f2f7223 */ /* 0x000fe2000001003b */
[----:B------:R-:W-:Y:S01]  /*9b80*/  F2FP.F16.E4M3.UNPACK_B R59, R95.H1 ;  /* 0x0000005fff3b723e */ /* 0x000fe200030006ff */
[--C-:B------:R-:W-:Y:S01]  /*9b90*/  HADD2.F32 R95, -RZ, R46.reuse.H0_H0 ;  /* 0x2000002eff5f7230 */ /* 0x100fe20000004100 */
[----:B------:R-:W-:Y:S01]  /*9ba0*/  F2FP.F16.E4M3.UNPACK_B R96, R96 ;  /* 0x00000060ff60723e */ /* 0x000fe200020006ff */
[----:B------:R-:W-:-:S02]  /*9bb0*/  HADD2.F32 R46, -RZ, R46.H1_H1 ;  /* 0x3000002eff2e7230 */ /* 0x000fc40000004100 */
[--C-:B------:R-:W-:Y:S02]  /*9bc0*/  HADD2.F32 R184, -RZ, R59.reuse.H0_H0 ;  /* 0x2000003bffb87230 */ /* 0x100fe40000004100 */
[----:B------:R-:W-:Y:S01]  /*9bd0*/  FMUL.FTZ R187, R95, R186 ;  /* 0x000000ba5fbb7220 */ /* 0x000fe20000410000 */
[----:B------:R-:W-:-:S03]  /*9be0*/  HADD2.F32 R59, -RZ, R59.H1_H1 ;  /* 0x3000003bff3b7230 */ /* 0x000fc60000004100 */
[C---:B------:R-:W-:Y:S01]  /*9bf0*/  FFMA.FTZ R187, R184.reuse, R99, -R187 ;  /* 0x00000063b8bb7223 */ /* 0x040fe200000108bb */
[----:B------:R-:W-:-:S04]  /*9c00*/  FMUL.FTZ R184, R184, R186 ;  /* 0x000000bab8b87220 */ /* 0x000fc80000410000 */
[----:B------:R-:W-:Y:S01]  /*9c10*/  FFMA.FTZ R184, R95, R99, R184 ;  /* 0x000000635fb87223 */ /* 0x000fe200000100b8 */
[CC--:B------:R-:W-:Y:S01]  /*9c20*/  FMUL.FTZ R95, R46.reuse, R45.reuse ;  /* 0x0000002d2e5f7220 */ /* 0x0c0fe20000410000 */
[C---:B------:R-:W-:Y:S01]  /*9c30*/  FMUL.FTZ R45, R59.reuse, R45 ;  /* 0x0000002d3b2d7220 */ /* 0x040fe20000410000 */
[----:B------:R-:W-:Y:S02]  /*9c40*/  F2FP.F16.E4M3.UNPACK_B R99, R177.H1 ;  /* 0x000000b1ff63723e */ /* 0x000fe400030006ff */
[-C--:B------:R-:W-:Y:S01]  /*9c50*/  FFMA.FTZ R95, R59, R97.reuse, -R95 ;  /* 0x000000613b5f7223 */ /* 0x080fe2000001085f */
[----:B------:R-:W-:Y:S01]  /*9c60*/  FFMA.FTZ R46, R46, R97, R45 ;  /* 0x000000612e2e7223 */ /* 0x000fe2000001002d */
[----:B------:R-:W-:Y:S01]  /*9c70*/  IMAD.MOV.U32 R45, RZ, RZ, R92 ;  /* 0x000000ffff2d7224 */ /* 0x000fe200078e005c */
[-C--:B------:R-:W-:Y:S01]  /*9c80*/  F2FP.F16.E4M3.UNPACK_B R59, R175.reuse.H1 ;  /* 0x000000afff3b723e */ /* 0x080fe200030006ff */
[----:B------:R-:W-:Y:S01]  /*9c90*/  HADD2.F32 R97, -RZ, R93.H0_H0 ;  /* 0x2000005dff617230 */ /* 0x000fe20000004100 */
[----:B------:R-:W-:Y:S01]  /*9ca0*/  F2FP.F16.E4M3.UNPACK_B R175, R175 ;  /* 0x000000afffaf723e */ /* 0x000fe200020006ff */
[----:B------:R-:W-:Y:S01]  /*9cb0*/  HADD2.F32 R182, -RZ, R99.H0_H0 ;  /* 0x20000063ffb67230 */ /* 0x000fe20000004100 */
[-C--:B------:R-:W-:Y:S01]  /*9cc0*/  F2FP.F16.E4M3.UNPACK_B R92, R45.reuse.H1 ;  /* 0x0000002dff5c723e */ /* 0x080fe200030006ff */
[--C-:B------:R-:W-:Y:S01]  /*9cd0*/  HADD2.F32 R186, -RZ, R59.reuse.H0_H0 ;  /* 0x2000003bffba7230 */ /* 0x100fe20000004100 */
[----:B------:R-:W-:Y:S01]  /*9ce0*/  F2FP.F16.E4M3.UNPACK_B R45, R45 ;  /* 0x0000002dff2d723e */ /* 0x000fe200020006ff */
[----:B------:R-:W-:Y:S01]  /*9cf0*/  HADD2.F32 R59, -RZ, R59.H1_H1 ;  /* 0x3000003bff3b7230 */ /* 0x000fe20000004100 */
[----:B------:R-:W-:Y:S01]  /*9d00*/  F2FP.F16.E4M3.UNPACK_B R177, R177 ;  /* 0x000000b1ffb1723e */ /* 0x000fe200020006ff */
[----:B------:R-:W-:-:S02]  /*9d10*/  HADD2.F32 R180, -RZ, R92.H0_H0 ;  /* 0x2000005cffb47230 */ /* 0x000fc40000004100 */
[-C--:B------:R-:W-:Y:S01]  /*9d20*/  FMUL.FTZ R183, R97, R186.reuse ;  /* 0x000000ba61b77220 */ /* 0x080fe20000410000 */
[----:B------:R-:W-:Y:S01]  /*9d30*/  HADD2.F32 R93, -RZ, R93.H1_H1 ;  /* 0x3000005dff5d7230 */ /* 0x000fe20000004100 */
[----:B------:R-:W-:Y:S01]  /*9d40*/  F2FP.SATFINITE.E4M3.F32.PACK_AB_MERGE_C R95, R95, R187, RZ ;  /* 0x000000bb5f5f723e */ /* 0x000fe200048070ff */
[----:B------:R-:W-:Y:S02]  /*9d50*/  HADD2.F32 R92, -RZ, R92.H1_H1 ;  /* 0x3000005cff5c7230 */ /* 0x000fe40000004100 */
[C---:B------:R-:W-:Y:S01]  /*9d60*/  FMUL.FTZ R186, R180.reuse, R186 ;  /* 0x000000bab4ba7220 */ /* 0x040fe20000410000 */
[----:B------:R-:W-:Y:S02]  /*9d70*/  HADD2.F32 R99, -RZ, R99.H1_H1 ;  /* 0x30000063ff637230 */ /* 0x000fe40000004100 */
[----:B------:R-:W-:Y:S01]  /*9d80*/  FFMA.FTZ R183, R180, R182, -R183 ;  /* 0x000000b6b4b77223 */ /* 0x000fe200000108b7 */
[----:B------:R-:W-:Y:S01]  /*9d90*/  F2FP.SATFINITE.E4M3.F32.PACK_AB_MERGE_C R46, R46, R184, RZ ;  /* 0x000000b82e2e723e */ /* 0x000fe200048070ff */
[----:B------:R-:W-:Y:S01]  /*9da0*/  FFMA.FTZ R186, R97, R182, R186 ;  /* 0x000000b661ba7223 */ /* 0x000fe200000100ba */
[CC--:B------:R-:W-:Y:S01]  /*9db0*/  FMUL.FTZ R97, R93.reuse, R59.reuse ;  /* 0x0000003b5d617220 */ /* 0x0c0fe20000410000 */
[----:B------:R-:W-:Y:S01]  /*9dc0*/  FMUL.FTZ R59, R92, R59 ;  /* 0x0000003b5c3b7220 */ /* 0x000fe20000410000 */
[----:B------:R-:W-:Y:S01]  /*9dd0*/  HADD2.F32 R182, -RZ, R175.H0_H0 ;  /* 0x200000afffb67230 */ /* 0x000fe20000004100 */
[----:B------:R-:W-:Y:S01]  /*9de0*/  F2FP.SATFINITE.E4M3.F32.PACK_AB_MERGE_C R95, R58, R188, R95 ;  /* 0x000000bc3a5f723e */ /* 0x000fe2000480705f */
[-C--:B------:R-:W-:Y:S01]  /*9df0*/  FFMA.FTZ R92, R92, R99.reuse, -R97 ;  /* 0x000000635c5c7223 */ /* 0x080fe20000010861 */
[----:B------:R-:W-:Y:S01]  /*9e00*/  FFMA.FTZ R59, R93, R99, R59 ;  /* 0x000000635d3b7223 */ /* 0x000fe2000001003b */
[----:B------:R-:W-:-:S02]  /*9e10*/  HADD2.F32 R93, -RZ, R96.H0_H0 ;  /* 0x20000060ff5d7230 */ /* 0x000fc40000004100 */
[----:B------:R-:W-:Y:S01]  /*9e20*/  HADD2.F32 R99, -RZ, R45.H0_H0 ;  /* 0x2000002dff637230 */ /* 0x000fe20000004100 */
[----:B------:R-:W-:Y:S01]  /*9e30*/  F2FP.SATFINITE.E4M3.F32.PACK_AB_MERGE_C R92, R92, R183, RZ ;  /* 0x000000b75c5c723e */ /* 0x000fe200048070ff */
[----:B------:R-:W-:Y:S02]  /*9e40*/  HADD2.F32 R97, -RZ, R177.H0_H0 ;  /* 0x200000b1ff617230 */ /* 0x000fe40000004100 */
[-C--:B------:R-:W-:Y:S01]  /*9e50*/  FMUL.FTZ R180, R93, R182.reuse ;  /* 0x000000b65db47220 */ /* 0x080fe20000410000 */
[----:B------:R-:W-:Y:S02]  /*9e60*/  HADD2.F32 R175, -RZ, R175.H1_H1 ;  /* 0x300000afffaf7230 */ /* 0x000fe40000004100 */
[C---:B------:R-:W-:Y:S01]  /*9e70*/  FMUL.FTZ R182, R99.reuse, R182 ;  /* 0x000000b663b67220 */ /* 0x040fe20000410000 */
[----:B------:R-:W-:Y:S02]  /*9e80*/  HADD2.F32 R96, -RZ, R96.H1_H1 ;  /* 0x30000060ff607230 */ /* 0x000fe40000004100 */
[----:B------:R-:W-:Y:S01]  /*9e90*/  FFMA.FTZ R180, R99, R97, -R180 ;  /* 0x0000006163b47223 */ /* 0x000fe200000108b4 */
[----:B------:R-:W-:-:S02]  /*9ea0*/  HADD2.F32 R45, -RZ, R45.H1_H1 ;  /* 0x3000002dff2d7230 */ /* 0x000fc40000004100 */
[----:B------:R-:W-:Y:S01]  /*9eb0*/  FFMA.FTZ R182, R93, R97, R182 ;  /* 0x000000615db67223 */ /* 0x000fe200000100b6 */
[----:B------:R-:W-:Y:S02]  /*9ec0*/  HADD2.F32 R177, -RZ, R177.H1_H1 ;  /* 0x300000b1ffb17230 */ /* 0x000fe40000004100 */
[CC--:B------:R-:W-:Y:S01]  /*9ed0*/  FMUL.FTZ R93, R96.reuse, R175.reuse ;  /* 0x000000af605d7220 */ /* 0x0c0fe20000410000 */
[-C--:B------:R-:W-:Y:S01]  /*9ee0*/  F2FP.F16.E4M3.UNPACK_B R99, R178.reuse.H1 ;  /* 0x000000b2ff63723e */ /* 0x080fe200030006ff */
[C---:B------:R-:W-:Y:S01]  /*9ef0*/  FMUL.FTZ R175, R45.reuse, R175 ;  /* 0x000000af2daf7220 */ /* 0x040fe20000410000 */
[----:B------:R-:W-:Y:S01]  /*9f00*/  F2FP.F16.E4M3.UNPACK_B R178, R178 ;  /* 0x000000b2ffb2723e */ /* 0x000fe200020006ff */
[-C--:B------:R-:W-:Y:S01]  /*9f10*/  FFMA.FTZ R93, R45, R177.reuse, -R93 ;  /* 0x000000b12d5d7223 */ /* 0x080fe2000001085d */
[----:B------:R-:W-:Y:S01]  /*9f20*/  F2FP.SATFINITE.E4M3.F32.PACK_AB_MERGE_C R59, R59, R186, RZ ;  /* 0x000000ba3b3b723e */ /* 0x000fe200048070ff */
[----:B------:R-:W-:Y:S01]  /*9f30*/  FFMA.FTZ R45, R96, R177, R175 ;  /* 0x000000b1602d7223 */ /* 0x000fe200000100af */
[----:B------:R-:W-:Y:S01]  /*9f40*/  F2FP.F16.E4M3.UNPACK_B R96, R98.H1 ;  /* 0x00000062ff60723e */ /* 0x000fe200030006ff */
[--C-:B------:R-:W-:Y:S01]  /*9f50*/  HADD2.F32 R177, -RZ, R99.reuse.H0_H0 ;  /* 0x20000063ffb17230 */ /* 0x100fe20000004100 */
[----:B------:R-:W-:Y:S01]  /*9f60*/  F2FP.SATFINITE.E4M3.F32.PACK_AB_MERGE_C R180, R93, R180, R92 ;  /* 0x000000b45db4723e */ /* 0x000fe2000480705c */
[----:B------:R-:W-:Y:S01]  /*9f70*/  HADD2.F32 R99, -RZ, R99.H1_H1 ;  /* 0x30000063ff637230 */ /* 0x000fe20000004100 */
[----:B------:R-:W-:Y:S01]  /*9f80*/  F2FP.F16.E4M3.UNPACK_B R92, R176.H1 ;  /* 0x000000b0ff5c723e */ /* 0x000fe200030006ff */
[--C-:B------:R-:W-:Y:S01]  /*9f90*/  HADD2.F32 R97, -RZ, R96.reuse.H0_H0 ;  /* 0x20000060ff617230 */ /* 0x100fe20000004100 */
[----:B------:R-:W-:Y:S01]  /*9fa0*/  F2FP.F16.E4M3.UNPACK_B R93, R94.H1 ;  /* 0x0000005eff5d723e */ /* 0x000fe200030006ff */
[----:B------:R-:W-:Y:S01]  /*9fb0*/  HADD2.F32 R96, -RZ, R96.H1_H1 ;  /* 0x30000060ff607230 */ /* 0x000fe20000004100 */
[----:B------:R-:W-:Y:S01]  /*9fc0*/  F2FP.F16.E4M3.UNPACK_B R176, R176 ;  /* 0x000000b0ffb0723e */ /* 0x000fe200020006ff */
[--C-:B------:R-:W-:Y:S01]  /*9fd0*/  HADD2.F32 R187, -RZ, R92.reuse.H0_H0 ;  /* 0x2000005cffbb7230 */ /* 0x100fe20000004100 */
[----:B------:R-:W-:Y:S01]  /*9fe0*/  F2FP.F16.E4M3.UNPACK_B R98, R98 ;  /* 0x00000062ff62723e */ /* 0x000fe200020006ff */
[----:B------:R-:W-:Y:S01]  /*9ff0*/  HADD2.F32 R175, -RZ, R93.H0_H0 ;  /* 0x2000005dffaf7230 */ /* 0x000fe20000004100 */
[----:B------:R-:W-:Y:S01]  /*a000*/  F2FP.F16.E4M3.UNPACK_B R94, R94 ;  /* 0x0000005eff5e723e */ /* 0x000fe200020006ff */
[----:B------:R-:W-:-:S02]  /*a010*/  HADD2.F32 R92, -RZ, R92.H1_H1 ;  /* 0x3000005cff5c7230 */ /* 0x000fc40000004100 */
[-C--:B------:R-:W-:Y:S01]  /*a020*/  FMUL.FTZ R183, R97, R187.reuse ;  /* 0x000000bb61b77220 */ /* 0x080fe20000410000 */
[----:B------:R-:W-:Y:S02]  /*a030*/  HADD2.F32 R93, -RZ, R93.H1_H1 ;  /* 0x3000005dff5d7230 */ /* 0x000fe40000004100 */
[----:B------:R-:W-:Y:S01]  /*a040*/  FMUL.FTZ R187, R175, R187 ;  /* 0x000000bbafbb7220 */ /* 0x000fe20000410000 */
[----:B------:R-:W-:Y:S01]  /*a050*/  F2FP.SATFINITE.E4M3.F32.PACK_AB_MERGE_C R45, R45, R182, R59 ;  /* 0x000000b62d2d723e */ /* 0x000fe2000480703b */
[-C--:B------:R-:W-:Y:S02]  /*a060*/  FFMA.FTZ R183, R175, R177.reuse, -R183 ;  /* 0x000000b1afb77223 */ /* 0x080fe400000108b7 */
[----:B------:R-:W-:Y:S01]  /*a070*/  FFMA.FTZ R187, R97, R177, R187 ;  /* 0x000000b161bb7223 */ /* 0x000fe200000100bb */
[-C--:B------:R-:W-:Y:S01]  /*a080*/  FMUL.FTZ R97, R96, R92.reuse ;  /* 0x0000005c60617220 */ /* 0x080fe20000410000 */
[----:B------:R-:W-:Y:S01]  /*a090*/  FMUL.FTZ R92, R93, R92 ;  /* 0x0000005c5d5c7220 */ /* 0x000fe20000410000 */
[----:B------:R-:W-:-:S02]  /*a0a0*/  HADD2.F32 R177, -RZ, R176.H0_H0 ;  /* 0x200000b0ffb17230 */ /* 0x000fc40000004100 */
[-C--:B------:R-:W-:Y:S01]  /*a0b0*/  FFMA.FTZ R93, R93, R99.reuse, -R97 ;  /* 0x000000635d5d7223 */ /* 0x080fe20000010861 */
[----:B------:R-:W-:Y:S01]  /*a0c0*/  FFMA.FTZ R92, R96, R99, R92 ;  /* 0x00000063605c7223 */ /* 0x000fe2000001005c */
[----:B------:R-:W-:Y:S02]  /*a0d0*/  HADD2.F32 R96, -RZ, R98.H0_H0 ;  /* 0x20000062ff607230 */ /* 0x000fe40000004100 */
[----:B------:R-:W-:Y:S01]  /*a0e0*/  HADD2.F32 R99, -RZ, R94.H0_H0 ;  /* 0x2000005eff637230 */ /* 0x000fe20000004100 */
[----:B------:R-:W-:Y:S01]  /*a0f0*/  F2FP.SATFINITE.E4M3.F32.PACK_AB_MERGE_C R93, R93, R183, RZ ;  /* 0x000000b75d5d723e */ /* 0x000fe200048070ff */
[----:B------:R-:W-:Y:S02]  /*a100*/  HADD2.F32 R97, -RZ, R178.H0_H0 ;  /* 0x200000b2ff617230 */ /* 0x000fe40000004100 */
[-C--:B------:R-:W-:Y:S01]  /*a110*/  FMUL.FTZ R175, R96, R177.reuse ;  /* 0x000000b160af7220 */ /* 0x080fe20000410000 */
[----:B------:R-:W-:Y:S02]  /*a120*/  HADD2.F32 R176, -RZ, R176.H1_H1 ;  /* 0x300000b0ffb07230 */ /* 0x000fe40000004100 */
[----:B------:R-:W-:Y:S01]  /*a130*/  FMUL.FTZ R177, R99, R177 ;  /* 0x000000b163b17220 */ /* 0x000fe20000410000 */
[----:B------:R-:W-:-:S02]  /*a140*/  HADD2.F32 R98, -RZ, R98.H1_H1 ;  /* 0x30000062ff627230 */ /* 0x000fc40000004100 */
[-C--:B------:R-:W-:Y:S01]  /*a150*/  FFMA.FTZ R175, R99, R97.reuse, -R175 ;  /* 0x0000006163af7223 */ /* 0x080fe200000108af */
[----:B------:R-:W-:Y:S02]  /*a160*/  HADD2.F32 R94, -RZ, R94.H1_H1 ;  /* 0x3000005eff5e7230 */ /* 0x000fe40000004100 */
[----:B------:R-:W-:Y:S01]  /*a170*/  FFMA.FTZ R177, R96, R97, R177 ;  /* 0x0000006160b17223 */ /* 0x000fe200000100b1 */
[----:B------:R-:W-:Y:S02]  /*a180*/  HADD2.F32 R178, -RZ, R178.H1_H1 ;  /* 0x300000b2ffb27230 */ /* 0x000fe40000004100 */
[-C--:B------:R-:W-:Y:S01]  /*a190*/  FMUL.FTZ R96, R98, R176.reuse ;  /* 0x000000b062607220 */ /* 0x080fe20000410000 */
[----:B------:R-:W-:Y:S01]  /*a1a0*/  F2FP.SATFINITE.E4M3.F32.PACK_AB_MERGE_C R92, R92, R187, RZ ;  /* 0x000000bb5c5c723e */ /* 0x000fe200048070ff */
[----:B------:R-:W-:Y:S01]  /*a1b0*/  FMUL.FTZ R176, R94, R176 ;  /* 0x000000b05eb07220 */ /* 0x000fe20000410000 */
[----:B------:R-:W-:Y:S01]  /*a1c0*/  F2FP.SATFINITE.E4M3.F32.PACK_AB_MERGE_C R97, R56, R57, R44 ;  /* 0x000000393861723e */ /* 0x000fe2000480702c */
[-C--:B------:R-:W-:Y:S01]  /*a1d0*/  FFMA.FTZ R96, R94, R178.reuse, -R96 ;  /* 0x000000b25e607223 */ /* 0x080fe20000010860 */
[----:B------:R-:W-:Y:S01]  /*a1e0*/  F2FP.SATFINITE.E4M3.F32.PACK_AB_MERGE_C R99, R47, R185, R46 ;  /* 0x000000b92f63723e */ /* 0x000fe2000480702e */
[----:B------:R-:W-:-:S03]  /*a1f0*/  FFMA.FTZ R176, R98, R178, R176 ;  /* 0x000000b262b07223 */ /* 0x000fc600000100b0 */
[----:B------:R-:W-:Y:S01]  /*a200*/  F2FP.SATFINITE.E4M3.F32.PACK_AB_MERGE_C R94, R96, R175, R93 ;  /* 0x000000af605e723e */ /* 0x000fe2000480705d */
[----:B------:R-:W-:Y:S01]  /*a210*/  IMAD.MOV.U32 R93, RZ, RZ, R181 ;  /* 0x000000ffff5d7224 */ /* 0x000fe200078e00b5 */
[----:B------:R-:W-:Y:S01]  /*a220*/  F2FP.SATFINITE.E4M3.F32.PACK_AB_MERGE_C R98, R176, R177, R92 ;  /* 0x000000b1b062723e */ /* 0x000fe2000480705c */
[----:B------:R-:W-:Y:S01]  /*a230*/  IMAD.MOV.U32 R96, RZ, RZ, R45 ;  /* 0x000000ffff607224 */ /* 0x000fe200078e002d */
[----:B------:R-:W-:-:S07]  /*a240*/  MOV R92, R180 ;  /* 0x000000b4005c7202 */ /* 0x000fce0000000f00 */
.L_x_554:
[----:B------:R-:W-:Y:S05]  /*a250*/  BSYNC B3 ;  /* 0x0000000000037941 */ /* 0x000fea0003800000 */
.L_x_553:
[----:B------:R-:W-:-:S13]  /*a260*/  ISETP.GE.AND P4, PT, R179, R152, PT ;  /* 0x00000098b300720c */ /* 0x000fda0003f86270 */
[--C-:B------:R-:W-:Y:S02]  /*a270*/  @!P4 SHF.R.S32.HI R45, RZ, 0x1f, R179.reuse ;  /* 0x0000001fff2dc819 */ /* 0x100fe400000114b3 */
[----:B------:R-:W-:-:S04]  /*a280*/  @!P4 IADD3 R47, P5, P6, R118, R140, R179 ;  /* 0x0000008c762fc210 */ /* 0x000fc80007ebe0b3 */
[----:B------:R-:W-:Y:S02]  /*a290*/  @!P4 IADD3.X R56, R4, R170, R45, P5, P6 ;  /* 0x000000aa0438c210 */ /* 0x000fe40002fec42d */
[----:B------:R-:W-:-:S04]  /*a2a0*/  IADD3 R45, P5, P6, R118, R140, R26 ;  /* 0x0000008c762d7210 */ /* 0x000fc80007ebe01a */
[----:B------:R-:W-:Y:S02]  /*a2b0*/  IADD3.X R46, R4, R170, R30, P5, P6 ;  /* 0x000000aa042e7210 */ /* 0x000fe40002fec41e */
[----:B------:R-:W-:-:S05]  /*a2c0*/  IADD3 R44, P5, R45, R124, RZ ;  /* 0x0000007c2d2c7210 */ /* 0x000fca0007fbe0ff */
[----:B------:R-:W-:Y:S01]  /*a2d0*/  IMAD.X R45, R46, 0x1, R125, P5 ;  /* 0x000000012e2d7824 */ /* 0x000fe200028e067d */
[----:B------:R-:W-:-:S04]  /*a2e0*/  @!P4 IADD3 R46, P5, R47, R124, RZ ;  /* 0x0000007c2f2ec210 */ /* 0x000fc80007fbe0ff */
[----:B0-----:R0:W-:Y:S01]  /*a2f0*/  STG.E.128 desc[UR54][R44.64], R92 ;  /* 0x0000005c2c007986 */ /* 0x0011e2000c101d36 */
[----:B------:R-:W-:-:S05]  /*a300*/  @!P4 IMAD.X R47, R56, 0x1, R125, P5 ;  /* 0x00000001382fc824 */ /* 0x000fca00028e067d */
[----:B-1----:R0:W-:Y:S03]  /*a310*/  @!P4 STG.E.128 desc[UR54][R46.64], R96 ;  /* 0x000000602e00c986 */ /* 0x0021e6000c101d36 */
.L_x_552:
[----:B------:R-:W-:Y:S05]  /*a320*/  BSYNC B2 ;  /* 0x0000000000027941 */ /* 0x000fea0003800000 */
.L_x_551:
[----:B------:R-:W-:Y:S01]  /*a330*/  ISETP.NE.AND P4, PT, R35, RZ, PT ;  /* 0x000000ff2300720c */ /* 0x000fe20003f85270 */
[----:B------:R-:W-:-:S12]  /*a340*/  BSSY B2, `(.L_x_555) ;  /* 0x00000f6000027945 */ /* 0x000fd80003800000 */
[----:B------:R-:W-:Y:S05]  /*a350*/  @!P4 BRA `(.L_x_556) ;  /* 0x0000000c00d0c947 */ /* 0x000fea0003800000 */
[----:B0-----:R-:W-:Y:S01]  /*a360*/  SEL R44, R121, R158, !P1 ;  /* 0x0000009e792c7207 */ /* 0x001fe20004800000 */
[----:B------:R-:W-:Y:S01]  /*a370*/  BSSY B3, `(.L_x_557) ;  /* 0x00000e8000037945 */ /* 0x000fe20003800000 */
[----:B------:R-:W-:Y:S02]  /*a380*/  IADD3 R93, P4, P5, R118, R140, R27 ;  /* 0x0000008c765d7210 */ /* 0x000fe40007d9e01b */
[----:B------:R-:W-:Y:S02]  /*a390*/  SHF.R.S32.HI R45, RZ, 0x1f, R44 ;  /* 0x0000001fff2d7819 */ /* 0x000fe4000001142c */
[----:B------:R-:W-:Y:S02]  /*a3a0*/  IADD3.X R92, R4, R170, R31, P4, P5 ;  /* 0x000000aa045c7210 */ /* 0x000fe400027ea41f */
[----:B------:R-:W-:Y:S02]  /*a3b0*/  LEA.HI R44, R45, R44, RZ, 0x5 ;  /* 0x0000002c2d2c7211 */ /* 0x000fe400078f28ff */
[----:B------:R-:W-:-:S02]  /*a3c0*/  ISETP.GE.AND P4, PT, R0, R133, PT ;  /* 0x000000850000720c */ /* 0x000fc40003f86270 */
[----:B------:R-:W-:-:S04]  /*a3d0*/  LEA.HI.SX32 R44, R44, R101, 0x1b ;  /* 0x000000652c2c7211 */ /* 0x000fc800078fdaff */
[----:B------:R-:W-:Y:S01]  /*a3e0*/  SHF.R.S32.HI R45, RZ, 0x1f, R44 ;  /* 0x0000001fff2d7819 */ /* 0x000fe2000001142c */
[----:B------:R-:W-:-:S03]  /*a3f0*/  IMAD.SHL.U32 R94, R44, 0x10, RZ ;  /* 0x000000102c5e7824 */ /* 0x000fc600078e00ff */
[----:B------:R-:W-:-:S04]  /*a400*/  LEA.HI R45, R45, R44, RZ, 0x2 ;  /* 0x0000002c2d2d7211 */ /* 0x000fc800078f10ff */
[----:B------:R-:W-:Y:S02]  /*a410*/  SHF.R.S32.HI R44, RZ, 0x2, R45 ;  /* 0x00000002ff2c7819 */ /* 0x000fe4000001142d */
[----:B------:R-:W-:-:S03]  /*a420*/  LOP3.LUT R45, R227, 0x30, R94, 0xf8, !PT ;  /* 0x00000030e32d7812 */ /* 0x000fc600078ef85e */
[----:B------:R-:W-:Y:S01]  /*a430*/  IMAD R44, R44, 0x2800, R229 ;  /* 0x000028002c2c7824 */ /* 0x000fe200078e02e5 */
[----:B------:R-:W-:-:S04]  /*a440*/  LOP3.LUT R45, R45, R228, RZ, 0x3c, !PT ;  /* 0x000000e42d2d7212 */ /* 0x000fc800078e3cff */
[----:B------:R-:W-:Y:S01]  /*a450*/  IADD3 R44, R44, R45, RZ ;  /* 0x0000002d2c2c7210 */ /* 0x000fe20007ffe0ff */
[----:B------:R-:W-:-:S04]  /*a460*/  IMAD R45, R17, 0x7800, R143 ;  /* 0x00007800112d7824 */ /* 0x000fc800078e028f */
[----:B------:R-:W-:Y:S02]  /*a470*/  IMAD R47, R17, 0x7800, R44 ;  /* 0x00007800112f7824 */ /* 0x000fe400078e022c */
[C---:B------:R-:W-:Y:S02]  /*a480*/  IMAD.IADD R45, R16.reuse, 0x1, R45 ;  /* 0x00000001102d7824 */ /* 0x040fe400078e022d */
[----:B------:R-:W-:-:S04]  /*a490*/  IMAD.IADD R56, R16, 0x1, R47 ;  /* 0x0000000110387824 */ /* 0x000fc800078e022f */
[----:B------:R-:W0:Y:S04]  /*a4a0*/  LDS.128 R44, [R45+0x24200] ;  /* 0x024200002d2c7984 */ /* 0x000e280000000c00 */
[----:B------:R-:W1:Y:S01]  /*a4b0*/  LDS.128 R56, [R56+0x24200] ;  /* 0x0242000038387984 */ /* 0x000e620000000c00 */
[----:B------:R-:W-:Y:S05]  /*a4c0*/  @P4 BRA `(.L_x_558) ;  /* 0x0000000c00484947 */ /* 0x000fea0003800000 */
[--C-:B------:R-:W-:Y:S02]  /*a4d0*/  SHF.R.U32.HI R48, RZ, 0x8, R49.reuse ;  /* 0x00000008ff307819 */ /* 0x100fe40000011631 */
[----:B------:R-:W-:Y:S02]  /*a4e0*/  LOP3.LUT R50, R49, 0xff0000ff, RZ, 0xc0, !PT ;  /* 0xff0000ff31327812 */ /* 0x000fe400078ec0ff */
[----:B------:R-:W-:Y:S01]  /*a4f0*/  SHF.R.U32.HI R60, RZ, 0x10, R49 ;  /* 0x00000010ff3c7819 */ /* 0x000fe20000011631 */
[----:B------:R-:W-:Y:S01]  /*a500*/  IMAD.SHL.U32 R49, R48, 0x100, RZ ;  /* 0x0000010030317824 */ /* 0x000fe200078e00ff */
[----:B------:R-:W-:Y:S02]  /*a510*/  SHF.R.U32.HI R95, RZ, 0x8, R61 ;  /* 0x00000008ff5f7819 */ /* 0x000fe4000001163d */
[----:B------:R-:W-:Y:S02]  /*a520*/  LOP3.LUT R48, R61, 0xff0000ff, RZ, 0xc0, !PT ;  /* 0xff0000ff3d307812 */ /* 0x000fe400078ec0ff */
[----:B------:R-:W-:Y:S01]  /*a530*/  LOP3.LUT R50, R50, 0xff00, R49, 0xf8, !PT ;  /* 0x0000ff0032327812 */ /* 0x000fe200078ef831 */
[----:B------:R-:W-:Y:S01]  /*a540*/  IMAD.SHL.U32 R49, R95, 0x100, RZ ;  /* 0x000001005f317824 */ /* 0x000fe200078e00ff */
[----:B------:R-:W-:Y:S01]  /*a550*/  SHF.R.U32.HI R62, RZ, 0x10, R61 ;  /* 0x00000010ff3e7819 */ /* 0x000fe2000001163d */
[----:B------:R-:W-:Y:S01]  /*a560*/  IMAD.U32 R61, R60, 0x10000, RZ ;  /* 0x000100003c3d7824 */ /* 0x000fe200078e00ff */
[----:B------:R-:W-:-:S02]  /*a570*/  F2FP.F16.E4M3.UNPACK_B R179, R172.H1 ;  /* 0x000000acffb3723e */ /* 0x000fc400030006ff */
[----:B------:R-:W-:Y:S02]  /*a580*/  LOP3.LUT R49, R48, 0xff00, R49, 0xf8, !PT ;  /* 0x0000ff0030317812 */ /* 0x000fe400078ef831 */
[----:B------:R-:W-:Y:S02]  /*a590*/  LOP3.LUT R48, R50, 0xff0000, R61, 0xf8, !PT ;  /* 0x00ff000032307812 */ /* 0x000fe400078ef83d */
[----:B------:R-:W-:Y:S01]  /*a5a0*/  SHF.L.U32 R50, R62, 0x10, RZ ;  /* 0x000000103e327819 */ /* 0x000fe200000006ff */
[----:B-1----:R-:W-:Y:S01]  /*a5b0*/  IMAD.MOV.U32 R62, RZ, RZ, R57 ;  /* 0x000000ffff3e7224 */ /* 0x002fe200078e0039 */
[----:B------:R-:W-:Y:S02]  /*a5c0*/  F2FP.F16.E4M3.UNPACK_B R96, R48 ;  /* 0x00000030ff60723e */ /* 0x000fe400020006ff */
[----:B0-----:R-:W-:Y:S02]  /*a5d0*/  F2FP.F16.E4M3.UNPACK_B R57, R45 ;  /* 0x0000002dff39723e */ /* 0x001fe400020006ff */
[-C--:B------:R-:W-:Y:S01]  /*a5e0*/  F2FP.F16.E4M3.UNPACK_B R95, R62.reuse ;  /* 0x0000003eff5f723e */ /* 0x080fe200020006ff */
[----:B------:R-:W-:Y:S01]  /*a5f0*/  HADD2.F32 R98, -RZ, R96.H1_H1 ;  /* 0x30000060ff627230 */ /* 0x000fe20000004100 */
[----:B------:R-:W-:Y:S01]  /*a600*/  LOP3.LUT R61, R49, 0xff0000, R50, 0xf8, !PT ;  /* 0x00ff0000313d7812 */ /* 0x000fe200078ef832 */
[----:B------:R-:W-:Y:S01]  /*a610*/  HADD2.F32 R60, -RZ, R57.H0_H0 ;  /* 0x20000039ff3c7230 */ /* 0x000fe20000004100 */
[----:B------:R-:W-:Y:S01]  /*a620*/  F2FP.F16.E4M3.UNPACK_B R62, R62.H1 ;  /* 0x0000003eff3e723e */ /* 0x000fe200030006ff */
[--C-:B------:R-:W-:Y:S01]  /*a630*/  HADD2.F32 R50, -RZ, R95.reuse.H0_H0 ;  /* 0x2000005fff327230 */ /* 0x100fe20000004100 */
[-C--:B------:R-:W-:Y:S01]  /*a640*/  F2FP.F16.E4M3.UNPACK_B R49, R61.reuse ;  /* 0x0000003dff31723e */ /* 0x080fe200020006ff */
[----:B------:R-:W-:Y:S01]  /*a650*/  HADD2.F32 R95, -RZ, R95.H1_H1 ;  /* 0x3000005fff5f7230 */ /* 0x000fe20000004100 */
[----:B------:R-:W-:Y:S01]  /*a660*/  F2FP.F16.E4M3.UNPACK_B R61, R61.H1 ;  /* 0x0000003dff3d723e */ /* 0x000fe200030006ff */
[----:B------:R-:W-:-:S02]  /*a670*/  HADD2.F32 R57, -RZ, R57.H1_H1 ;  /* 0x30000039ff397230 */ /* 0x000fc40000004100 */
[----:B------:R-:W-:Y:S02]  /*a680*/  HADD2.F32 R99, -RZ, R96.H0_H0 ;  /* 0x20000060ff637230 */ /* 0x000fe40000004100 */
[-C--:B------:R-:W-:Y:S01]  /*a690*/  FMUL.FTZ R176, R95, R98.reuse ;  /* 0x000000625fb07220 */ /* 0x080fe20000410000 */
[--C-:B------:R-:W-:Y:S02]  /*a6a0*/  HADD2.F32 R96, -RZ, R49.reuse.H1_H1 ;  /* 0x30000031ff607230 */ /* 0x100fe40000004100 */
[C---:B------:R-:W-:Y:S01]  /*a6b0*/  FMUL.FTZ R98, R57.reuse, R98 ;  /* 0x0000006239627220 */ /* 0x040fe20000410000 */
[----:B------:R-:W-:Y:S02]  /*a6c0*/  HADD2.F32 R97, -RZ, R49.H0_H0 ;  /* 0x20000031ff617230 */ /* 0x000fe40000004100 */
[-C--:B------:R-:W-:Y:S01]  /*a6d0*/  FMUL.FTZ R175, R50, R99.reuse ;  /* 0x0000006332af7220 */ /* 0x080fe20000410000 */
[C---:B------:R-:W-:Y:S01]  /*a6e0*/  FMUL.FTZ R99, R60.reuse, R99 ;  /* 0x000000633c637220 */ /* 0x040fe20000410000 */
[-C--:B------:R-:W-:Y:S01]  /*a6f0*/  FFMA.FTZ R57, R57, R96.reuse, -R176 ;  /* 0x0000006039397223 */ /* 0x080fe200000108b0 */
[----:B------:R-:W-:Y:S01]  /*a700*/  FFMA.FTZ R49, R95, R96, R98 ;  /* 0x000000605f317223 */ /* 0x000fe20000010062 */
[----:B------:R-:W-:Y:S01]  /*a710*/  F2FP.F16.E4M3.UNPACK_B R96, R48.H1 ;  /* 0x00000030ff60723e */ /* 0x000fe200030006ff */
[----:B------:R-:W-:Y:S01]  /*a720*/  FFMA.FTZ R60, R60, R97, -R175 ;  /* 0x000000613c3c7223 */ /* 0x000fe200000108af */
[----:B------:R-:W-:Y:S01]  /*a730*/  F2FP.F16.E4M3.UNPACK_B R95, R45.H1 ;  /* 0x0000002dff5f723e */ /* 0x000fe200030006ff */
[----:B------:R-:W-:-:S02]  /*a740*/  HADD2.F32 R45, -RZ, R62.H0_H0 ;  /* 0x2000003eff2d7230 */ /* 0x000fc40000004100 */
[----:B------:R-:W-:Y:S01]  /*a750*/  FFMA.FTZ R50, R50, R97, R99 ;  /* 0x0000006132327223 */ /* 0x000fe20000010063 */
[----:B------:R-:W-:Y:S02]  /*a760*/  HADD2.F32 R98, -RZ, R96.H0_H0 ;  /* 0x20000060ff627230 */ /* 0x000fe40000004100 */
[----:B------:R-:W-:Y:S02]  /*a770*/  HADD2.F32 R48, -RZ, R95.H0_H0 ;  /* 0x2000005fff307230 */ /* 0x000fe40000004100 */
[----:B------:R-:W-:Y:S02]  /*a780*/  HADD2.F32 R97, -RZ, R61.H0_H0 ;  /* 0x2000003dff617230 */ /* 0x000fe40000004100 */
[-C--:B------:R-:W-:Y:S01]  /*a790*/  FMUL.FTZ R99, R45, R98.reuse ;  /* 0x000000622d637220 */ /* 0x080fe20000410000 */
[----:B------:R-:W-:Y:S02]  /*a7a0*/  HADD2.F32 R95, -RZ, R95.H1_H1 ;  /* 0x3000005fff5f7230 */ /* 0x000fe40000004100 */
[C---:B------:R-:W-:Y:S01]  /*a7b0*/  FMUL.FTZ R98, R48.reuse, R98 ;  /* 0x0000006230627220 */ /* 0x040fe20000410000 */
[----:B------:R-:W-:Y:S01]  /*a7c0*/  FFMA.FTZ R48, R48, R97, -R99 ;  /* 0x0000006130307223 */ /* 0x000fe20000010863 */
[----:B------:R-:W-:-:S02]  /*a7d0*/  SHF.R.U32.HI R99, RZ, 0x10, R63 ;  /* 0x00000010ff637819 */ /* 0x000fc4000001163f */
[----:B------:R-:W-:Y:S01]  /*a7e0*/  FFMA.FTZ R45, R45, R97, R98 ;  /* 0x000000612d2d7223 */ /* 0x000fe20000010062 */
[----:B------:R-:W-:Y:S02]  /*a7f0*/  HADD2.F32 R97, -RZ, R62.H1_H1 ;  /* 0x3000003eff617230 */ /* 0x000fe40000004100 */
[----:B------:R-:W-:Y:S02]  /*a800*/  HADD2.F32 R62, -RZ, R96.H1_H1 ;  /* 0x30000060ff3e7230 */ /* 0x000fe40000004100 */
[----:B------:R-:W-:-:S03]  /*a810*/  HADD2.F32 R96, -RZ, R61.H1_H1 ;  /* 0x3000003dff607230 */ /* 0x000fc60000004100 */
[-C--:B------:R-:W-:Y:S01]  /*a820*/  FMUL.FTZ R98, R97, R62.reuse ;  /* 0x0000003e61627220 */ /* 0x080fe20000410000 */
[----:B------:R-:W-:-:S03]  /*a830*/  FMUL.FTZ R176, R95, R62 ;  /* 0x0000003e5fb07220 */ /* 0x000fc60000410000 */
[-C--:B------:R-:W-:Y:S01]  /*a840*/  FFMA.FTZ R62, R95, R96.reuse, -R98 ;  /* 0x000000605f3e7223 */ /* 0x080fe20000010862 */
[----:B------:R-:W-:Y:S01]  /*a850*/  SHF.R.U32.HI R98, RZ, 0x8, R51 ;  /* 0x00000008ff627819 */ /* 0x000fe20000011633 */
[----:B------:R-:W-:Y:S01]  /*a860*/  FFMA.FTZ R61, R97, R96, R176 ;  /* 0x00000060613d7223 */ /* 0x000fe200000100b0 */
[----:B------:R-:W-:Y:S02]  /*a870*/  SHF.R.U32.HI R96, RZ, 0x8, R63 ;  /* 0x00000008ff607819 */ /* 0x000fe4000001163f */
[----:B------:R-:W-:Y:S01]  /*a880*/  LOP3.LUT R95, R63, 0xff0000ff, RZ, 0xc0, !PT ;  /* 0xff0000ff3f5f7812 */ /* 0x000fe200078ec0ff */
[----:B------:R-:W-:Y:S01]  /*a890*/  IMAD.SHL.U32 R98, R98, 0x100, RZ ;  /* 0x0000010062627824 */ /* 0x000fe200078e00ff */
[----:B------:R-:W-:Y:S01]  /*a8a0*/  LOP3.LUT R63, R51, 0xff0000ff, RZ, 0xc0, !PT ;  /* 0xff0000ff333f7812 */ /* 0x000fe200078ec0ff */
[----:B------:R-:W-:Y:S01]  /*a8b0*/  IMAD.SHL.U32 R96, R96, 0x100, RZ ;  /* 0x0000010060607824 */ /* 0x000fe200078e00ff */
[----:B------:R-:W-:Y:S02]  /*a8c0*/  SHF.R.U32.HI R97, RZ, 0x10, R51 ;  /* 0x00000010ff617819 */ /* 0x000fe40000011633 */
[----:B------:R-:W-:-:S02]  /*a8d0*/  LOP3.LUT R63, R63, 0xff00, R98, 0xf8, !PT ;  /* 0x0000ff003f3f7812 */ /* 0x000fc400078ef862 */
[----:B------:R-:W-:Y:S01]  /*a8e0*/  LOP3.LUT R51, R95, 0xff00, R96, 0xf8, !PT ;  /* 0x0000ff005f337812 */ /* 0x000fe200078ef860 */
[----:B------:R-:W-:Y:S01]  /*a8f0*/  IMAD.U32 R98, R97, 0x10000, RZ ;  /* 0x0001000061627824 */ /* 0x000fe200078e00ff */
[----:B------:R-:W-:Y:S01]  /*a900*/  F2FP.SATFINITE.E4M3.F32.PACK_AB_MERGE_C R48, R62, R48, RZ ;  /* 0x000000303e30723e */ /* 0x000fe200048070ff */
[----:B------:R-:W-:Y:S01]  /*a910*/  IMAD.U32 R96, R99, 0x10000, RZ ;  /* 0x0001000063607824 */ /* 0x000fe200078e00ff */
[----:B------:R-:W-:Y:S02]  /*a920*/  F2FP.F16.E4M3.UNPACK_B R99, R47 ;  /* 0x0000002fff63723e */ /* 0x000fe400020006ff */
[----:B------:R-:W-:Y:S02]  /*a930*/  LOP3.LUT R97, R63, 0xff0000, R98, 0xf8, !PT ;  /* 0x00ff00003f617812 */ /* 0x000fe400078ef862 */
[----:B------:R-:W-:Y:S01]  /*a940*/  MOV R98, R59 ;  /* 0x0000003b00627202 */ /* 0x000fe20000000f00 */
[--C-:B------:R-:W-:Y:S01]  /*a950*/  HADD2.F32 R177, -RZ, R99.reuse.H0_H0 ;  /* 0x20000063ffb17230 */ /* 0x100fe20000004100 */
[----:B------:R-:W-:Y:S01]  /*a960*/  LOP3.LUT R51, R51, 0xff0000, R96, 0xf8, !PT ;  /* 0x00ff000033337812 */ /* 0x000fe200078ef860 */
[----:B------:R-:W-:Y:S01]  /*a970*/  HADD2.F32 R99, -RZ, R99.H1_H1 ;  /* 0x30000063ff637230 */ /* 0x000fe20000004100 */
[----:B------:R-:W-:-:S02]  /*a980*/  F2FP.F16.E4M3.UNPACK_B R175, R98 ;  /* 0x00000062ffaf723e */ /* 0x000fc400020006ff */
[----:B------:R-:W-:Y:S02]  /*a990*/  F2FP.F16.E4M3.UNPACK_B R95, R97 ;  /* 0x00000061ff5f723e */ /* 0x000fe400020006ff */
[----:B------:R-:W-:Y:S01]  /*a9a0*/  F2FP.F16.E4M3.UNPACK_B R59, R51 ;  /* 0x00000033ff3b723e */ /* 0x000fe200020006ff */
[----:B------:R-:W-:Y:S01]  /*a9b0*/  HADD2.F32 R63, -RZ, R175.H0_H0 ;  /* 0x200000afff3f7230 */ /* 0x000fe20000004100 */
[----:B------:R-:W-:Y:S01]  /*a9c0*/  F2FP.F16.E4M3.UNPACK_B R98, R98.H1 ;  /* 0x00000062ff62723e */ /* 0x000fe200030006ff */
[----:B------:R-:W-:Y:S01]  /*a9d0*/  HADD2.F32 R96, -RZ, R95.H0_H0 ;  /* 0x2000005fff607230 */ /* 0x000fe20000004100 */
[----:B------:R-:W-:Y:S01]  /*a9e0*/  F2FP.F16.E4M3.UNPACK_B R97, R97.H1 ;  /* 0x00000061ff61723e */ /* 0x000fe200030006ff */
[----:B------:R-:W-:Y:S01]  /*a9f0*/  HADD2.F32 R176, -RZ, R59.H0_H0 ;  /* 0x2000003bffb07230 */ /* 0x000fe20000004100 */
[----:B------:R-:W-:Y:S01]  /*aa00*/  F2FP.SATFINITE.E4M3.F32.PACK_AB_MERGE_C R61, R61, R45, RZ ;  /* 0x0000002d3d3d723e */ /* 0x000fe200048070ff */
[----:B------:R-:W-:Y:S02]  /*aa10*/  HADD2.F32 R175, -RZ, R175.H1_H1 ;  /* 0x300000afffaf7230 */ /* 0x000fe40000004100 */
[-C--:B------:R-:W-:Y:S01]  /*aa20*/  FMUL.FTZ R178, R63, R96.reuse ;  /* 0x000000603fb27220 */ /* 0x080fe20000410000 */
[----:B------:R-:W-:Y:S01]  /*aa30*/  FMUL.FTZ R180, R177, R96 ;  /* 0x00000060b1b47220 */ /* 0x000fe20000410000 */
[----:B------:R-:W-:-:S02]  /*aa40*/  F2FP.SATFINITE.E4M3.F32.PACK_AB_MERGE_C R45, R57, R60, R48 ;  /* 0x0000003c392d723e */ /* 0x000fc40004807030 */
[-C--:B------:R-:W-:Y:S01]  /*aa50*/  FFMA.FTZ R96, R177, R176.reuse, -R178 ;  /* 0x000000b0b1607223 */ /* 0x080fe200000108b2 */
[----:B------:R-:W-:Y:S02]  /*aa60*/  HADD2.F32 R178, -RZ, R95.H1_H1 ;  /* 0x3000005fffb27230 */ /* 0x000fe40000004100 */
[----:B------:R-:W-:Y:S01]  /*aa70*/  FFMA.FTZ R63, R63, R176, R180 ;  /* 0x000000b03f3f7223 */ /* 0x000fe200000100b4 */
[----:B------:R-:W-:Y:S01]  /*aa80*/  HADD2.F32 R176, -RZ, R59.H1_H1 ;  /* 0x3000003bffb07230 */ /* 0x000fe20000004100 */
[----:B------:R-:W-:Y:S01]  /*aa90*/  F2FP.SATFINITE.E4M3.F32.PACK_AB_MERGE_C R57, R49, R50, R61 ;  /* 0x000000323139723e */ /* 0x000fe2000480703d */
[-C--:B------:R-:W-:Y:S01]  /*aaa0*/  FMUL.FTZ R180, R175, R178.reuse ;  /* 0x000000b2afb47220 */ /* 0x080fe20000410000 */
[----:B------:R-:W-:-:S03]  /*aab0*/  FMUL.FTZ R178, R99, R178 ;  /* 0x000000b263b27220 */ /* 0x000fc60000410000 */
[-C--:B------:R-:W-:Y:S01]  /*aac0*/  FFMA.FTZ R95, R99, R176.reuse, -R180 ;  /* 0x000000b0635f7223 */ /* 0x080fe200000108b4 */
[----:B------:R-:W-:Y:S01]  /*aad0*/  F2FP.F16.E4M3.UNPACK_B R99, R47.H1 ;  /* 0x0000002fff63723e */ /* 0x000fe200030006ff */
[----:B------:R-:W-:Y:S01]  /*aae0*/  FFMA.FTZ R59, R175, R176, R178 ;  /* 0x000000b0af3b7223 */ /* 0x000fe200000100b2 */
[----:B------:R-:W-:Y:S01]  /*aaf0*/  F2FP.F16.E4M3.UNPACK_B R175, R51.H1 ;  /* 0x00000033ffaf723e */ /* 0x000fe200030006ff */
[----:B------:R-:W-:Y:S02]  /*ab00*/  HADD2.F32 R51, -RZ, R98.H0_H0 ;  /* 0x20000062ff337230 */ /* 0x000fe40000004100 */
[----:B------:R-:W-:Y:S02]  /*ab10*/  HADD2.F32 R178, -RZ, R97.H0_H0 ;  /* 0x20000061ffb27230 */ /* 0x000fe40000004100 */
[----:B------:R-:W-:Y:S02]  /*ab20*/  HADD2.F32 R47, -RZ, R99.H0_H0 ;  /* 0x20000063ff2f7230 */ /* 0x000fe40000004100 */
[----:B------:R-:W-:-:S02]  /*ab30*/  HADD2.F32 R176, -RZ, R175.H0_H0 ;  /* 0x200000afffb07230 */ /* 0x000fc40000004100 */
[-C--:B------:R-:W-:Y:S01]  /*ab40*/  FMUL.FTZ R180, R51, R178.reuse ;  /* 0x000000b233b47220 */ /* 0x080fe20000410000 */
[----:B------:R-:W-:Y:S02]  /*ab50*/  HADD2.F32 R97, -RZ, R97.H1_H1 ;  /* 0x30000061ff617230 */ /* 0x000fe40000004100 */
[C---:B------:R-:W-:Y:S01]  /*ab60*/  FMUL.FTZ R178, R47.reuse, R178 ;  /* 0x000000b22fb27220 */ /* 0x040fe20000410000 */
[----:B------:R-:W-:Y:S02]  /*ab70*/  HADD2.F32 R99, -RZ, R99.H1_H1 ;  /* 0x30000063ff637230 */ /* 0x000fe40000004100 */
[-C--:B------:R-:W-:Y:S01]  /*ab80*/  FFMA.FTZ R47, R47, R176.reuse, -R180 ;  /* 0x000000b02f2f7223 */ /* 0x080fe200000108b4 */
[----:B------:R-:W-:Y:S02]  /*ab90*/  HADD2.F32 R175, -RZ, R175.H1_H1 ;  /* 0x300000afffaf7230 */ /* 0x000fe40000004100 */
[----:B------:R-:W-:Y:S01]  /*aba0*/  FFMA.FTZ R51, R51, R176, R178 ;  /* 0x000000b033337223 */ /* 0x000fe200000100b2 */
[----:B------:R-:W-:-:S02]  /*abb0*/  HADD2.F32 R176, -RZ, R98.H1_H1 ;  /* 0x30000062ffb07230 */ /* 0x000fc40000004100 */
[----:B------:R-:W-:-:S03]  /*abc0*/  HADD2.F32 R180, -RZ, R179.H0_H0 ;  /* 0x200000b3ffb47230 */ /* 0x000fc60000004100 */
[-C--:B------:R-:W-:Y:S01]  /*abd0*/  FMUL.FTZ R98, R176, R97.reuse ;  /* 0x00000061b0627220 */ /* 0x080fe20000410000 */
[----:B------:R-:W-:-:S03]  /*abe0*/  FMUL.FTZ R97, R99, R97 ;  /* 0x0000006163617220 */ /* 0x000fc60000410000 */
[-C--:B------:R-:W-:Y:S01]  /*abf0*/  FFMA.FTZ R98, R99, R175.reuse, -R98 ;  /* 0x000000af63627223 */ /* 0x080fe20000010862 */
[----:B------:R-:W-:Y:S01]  /*ac00*/  FFMA.FTZ R97, R176, R175, R97 ;  /* 0x000000afb0617223 */ /* 0x000fe20000010061 */
[----:B------:R-:W-:Y:S01]  /*ac10*/  IMAD.MOV.U32 R99, RZ, RZ, R56 ;  /* 0x000000ffff637224 */ /* 0x000fe200078e0038 */
[-C--:B------:R-:W-:Y:S01]  /*ac20*/  F2FP.F16.E4M3.UNPACK_B R56, R174.reuse.H1 ;  /* 0x000000aeff38723e */ /* 0x080fe200030006ff */
[----:B------:R-:W-:Y:S01]  /*ac30*/  IMAD.MOV.U32 R175, RZ, RZ, R44 ;  /* 0x000000ffffaf7224 */ /* 0x000fe200078e002c */
[----:B------:R-:W-:Y:S02]  /*ac40*/  F2FP.F16.E4M3.UNPACK_B R174, R174 ;  /* 0x000000aeffae723e */ /* 0x000fe400020006ff */
[----:B------:R-:W-:Y:S01]  /*ac50*/  F2FP.F16.E4M3.UNPACK_B R177, R99.H1 ;  /* 0x00000063ffb1723e */ /* 0x000fe200030006ff */
[--C-:B------:R-:W-:Y:S01]  /*ac60*/  HADD2.F32 R181, -RZ, R56.reuse.H0_H0 ;  /* 0x20000038ffb57230 */ /* 0x100fe20000004100 */
[----:B------:R-:W-:Y:S01]  /*ac70*/  F2FP.F16.E4M3.UNPACK_B R178, R175.H1 ;  /* 0x000000afffb2723e */ /* 0x000fe200030006ff */
[----:B------:R-:W-:Y:S01]  /*ac80*/  HADD2.F32 R56, -RZ, R56.H1_H1 ;  /* 0x30000038ff387230 */ /* 0x000fe20000004100 */
[----:B------:R-:W-:Y:S01]  /*ac90*/  F2FP.F16.E4M3.UNPACK_B R99, R99 ;  /* 0x00000063ff63723e */ /* 0x000fe200020006ff */
[----:B------:R-:W-:Y:S01]  /*aca0*/  HADD2.F32 R44, -RZ, R177.H0_H0 ;  /* 0x200000b1ff2c7230 */ /* 0x000fe20000004100 */
[----:B------:R-:W-:Y:S01]  /*acb0*/  F2FP.SATFINITE.E4M3.F32.PACK_AB_MERGE_C R47, R98, R47, RZ ;  /* 0x0000002f622f723e */ /* 0x000fe200048070ff */
[----:B------:R-:W-:-:S02]  /*acc0*/  HADD2.F32 R176, -RZ, R178.H0_H0 ;  /* 0x200000b2ffb07230 */ /* 0x000fc40000004100 */
[----:B------:R-:W-:Y:S02]  /*acd0*/  HADD2.F32 R177, -RZ, R177.H1_H1 ;  /* 0x300000b1ffb17230 */ /* 0x000fe40000004100 */
[-C--:B------:R-:W-:Y:S01]  /*ace0*/  FMUL.FTZ R182, R44, R181.reuse ;  /* 0x000000b52cb67220 */ /* 0x080fe20000410000 */
[----:B------:R-:W-:Y:S01]  /*acf0*/  F2FP.SATFINITE.E4M3.F32.PACK_AB_MERGE_C R47, R95, R96, R47 ;  /* 0x000000605f2f723e */ /* 0x000fe2000480702f */
[C---:B------:R-:W-:Y:S02]  /*ad00*/  FMUL.FTZ R181, R176.reuse, R181 ;  /* 0x000000b5b0b57220 */ /* 0x040fe40000410000 */
[-C--:B------:R-:W-:Y:S02]  /*ad10*/  FFMA.FTZ R176, R176, R180.reuse, -R182 ;  /* 0x000000b4b0b07223 */ /* 0x080fe400000108b6 */
[----:B------:R-:W-:Y:S01]  /*ad20*/  FFMA.FTZ R44, R44, R180, R181 ;  /* 0x000000b42c2c7223 */ /* 0x000fe200000100b5 */
[----:B------:R-:W-:Y:S02]  /*ad30*/  HADD2.F32 R181, -RZ, R178.H1_H1 ;  /* 0x300000b2ffb57230 */ /* 0x000fe40000004100 */
[----:B------:R-:W-:Y:S01]  /*ad40*/  FMUL.FTZ R178, R177, R56 ;  /* 0x00000038b1b27220 */ /* 0x000fe20000410000 */
[----:B------:R-:W-:Y:S01]  /*ad50*/  HADD2.F32 R180, -RZ, R179.H1_H1 ;  /* 0x300000b3ffb47230 */ /* 0x000fe20000004100 */
[----:B------:R-:W-:Y:S01]  /*ad60*/  F2FP.F16.E4M3.UNPACK_B R179, R172 ;  /* 0x000000acffb3723e */ /* 0x000fe200020006ff */
[----:B------:R-:W-:-:S02]  /*ad70*/  HADD2.F32 R172, -RZ, R99.H0_H0 ;  /* 0x20000063ffac7230 */ /* 0x000fc40000004100 */
[C---:B------:R-:W-:Y:S01]  /*ad80*/  FMUL.FTZ R56, R181.reuse, R56 ;  /* 0x00000038b5387220 */ /* 0x040fe20000410000 */
[----:B------:R-:W-:Y:S02]  /*ad90*/  HADD2.F32 R99, -RZ, R99.H1_H1 ;  /* 0x30000063ff637230 */ /* 0x000fe40000004100 */
[-C--:B------:R-:W-:Y:S01]  /*ada0*/  FFMA.FTZ R178, R181, R180.reuse, -R178 ;  /* 0x000000b4b5b27223 */ /* 0x080fe200000108b2 */
[--C-:B------:R-:W-:Y:S02]  /*adb0*/  HADD2.F32 R181, -RZ, R174.reuse.H0_H0 ;  /* 0x200000aeffb57230 */ /* 0x100fe40000004100 */
[----:B------:R-:W-:Y:S01]  /*adc0*/  FFMA.FTZ R56, R177, R180, R56 ;  /* 0x000000b4b1387223 */ /* 0x000fe20000010038 */
[----:B------:R-:W-:Y:S01]  /*add0*/  F2FP.F16.E4M3.UNPACK_B R177, R175 ;  /* 0x000000afffb1723e */ /* 0x000fe200020006ff */
[----:B------:R-:W-:Y:S01]  /*ade0*/  HADD2.F32 R180, -RZ, R179.H0_H0 ;  /* 0x200000b3ffb47230 */ /* 0x000fe20000004100 */
[----:B------:R-:W-:Y:S01]  /*adf0*/  F2FP.SATFINITE.E4M3.F32.PACK_AB_MERGE_C R176, R178, R176, RZ ;  /* 0x000000b0b2b0723e */ /* 0x000fe200048070ff */
[----:B------:R-:W-:Y:S01]  /*ae00*/  FMUL.FTZ R182, R172, R181 ;  /* 0x000000b5acb67220 */ /* 0x000fe20000410000 */
[----:B------:R-:W-:Y:S01]  /*ae10*/  HADD2.F32 R174, -RZ, R174.H1_H1 ;  /* 0x300000aeffae7230 */ /* 0x000fe20000004100 */
[----:B------:R-:W-:Y:S01]  /*ae20*/  F2FP.SATFINITE.E4M3.F32.PACK_AB_MERGE_C R56, R56, R44, RZ ;  /* 0x0000002c3838723e */ /* 0x000fe200048070ff */
[--C-:B------:R-:W-:Y:S01]  /*ae30*/  HADD2.F32 R175, -RZ, R177.reuse.H0_H0 ;  /* 0x200000b1ffaf7230 */ /* 0x100fe20000004100 */
[----:B------:R-:W-:Y:S01]  /*ae40*/  F2FP.SATFINITE.E4M3.F32.PACK_AB_MERGE_C R44, R97, R51, RZ ;  /* 0x00000033612c723e */ /* 0x000fe200048070ff */
[----:B------:R-:W-:-:S03]  /*ae50*/  HADD2.F32 R177, -RZ, R177.H1_H1 ;  /* 0x300000b1ffb17230 */ /* 0x000fc60000004100 */
[C---:B------:R-:W-:Y:S01]  /*ae60*/  FMUL.FTZ R181, R175.reuse, R181 ;  /* 0x000000b5afb57220 */ /* 0x040fe20000410000 */
[----:B------:R-:W-:Y:S01]  /*ae70*/  FFMA.FTZ R175, R175, R180, -R182 ;  /* 0x000000b4afaf7223 */ /* 0x000fe200000108b6 */
[-C--:B------:R-:W-:Y:S01]  /*ae80*/  FMUL.FTZ R182, R99, R174.reuse ;  /* 0x000000ae63b67220 */ /* 0x080fe20000410000 */
[C---:B------:R-:W-:Y:S01]  /*ae90*/  FMUL.FTZ R184, R177.reuse, R174 ;  /* 0x000000aeb1b87220 */ /* 0x040fe20000410000 */
[----:B------:R-:W-:Y:S01]  /*aea0*/  FFMA.FTZ R172, R172, R180, R181 ;  /* 0x000000b4acac7223 */ /* 0x000fe200000100b5 */
[----:B------:R-:W-:Y:S01]  /*aeb0*/  HADD2.F32 R180, -RZ, R179.H1_H1 ;  /* 0x300000b3ffb47230 */ /* 0x000fe20000004100 */
[----:B------:R-:W-:Y:S02]  /*aec0*/  F2FP.F16.E4M3.UNPACK_B R179, R58.H1 ;  /* 0x0000003affb3723e */ /* 0x000fe400030006ff */
[----:B------:R-:W-:Y:S02]  /*aed0*/  F2FP.F16.E4M3.UNPACK_B R181, R171.H1 ;  /* 0x000000abffb5723e */ /* 0x000fe400030006ff */
[-C--:B------:R-:W-:Y:S01]  /*aee0*/  FFMA.FTZ R174, R177, R180.reuse, -R182 ;  /* 0x000000b4b1ae7223 */ /* 0x080fe200000108b6 */
[----:B------:R-:W-:Y:S01]  /*aef0*/  IMAD.MOV.U32 R177, RZ, RZ, R46 ;  /* 0x000000ffffb17224 */ /* 0x000fe200078e002e */
[-C--:B------:R-:W-:Y:S01]  /*af00*/  F2FP.F16.E4M3.UNPACK_B R46, R173.reuse.H1 ;  /* 0x000000adff2e723e */ /* 0x080fe200030006ff */
[----:B------:R-:W-:Y:S01]  /*af10*/  FFMA.FTZ R99, R99, R180, R184 ;  /* 0x000000b463637223 */ /* 0x000fe200000100b8 */
        /* <DEDUP_REMOVED lines=9> */
[----:B------:R-:W-:Y:S01]  /*afb0*/  FMUL.FTZ R184, R180, R185 ;  /* 0x000000b9b4b87220 */ /* 0x000fe20000410000 */
[----:B------:R-:W-:Y:S01]  /*afc0*/  HADD2.F32 R179, -RZ, R179.H1_H1 ;  /* 0x300000b3ffb37230 */ /* 0x000fe20000004100 */
[----:B------:R-:W-:Y:S01]  /*afd0*/  F2FP.F16.E4M3.UNPACK_B R171, R171 ;  /* 0x000000abffab723e */ /* 0x000fe200020006ff */
[----:B------:R-:W-:Y:S02]  /*afe0*/  HADD2.F32 R178, -RZ, R178.H1_H1 ;  /* 0x300000b2ffb27230 */ /* 0x000fe40000004100 */
[C---:B------:R-:W-:Y:S01]  /*aff0*/  FMUL.FTZ R185, R182.reuse, R185 ;  /* 0x000000b9b6b97220 */ /* 0x040fe20000410000 */
[----:B------:R-:W-:Y:S02]  /*b000*/  HADD2.F32 R181, -RZ, R181.H1_H1 ;  /* 0x300000b5ffb57230 */ /* 0x000fe40000004100 */
[----:B------:R-:W-:Y:S01]  /*b010*/  FFMA.FTZ R184, R182, R183, -R184 ;  /* 0x000000b7b6b87223 */ /* 0x000fe200000108b8 */
[----:B------:R-:W-:Y:S01]  /*b020*/  F2FP.SATFINITE.E4M3.F32.PACK_AB_MERGE_C R174, R174, R175, R176 ;  /* 0x000000afaeae723e */ /* 0x000fe200048070b0 */
[----:B------:R-:W-:Y:S01]  /*b030*/  FFMA.FTZ R185, R180, R183, R185 ;  /* 0x000000b7b4b97223 */ /* 0x000fe200000100b9 */
[-C--:B------:R-:W-:Y:S01]  /*b040*/  FMUL.FTZ R180, R179, R46.reuse ;  /* 0x0000002eb3b47220 */ /* 0x080fe20000410000 */
[C---:B------:R-:W-:Y:S01]  /*b050*/  FMUL.FTZ R46, R178.reuse, R46 ;  /* 0x0000002eb22e7220 */ /* 0x040fe20000410000 */
[----:B------:R-:W-:Y:S01]  /*b060*/  HADD2.F32 R183, -RZ, R173.H0_H0 ;  /* 0x200000adffb77230 */ /* 0x000fe20000004100 */
[----:B------:R-:W-:Y:S01]  /*b070*/  F2FP.SATFINITE.E4M3.F32.PACK_AB_MERGE_C R59, R59, R63, R44 ;  /* 0x0000003f3b3b723e */ /* 0x000fe2000480702c */
[-C--:B------:R-:W-:Y:S01]  /*b080*/  FFMA.FTZ R178, R178, R181.reuse, -R180 ;  /* 0x000000b5b2b27223 */ /* 0x080fe200000108b4 */
[----:B------:R-:W-:Y:S01]  /*b090*/  FFMA.FTZ R46, R179, R181, R46 ;  /* 0x000000b5b32e7223 */ /* 0x000fe2000001002e */
[----:B------:R-:W-:Y:S01]  /*b0a0*/  HADD2.F32 R179, -RZ, R58.H0_H0 ;  /* 0x2000003affb37230 */ /* 0x000fe20000004100 */
[----:B------:R-:W-:Y:S01]  /*b0b0*/  F2FP.SATFINITE.E4M3.F32.PACK_AB_MERGE_C R56, R99, R172, R56 ;  /* 0x000000ac6338723e */ /* 0x000fe20004807038 */
[----:B------:R-:W-:Y:S01]  /*b0c0*/  HADD2.F32 R181, -RZ, R177.H0_H0 ;  /* 0x200000b1ffb57230 */ /* 0x000fe20000004100 */
[----:B------:R-:W-:Y:S01]  /*b0d0*/  F2FP.SATFINITE.E4M3.F32.PACK_AB_MERGE_C R178, R178, R184, RZ ;  /* 0x000000b8b2b2723e */ /* 0x000fe200048070ff */
        /* <DEDUP_REMOVED lines=9> */
[----:B------:R-:W-:Y:S01]  /*b170*/  FMUL.FTZ R177, R58, R173 ;  /* 0x000000ad3ab17220 */ /* 0x000fe20000410000 */
[----:B------:R-:W-:Y:S01]  /*b180*/  F2FP.SATFINITE.E4M3.F32.PACK_AB_MERGE_C R185, R46, R185, RZ ;  /* 0x000000b92eb9723e */ /* 0x000fe200048070ff */
[----:B------:R-:W-:Y:S02]  /*b190*/  IMAD.MOV.U32 R44, RZ, RZ, R174 ;  /* 0x000000ffff2c7224 */ /* 0x000fe400078e00ae */
[C---:B------:R-:W-:Y:S01]  /*b1a0*/  FMUL.FTZ R173, R180.reuse, R173 ;  /* 0x000000adb4ad7220 */ /* 0x040fe20000410000 */
[----:B------:R-:W-:-:S03]  /*b1b0*/  FFMA.FTZ R177, R180, R171, -R177 ;  /* 0x000000abb4b17223 */ /* 0x000fc600000108b1 */
[----:B------:R-:W-:Y:S02]  /*b1c0*/  FFMA.FTZ R58, R58, R171, R173 ;  /* 0x000000ab3a3a7223 */ /* 0x000fe400000100ad */
[----:B------:R-:W-:-:S03]  /*b1d0*/  F2FP.SATFINITE.E4M3.F32.PACK_AB_MERGE_C R46, R177, R182, R178 ;  /* 0x000000b6b12e723e */ /* 0x000fc600048070b2 */
[----:B------:R-:W-:-:S07]  /*b1e0*/  F2FP.SATFINITE.E4M3.F32.PACK_AB_MERGE_C R58, R58, R183, R185 ;  /* 0x000000b73a3a723e */ /* 0x000fce00048070b9 */
.L_x_558:
[----:B------:R-:W-:Y:S05]  /*b1f0*/  BSYNC B3 ;  /* 0x0000000000037941 */ /* 0x000fea0003800000 */
.L_x_557:
[----:B------:R-:W-:-:S13]  /*b200*/  ISETP.GE.AND P4, PT, R94, R152, PT ;  /* 0x000000985e00720c */ /* 0x000fda0003f86270 */
[--C-:B------:R-:W-:Y:S02]  /*b210*/  @!P4 SHF.R.S32.HI R49, RZ, 0x1f, R94.reuse ;  /* 0x0000001fff31c819 */ /* 0x100fe4000001145e */
[----:B------:R-:W-:-:S04]  /*b220*/  @!P4 IADD3 R51, P5, P6, R118, R140, R94 ;  /* 0x0000008c7633c210 */ /* 0x000fc80007ebe05e */
[----:B------:R-:W-:Y:S02]  /*b230*/  @!P4 IADD3.X R60, R4, R170, R49, P5, P6 ;  /* 0x000000aa043cc210 */ /* 0x000fe40002fec431 */
[----:B------:R-:W-:-:S05]  /*b240*/  IADD3 R48, P5, R93, R124, RZ ;  /* 0x0000007c5d307210 */ /* 0x000fca0007fbe0ff */
[----:B------:R-:W-:Y:S01]  /*b250*/  IMAD.X R49, R92, 0x1, R125, P5 ;  /* 0x000000015c317824 */ /* 0x000fe200028e067d */
[----:B------:R-:W-:-:S04]  /*b260*/  @!P4 IADD3 R50, P5, R51, R124, RZ ;  /* 0x0000007c3332c210 */ /* 0x000fc80007fbe0ff */
[----:B------:R-:W-:Y:S01]  /*b270*/  @!P4 IADD3.X R51, R60, R125, RZ, P5, !PT ;  /* 0x0000007d3c33c210 */ /* 0x000fe20002ffe4ff */
[----:B0-----:R3:W-:Y:S04]  /*b280*/  STG.E.128 desc[UR54][R48.64], R44 ;  /* 0x0000002c30007986 */ /* 0x0017e8000c101d36 */
[----:B-1----:R3:W-:Y:S04]  /*b290*/  @!P4 STG.E.128 desc[UR54][R50.64], R56 ;  /* 0x000000383200c986 */ /* 0x0027e8000c101d36 */
.L_x_556:
[----:B------:R-:W-:Y:S05]  /*b2a0*/  BSYNC B2 ;  /* 0x0000000000027941 */ /* 0x000fea0003800000 */
.L_x_555:
[----:B------:R-:W-:-:S13]  /*b2b0*/  ISETP.NE.AND P4, PT, R36, RZ, PT ;  /* 0x000000ff2400720c */ /* 0x000fda0003f85270 */
[----:B------:R-:W-:Y:S05]  /*b2c0*/  @!P4 BRA `(.L_x_550) ;  /* 0x0000000c00e0c947 */ /* 0x000fea0003800000 */
[----:B0--3--:R-:W3:Y:S01]  /*b2d0*/  LDL R44, [R1+0x8] ;  /* 0x00000800012c7983 */ /* 0x009ee20000100800 */
[----:B------:R-:W-:Y:S01]  /*b2e0*/  IADD3 R57, P4, P5, R118, R140, R29 ;  /* 0x0000008c76397210 */ /* 0x000fe20007d9e01d */
[----:B------:R-:W-:Y:S03]  /*b2f0*/  BSSY B2, `(.L_x_559) ;  /* 0x00000eb000027945 */ /* 0x000fe60003800000 */
[----:B------:R-:W-:Y:S02]  /*b300*/  IADD3.X R56, R4, R170, R32, P4, P5 ;  /* 0x000000aa04387210 */ /* 0x000fe400027ea420 */
[----:B------:R-:W-:Y:S02]  /*b310*/  ISETP.GE.AND P4, PT, R6, R133, PT ;  /* 0x000000850600720c */ /* 0x000fe40003f86270 */
[----:B---3--:R-:W-:-:S04]  /*b320*/  LOP3.LUT P6, RZ, R44, 0x1, RZ, 0xc0, !PT ;  /* 0x000000012cff7812 */ /* 0x008fc800078cc0ff */
[----:B------:R-:W-:-:S04]  /*b330*/  SEL R44, R121, R158, !P6 ;  /* 0x0000009e792c7207 */ /* 0x000fc80007000000 */
        /* <DEDUP_REMOVED lines=12> */
[----:B------:R-:W-:Y:S02]  /*b400*/  IMAD R47, R17, 0x7800, R44 ;  /* 0x00007800112f7824 */ /* 0x000fe400078e022c */
[C---:B------:R-:W-:Y:S02]  /*b410*/  IMAD.IADD R45, R16.reuse, 0x1, R45 ;  /* 0x00000001102d7824 */ /* 0x040fe400078e022d */
[----:B------:R-:W-:-:S04]  /*b420*/  IMAD.IADD R48, R16, 0x1, R47 ;  /* 0x0000000110307824 */ /* 0x000fc800078e022f */
[----:B------:R-:W0:Y:S04]  /*b430*/  LDS.128 R44, [R45+0x24200] ;  /* 0x024200002d2c7984 */ /* 0x000e280000000c00 */
[----:B------:R-:W1:Y:S01]  /*b440*/  LDS.128 R48, [R48+0x24200] ;  /* 0x0242000030307984 */ /* 0x000e620000000c00 */
[----:B------:R-:W-:Y:S05]  /*b450*/  @P4 BRA `(.L_x_560) ;  /* 0x0000000c00504947 */ /* 0x000fea0003800000 */
[----:B------:R-:W-:Y:S01]  /*b460*/  SHF.R.U32.HI R52, RZ, 0x8, R89 ;  /* 0x00000008ff347819 */ /* 0x000fe20000011659 */
[----:B0-----:R-:W-:Y:S01]  /*b470*/  IMAD.MOV.U32 R58, RZ, RZ, R44 ;  /* 0x000000ffff3a7224 */ /* 0x001fe200078e002c */
[----:B------:R-:W-:Y:S02]  /*b480*/  LOP3.LUT R63, R89, 0xff0000ff, RZ, 0xc0, !PT ;  /* 0xff0000ff593f7812 */ /* 0x000fe400078ec0ff */
[----:B------:R-:W-:Y:S01]  /*b490*/  SHF.R.U32.HI R92, RZ, 0x8, R91 ;  /* 0x00000008ff5c7819 */ /* 0x000fe2000001165b */
[----:B------:R-:W-:Y:S01]  /*b4a0*/  IMAD.SHL.U32 R44, R52, 0x100, RZ ;  /* 0x00000100342c7824 */ /* 0x000fe200078e00ff */
[----:B------:R-:W-:Y:S01]  /*b4b0*/  SHF.R.U32.HI R93, RZ, 0x10, R89 ;  /* 0x00000010ff5d7819 */ /* 0x000fe20000011659 */
[----:B------:R-:W-:Y:S01]  /*b4c0*/  IMAD.MOV.U32 R52, RZ, RZ, R46 ;  /* 0x000000ffff347224 */ /* 0x000fe200078e002e */
[----:B------:R-:W-:Y:S02]  /*b4d0*/  SHF.R.U32.HI R62, RZ, 0x10, R91 ;  /* 0x00000010ff3e7819 */ /* 0x000fe4000001165b */
[----:B------:R-:W-:Y:S01]  /*b4e0*/  LOP3.LUT R63, R63, 0xff00, R44, 0xf8, !PT ;  /* 0x0000ff003f3f7812 */ /* 0x000fe200078ef82c */
[----:B------:R-:W-:Y:S01]  /*b4f0*/  IMAD.SHL.U32 R44, R92, 0x100, RZ ;  /* 0x000001005c2c7824 */ /* 0x000fe200078e00ff */
[----:B------:R-:W-:-:S02]  /*b500*/  LOP3.LUT R89, R91, 0xff0000ff, RZ, 0xc0, !PT ;  /* 0xff0000ff5b597812 */ /* 0x000fc400078ec0ff */
[----:B-1----:R-:W-:Y:S01]  /*b510*/  MOV R60, R48 ;  /* 0x00000030003c7202 */ /* 0x002fe20000000f00 */
[----:B------:R-:W-:Y:S01]  /*b520*/  IMAD.U32 R48, R93, 0x10000, RZ ;  /* 0x000100005d307824 */ /* 0x000fe200078e00ff */
[----:B------:R-:W-:Y:S02]  /*b530*/  SHF.R.U32.HI R90, RZ, 0x8, R53 ;  /* 0x00000008ff5a7819 */ /* 0x000fe40000011635 */
[----:B------:R-:W-:Y:S02]  /*b540*/  SHF.R.U32.HI R88, RZ, 0x8, R55 ;  /* 0x00000008ff587819 */ /* 0x000fe40000011637 */
[----:B------:R-:W-:Y:S01]  /*b550*/  LOP3.LUT R89, R89, 0xff00, R44, 0xf8, !PT ;  /* 0x0000ff0059597812 */ /* 0x000fe200078ef82c */
[----:B------:R-:W-:Y:S01]  /*b560*/  IMAD.U32 R44, R62, 0x10000, RZ ;  /* 0x000100003e2c7824 */ /* 0x000fe200078e00ff */
[----:B------:R-:W-:Y:S01]  /*b570*/  SHF.R.U32.HI R54, RZ, 0x10, R53 ;  /* 0x00000010ff367819 */ /* 0x000fe20000011635 */
[----:B------:R-:W-:Y:S01]  /*b580*/  IMAD.SHL.U32 R46, R90, 0x100, RZ ;  /* 0x000001005a2e7824 */ /* 0x000fe200078e00ff */
[----:B------:R-:W-:Y:S01]  /*b590*/  LOP3.LUT R91, R53, 0xff0000ff, RZ, 0xc0, !PT ;  /* 0xff0000ff355b7812 */ /* 0x000fe200078ec0ff */
[----:B------:R-:W-:Y:S01]  /*b5a0*/  IMAD.MOV.U32 R53, RZ, RZ, R50 ;  /* 0x000000ffff357224 */ /* 0x000fe200078e0032 */
[----:B------:R-:W-:-:S02]  /*b5b0*/  LOP3.LUT R48, R63, 0xff0000, R48, 0xf8, !PT ;  /* 0x00ff00003f307812 */ /* 0x000fc400078ef830 */
[----:B------:R-:W-:Y:S02]  /*b5c0*/  SHF.R.U32.HI R61, RZ, 0x10, R55 ;  /* 0x00000010ff3d7819 */ /* 0x000fe40000011637 */
[----:B------:R-:W-:Y:S02]  /*b5d0*/  F2FP.F16.E4M3.UNPACK_B R90, R166.H1 ;  /* 0x000000a6ff5a723e */ /* 0x000fe400030006ff */
[----:B------:R-:W-:Y:S02]  /*b5e0*/  F2FP.F16.E4M3.UNPACK_B R63, R60.H1 ;  /* 0x0000003cff3f723e */ /* 0x000fe400030006ff */
[----:B------:R-:W-:Y:S02]  /*b5f0*/  LOP3.LUT R55, R55, 0xff0000ff, RZ, 0xc0, !PT ;  /* 0xff0000ff37377812 */ /* 0x000fe400078ec0ff */
[----:B------:R-:W-:Y:S01]  /*b600*/  SHF.L.U32 R50, R88, 0x8, RZ ;  /* 0x0000000858327819 */ /* 0x000fe200000006ff */
[----:B------:R-:W-:Y:S01]  /*b610*/  HADD2.F32 R88, -RZ, R63.H0_H0 ;  /* 0x2000003fff587230 */ /* 0x000fe20000004100 */
[----:B------:R-:W-:-:S02]  /*b620*/  F2FP.F16.E4M3.UNPACK_B R62, R58.H1 ;  /* 0x0000003aff3e723e */ /* 0x000fc400030006ff */
[----:B------:R-:W-:Y:S02]  /*b630*/  LOP3.LUT R44, R89, 0xff0000, R44, 0xf8, !PT ;  /* 0x00ff0000592c7812 */ /* 0x000fe400078ef82c */
[----:B------:R-:W-:Y:S01]  /*b640*/  LOP3.LUT R91, R91, 0xff00, R46, 0xf8, !PT ;  /* 0x0000ff005b5b7812 */ /* 0x000fe200078ef82e */
[----:B------:R-:W-:Y:S01]  /*b650*/  HADD2.F32 R46, -RZ, R90.H0_H0 ;  /* 0x2000005aff2e7230 */ /* 0x000fe20000004100 */
[----:B------:R-:W-:Y:S02]  /*b660*/  F2FP.F16.E4M3.UNPACK_B R89, R168.H1 ;  /* 0x000000a8ff59723e */ /* 0x000fe400030006ff */
[----:B------:R-:W-:Y:S01]  /*b670*/  LOP3.LUT R93, R55, 0xff00, R50, 0xf8, !PT ;  /* 0x0000ff00375d7812 */ /* 0x000fe200078ef832 */
[----:B------:R-:W-:Y:S02]  /*b680*/  HADD2.F32 R55, -RZ, R62.H0_H0 ;  /* 0x2000003eff377230 */ /* 0x000fe40000004100 */
[----:B------:R-:W-:Y:S01]  /*b690*/  FMUL.FTZ R92, R88, R46 ;  /* 0x0000002e585c7220 */ /* 0x000fe20000410000 */
[----:B------:R-:W-:Y:S01]  /*b6a0*/  IMAD.U32 R50, R54, 0x10000, RZ ;  /* 0x0001000036327824 */ /* 0x000fe200078e00ff */
[----:B------:R-:W-:Y:S01]  /*b6b0*/  F2FP.F16.E4M3.UNPACK_B R166, R166 ;  /* 0x000000a6ffa6723e */ /* 0x000fe200020006ff */
[----:B------:R-:W-:-:S02]  /*b6c0*/  IMAD.U32 R54, R61, 0x10000, RZ ;  /* 0x000100003d367824 */ /* 0x000fc400078e00ff */
[----:B------:R-:W-:Y:S01]  /*b6d0*/  FMUL.FTZ R95, R55, R46 ;  /* 0x0000002e375f7220 */ /* 0x000fe20000410000 */
[--C-:B------:R-:W-:Y:S01]  /*b6e0*/  HADD2.F32 R61, -RZ, R89.reuse.H0_H0 ;  /* 0x20000059ff3d7230 */ /* 0x100fe20000004100 */
[----:B------:R-:W-:Y:S01]  /*b6f0*/  LOP3.LUT R50, R91, 0xff0000, R50, 0xf8, !PT ;  /* 0x00ff00005b327812 */ /* 0x000fe200078ef832 */
[----:B------:R-:W-:Y:S01]  /*b700*/  HADD2.F32 R62, -RZ, R62.H1_H1 ;  /* 0x3000003eff3e7230 */ /* 0x000fe20000004100 */
[----:B------:R-:W-:Y:S01]  /*b710*/  LOP3.LUT R46, R93, 0xff0000, R54, 0xf8, !PT ;  /* 0x00ff00005d2e7812 */ /* 0x000fe200078ef836 */
[----:B------:R-:W-:Y:S02]  /*b720*/  HADD2.F32 R91, -RZ, R89.H1_H1 ;  /* 0x30000059ff5b7230 */ /* 0x000fe40000004100 */
[-C--:B------:R-:W-:Y:S01]  /*b730*/  FFMA.FTZ R54, R55, R61.reuse, -R92 ;  /* 0x0000003d37367223 */ /* 0x080fe2000001085c */
[----:B------:R-:W-:Y:S01]  /*b740*/  FFMA.FTZ R55, R88, R61, R95 ;  /* 0x0000003d58377223 */ /* 0x000fe2000001005f */
[----:B------:R-:W-:Y:S01]  /*b750*/  HADD2.F32 R61, -RZ, R90.H1_H1 ;  /* 0x3000005aff3d7230 */ /* 0x000fe20000004100 */
[----:B------:R-:W-:Y:S01]  /*b760*/  F2FP.F16.E4M3.UNPACK_B R88, R60 ;  /* 0x0000003cff58723e */ /* 0x000fe200020006ff */
[----:B------:R-:W-:Y:S01]  /*b770*/  HADD2.F32 R90, -RZ, R63.H1_H1 ;  /* 0x3000003fff5a7230 */ /* 0x000fe20000004100 */
[----:B------:R-:W-:Y:S01]  /*b780*/  F2FP.F16.E4M3.UNPACK_B R63, R58 ;  /* 0x0000003aff3f723e */ /* 0x000fe200020006ff */
[----:B------:R-:W-:-:S02]  /*b790*/  HADD2.F32 R92, -RZ, R166.H0_H0 ;  /* 0x200000a6ff5c7230 */ /* 0x000fc40000004100 */
[-C--:B------:R-:W-:Y:S01]  /*b7a0*/  FMUL.FTZ R95, R62, R61.reuse ;  /* 0x0000003d3e5f7220 */ /* 0x080fe20000410000 */
[----:B------:R-:W-:Y:S01]  /*b7b0*/  F2FP.F16.E4M3.UNPACK_B R168, R168 ;  /* 0x000000a8ffa8723e */ /* 0x000fe200020006ff */
[C---:B------:R-:W-:Y:S01]  /*b7c0*/  FMUL.FTZ R93, R90.reuse, R61 ;  /* 0x0000003d5a5d7220 */ /* 0x040fe20000410000 */
[----:B------:R-:W-:Y:S02]  /*b7d0*/  HADD2.F32 R89, -RZ, R88.H0_H0 ;  /* 0x20000058ff597230 */ /* 0x000fe40000004100 */
[-C--:B------:R-:W-:Y:S01]  /*b7e0*/  FFMA.FTZ R58, R90, R91.reuse, R95 ;  /* 0x0000005b5a3a7223 */ /* 0x080fe2000001005f */
[----:B------:R-:W-:Y:S02]  /*b7f0*/  HADD2.F32 R60, -RZ, R63.H0_H0 ;  /* 0x2000003fff3c7230 */ /* 0x000fe40000004100 */
[----:B------:R-:W-:Y:S01]  /*b800*/  FFMA.FTZ R61, R62, R91, -R93 ;  /* 0x0000005b3e3d7223 */ /* 0x000fe2000001085d */
[----:B------:R-:W-:Y:S02]  /*b810*/  HADD2.F32 R166, -RZ, R166.H1_H1 ;  /* 0x300000a6ffa67230 */ /* 0x000fe40000004100 */
[----:B------:R-:W-:Y:S01]  /*b820*/  FMUL.FTZ R91, R89, R92 ;  /* 0x0000005c595b7220 */ /* 0x000fe20000410000 */
[----:B------:R-:W-:-:S02]  /*b830*/  HADD2.F32 R90, -RZ, R88.H1_H1 ;  /* 0x30000058ff5a7230 */ /* 0x000fc40000004100 */
[----:B------:R-:W-:Y:S01]  /*b840*/  FMUL.FTZ R92, R60, R92 ;  /* 0x0000005c3c5c7220 */ /* 0x000fe20000410000 */
[--C-:B------:R-:W-:Y:S01]  /*b850*/  HADD2.F32 R62, -RZ, R168.reuse.H0_H0 ;  /* 0x200000a8ff3e7230 */ /* 0x100fe20000004100 */
[----:B------:R-:W-:Y:S01]  /*b860*/  F2FP.F16.E4M3.UNPACK_B R93, R167.H1 ;  /* 0x000000a7ff5d723e */ /* 0x000fe200030006ff */
[----:B------:R-:W-:Y:S02]  /*b870*/  HADD2.F32 R63, -RZ, R63.H1_H1 ;  /* 0x3000003fff3f7230 */ /* 0x000fe40000004100 */
[----:B------:R-:W-:Y:S01]  /*b880*/  FMUL.FTZ R88, R90, R166 ;  /* 0x000000a65a587220 */ /* 0x000fe20000410000 */
[----:B------:R-:W-:Y:S02]  /*b890*/  HADD2.F32 R168, -RZ, R168.H1_H1 ;  /* 0x300000a8ffa87230 */ /* 0x000fe40000004100 */
[-C--:B------:R-:W-:Y:S01]  /*b8a0*/  FFMA.FTZ R60, R60, R62.reuse, -R91 ;  /* 0x0000003e3c3c7223 */ /* 0x080fe2000001085b */
[----:B------:R-:W-:Y:S01]  /*b8b0*/  FFMA.FTZ R62, R89, R62, R92 ;  /* 0x0000003e593e7223 */ /* 0x000fe2000001005c */
[----:B------:R-:W-:Y:S01]  /*b8c0*/  F2FP.F16.E4M3.UNPACK_B R91, R53.H1 ;  /* 0x00000035ff5b723e */ /* 0x000fe200030006ff */
[C---:B------:R-:W-:Y:S01]  /*b8d0*/  FMUL.FTZ R95, R63.reuse, R166 ;  /* 0x000000a63f5f7220 */ /* 0x040fe20000410000 */
[----:B------:R-:W-:Y:S01]  /*b8e0*/  FFMA.FTZ R89, R63, R168, -R88 ;  /* 0x000000a83f597223 */ /* 0x000fe20000010858 */
[----:B------:R-:W-:Y:S01]  /*b8f0*/  F2FP.F16.E4M3.UNPACK_B R88, R52.H1 ;  /* 0x00000034ff58723e */ /* 0x000fe200030006ff */
[----:B------:R-:W-:Y:S01]  /*b900*/  HADD2.F32 R97, -RZ, R93.H0_H0 ;  /* 0x2000005dff617230 */ /* 0x000fe20000004100 */
[----:B------:R-:W-:Y:S01]  /*b910*/  F2FP.F16.E4M3.UNPACK_B R94, R169.H1 ;  /* 0x000000a9ff5e723e */ /* 0x000fe200030006ff */
[----:B------:R-:W-:-:S02]  /*b920*/  HADD2.F32 R92, -RZ, R91.H0_H0 ;  /* 0x2000005bff5c7230 */ /* 0x000fc40000004100 */
[----:B------:R-:W-:Y:S01]  /*b930*/  FFMA.FTZ R63, R90, R168, R95 ;  /* 0x000000a85a3f7223 */ /* 0x000fe2000001005f */
[----:B------:R-:W-:Y:S01]  /*b940*/  HADD2.F32 R90, -RZ, R88.H0_H0 ;  /* 0x20000058ff5a7230 */ /* 0x000fe20000004100 */
[----:B------:R-:W-:Y:S01]  /*b950*/  F2FP.F16.E4M3.UNPACK_B R167, R167 ;  /* 0x000000a7ffa7723e */ /* 0x000fe200020006ff */
[----:B------:R-:W-:Y:S02]  /*b960*/  HADD2.F32 R96, -RZ, R93.H1_H1 ;  /* 0x3000005dff607230 */ /* 0x000fe40000004100 */
[-C--:B------:R-:W-:Y:S01]  /*b970*/  FMUL.FTZ R99, R92, R97.reuse ;  /* 0x000000615c637220 */ /* 0x080fe20000410000 */
[----:B------:R-:W-:Y:S02]  /*b980*/  HADD2.F32 R95, -RZ, R94.H0_H0 ;  /* 0x2000005eff5f7230 */ /* 0x000fe40000004100 */
[----:B------:R-:W-:Y:S01]  /*b990*/  FMUL.FTZ R97, R90, R97 ;  /* 0x000000615a617220 */ /* 0x000fe20000410000 */
[----:B------:R-:W-:Y:S01]  /*b9a0*/  HADD2.F32 R93, -RZ, R91.H1_H1 ;  /* 0x3000005bff5d7230 */ /* 0x000fe20000004100 */
[----:B------:R-:W-:Y:S01]  /*b9b0*/  F2FP.F16.E4M3.UNPACK_B R52, R52 ;  /* 0x00000034ff34723e */ /* 0x000fe200020006ff */
[----:B------:R-:W-:-:S02]  /*b9c0*/  HADD2.F32 R91, -RZ, R88.H1_H1 ;  /* 0x30000058ff5b7230 */ /* 0x000fc40000004100 */
[-C--:B------:R-:W-:Y:S01]  /*b9d0*/  FFMA.FTZ R88, R90, R95.reuse, -R99 ;  /* 0x0000005f5a587223 */ /* 0x080fe20000010863 */
[----:B------:R-:W-:Y:S02]  /*b9e0*/  HADD2.F32 R94, -RZ, R94.H1_H1 ;  /* 0x3000005eff5e7230 */ /* 0x000fe40000004100 */
[-C--:B------:R-:W-:Y:S01]  /*b9f0*/  FMUL.FTZ R98, R93, R96.reuse ;  /* 0x000000605d627220 */ /* 0x080fe20000410000 */
[----:B------:R-:W-:Y:S01]  /*ba00*/  FFMA.FTZ R90, R92, R95, R97 ;  /* 0x0000005f5c5a7223 */ /* 0x000fe20000010061 */
[----:B------:R-:W-:Y:S01]  /*ba10*/  FMUL.FTZ R96, R91, R96 ;  /* 0x000000605b607220 */ /* 0x000fe20000410000 */
[----:B------:R-:W-:Y:S01]  /*ba20*/  F2FP.F16.E4M3.UNPACK_B R92, R53 ;  /* 0x00000035ff5c723e */ /* 0x000fe200020006ff */
[----:B------:R-:W-:Y:S01]  /*ba30*/  HADD2.F32 R53, -RZ, R52.H0_H0 ;  /* 0x20000034ff357230 */ /* 0x000fe20000004100 */
[----:B------:R-:W-:Y:S01]  /*ba40*/  F2FP.F16.E4M3.UNPACK_B R169, R169 ;  /* 0x000000a9ffa9723e */ /* 0x000fe200020006ff */
[----:B------:R-:W-:Y:S01]  /*ba50*/  FFMA.FTZ R97, R93, R94, R96 ;  /* 0x0000005e5d617223 */ /* 0x000fe20000010060 */
[----:B------:R-:W-:-:S02]  /*ba60*/  HADD2.F32 R96, -RZ, R167.H0_H0 ;  /* 0x200000a7ff607230 */ /* 0x000fc40000004100 */
[----:B------:R-:W-:Y:S01]  /*ba70*/  FFMA.FTZ R91, R91, R94, -R98 ;  /* 0x0000005e5b5b7223 */ /* 0x000fe20000010862 */
[--C-:B------:R-:W-:Y:S01]  /*ba80*/  HADD2.F32 R93, -RZ, R92.reuse.H0_H0 ;  /* 0x2000005cff5d7230 */ /* 0x100fe20000004100 */
[----:B------:R-:W-:Y:S01]  /*ba90*/  F2FP.SATFINITE.E4M3.F32.PACK_AB_MERGE_C R54, R61, R54, RZ ;  /* 0x000000363d36723e */ /* 0x000fe200048070ff */
[----:B------:R-:W-:Y:S01]  /*baa0*/  HADD2.F32 R167, -RZ, R167.H1_H1 ;  /* 0x300000a7ffa77230 */ /* 0x000fe20000004100 */
[----:B------:R-:W-:Y:S01]  /*bab0*/  F2FP.SATFINITE.E4M3.F32.PACK_AB_MERGE_C R58, R58, R55, RZ ;  /* 0x000000373a3a723e */ /* 0x000fe200048070ff */
[----:B------:R-:W-:Y:S02]  /*bac0*/  HADD2.F32 R92, -RZ, R92.H1_H1 ;  /* 0x3000005cff5c7230 */ /* 0x000fe40000004100 */
[-C--:B------:R-:W-:Y:S01]  /*bad0*/  FMUL.FTZ R98, R93, R96.reuse ;  /* 0x000000605d627220 */ /* 0x080fe20000410000 */
[----:B------:R-:W-:Y:S02]  /*bae0*/  HADD2.F32 R52, -RZ, R52.H1_H1 ;  /* 0x30000034ff347230 */ /* 0x000fe40000004100 */
[----:B------:R-:W-:Y:S01]  /*baf0*/  FMUL.FTZ R96, R53, R96 ;  /* 0x0000006035607220 */ /* 0x000fe20000410000 */
[----:B------:R-:W-:-:S02]  /*bb00*/  HADD2.F32 R94, -RZ, R169.H0_H0 ;  /* 0x200000a9ff5e7230 */ /* 0x000fc40000004100 */
[-C--:B------:R-:W-:Y:S01]  /*bb10*/  FMUL.FTZ R95, R92, R167.reuse ;  /* 0x000000a75c5f7220 */ /* 0x080fe20000410000 */
[----:B------:R-:W-:Y:S02]  /*bb20*/  HADD2.F32 R169, -RZ, R169.H1_H1 ;  /* 0x300000a9ffa97230 */ /* 0x000fe40000004100 */
[C---:B------:R-:W-:Y:S01]  /*bb30*/  FMUL.FTZ R167, R52.reuse, R167 ;  /* 0x000000a734a77220 */ /* 0x040fe20000410000 */
[----:B------:R-:W-:Y:S01]  /*bb40*/  F2FP.SATFINITE.E4M3.F32.PACK_AB_MERGE_C R88, R91, R88, RZ ;  /* 0x000000585b58723e */ /* 0x000fe200048070ff */
[----:B------:R-:W-:Y:S01]  /*bb50*/  FFMA.FTZ R53, R53, R94, -R98 ;  /* 0x0000005e35357223 */ /* 0x000fe20000010862 */
[----:B------:R-:W-:Y:S01]  /*bb60*/  F2FP.SATFINITE.E4M3.F32.PACK_AB_MERGE_C R55, R89, R60, R54 ;  /* 0x0000003c5937723e */ /* 0x000fe20004807036 */
[----:B------:R-:W-:Y:S01]  /*bb70*/  FFMA.FTZ R52, R52, R169, -R95 ;  /* 0x000000a934347223 */ /* 0x000fe2000001085f */
[----:B------:R-:W-:Y:S01]  /*bb80*/  F2FP.F16.E4M3.UNPACK_B R61, R49 ;  /* 0x00000031ff3d723e */ /* 0x000fe200020006ff */
[----:B------:R-:W-:Y:S01]  /*bb90*/  FFMA.FTZ R96, R93, R94, R96 ;  /* 0x0000005e5d607223 */ /* 0x000fe20000010060 */
[----:B------:R-:W-:Y:S01]  /*bba0*/  F2FP.F16.E4M3.UNPACK_B R91, R50 ;  /* 0x00000032ff5b723e */ /* 0x000fe200020006ff */
[----:B------:R-:W-:Y:S01]  /*bbb0*/  FFMA.FTZ R167, R92, R169, R167 ;  /* 0x000000a95ca77223 */ /* 0x000fe200000100a7 */
[----:B------:R-:W-:-:S02]  /*bbc0*/  F2FP.F16.E4M3.UNPACK_B R60, R45 ;  /* 0x0000002dff3c723e */ /* 0x000fc400020006ff */
[----:B------:R-:W-:Y:S02]  /*bbd0*/  F2FP.SATFINITE.E4M3.F32.PACK_AB_MERGE_C R90, R97, R90, RZ ;  /* 0x0000005a615a723e */ /* 0x000fe400048070ff */
[----:B------:R-:W-:Y:S01]  /*bbe0*/  F2FP.SATFINITE.E4M3.F32.PACK_AB_MERGE_C R54, R63, R62, R58 ;  /* 0x0000003e3f36723e */ /* 0x000fe2000480703a */
[----:B------:R-:W-:Y:S01]  /*bbf0*/  HADD2.F32 R63, -RZ, R61.H0_H0 ;  /* 0x2000003dff3f7230 */ /* 0x000fe20000004100 */
[----:B------:R-:W-:Y:S01]  /*bc00*/  F2FP.F16.E4M3.UNPACK_B R89, R48 ;  /* 0x00000030ff59723e */ /* 0x000fe200020006ff */
[----:B------:R-:W-:Y:S01]  /*bc10*/  HADD2.F32 R62, -RZ, R91.H0_H0 ;  /* 0x2000005bff3e7230 */ /* 0x000fe20000004100 */
[----:B------:R-:W-:Y:S01]  /*bc20*/  F2FP.SATFINITE.E4M3.F32.PACK_AB_MERGE_C R53, R52, R53, R88 ;  /* 0x000000353435723e */ /* 0x000fe20004807058 */
[----:B------:R-:W-:Y:S01]  /*bc30*/  HADD2.F32 R58, -RZ, R60.H0_H0 ;  /* 0x2000003cff3a7230 */ /* 0x000fe20000004100 */
[----:B------:R-:W-:Y:S01]  /*bc40*/  F2FP.SATFINITE.E4M3.F32.PACK_AB_MERGE_C R52, R167, R96, R90 ;  /* 0x00000060a734723e */ /* 0x000fe2000480705a */
[----:B------:R-:W-:Y:S02]  /*bc50*/  HADD2.F32 R90, -RZ, R89.H0_H0 ;  /* 0x20000059ff5a7230 */ /* 0x000fe40000004100 */
[----:B------:R-:W-:Y:S01]  /*bc60*/  FMUL.FTZ R93, R63, R62 ;  /* 0x0000003e3f5d7220 */ /* 0x000fe20000410000 */
[----:B------:R-:W-:-:S02]  /*bc70*/  HADD2.F32 R88, -RZ, R61.H1_H1 ;  /* 0x3000003dff587230 */ /* 0x000fc40000004100 */
[C---:B------:R-:W-:Y:S01]  /*bc80*/  FMUL.FTZ R92, R58.reuse, R62 ;  /* 0x0000003e3a5c7220 */ /* 0x040fe20000410000 */
[----:B------:R-:W-:Y:S02]  /*bc90*/  HADD2.F32 R91, -RZ, R91.H1_H1 ;  /* 0x3000005bff5b7230 */ /* 0x000fe40000004100 */
[-C--:B------:R-:W-:Y:S01]  /*bca0*/  FFMA.FTZ R58, R58, R90.reuse, -R93 ;  /* 0x0000005a3a3a7223 */ /* 0x080fe2000001085d */
[----:B------:R-:W-:Y:S02]  /*bcb0*/  HADD2.F32 R62, -RZ, R60.H1_H1 ;  /* 0x3000003cff3e7230 */ /* 0x000fe40000004100 */
[----:B------:R-:W-:Y:S01]  /*bcc0*/  FFMA.FTZ R60, R63, R90, R92 ;  /* 0x0000005a3f3c7223 */ /* 0x000fe2000001005c */
[----:B------:R-:W-:Y:S02]  /*bcd0*/  HADD2.F32 R89, -RZ, R89.H1_H1 ;  /* 0x30000059ff597230 */ /* 0x000fe40000004100 */
[----:B------:R-:W-:Y:S01]  /*bce0*/  FMUL.FTZ R93, R88, R91 ;  /* 0x0000005b585d7220 */ /* 0x000fe20000410000 */
[----:B------:R-:W-:Y:S01]  /*bcf0*/  F2FP.F16.E4M3.UNPACK_B R63, R49.H1 ;  /* 0x00000031ff3f723e */ /* 0x000fe200030006ff */
[----:B------:R-:W-:Y:S01]  /*bd00*/  FMUL.FTZ R91, R62, R91 ;  /* 0x0000005b3e5b7220 */ /* 0x000fe20000410000 */
[----:B------:R-:W-:-:S02]  /*bd10*/  F2FP.F16.E4M3.UNPACK_B R90, R50.H1 ;  /* 0x00000032ff5a723e */ /* 0x000fc400030006ff */
[----:B------:R-:W-:Y:S01]  /*bd20*/  F2FP.F16.E4M3.UNPACK_B R61, R45.H1 ;  /* 0x0000002dff3d723e */ /* 0x000fe200030006ff */
[-C--:B------:R-:W-:Y:S01]  /*bd30*/  FFMA.FTZ R45, R62, R89.reuse, -R93 ;  /* 0x000000593e2d7223 */ /* 0x080fe2000001085d */
[----:B------:R-:W-:Y:S01]  /*bd40*/  FFMA.FTZ R49, R88, R89, R91 ;  /* 0x0000005958317223 */ /* 0x000fe2000001005b */
[----:B------:R-:W-:Y:S01]  /*bd50*/  HADD2.F32 R62, -RZ, R63.H0_H0 ;  /* 0x2000003fff3e7230 */ /* 0x000fe20000004100 */
[----:B------:R-:W-:Y:S01]  /*bd60*/  F2FP.F16.E4M3.UNPACK_B R48, R48.H1 ;  /* 0x00000030ff30723e */ /* 0x000fe200030006ff */
[--C-:B------:R-:W-:Y:S01]  /*bd70*/  HADD2.F32 R91, -RZ, R90.reuse.H0_H0 ;  /* 0x2000005aff5b7230 */ /* 0x100fe20000004100 */
[-C--:B------:R-:W-:Y:S01]  /*bd80*/  F2FP.F16.E4M3.UNPACK_B R97, R46.reuse.H1 ;  /* 0x0000002eff61723e */ /* 0x080fe200030006ff */
[----:B------:R-:W-:Y:S01]  /*bd90*/  HADD2.F32 R50, -RZ, R61.H0_H0 ;  /* 0x2000003dff327230 */ /* 0x000fe20000004100 */
[----:B------:R-:W-:Y:S01]  /*bda0*/  F2FP.F16.E4M3.UNPACK_B R96, R46 ;  /* 0x0000002eff60723e */ /* 0x000fe200020006ff */
[----:B------:R-:W-:Y:S02]  /*bdb0*/  HADD2.F32 R63, -RZ, R63.H1_H1 ;  /* 0x3000003fff3f7230 */ /* 0x000fe40000004100 */
[----:B------:R-:W-:Y:S01]  /*bdc0*/  FMUL.FTZ R93, R62, R91 ;  /* 0x0000005b3e5d7220 */ /* 0x000fe20000410000 */
[----:B------:R-:W-:-:S02]  /*bdd0*/  HADD2.F32 R90, -RZ, R90.H1_H1 ;  /* 0x3000005aff5a7230 */ /* 0x000fc40000004100 */
[----:B------:R-:W-:Y:S01]  /*bde0*/  FMUL.FTZ R91, R50, R91 ;  /* 0x0000005b325b7220 */ /* 0x000fe20000410000 */
[----:B------:R-:W-:Y:S01]  /*bdf0*/  HADD2.F32 R61, -RZ, R61.H1_H1 ;  /* 0x3000003dff3d7230 */ /* 0x000fe20000004100 */
[----:B------:R-:W-:Y:S01]  /*be00*/  F2FP.F16.E4M3.UNPACK_B R94, R44.H1 ;  /* 0x0000002cff5e723e */ /* 0x000fe200030006ff */
[--C-:B------:R-:W-:Y:S02]  /*be10*/  HADD2.F32 R88, -RZ, R48.reuse.H1_H1 ;  /* 0x30000030ff587230 */ /* 0x100fe40000004100 */
[-C--:B------:R-:W-:Y:S01]  /*be20*/  FMUL.FTZ R92, R63, R90.reuse ;  /* 0x0000005a3f5c7220 */ /* 0x080fe20000410000 */
[----:B------:R-:W-:Y:S02]  /*be30*/  HADD2.F32 R89, -RZ, R48.H0_H0 ;  /* 0x20000030ff597230 */ /* 0x000fe40000004100 */
[C---:B------:R-:W-:Y:S01]  /*be40*/  FMUL.FTZ R90, R61.reuse, R90 ;  /* 0x0000005a3d5a7220 */ /* 0x040fe20000410000 */
[----:B------:R-:W-:Y:S02]  /*be50*/  HADD2.F32 R99, -RZ, R97.H0_H0 ;  /* 0x20000061ff637230 */ /* 0x000fe40000004100 */
[----:B------:R-:W-:Y:S01]  /*be60*/  FFMA.FTZ R61, R61, R88, -R92 ;  /* 0x000000583d3d7223 */ /* 0x000fe2000001085c */
[----:B------:R-:W-:-:S02]  /*be70*/  HADD2.F32 R95, -RZ, R94.H0_H0 ;  /* 0x2000005eff5f7230 */ /* 0x000fc40000004100 */
[----:B------:R-:W-:Y:S01]  /*be80*/  FFMA.FTZ R63, R63, R88, R90 ;  /* 0x000000583f3f7223 */ /* 0x000fe2000001005a */
[----:B------:R-:W-:Y:S01]  /*be90*/  F2FP.F16.E4M3.UNPACK_B R90, R51.H1 ;  /* 0x00000033ff5a723e */ /* 0x000fe200030006ff */
[-C--:B------:R-:W-:Y:S01]  /*bea0*/  FFMA.FTZ R48, R50, R89.reuse, -R93 ;  /* 0x0000005932307223 */ /* 0x080fe2000001085d */
[----:B------:R-:W-:Y:S01]  /*beb0*/  FFMA.FTZ R50, R62, R89, R91 ;  /* 0x000000593e327223 */ /* 0x000fe2000001005b */
[----:B------:R-:W-:Y:S01]  /*bec0*/  F2FP.F16.E4M3.UNPACK_B R62, R47 ;  /* 0x0000002fff3e723e */ /* 0x000fe200020006ff */
[----:B------:R-:W-:Y:S01]  /*bed0*/  HADD2.F32 R97, -RZ, R97.H1_H1 ;  /* 0x30000061ff617230 */ /* 0x000fe20000004100 */
[----:B------:R-:W-:Y:S01]  /*bee0*/  F2FP.F16.E4M3.UNPACK_B R89, R51 ;  /* 0x00000033ff59723e */ /* 0x000fe200020006ff */
[--C-:B------:R-:W-:Y:S01]  /*bef0*/  HADD2.F32 R92, -RZ, R90.reuse.H0_H0 ;  /* 0x2000005aff5c7230 */ /* 0x100fe20000004100 */
[----:B------:R-:W-:Y:S01]  /*bf00*/  F2FP.F16.E4M3.UNPACK_B R47, R47.H1 ;  /* 0x0000002fff2f723e */ /* 0x000fe200030006ff */
[----:B------:R-:W-:Y:S01]  /*bf10*/  HADD2.F32 R90, -RZ, R90.H1_H1 ;  /* 0x3000005aff5a7230 */ /* 0x000fe20000004100 */
[----:B------:R-:W-:Y:S01]  /*bf20*/  F2FP.F16.E4M3.UNPACK_B R93, R44 ;  /* 0x0000002cff5d723e */ /* 0x000fe200020006ff */
[----:B------:R-:W-:-:S02]  /*bf30*/  HADD2.F32 R91, -RZ, R89.H0_H0 ;  /* 0x20000059ff5b7230 */ /* 0x000fc40000004100 */
[-C--:B------:R-:W-:Y:S01]  /*bf40*/  FMUL.FTZ R167, R92, R99.reuse ;  /* 0x000000635ca77220 */ /* 0x080fe20000410000 */
[--C-:B------:R-:W-:Y:S01]  /*bf50*/  HADD2.F32 R88, -RZ, R47.reuse.H0_H0 ;  /* 0x2000002fff587230 */ /* 0x100fe20000004100 */
[----:B------:R-:W-:Y:S01]  /*bf60*/  F2FP.SATFINITE.E4M3.F32.PACK_AB_MERGE_C R48, R61, R48, RZ ;  /* 0x000000303d30723e */ /* 0x000fe200048070ff */
[----:B------:R-:W-:Y:S01]  /*bf70*/  HADD2.F32 R44, -RZ, R96.H0_H0 ;  /* 0x20000060ff2c7230 */ /* 0x000fe20000004100 */
[----:B------:R-:W-:Y:S01]  /*bf80*/  F2FP.SATFINITE.E4M3.F32.PACK_AB_MERGE_C R50, R63, R50, RZ ;  /* 0x000000323f32723e */ /* 0x000fe200048070ff */
[----:B------:R-:W-:Y:S02]  /*bf90*/  HADD2.F32 R47, -RZ, R47.H1_H1 ;  /* 0x3000002fff2f7230 */ /* 0x000fe40000004100 */
[----:B------:R-:W-:Y:S01]  /*bfa0*/  FMUL.FTZ R99, R88, R99 ;  /* 0x0000006358637220 */ /* 0x000fe20000410000 */
[----:B------:R-:W-:Y:S02]  /*bfb0*/  HADD2.F32 R51, -RZ, R62.H0_H0 ;  /* 0x2000003eff337230 */ /* 0x000fe40000004100 */
[----:B------:R-:W-:Y:S01]  /*bfc0*/  FMUL.FTZ R98, R91, R44 ;  /* 0x0000002c5b627220 */ /* 0x000fe20000410000 */
[----:B------:R-:W-:-:S02]  /*bfd0*/  HADD2.F32 R46, -RZ, R93.H0_H0 ;  /* 0x2000005dff2e7230 */ /* 0x000fc40000004100 */
[----:B------:R-:W-:Y:S01]  /*bfe0*/  FFMA.FTZ R167, R88, R95, -R167 ;  /* 0x0000005f58a77223 */ /* 0x000fe200000108a7 */
[----:B------:R-:W-:Y:S02]  /*bff0*/  HADD2.F32 R89, -RZ, R89.H1_H1 ;  /* 0x30000059ff597230 */ /* 0x000fe40000004100 */
[-C--:B------:R-:W-:Y:S01]  /*c000*/  FMUL.FTZ R88, R90, R97.reuse ;  /* 0x000000615a587220 */ /* 0x080fe20000410000 */
[----:B------:R-:W-:Y:S02]  /*c010*/  HADD2.F32 R96, -RZ, R96.H1_H1 ;  /* 0x30000060ff607230 */ /* 0x000fe40000004100 */
[----:B------:R-:W-:Y:S01]  /*c020*/  FMUL.FTZ R97, R47, R97 ;  /* 0x000000612f617220 */ /* 0x000fe20000410000 */
[----:B------:R-:W-:Y:S02]  /*c030*/  HADD2.F32 R94, -RZ, R94.H1_H1 ;  /* 0x3000005eff5e7230 */ /* 0x000fe40000004100 */
[----:B------:R-:W-:Y:S01]  /*c040*/  FMUL.FTZ R166, R51, R44 ;  /* 0x0000002c33a67220 */ /* 0x000fe20000410000 */
[----:B------:R-:W-:-:S02]  /*c050*/  HADD2.F32 R62, -RZ, R62.H1_H1 ;  /* 0x3000003eff3e7230 */ /* 0x000fc40000004100 */
[----:B------:R-:W-:Y:S01]  /*c060*/  FFMA.FTZ R44, R51, R46, -R98 ;  /* 0x0000002e332c7223 */ /* 0x000fe20000010862 */
[----:B------:R-:W-:Y:S02]  /*c070*/  HADD2.F32 R93, -RZ, R93.H1_H1 ;  /* 0x3000005dff5d7230 */ /* 0x000fe40000004100 */
[----:B------:R-:W-:Y:S01]  /*c080*/  FMUL.FTZ R51, R89, R96 ;  /* 0x0000006059337220 */ /* 0x000fe20000410000 */
[----:B------:R-:W-:Y:S01]  /*c090*/  FFMA.FTZ R88, R47, R94, -R88 ;  /* 0x0000005e2f587223 */ /* 0x000fe20000010858 */
[----:B------:R-:W-:Y:S01]  /*c0a0*/  FFMA.FTZ R99, R92, R95, R99 ;  /* 0x0000005f5c637223 */ /* 0x000fe20000010063 */
[----:B------:R-:W-:Y:S01]  /*c0b0*/  FMUL.FTZ R96, R62, R96 ;  /* 0x000000603e607220 */ /* 0x000fe20000410000 */
[----:B------:R-:W-:Y:S01]  /*c0c0*/  FFMA.FTZ R90, R90, R94, R97 ;  /* 0x0000005e5a5a7223 */ /* 0x000fe20000010061 */
[-C--:B------:R-:W-:Y:S01]  /*c0d0*/  FFMA.FTZ R51, R62, R93.reuse, -R51 ;  /* 0x0000005d3e337223 */ /* 0x080fe20000010833 */
[----:B------:R-:W-:Y:S01]  /*c0e0*/  FFMA.FTZ R46, R91, R46, R166 ;  /* 0x0000002e5b2e7223 */ /* 0x000fe200000100a6 */
[----:B------:R-:W-:Y:S01]  /*c0f0*/  FFMA.FTZ R89, R89, R93, R96 ;  /* 0x0000005d59597223 */ /* 0x000fe20000010060 */
[----:B------:R-:W-:-:S02]  /*c100*/  F2FP.SATFINITE.E4M3.F32.PACK_AB_MERGE_C R88, R88, R167, RZ ;  /* 0x000000a75858723e */ /* 0x000fc400048070ff */
[----:B------:R-:W-:Y:S02]  /*c110*/  F2FP.SATFINITE.E4M3.F32.PACK_AB_MERGE_C R90, R90, R99, RZ ;  /* 0x000000635a5a723e */ /* 0x000fe400048070ff */
[----:B------:R-:W-:Y:S01]  /*c120*/  F2FP.SATFINITE.E4M3.F32.PACK_AB_MERGE_C R47, R51, R44, R88 ;  /* 0x0000002c332f723e */ /* 0x000fe20004807058 */
[----:B------:R-:W-:Y:S01]  /*c130*/  IMAD.MOV.U32 R44, RZ, RZ, R55 ;  /* 0x000000ffff2c7224 */ /* 0x000fe200078e0037 */
[----:B------:R-:W-:Y:S02]  /*c140*/  F2FP.SATFINITE.E4M3.F32.PACK_AB_MERGE_C R45, R45, R58, R48 ;  /* 0x0000003a2d2d723e */ /* 0x000fe40004807030 */
[----:B------:R-:W-:Y:S01]  /*c150*/  F2FP.SATFINITE.E4M3.F32.PACK_AB_MERGE_C R49, R49, R60, R50 ;  /* 0x0000003c3131723e */ /* 0x000fe20004807032 */
[----:B------:R-:W-:Y:S01]  /*c160*/  IMAD.MOV.U32 R50, RZ, RZ, R52 ;  /* 0x000000ffff327224 */ /* 0x000fe200078e0034 */
[----:B------:R-:W-:Y:S01]  /*c170*/  F2FP.SATFINITE.E4M3.F32.PACK_AB_MERGE_C R51, R89, R46, R90 ;  /* 0x0000002e5933723e */ /* 0x000fe2000480705a */
[----:B------:R-:W-:Y:S01]  /*c180*/  IMAD.MOV.U32 R46, RZ, RZ, R53 ;  /* 0x000000ffff2e7224 */ /* 0x000fe200078e0035 */
[----:B------:R-:W-:-:S07]  /*c190*/  MOV R48, R54 ;  /* 0x0000003600307202 */ /* 0x000fce0000000f00 */
.L_x_560:
[----:B------:R-:W-:Y:S05]  /*c1a0*/  BSYNC B2 ;  /* 0x0000000000027941 */ /* 0x000fea0003800000 */
.L_x_559:
[----:B------:R-:W-:-:S13]  /*c1b0*/  ISETP.GE.AND P4, PT, R59, R152, PT ;  /* 0x000000983b00720c */ /* 0x000fda0003f86270 */
[--C-:B------:R-:W-:Y:S02]  /*c1c0*/  @!P4 SHF.R.S32.HI R53, RZ, 0x1f, R59.reuse ;  /* 0x0000001fff35c819 */ /* 0x100fe4000001143b */
[----:B------:R-:W-:-:S04]  /*c1d0*/  @!P4 IADD3 R55, P5, P6, R118, R140, R59 ;  /* 0x0000008c7637c210 */ /* 0x000fc80007ebe03b */
[----:B------:R-:W-:Y:S02]  /*c1e0*/  @!P4 IADD3.X R170, R4, R170, R53, P5, P6 ;  /* 0x000000aa04aac210 */ /* 0x000fe40002fec435 */
[----:B------:R-:W-:-:S05]  /*c1f0*/  IADD3 R52, P5, R57, R124, RZ ;  /* 0x0000007c39347210 */ /* 0x000fca0007fbe0ff */
[----:B------:R-:W-:Y:S01]  /*c200*/  IMAD.X R53, R56, 0x1, R125, P5 ;  /* 0x0000000138357824 */ /* 0x000fe200028e067d */
[----:B------:R-:W-:-:S04]  /*c210*/  @!P4 IADD3 R54, P5, R55, R124, RZ ;  /* 0x0000007c3736c210 */ /* 0x000fc80007fbe0ff */
[----:B0-----:R4:W-:Y:S01]  /*c220*/  STG.E.128 desc[UR54][R52.64], R44 ;  /* 0x0000002c34007986 */ /* 0x0019e2000c101d36 */
[----:B------:R-:W-:-:S05]  /*c230*/  @!P4 IMAD.X R55, R170, 0x1, R125, P5 ;  /* 0x00000001aa37c824 */ /* 0x000fca00028e067d */
[----:B-1----:R4:W-:Y:S03]  /*c240*/  @!P4 STG.E.128 desc[UR54][R54.64], R48 ;  /* 0x000000303600c986 */ /* 0x0029e6000c101d36 */
.L_x_550:
[----:B------:R-:W-:Y:S05]  /*c250*/  BSYNC B1 ;  /* 0x0000000000017941 */ /* 0x000fea0003800000 */
.L_x_549:
[----:B0--34-:R-:W-:Y:S02]  /*c260*/  VIADD R45, R220, 0x80 ;  /* 0x00000080dc2d7836 */ /* 0x019fe40000000000 */
[-C--:B------:R-:W-:Y:S02]  /*c270*/  IMAD R44, R146, R136.reuse, RZ ;  /* 0x00000088922c7224 */ /* 0x080fe400078e02ff */
[----:B------:R-:W-:-:S04]  /*c280*/  IMAD.WIDE.U32 R138, R45, R136, R138 ;  /* 0x000000882d8a7225 */ /* 0x000fc800078e008a */
[----:B------:R-:W-:Y:S01]  /*c290*/  IMAD R57, R45, R137, R44 ;  /* 0x000000892d397224 */ /* 0x000fe200078e022c */
[----:B------:R-:W-:Y:S06]  /*c2a0*/  @P3 BRA `(.L_x_519) ;  /* 0x00000030009c3947 */ /* 0x000fec0003800000 */
[----:B------:R-:W-:Y:S01]  /*c2b0*/  ISETP.NE.AND P3, PT, R34, RZ, PT ;  /* 0x000000ff2200720c */ /* 0x000fe20003f65270 */
[----:B------:R-:W-:Y:S01]  /*c2c0*/  BSSY B1, `(.L_x_561) ;  /* 0x00000f8000017945 */ /* 0x000fe20003800000 */
[----:B------:R-:W-:-:S11]  /*c2d0*/  IADD3 R57, R139, R57, RZ ;  /* 0x000000398b397210 */ /* 0x000fd60007ffe0ff */
[----:B------:R-:W-:Y:S05]  /*c2e0*/  @!P3 BRA `(.L_x_562) ;  /* 0x0000000c00d4b947 */ /* 0x000fea0003800000 */
[----:B------:R-:W-:Y:S01]  /*c2f0*/  SEL R44, R121, R158, !P0 ;  /* 0x0000009e792c7207 */ /* 0x000fe20004000000 */
        /* <DEDUP_REMOVED lines=13> */
[----:B------:R-:W-:-:S05]  /*c3d0*/  LOP3.LUT R44, R44, R9, RZ, 0x3c, !PT ;  /* 0x000000092c2c7212 */ /* 0x000fca00078e3cff */
        /* <DEDUP_REMOVED lines=10> */
[----:B------:R-:W-:Y:S01]  /*c480*/  SHF.R.U32.HI R88, RZ, 0x10, R77 ;  /* 0x00000010ff587819 */ /* 0x000fe2000001164d */
[----:B-1----:R-:W-:Y:S01]  /*c490*/  IMAD.MOV.U32 R62, RZ, RZ, R48 ;  /* 0x000000ffff3e7224 */ /* 0x002fe200078e0030 */
[----:B------:R-:W-:Y:S01]  /*c4a0*/  SHF.R.U32.HI R66, RZ, 0x8, R65 ;  /* 0x00000008ff427819 */ /* 0x000fe20000011641 */
[----:B------:R-:W-:Y:S01]  /*c4b0*/  IMAD.SHL.U32 R45, R56, 0x100, RZ ;  /* 0x00000100382d7824 */ /* 0x000fe200078e00ff */
[----:B------:R-:W-:Y:S01]  /*c4c0*/  LOP3.LUT R58, R77, 0xff0000ff, RZ, 0xc0, !PT ;  /* 0xff0000ff4d3a7812 */ /* 0x000fe200078ec0ff */
[----:B------:R-:W-:Y:S01]  /*c4d0*/  IMAD.MOV.U32 R56, RZ, RZ, R46 ;  /* 0x000000ffff387224 */ /* 0x000fe200078e002e */
[----:B------:R-:W-:Y:S01]  /*c4e0*/  SHF.R.U32.HI R76, RZ, 0x8, R79 ;  /* 0x00000008ff4c7819 */ /* 0x000fe2000001164f */
[----:B------:R-:W-:Y:S01]  /*c4f0*/  IMAD.U32 R46, R88, 0x10000, RZ ;  /* 0x00010000582e7824 */ /* 0x000fe200078e00ff */
[----:B------:R-:W-:Y:S01]  /*c500*/  SHF.R.U32.HI R64, RZ, 0x8, R67 ;  /* 0x00000008ff407819 */ /* 0x000fe20000011643 */
[----:B------:R-:W-:Y:S01]  /*c510*/  IMAD.SHL.U32 R48, R66, 0x100, RZ ;  /* 0x0000010042307824 */ /* 0x000fe200078e00ff */
[----:B------:R-:W-:-:S02]  /*c520*/  SHF.R.U32.HI R78, RZ, 0x10, R79 ;  /* 0x00000010ff4e7819 */ /* 0x000fc4000001164f */
[----:B------:R-:W-:Y:S01]  /*c530*/  MOV R60, R44 ;  /* 0x0000002c003c7202 */ /* 0x000fe20000000f00 */
[----:B------:R-:W-:Y:S01]  /*c540*/  IMAD.SHL.U32 R44, R76, 0x100, RZ ;  /* 0x000001004c2c7824 */ /* 0x000fe200078e00ff */
[----:B------:R-:W-:Y:S02]  /*c550*/  LOP3.LUT R45, R58, 0xff00, R45, 0xf8, !PT ;  /* 0x0000ff003a2d7812 */ /* 0x000fe400078ef82d */
[----:B------:R-:W-:Y:S02]  /*c560*/  LOP3.LUT R61, R65, 0xff0000ff, RZ, 0xc0, !PT ;  /* 0xff0000ff413d7812 */ /* 0x000fe400078ec0ff */
[----:B------:R-:W-:Y:S02]  /*c570*/  LOP3.LUT R63, R67, 0xff0000ff, RZ, 0xc0, !PT ;  /* 0xff0000ff433f7812 */ /* 0x000fe400078ec0ff */
[----:B------:R-:W-:Y:S02]  /*c580*/  SHF.L.U32 R58, R64, 0x8, RZ ;  /* 0x00000008403a7819 */ /* 0x000fe400000006ff */
[----:B------:R-:W-:-:S02]  /*c590*/  LOP3.LUT R59, R79, 0xff0000ff, RZ, 0xc0, !PT ;  /* 0xff0000ff4f3b7812 */ /* 0x000fc400078ec0ff */
[----:B------:R-:W-:Y:S01]  /*c5a0*/  LOP3.LUT R46, R45, 0xff0000, R46, 0xf8, !PT ;  /* 0x00ff00002d2e7812 */ /* 0x000fe200078ef82e */
[----:B------:R-:W-:Y:S01]  /*c5b0*/  IMAD.U32 R45, R78, 0x10000, RZ ;  /* 0x000100004e2d7824 */ /* 0x000fe200078e00ff */
[----:B------:R-:W-:Y:S02]  /*c5c0*/  LOP3.LUT R48, R61, 0xff00, R48, 0xf8, !PT ;  /* 0x0000ff003d307812 */ /* 0x000fe400078ef830 */
[----:B------:R-:W-:Y:S02]  /*c5d0*/  LOP3.LUT R76, R63, 0xff00, R58, 0xf8, !PT ;  /* 0x0000ff003f4c7812 */ /* 0x000fe400078ef83a */
[----:B------:R-:W-:Y:S02]  /*c5e0*/  LOP3.LUT R44, R59, 0xff00, R44, 0xf8, !PT ;  /* 0x0000ff003b2c7812 */ /* 0x000fe400078ef82c */
[----:B------:R-:W-:Y:S02]  /*c5f0*/  F2FP.F16.E4M3.UNPACK_B R66, R162.H1 ;  /* 0x000000a2ff42723e */ /* 0x000fe400030006ff */
[----:B------:R-:W-:-:S02]  /*c600*/  F2FP.F16.E4M3.UNPACK_B R63, R62.H1 ;  /* 0x0000003eff3f723e */ /* 0x000fc400030006ff */
[----:B------:R-:W-:Y:S02]  /*c610*/  F2FP.F16.E4M3.UNPACK_B R61, R60.H1 ;  /* 0x0000003cff3d723e */ /* 0x000fe400030006ff */
[----:B------:R-:W-:Y:S01]  /*c620*/  SHF.R.U32.HI R65, RZ, 0x10, R65 ;  /* 0x00000010ff417819 */ /* 0x000fe20000011641 */
[----:B------:R-:W-:Y:S01]  /*c630*/  HADD2.F32 R59, -RZ, R63.H0_H0 ;  /* 0x2000003fff3b7230 */ /* 0x000fe20000004100 */
[----:B------:R-:W-:Y:S01]  /*c640*/  LOP3.LUT R44, R44, 0xff0000, R45, 0xf8, !PT ;  /* 0x00ff00002c2c7812 */ /* 0x000fe200078ef82d */
[----:B------:R-:W-:Y:S01]  /*c650*/  HADD2.F32 R45, -RZ, R66.H0_H0 ;  /* 0x20000042ff2d7230 */ /* 0x000fe20000004100 */
[----:B------:R-:W-:Y:S01]  /*c660*/  F2FP.F16.E4M3.UNPACK_B R64, R164.H1 ;  /* 0x000000a4ff40723e */ /* 0x000fe200030006ff */
[----:B------:R-:W-:Y:S01]  /*c670*/  HADD2.F32 R58, -RZ, R61.H0_H0 ;  /* 0x2000003dff3a7230 */ /* 0x000fe20000004100 */
[----:B------:R-:W-:Y:S01]  /*c680*/  SHF.R.U32.HI R77, RZ, 0x10, R67 ;  /* 0x00000010ff4d7819 */ /* 0x000fe20000011643 */
[----:B------:R-:W-:Y:S02]  /*c690*/  IMAD.U32 R67, R65, 0x10000, RZ ;  /* 0x0001000041437824 */ /* 0x000fe400078e00ff */
[----:B------:R-:W-:Y:S01]  /*c6a0*/  FMUL.FTZ R79, R59, R45 ;  /* 0x0000002d3b4f7220 */ /* 0x000fe20000410000 */
[----:B------:R-:W-:-:S02]  /*c6b0*/  HADD2.F32 R65, -RZ, R64.H0_H0 ;  /* 0x20000040ff417230 */ /* 0x000fc40000004100 */
[----:B------:R-:W-:Y:S01]  /*c6c0*/  FMUL.FTZ R78, R58, R45 ;  /* 0x0000002d3a4e7220 */ /* 0x000fe20000410000 */
[----:B------:R-:W-:Y:S01]  /*c6d0*/  IMAD.U32 R77, R77, 0x10000, RZ ;  /* 0x000100004d4d7824 */ /* 0x000fe200078e00ff */
        /* <DEDUP_REMOVED lines=8> */
[----:B------:R-:W-:Y:S01]  /*c760*/  HADD2.F32 R67, -RZ, R64.H1_H1 ;  /* 0x30000040ff437230 */ /* 0x000fe20000004100 */
[----:B------:R-:W-:-:S02]  /*c770*/  F2FP.F16.E4M3.UNPACK_B R64, R60 ;  /* 0x0000003cff40723e */ /* 0x000fc400020006ff */
[----:B------:R-:W-:Y:S01]  /*c780*/  LOP3.LUT R45, R76, 0xff0000, R77, 0xf8, !PT ;  /* 0x00ff00004c2d7812 */ /* 0x000fe200078ef84d */
[CC--:B------:R-:W-:Y:S01]  /*c790*/  FMUL.FTZ R60, R66.reuse, R65.reuse ;  /* 0x00000041423c7220 */ /* 0x0c0fe20000410000 */
[C---:B------:R-:W-:Y:S01]  /*c7a0*/  FMUL.FTZ R77, R61.reuse, R65 ;  /* 0x000000413d4d7220 */ /* 0x040fe20000410000 */
[----:B------:R-:W-:Y:S01]  /*c7b0*/  F2FP.F16.E4M3.UNPACK_B R164, R164 ;  /* 0x000000a4ffa4723e */ /* 0x000fe200020006ff */
[----:B------:R-:W-:Y:S02]  /*c7c0*/  HADD2.F32 R76, -RZ, R162.H0_H0 ;  /* 0x200000a2ff4c7230 */ /* 0x000fe40000004100 */
[-C--:B------:R-:W-:Y:S01]  /*c7d0*/  FFMA.FTZ R61, R61, R67.reuse, -R60 ;  /* 0x000000433d3d7223 */ /* 0x080fe2000001083c */
[----:B------:R-:W-:Y:S02]  /*c7e0*/  HADD2.F32 R65, -RZ, R63.H0_H0 ;  /* 0x2000003fff417230 */ /* 0x000fe40000004100 */
[----:B------:R-:W-:Y:S01]  /*c7f0*/  FFMA.FTZ R60, R66, R67, R77 ;  /* 0x00000043423c7223 */ /* 0x000fe2000001004d */
        /* <DEDUP_REMOVED lines=10> */
[----:B------:R-:W-:Y:S01]  /*c8a0*/  F2FP.F16.E4M3.UNPACK_B R76, R50.H1 ;  /* 0x00000032ff4c723e */ /* 0x000fe200030006ff */
[----:B------:R-:W-:-:S02]  /*c8b0*/  HADD2.F32 R164, -RZ, R164.H1_H1 ;  /* 0x300000a4ffa47230 */ /* 0x000fc40000004100 */
[CC--:B------:R-:W-:Y:S01]  /*c8c0*/  FMUL.FTZ R65, R67.reuse, R162.reuse ;  /* 0x000000a243417220 */ /* 0x0c0fe20000410000 */
[C---:B------:R-:W-:Y:S01]  /*c8d0*/  FMUL.FTZ R162, R64.reuse, R162 ;  /* 0x000000a240a27220 */ /* 0x040fe20000410000 */
[----:B------:R-:W-:Y:S01]  /*c8e0*/  F2FP.F16.E4M3.UNPACK_B R78, R165.H1 ;  /* 0x000000a5ff4e723e */ /* 0x000fe200030006ff */
[----:B------:R-:W-:Y:S01]  /*c8f0*/  HADD2.F32 R90, -RZ, R79.H0_H0 ;  /* 0x2000004fff5a7230 */ /* 0x000fe20000004100 */
[----:B------:R-:W-:Y:S01]  /*c900*/  F2FP.F16.E4M3.UNPACK_B R66, R56.H1 ;  /* 0x00000038ff42723e */ /* 0x000fe200030006ff */
[----:B------:R-:W-:Y:S02]  /*c910*/  HADD2.F32 R77, -RZ, R76.H0_H0 ;  /* 0x2000004cff4d7230 */ /* 0x000fe40000004100 */
[-C--:B------:R-:W-:Y:S01]  /*c920*/  FFMA.FTZ R65, R64, R164.reuse, -R65 ;  /* 0x000000a440417223 */ /* 0x080fe20000010841 */
[----:B------:R-:W-:Y:S01]  /*c930*/  FFMA.FTZ R64, R67, R164, R162 ;  /* 0x000000a443407223 */ /* 0x000fe200000100a2 */
[----:B------:R-:W-:Y:S01]  /*c940*/  HADD2.F32 R88, -RZ, R78.H0_H0 ;  /* 0x2000004eff587230 */ /* 0x000fe20000004100 */
[----:B------:R-:W-:Y:S01]  /*c950*/  F2FP.F16.E4M3.UNPACK_B R163, R163 ;  /* 0x000000a3ffa3723e */ /* 0x000fe200020006ff */
[----:B------:R-:W-:-:S02]  /*c960*/  HADD2.F32 R67, -RZ, R66.H0_H0 ;  /* 0x20000042ff437230 */ /* 0x000fc40000004100 */
[----:B------:R-:W-:Y:S01]  /*c970*/  FMUL.FTZ R92, R77, R90 ;  /* 0x0000005a4d5c7220 */ /* 0x000fe20000410000 */
[----:B------:R-:W-:Y:S01]  /*c980*/  HADD2.F32 R79, -RZ, R79.H1_H1 ;  /* 0x3000004fff4f7230 */ /* 0x000fe20000004100 */
[----:B------:R-:W-:Y:S01]  /*c990*/  F2FP.F16.E4M3.UNPACK_B R56, R56 ;  /* 0x00000038ff38723e */ /* 0x000fe200020006ff */
[----:B------:R-:W-:Y:S02]  /*c9a0*/  HADD2.F32 R76, -RZ, R76.H1_H1 ;  /* 0x3000004cff4c7230 */ /* 0x000fe40000004100 */
[C---:B------:R-:W-:Y:S01]  /*c9b0*/  FMUL.FTZ R90, R67.reuse, R90 ;  /* 0x0000005a435a7220 */ /* 0x040fe20000410000 */
[-C--:B------:R-:W-:Y:S01]  /*c9c0*/  FFMA.FTZ R92, R67, R88.reuse, -R92 ;  /* 0x00000058435c7223 */ /* 0x080fe2000001085c */
[----:B------:R-:W-:Y:S01]  /*c9d0*/  HADD2.F32 R66, -RZ, R66.H1_H1 ;  /* 0x30000042ff427230 */ /* 0x000fe20000004100 */
[----:B------:R-:W-:Y:S01]  /*c9e0*/  F2FP.F16.E4M3.UNPACK_B R165, R165 ;  /* 0x000000a5ffa5723e */ /* 0x000fe200020006ff */
[----:B------:R-:W-:Y:S02]  /*c9f0*/  HADD2.F32 R67, -RZ, R78.H1_H1 ;  /* 0x3000004eff437230 */ /* 0x000fe40000004100 */
[-C--:B------:R-:W-:Y:S01]  /*ca00*/  FMUL.FTZ R89, R76, R79.reuse ;  /* 0x0000004f4c597220 */ /* 0x080fe20000410000 */
[----:B------:R-:W-:Y:S01]  /*ca10*/  FFMA.FTZ R90, R77, R88, R90 ;  /* 0x000000584d5a7223 */ /* 0x000fe2000001005a */
[----:B------:R-:W-:Y:S01]  /*ca20*/  FMUL.FTZ R79, R66, R79 ;  /* 0x0000004f424f7220 */ /* 0x000fe20000410000 */
[----:B------:R-:W-:-:S02]  /*ca30*/  HADD2.F32 R77, -RZ, R163.H0_H0 ;  /* 0x200000a3ff4d7230 */ /* 0x000fc40000004100 */
[-C--:B------:R-:W-:Y:S01]  /*ca40*/  FFMA.FTZ R89, R66, R67.reuse, -R89 ;  /* 0x0000004342597223 */ /* 0x080fe20000010859 */
[----:B------:R-:W-:Y:S01]  /*ca50*/  F2FP.F16.E4M3.UNPACK_B R66, R50 ;  /* 0x00000032ff42723e */ /* 0x000fe200020006ff */
[----:B------:R-:W-:Y:S01]  /*ca60*/  FFMA.FTZ R91, R76, R67, R79 ;  /* 0x000000434c5b7223 */ /* 0x000fe2000001004f */
[----:B------:R-:W-:Y:S01]  /*ca70*/  HADD2.F32 R50, -RZ, R56.H0_H0 ;  /* 0x20000038ff327230 */ /* 0x000fe20000004100 */
[----:B------:R-:W-:Y:S01]  /*ca80*/  F2FP.SATFINITE.E4M3.F32.PACK_AB_MERGE_C R58, R61, R58, RZ ;  /* 0x0000003a3d3a723e */ /* 0x000fe200048070ff */
[----:B------:R-:W-:Y:S01]  /*ca90*/  HADD2.F32 R163, -RZ, R163.H1_H1 ;  /* 0x300000a3ffa37230 */ /* 0x000fe20000004100 */
[----:B------:R-:W-:Y:S01]  /*caa0*/  F2FP.SATFINITE.E4M3.F32.PACK_AB_MERGE_C R60, R60, R59, RZ ;  /* 0x0000003b3c3c723e */ /* 0x000fe200048070ff */
[--C-:B------:R-:W-:Y:S02]  /*cab0*/  HADD2.F32 R67, -RZ, R66.reuse.H0_H0 ;  /* 0x20000042ff437230 */ /* 0x100fe40000004100 */
[----:B------:R-:W-:Y:S01]  /*cac0*/  FMUL.FTZ R78, R50, R77 ;  /* 0x0000004d324e7220 */ /* 0x000fe20000410000 */
[----:B------:R-:W-:Y:S01]  /*cad0*/  HADD2.F32 R66, -RZ, R66.H1_H1 ;  /* 0x30000042ff427230 */ /* 0x000fe20000004100 */
[----:B------:R-:W-:Y:S01]  /*cae0*/  F2FP.SATFINITE.E4M3.F32.PACK_AB_MERGE_C R59, R65, R62, R58 ;  /* 0x0000003e413b723e */ /* 0x000fe2000480703a */
[----:B------:R-:W-:-:S02]  /*caf0*/  HADD2.F32 R56, -RZ, R56.H1_H1 ;  /* 0x30000038ff387230 */ /* 0x000fc40000004100 */
[C---:B------:R-:W-:Y:S01]  /*cb00*/  FMUL.FTZ R79, R67.reuse, R77 ;  /* 0x0000004d434f7220 */ /* 0x040fe20000410000 */
[--C-:B------:R-:W-:Y:S02]  /*cb10*/  HADD2.F32 R76, -RZ, R165.reuse.H0_H0 ;  /* 0x200000a5ff4c7230 */ /* 0x100fe40000004100 */
[-C--:B------:R-:W-:Y:S01]  /*cb20*/  FMUL.FTZ R77, R66, R163.reuse ;  /* 0x000000a3424d7220 */ /* 0x080fe20000410000 */
[----:B------:R-:W-:Y:S02]  /*cb30*/  HADD2.F32 R165, -RZ, R165.H1_H1 ;  /* 0x300000a5ffa57230 */ /* 0x000fe40000004100 */
[----:B------:R-:W-:Y:S01]  /*cb40*/  FMUL.FTZ R163, R56, R163 ;  /* 0x000000a338a37220 */ /* 0x000fe20000410000 */
[----:B------:R-:W-:Y:S01]  /*cb50*/  F2FP.F16.E4M3.UNPACK_B R62, R48 ;  /* 0x00000030ff3e723e */ /* 0x000fe200020006ff */
[----:B------:R-:W-:Y:S01]  /*cb60*/  FFMA.FTZ R79, R50, R76, -R79 ;  /* 0x0000004c324f7223 */ /* 0x000fe2000001084f */
[----:B------:R-:W-:Y:S01]  /*cb70*/  F2FP.F16.E4M3.UNPACK_B R61, R52 ;  /* 0x00000034ff3d723e */ /* 0x000fe200020006ff */
[----:B------:R-:W-:Y:S01]  /*cb80*/  FFMA.FTZ R163, R66, R165, R163 ;  /* 0x000000a542a37223 */ /* 0x000fe200000100a3 */
[----:B------:R-:W-:Y:S01]  /*cb90*/  F2FP.F16.E4M3.UNPACK_B R66, R49 ;  /* 0x00000031ff42723e */ /* 0x000fe200020006ff */
[----:B------:R-:W-:Y:S01]  /*cba0*/  FFMA.FTZ R50, R67, R76, R78 ;  /* 0x0000004c43327223 */ /* 0x000fe2000001004e */
[----:B------:R-:W-:Y:S01]  /*cbb0*/  F2FP.SATFINITE.E4M3.F32.PACK_AB_MERGE_C R58, R64, R63, R60 ;  /* 0x0000003f403a723e */ /* 0x000fe2000480703c */
[----:B------:R-:W-:Y:S01]  /*cbc0*/  HADD2.F32 R67, -RZ, R62.H0_H0 ;  /* 0x2000003eff437230 */ /* 0x000fe20000004100 */
[----:B------:R-:W-:Y:S01]  /*cbd0*/  F2FP.F16.E4M3.UNPACK_B R64, R46 ;  /* 0x0000002eff40723e */ /* 0x000fe200020006ff */
[----:B------:R-:W-:-:S02]  /*cbe0*/  HADD2.F32 R63, -RZ, R66.H0_H0 ;  /* 0x20000042ff3f7230 */ /* 0x000fc40000004100 */
[----:B------:R-:W-:Y:S01]  /*cbf0*/  FFMA.FTZ R56, R56, R165, -R77 ;  /* 0x000000a538387223 */ /* 0x000fe2000001084d */
[--C-:B------:R-:W-:Y:S01]  /*cc00*/  HADD2.F32 R60, -RZ, R61.reuse.H0_H0 ;  /* 0x2000003dff3c7230 */ /* 0x100fe20000004100 */
[----:B------:R-:W-:Y:S01]  /*cc10*/  F2FP.F16.E4M3.UNPACK_B R52, R52.H1 ;  /* 0x00000034ff34723e */ /* 0x000fe200030006ff */
        /* <DEDUP_REMOVED lines=9> */
[----:B------:R-:W-:Y:S01]  /*ccb0*/  FMUL.FTZ R65, R66, R67 ;  /* 0x0000004342417220 */ /* 0x000fe20000410000 */
[----:B------:R-:W-:Y:S01]  /*ccc0*/  F2FP.F16.E4M3.UNPACK_B R64, R49.H1 ;  /* 0x00000031ff40723e */ /* 0x000fe200030006ff */
[C---:B------:R-:W-:Y:S01]  /*ccd0*/  FMUL.FTZ R77, R62.reuse, R67 ;  /* 0x000000433e4d7220 */ /* 0x040fe20000410000 */
[----:B------:R-:W-:Y:S01]  /*cce0*/  F2FP.F16.E4M3.UNPACK_B R67, R48.H1 ;  /* 0x00000030ff43723e */ /* 0x000fe200030006ff */
[-C--:B------:R-:W-:Y:S01]  /*ccf0*/  FFMA.FTZ R49, R62, R63.reuse, -R65 ;  /* 0x0000003f3e317223 */ /* 0x080fe20000010841 */
[----:B------:R-:W-:Y:S02]  /*cd00*/  HADD2.F32 R62, -RZ, R52.H0_H0 ;  /* 0x20000034ff3e7230 */ /* 0x000fe40000004100 */
[----:B------:R-:W-:Y:S01]  /*cd10*/  FFMA.FTZ R48, R66, R63, R77 ;  /* 0x0000003f42307223 */ /* 0x000fe2000001004d */
[--C-:B------:R-:W-:Y:S01]  /*cd20*/  HADD2.F32 R65, -RZ, R64.reuse.H0_H0 ;  /* 0x20000040ff417230 */ /* 0x100fe20000004100 */
[----:B------:R-:W-:Y:S01]  /*cd30*/  F2FP.F16.E4M3.UNPACK_B R46, R46.H1 ;  /* 0x0000002eff2e723e */ /* 0x000fe200030006ff */
[--C-:B------:R-:W-:Y:S01]  /*cd40*/  HADD2.F32 R66, -RZ, R67.reuse.H0_H0 ;  /* 0x20000043ff427230 */ /* 0x100fe20000004100 */
[----:B------:R-:W-:Y:S01]  /*cd50*/  F2FP.SATFINITE.E4M3.F32.PACK_AB_MERGE_C R89, R89, R92, RZ ;  /* 0x0000005c5959723e */ /* 0x000fe200048070ff */
[----:B------:R-:W-:Y:S01]  /*cd60*/  HADD2.F32 R64, -RZ, R64.H1_H1 ;  /* 0x30000040ff407230 */ /* 0x000fe20000004100 */
[----:B------:R-:W-:Y:S01]  /*cd70*/  F2FP.SATFINITE.E4M3.F32.PACK_AB_MERGE_C R90, R91, R90, RZ ;  /* 0x0000005a5b5a723e */ /* 0x000fe200048070ff */
[----:B------:R-:W-:-:S02]  /*cd80*/  HADD2.F32 R67, -RZ, R67.H1_H1 ;  /* 0x30000043ff437230 */ /* 0x000fc40000004100 */
[-C--:B------:R-:W-:Y:S01]  /*cd90*/  FMUL.FTZ R77, R65, R66.reuse ;  /* 0x00000042414d7220 */ /* 0x080fe20000410000 */
[----:B------:R-:W-:Y:S02]  /*cda0*/  HADD2.F32 R63, -RZ, R52.H1_H1 ;  /* 0x30000034ff3f7230 */ /* 0x000fe40000004100 */
[----:B------:R-:W-:Y:S01]  /*cdb0*/  FMUL.FTZ R76, R62, R66 ;  /* 0x000000423e4c7220 */ /* 0x000fe20000410000 */
[--C-:B------:R-:W-:Y:S02]  /*cdc0*/  HADD2.F32 R52, -RZ, R46.reuse.H0_H0 ;  /* 0x2000002eff347230 */ /* 0x100fe40000004100 */
[-C--:B------:R-:W-:Y:S01]  /*cdd0*/  FMUL.FTZ R78, R64, R67.reuse ;  /* 0x00000043404e7220 */ /* 0x080fe20000410000 */
[----:B------:R-:W-:Y:S02]  /*cde0*/  HADD2.F32 R66, -RZ, R46.H1_H1 ;  /* 0x3000002eff427230 */ /* 0x000fe40000004100 */
[----:B------:R-:W-:Y:S01]  /*cdf0*/  FMUL.FTZ R67, R63, R67 ;  /* 0x000000433f437220 */ /* 0x000fe20000410000 */
[----:B------:R-:W-:Y:S01]  /*ce00*/  F2FP.SATFINITE.E4M3.F32.PACK_AB_MERGE_C R56, R56, R79, R89 ;  /* 0x0000004f3838723e */ /* 0x000fe20004807059 */
[-C--:B------:R-:W-:Y:S01]  /*ce10*/  FFMA.FTZ R46, R62, R52.reuse, -R77 ;  /* 0x000000343e2e7223 */ /* 0x080fe2000001084d */
[----:B------:R-:W-:Y:S01]  /*ce20*/  FFMA.FTZ R52, R65, R52, R76 ;  /* 0x0000003441347223 */ /* 0x000fe2000001004c */
[-C--:B------:R-:W-:Y:S01]  /*ce30*/  FFMA.FTZ R91, R63, R66.reuse, -R78 ;  /* 0x000000423f5b7223 */ /* 0x080fe2000001084e */
[----:B------:R-:W-:Y:S01]  /*ce40*/  F2FP.F16.E4M3.UNPACK_B R62, R47 ;  /* 0x0000002fff3e723e */ /* 0x000fe200020006ff */
[----:B------:R-:W-:Y:S01]  /*ce50*/  FFMA.FTZ R93, R64, R66, R67 ;  /* 0x00000042405d7223 */ /* 0x000fe20000010043 */
[----:B------:R-:W-:-:S02]  /*ce60*/  F2FP.F16.E4M3.UNPACK_B R65, R51 ;  /* 0x00000033ff41723e */ /* 0x000fc400020006ff */
[----:B------:R-:W-:Y:S02]  /*ce70*/  F2FP.F16.E4M3.UNPACK_B R78, R45 ;  /* 0x0000002dff4e723e */ /* 0x000fe400020006ff */
[----:B------:R-:W-:Y:S01]  /*ce80*/  F2FP.F16.E4M3.UNPACK_B R64, R51.H1 ;  /* 0x00000033ff40723e */ /* 0x000fe200030006ff */
[----:B------:R-:W-:Y:S01]  /*ce90*/  HADD2.F32 R51, -RZ, R62.H0_H0 ;  /* 0x2000003eff337230 */ /* 0x000fe20000004100 */
[----:B------:R-:W-:Y:S01]  /*cea0*/  F2FP.F16.E4M3.UNPACK_B R79, R45.H1 ;  /* 0x0000002dff4f723e */ /* 0x000fe200030006ff */
[----:B------:R-:W-:Y:S01]  /*ceb0*/  HADD2.F32 R66, -RZ, R65.H0_H0 ;  /* 0x20000041ff427230 */ /* 0x000fe20000004100 */
[----:B------:R-:W-:Y:S01]  /*cec0*/  F2FP.F16.E4M3.UNPACK_B R47, R47.H1 ;  /* 0x0000002fff2f723e */ /* 0x000fe200030006ff */
[----:B------:R-:W-:Y:S01]  /*ced0*/  HADD2.F32 R88, -RZ, R78.H0_H0 ;  /* 0x2000004eff587230 */ /* 0x000fe20000004100 */
[-C--:B------:R-:W-:Y:S01]  /*cee0*/  F2FP.F16.E4M3.UNPACK_B R45, R44.reuse ;  /* 0x0000002cff2d723e */ /* 0x080fe200020006ff */
[----:B------:R-:W-:Y:S01]  /*cef0*/  HADD2.F32 R89, -RZ, R79.H0_H0 ;  /* 0x2000004fff597230 */ /* 0x000fe20000004100 */
[----:B------:R-:W-:Y:S01]  /*cf00*/  F2FP.F16.E4M3.UNPACK_B R67, R44.H1 ;  /* 0x0000002cff43723e */ /* 0x000fe200030006ff */
[----:B------:R-:W-:Y:S01]  /*cf10*/  HADD2.F32 R44, -RZ, R64.H0_H0 ;  /* 0x20000040ff2c7230 */ /* 0x000fe20000004100 */
[----:B------:R-:W-:Y:S01]  /*cf20*/  F2FP.SATFINITE.E4M3.F32.PACK_AB_MERGE_C R50, R163, R50, R90 ;  /* 0x00000032a332723e */ /* 0x000fe2000480705a */
[----:B------:R-:W-:-:S02]  /*cf30*/  HADD2.F32 R63, -RZ, R47.H0_H0 ;  /* 0x2000002fff3f7230 */ /* 0x000fc40000004100 */
[-C--:B------:R-:W-:Y:S01]  /*cf40*/  FMUL.FTZ R90, R66, R88.reuse ;  /* 0x00000058425a7220 */ /* 0x080fe20000410000 */
[----:B------:R-:W-:Y:S01]  /*cf50*/  FMUL.FTZ R95, R51, R88 ;  /* 0x00000058335f7220 */ /* 0x000fe20000410000 */
[----:B------:R-:W-:Y:S02]  /*cf60*/  HADD2.F32 R77, -RZ, R67.H0_H0 ;  /* 0x20000043ff4d7230 */ /* 0x000fe40000004100 */
[CC--:B------:R-:W-:Y:S01]  /*cf70*/  FMUL.FTZ R88, R44.reuse, R89.reuse ;  /* 0x000000592c587220 */ /* 0x0c0fe20000410000 */
[----:B------:R-:W-:Y:S01]  /*cf80*/  FMUL.FTZ R89, R63, R89 ;  /* 0x000000593f597220 */ /* 0x000fe20000410000 */
[----:B------:R-:W-:Y:S01]  /*cf90*/  HADD2.F32 R64, -RZ, R64.H1_H1 ;  /* 0x30000040ff407230 */ /* 0x000fe20000004100 */
[----:B------:R-:W-:Y:S01]  /*cfa0*/  F2FP.SATFINITE.E4M3.F32.PACK_AB_MERGE_C R46, R91, R46, RZ ;  /* 0x0000002e5b2e723e */ /* 0x000fe200048070ff */
[----:B------:R-:W-:Y:S02]  /*cfb0*/  HADD2.F32 R79, -RZ, R79.H1_H1 ;  /* 0x3000004fff4f7230 */ /* 0x000fe40000004100 */
[----:B------:R-:W-:Y:S01]  /*cfc0*/  FFMA.FTZ R89, R44, R77, R89 ;  /* 0x0000004d2c597223 */ /* 0x000fe20000010059 */
[----:B------:R-:W-:-:S02]  /*cfd0*/  HADD2.F32 R47, -RZ, R47.H1_H1 ;  /* 0x3000002fff2f7230 */ /* 0x000fc40000004100 */
[----:B------:R-:W-:Y:S01]  /*cfe0*/  FFMA.FTZ R88, R63, R77, -R88 ;  /* 0x0000004d3f587223 */ /* 0x000fe20000010858 */
[----:B------:R-:W-:Y:S02]  /*cff0*/  HADD2.F32 R76, -RZ, R45.H0_H0 ;  /* 0x2000002dff4c7230 */ /* 0x000fe40000004100 */
[-C--:B------:R-:W-:Y:S01]  /*d000*/  FMUL.FTZ R44, R64, R79.reuse ;  /* 0x0000004f402c7220 */ /* 0x080fe20000410000 */
[----:B------:R-:W-:Y:S02]  /*d010*/  HADD2.F32 R65, -RZ, R65.H1_H1 ;  /* 0x30000041ff417230 */ /* 0x000fe40000004100 */
[----:B------:R-:W-:Y:S01]  /*d020*/  FMUL.FTZ R79, R47, R79 ;  /* 0x0000004f2f4f7220 */ /* 0x000fe20000410000 */
[----:B------:R-:W-:Y:S02]  /*d030*/  HADD2.F32 R78, -RZ, R78.H1_H1 ;  /* 0x3000004eff4e7230 */ /* 0x000fe40000004100 */
[----:B------:R-:W-:Y:S01]  /*d040*/  FFMA.FTZ R90, R51, R76, -R90 ;  /* 0x0000004c335a7223 */ /* 0x000fe2000001085a */
[----:B------:R-:W-:-:S02]  /*d050*/  HADD2.F32 R67, -RZ, R67.H1_H1 ;  /* 0x30000043ff437230 */ /* 0x000fc40000004100 */
[----:B------:R-:W-:Y:S01]  /*d060*/  FFMA.FTZ R95, R66, R76, R95 ;  /* 0x0000004c425f7223 */ /* 0x000fe2000001005f */
[----:B------:R-:W-:Y:S02]  /*d070*/  HADD2.F32 R62, -RZ, R62.H1_H1 ;  /* 0x3000003eff3e7230 */ /* 0x000fe40000004100 */
[-C--:B------:R-:W-:Y:S01]  /*d080*/  FMUL.FTZ R51, R65, R78.reuse ;  /* 0x0000004e41337220 */ /* 0x080fe20000410000 */
[----:B------:R-:W-:Y:S02]  /*d090*/  HADD2.F32 R45, -RZ, R45.H1_H1 ;  /* 0x3000002dff2d7230 */ /* 0x000fe40000004100 */
[-C--:B------:R-:W-:Y:S01]  /*d0a0*/  FFMA.FTZ R47, R47, R67.reuse, -R44 ;  /* 0x000000432f2f7223 */ /* 0x080fe2000001082c */
[----:B------:R-:W-:Y:S01]  /*d0b0*/  FFMA.FTZ R64, R64, R67, R79 ;  /* 0x0000004340407223 */ /* 0x000fe2000001004f */
[C---:B------:R-:W-:Y:S01]  /*d0c0*/  FMUL.FTZ R78, R62.reuse, R78 ;  /* 0x0000004e3e4e7220 */ /* 0x040fe20000410000 */
[----:B------:R-:W-:Y:S01]  /*d0d0*/  F2FP.SATFINITE.E4M3.F32.PACK_AB_MERGE_C R52, R93, R52, RZ ;  /* 0x000000345d34723e */ /* 0x000fe200048070ff */
[-C--:B------:R-:W-:Y:S01]  /*d0e0*/  FFMA.FTZ R51, R62, R45.reuse, -R51 ;  /* 0x0000002d3e337223 */ /* 0x080fe20000010833 */
[----:B------:R-:W-:Y:S01]  /*d0f0*/  F2FP.SATFINITE.E4M3.F32.PACK_AB_MERGE_C R47, R47, R88, RZ ;  /* 0x000000582f2f723e */ /* 0x000fe200048070ff */
[----:B------:R-:W-:Y:S01]  /*d100*/  FFMA.FTZ R78, R65, R45, R78 ;  /* 0x0000002d414e7223 */ /* 0x000fe2000001004e */
[----:B------:R-:W-:Y:S01]  /*d110*/  F2FP.SATFINITE.E4M3.F32.PACK_AB_MERGE_C R64, R64, R89, RZ ;  /* 0x000000594040723e */ /* 0x000fe200048070ff */
[----:B------:R-:W-:Y:S01]  /*d120*/  IMAD.MOV.U32 R44, RZ, RZ, R59 ;  /* 0x000000ffff2c7224 */ /* 0x000fe200078e003b */
[----:B------:R-:W-:Y:S01]  /*d130*/  F2FP.SATFINITE.E4M3.F32.PACK_AB_MERGE_C R45, R49, R60, R46 ;  /* 0x0000003c312d723e */ /* 0x000fe2000480702e */
[----:B------:R-:W-:Y:S01]  /*d140*/  IMAD.MOV.U32 R46, RZ, RZ, R56 ;  /* 0x000000ffff2e7224 */ /* 0x000fe200078e0038 */
[----:B------:R-:W-:-:S02]  /*d150*/  F2FP.SATFINITE.E4M3.F32.PACK_AB_MERGE_C R47, R51, R90, R47 ;  /* 0x0000005a332f723e */ /* 0x000fc4000480702f */
[----:B------:R-:W-:Y:S02]  /*d160*/  F2FP.SATFINITE.E4M3.F32.PACK_AB_MERGE_C R49, R48, R61, R52 ;  /* 0x0000003d3031723e */ /* 0x000fe40004807034 */
[----:B------:R-:W-:Y:S02]  /*d170*/  F2FP.SATFINITE.E4M3.F32.PACK_AB_MERGE_C R51, R78, R95, R64 ;  /* 0x0000005f4e33723e */ /* 0x000fe40004807040 */
[----:B------:R-:W-:-:S07]  /*d180*/  MOV R48, R58 ;  /* 0x0000003a00307202 */ /* 0x000fce0000000f00 */
.L_x_564:
[----:B------:R-:W-:Y:S05]  /*d190*/  BSYNC B2 ;  /* 0x0000000000027941 */ /* 0x000fea0003800000 */
.L_x_563:
        /* <DEDUP_REMOVED lines=10> */
.L_x_562:
[----:B------:R-:W-:Y:S05]  /*d240*/  BSYNC B1 ;  /* 0x0000000000017941 */ /* 0x000fea0003800000 */
.L_x_561:
        /* <DEDUP_REMOVED lines=26> */
[----:B------:R-:W-:Y:S01]  /*d3f0*/  SHF.R.U32.HI R56, RZ, 0x8, R81 ;  /* 0x00000008ff387819 */ /* 0x000fe20000011651 */
[----:B0-----:R-:W-:Y:S01]  /*d400*/  IMAD.MOV.U32 R60, RZ, RZ, R44 ;  /* 0x000000ffff3c7224 */ /* 0x001fe200078e002c */
[----:B------:R-:W-:Y:S01]  /*d410*/  SHF.R.U32.HI R65, RZ, 0x8, R69 ;  /* 0x00000008ff417819 */ /* 0x000fe20000011645 */
[----:B------:R-:W-:Y:S01]  /*d420*/  IMAD.MOV.U32 R52, RZ, RZ, R45 ;  /* 0x000000ffff347224 */ /* 0x000fe200078e002d */
[----:B------:R-:W-:Y:S01]  /*d430*/  LOP3.LUT R59, R81, 0xff0000ff, RZ, 0xc0, !PT ;  /* 0xff0000ff513b7812 */ /* 0x000fe200078ec0ff */
[----:B------:R-:W-:Y:S01]  /*d440*/  IMAD.SHL.U32 R44, R56, 0x100, RZ ;  /* 0x00000100382c7824 */ /* 0x000fe200078e00ff */
[----:B------:R-:W-:Y:S01]  /*d450*/  SHF.R.U32.HI R66, RZ, 0x8, R83 ;  /* 0x00000008ff427819 */ /* 0x000fe20000011653 */
[----:B-1----:R-:W-:Y:S01]  /*d460*/  IMAD.MOV.U32 R62, RZ, RZ, R48 ;  /* 0x000000ffff3e7224 */ /* 0x002fe200078e0030 */
[----:B------:R-:W-:Y:S01]  /*d470*/  SHF.R.U32.HI R64, RZ, 0x8, R71 ;  /* 0x00000008ff407819 */ /* 0x000fe20000011647 */
[----:B------:R-:W-:Y:S01]  /*d480*/  IMAD.SHL.U32 R45, R65, 0x100, RZ ;  /* 0x00000100412d7824 */ /* 0x000fe200078e00ff */
[----:B------:R-:W-:-:S02]  /*d490*/  SHF.R.U32.HI R67, RZ, 0x10, R81 ;  /* 0x00000010ff437819 */ /* 0x000fc40000011651 */
[----:B------:R-:W-:Y:S01]  /*d4a0*/  LOP3.LUT R59, R59, 0xff00, R44, 0xf8, !PT ;  /* 0x0000ff003b3b7812 */ /* 0x000fe200078ef82c */
[----:B------:R-:W-:Y:S01]  /*d4b0*/  IMAD.SHL.U32 R44, R66, 0x100, RZ ;  /* 0x00000100422c7824 */ /* 0x000fe200078e00ff */
[----:B------:R-:W-:Y:S01]  /*d4c0*/  SHF.R.U32.HI R76, RZ, 0x10, R83 ;  /* 0x00000010ff4c7819 */ /* 0x000fe20000011653 */
[----:B------:R-:W-:Y:S01]  /*d4d0*/  IMAD.SHL.U32 R48, R64, 0x100, RZ ;  /* 0x0000010040307824 */ /* 0x000fe200078e00ff */
[----:B------:R-:W-:Y:S02]  /*d4e0*/  LOP3.LUT R58, R69, 0xff0000ff, RZ, 0xc0, !PT ;  /* 0xff0000ff453a7812 */ /* 0x000fe400078ec0ff */
[----:B------:R-:W-:Y:S02]  /*d4f0*/  LOP3.LUT R61, R83, 0xff0000ff, RZ, 0xc0, !PT ;  /* 0xff0000ff533d7812 */ /* 0x000fe400078ec0ff */
[----:B------:R-:W-:Y:S02]  /*d500*/  LOP3.LUT R63, R71, 0xff0000ff, RZ, 0xc0, !PT ;  /* 0xff0000ff473f7812 */ /* 0x000fe400078ec0ff */
[----:B------:R-:W-:Y:S01]  /*d510*/  MOV R56, R46 ;  /* 0x0000002e00387202 */ /* 0x000fe20000000f00 */
[----:B------:R-:W-:Y:S01]  /*d520*/  IMAD.U32 R46, R67, 0x10000, RZ ;  /* 0x00010000432e7824 */ /* 0x000fe200078e00ff */
[----:B------:R-:W-:-:S02]  /*d530*/  SHF.R.U32.HI R70, RZ, 0x10, R69 ;  /* 0x00000010ff467819 */ /* 0x000fc40000011645 */
[----:B------:R-:W-:Y:S01]  /*d540*/  LOP3.LUT R67, R58, 0xff00, R45, 0xf8, !PT ;  /* 0x0000ff003a437812 */ /* 0x000fe200078ef82d */
[----:B------:R-:W-:Y:S01]  /*d550*/  IMAD.U32 R45, R76, 0x10000, RZ ;  /* 0x000100004c2d7824 */ /* 0x000fe200078e00ff */
[----:B------:R-:W-:Y:S02]  /*d560*/  LOP3.LUT R44, R61, 0xff00, R44, 0xf8, !PT ;  /* 0x0000ff003d2c7812 */ /* 0x000fe400078ef82c */
[----:B------:R-:W-:Y:S02]  /*d570*/  LOP3.LUT R69, R63, 0xff00, R48, 0xf8, !PT ;  /* 0x0000ff003f457812 */ /* 0x000fe400078ef830 */
[----:B------:R-:W-:Y:S02]  /*d580*/  F2FP.F16.E4M3.UNPACK_B R66, R154.H1 ;  /* 0x0000009aff42723e */ /* 0x000fe400030006ff */
[----:B------:R-:W-:Y:S02]  /*d590*/  F2FP.F16.E4M3.UNPACK_B R63, R62.H1 ;  /* 0x0000003eff3f723e */ /* 0x000fe400030006ff */
[----:B------:R-:W-:-:S02]  /*d5a0*/  F2FP.F16.E4M3.UNPACK_B R61, R60.H1 ;  /* 0x0000003cff3d723e */ /* 0x000fc400030006ff */
[----:B------:R-:W-:Y:S01]  /*d5b0*/  LOP3.LUT R46, R59, 0xff0000, R46, 0xf8, !PT ;  /* 0x00ff00003b2e7812 */ /* 0x000fe200078ef82e */
[----:B------:R-:W-:Y:S01]  /*d5c0*/  HADD2.F32 R59, -RZ, R63.H0_H0 ;  /* 0x2000003fff3b7230 */ /* 0x000fe20000004100 */
[----:B------:R-:W-:Y:S01]  /*d5d0*/  LOP3.LUT R45, R44, 0xff0000, R45, 0xf8, !PT ;  /* 0x00ff00002c2d7812 */ /* 0x000fe200078ef82d */
[----:B------:R-:W-:Y:S01]  /*d5e0*/  HADD2.F32 R44, -RZ, R66.H0_H0 ;  /* 0x20000042ff2c7230 */ /* 0x000fe20000004100 */
[----:B------:R-:W-:Y:S01]  /*d5f0*/  F2FP.F16.E4M3.UNPACK_B R64, R156.H1 ;  /* 0x0000009cff40723e */ /* 0x000fe200030006ff */
[--C-:B------:R-:W-:Y:S01]  /*d600*/  HADD2.F32 R58, -RZ, R61.reuse.H0_H0 ;  /* 0x2000003dff3a7230 */ /* 0x100fe20000004100 */
[----:B------:R-:W-:Y:S01]  /*d610*/  SHF.R.U32.HI R68, RZ, 0x10, R71 ;  /* 0x00000010ff447819 */ /* 0x000fe20000011647 */
[----:B------:R-:W-:Y:S01]  /*d620*/  HADD2.F32 R61, -RZ, R61.H1_H1 ;  /* 0x3000003dff3d7230 */ /* 0x000fe20000004100 */
[----:B------:R-:W-:Y:S01]  /*d630*/  SHF.L.U32 R48, R70, 0x10, RZ ;  /* 0x0000001046307819 */ /* 0x000fe200000006ff */
[----:B------:R-:W-:Y:S02]  /*d640*/  HADD2.F32 R65, -RZ, R64.H0_H0 ;  /* 0x20000040ff417230 */ /* 0x000fe40000004100 */
[-C--:B------:R-:W-:Y:S01]  /*d650*/  FMUL.FTZ R71, R59, R44.reuse ;  /* 0x0000002c3b477220 */ /* 0x080fe20000410000 */
[----:B------:R-:W-:Y:S01]  /*d660*/  FMUL.FTZ R70, R58, R44 ;  /* 0x0000002c3a467220 */ /* 0x000fe20000410000 */
[----:B------:R-:W-:Y:S01]  /*d670*/  IMAD.U32 R68, R68, 0x10000, RZ ;  /* 0x0001000044447824 */ /* 0x000fe200078e00ff */
[----:B------:R-:W-:Y:S01]  /*d680*/  LOP3.LUT R48, R67, 0xff0000, R48, 0xf8, !PT ;  /* 0x00ff000043307812 */ /* 0x000fe200078ef830 */
        /* <DEDUP_REMOVED lines=26> */
[----:B------:R-:W-:-:S02]  /*d830*/  HADD2.F32 R65, -RZ, R156.H1_H1 ;  /* 0x3000009cff417230 */ /* 0x000fc40000004100 */
[-C--:B------:R-:W-:Y:S01]  /*d840*/  FMUL.FTZ R71, R66, R69.reuse ;  /* 0x0000004542477220 */ /* 0x080fe20000410000 */
[----:B------:R-:W-:Y:S01]  /*d850*/  F2FP.F16.E4M3.UNPACK_B R67, R50.H1 ;  /* 0x00000032ff43723e */ /* 0x000fe200030006ff */
[C---:B------:R-:W-:Y:S01]  /*d860*/  FMUL.FTZ R79, R64.reuse, R69 ;  /* 0x00000045404f7220 */ /* 0x040fe20000410000 */
[----:B------:R-:W-:Y:S01]  /*d870*/  F2FP.F16.E4M3.UNPACK_B R69, R157.H1 ;  /* 0x0000009dff45723e */ /* 0x000fe200030006ff */
[-C--:B------:R-:W-:Y:S01]  /*d880*/  FFMA.FTZ R77, R64, R65.reuse, -R71 ;  /* 0x00000041404d7223 */ /* 0x080fe20000010847 */
[-C--:B------:R-:W-:Y:S01]  /*d890*/  F2FP.F16.E4M3.UNPACK_B R64, R56.reuse.H1 ;  /* 0x00000038ff40723e */ /* 0x080fe200030006ff */
[----:B------:R-:W-:Y:S02]  /*d8a0*/  HADD2.F32 R71, -RZ, R70.H0_H0 ;  /* 0x20000046ff477230 */ /* 0x000fe40000004100 */
[----:B------:R-:W-:Y:S01]  /*d8b0*/  FFMA.FTZ R76, R66, R65, R79 ;  /* 0x00000041424c7223 */ /* 0x000fe2000001004f */
[----:B------:R-:W-:Y:S01]  /*d8c0*/  HADD2.F32 R68, -RZ, R67.H0_H0 ;  /* 0x20000043ff447230 */ /* 0x000fe20000004100 */
[----:B------:R-:W-:Y:S01]  /*d8d0*/  F2FP.F16.E4M3.UNPACK_B R155, R155 ;  /* 0x0000009bff9b723e */ /* 0x000fe200020006ff */
[----:B------:R-:W-:Y:S01]  /*d8e0*/  HADD2.F32 R65, -RZ, R64.H0_H0 ;  /* 0x20000040ff417230 */ /* 0x000fe20000004100 */
[----:B------:R-:W-:Y:S01]  /*d8f0*/  F2FP.F16.E4M3.UNPACK_B R56, R56 ;  /* 0x00000038ff38723e */ /* 0x000fe200020006ff */
[----:B------:R-:W-:-:S02]  /*d900*/  HADD2.F32 R66, -RZ, R69.H0_H0 ;  /* 0x20000045ff427230 */ /* 0x000fc40000004100 */
[CC--:B------:R-:W-:Y:S01]  /*d910*/  FMUL.FTZ R78, R68.reuse, R71.reuse ;  /* 0x00000047444e7220 */ /* 0x0c0fe20000410000 */
[----:B------:R-:W-:Y:S02]  /*d920*/  HADD2.F32 R70, -RZ, R70.H1_H1 ;  /* 0x30000046ff467230 */ /* 0x000fe40000004100 */
[C---:B------:R-:W-:Y:S01]  /*d930*/  FMUL.FTZ R71, R65.reuse, R71 ;  /* 0x0000004741477220 */ /* 0x040fe20000410000 */
[----:B------:R-:W-:Y:S02]  /*d940*/  HADD2.F32 R67, -RZ, R67.H1_H1 ;  /* 0x30000043ff437230 */ /* 0x000fe40000004100 */
[----:B------:R-:W-:Y:S01]  /*d950*/  FFMA.FTZ R78, R65, R66, -R78 ;  /* 0x00000042414e7223 */ /* 0x000fe2000001084e */
[----:B------:R-:W-:Y:S01]  /*d960*/  HADD2.F32 R64, -RZ, R64.H1_H1 ;  /* 0x30000040ff407230 */ /* 0x000fe20000004100 */
[----:B------:R-:W-:Y:S01]  /*d970*/  F2FP.F16.E4M3.UNPACK_B R157, R157 ;  /* 0x0000009dff9d723e */ /* 0x000fe200020006ff */
[----:B------:R-:W-:Y:S02]  /*d980*/  HADD2.F32 R69, -RZ, R69.H1_H1 ;  /* 0x30000045ff457230 */ /* 0x000fe40000004100 */
[----:B------:R-:W-:Y:S01]  /*d990*/  FMUL.FTZ R65, R67, R70 ;  /* 0x0000004643417220 */ /* 0x000fe20000410000 */
[----:B------:R-:W-:Y:S01]  /*d9a0*/  FFMA.FTZ R71, R68, R66, R71 ;  /* 0x0000004244477223 */ /* 0x000fe20000010047 */
[----:B------:R-:W-:Y:S01]  /*d9b0*/  FMUL.FTZ R70, R64, R70 ;  /* 0x0000004640467220 */ /* 0x000fe20000410000 */
[----:B------:R-:W-:-:S02]  /*d9c0*/  HADD2.F32 R66, -RZ, R157.H0_H0 ;  /* 0x2000009dff427230 */ /* 0x000fc40000004100 */
[-C--:B------:R-:W-:Y:S01]  /*d9d0*/  FFMA.FTZ R79, R64, R69.reuse, -R65 ;  /* 0x00000045404f7223 */ /* 0x080fe20000010841 */
[----:B------:R-:W-:Y:S01]  /*d9e0*/  F2FP.F16.E4M3.UNPACK_B R64, R50 ;  /* 0x00000032ff40723e */ /* 0x000fe200020006ff */
[----:B------:R-:W-:Y:S01]  /*d9f0*/  FFMA.FTZ R70, R67, R69, R70 ;  /* 0x0000004543467223 */ /* 0x000fe20000010046 */
[--C-:B------:R-:W-:Y:S01]  /*da00*/  HADD2.F32 R67, -RZ, R155.reuse.H0_H0 ;  /* 0x2000009bff437230 */ /* 0x100fe20000004100 */
[----:B------:R-:W-:Y:S01]  /*da10*/  F2FP.SATFINITE.E4M3.F32.PACK_AB_MERGE_C R58, R61, R58, RZ ;  /* 0x0000003a3d3a723e */ /* 0x000fe200048070ff */
[----:B------:R-:W-:Y:S01]  /*da20*/  HADD2.F32 R50, -RZ, R56.H0_H0 ;  /* 0x20000038ff327230 */ /* 0x000fe20000004100 */
[----:B------:R-:W-:Y:S01]  /*da30*/  F2FP.SATFINITE.E4M3.F32.PACK_AB_MERGE_C R60, R60, R59, RZ ;  /* 0x0000003b3c3c723e */ /* 0x000fe200048070ff */
[--C-:B------:R-:W-:Y:S01]  /*da40*/  HADD2.F32 R65, -RZ, R64.reuse.H0_H0 ;  /* 0x20000040ff417230 */ /* 0x100fe20000004100 */
[----:B------:R-:W-:Y:S01]  /*da50*/  F2FP.SATFINITE.E4M3.F32.PACK_AB_MERGE_C R59, R77, R62, R58 ;  /* 0x0000003e4d3b723e */ /* 0x000fe2000480703a */
[----:B------:R-:W-:Y:S02]  /*da60*/  HADD2.F32 R155, -RZ, R155.H1_H1 ;  /* 0x3000009bff9b7230 */ /* 0x000fe40000004100 */
[----:B------:R-:W-:Y:S01]  /*da70*/  FMUL.FTZ R68, R50, R67 ;  /* 0x0000004332447220 */ /* 0x000fe20000410000 */
[----:B------:R-:W-:-:S02]  /*da80*/  HADD2.F32 R64, -RZ, R64.H1_H1 ;  /* 0x30000040ff407230 */ /* 0x000fc40000004100 */
[C---:B------:R-:W-:Y:S01]  /*da90*/  FMUL.FTZ R69, R65.reuse, R67 ;  /* 0x0000004341457220 */ /* 0x040fe20000410000 */
[----:B------:R-:W-:Y:S01]  /*daa0*/  HADD2.F32 R56, -RZ, R56.H1_H1 ;  /* 0x30000038ff387230 */ /* 0x000fe20000004100 */
[----:B------:R-:W-:Y:S01]  /*dab0*/  F2FP.F16.E4M3.UNPACK_B R62, R48 ;  /* 0x00000030ff3e723e */ /* 0x000fe200020006ff */
[----:B------:R-:W-:Y:S02]  /*dac0*/  HADD2.F32 R157, -RZ, R157.H1_H1 ;  /* 0x3000009dff9d7230 */ /* 0x000fe40000004100 */
[-C--:B------:R-:W-:Y:S01]  /*dad0*/  FMUL.FTZ R67, R64, R155.reuse ;  /* 0x0000009b40437220 */ /* 0x080fe20000410000 */
[----:B------:R-:W-:Y:S01]  /*dae0*/  F2FP.F16.E4M3.UNPACK_B R61, R52 ;  /* 0x00000034ff3d723e */ /* 0x000fe200020006ff */
[----:B------:R-:W-:Y:S01]  /*daf0*/  FMUL.FTZ R155, R56, R155 ;  /* 0x0000009b389b7220 */ /* 0x000fe20000410000 */
[-C--:B------:R-:W-:Y:S01]  /*db00*/  FFMA.FTZ R69, R50, R66.reuse, -R69 ;  /* 0x0000004232457223 */ /* 0x080fe20000010845 */
[----:B------:R-:W-:Y:S01]  /*db10*/  FFMA.FTZ R50, R65, R66, R68 ;  /* 0x0000004241327223 */ /* 0x000fe20000010044 */
[-C--:B------:R-:W-:Y:S01]  /*db20*/  FFMA.FTZ R56, R56, R157.reuse, -R67 ;  /* 0x0000009d38387223 */ /* 0x080fe20000010843 */
[----:B------:R-:W-:Y:S01]  /*db30*/  FFMA.FTZ R155, R64, R157, R155 ;  /* 0x0000009d409b7223 */ /* 0x000fe2000001009b */
[----:B------:R-:W-:Y:S01]  /*db40*/  F2FP.F16.E4M3.UNPACK_B R64, R49 ;  /* 0x00000031ff40723e */ /* 0x000fe200020006ff */
[----:B------:R-:W-:Y:S01]  /*db50*/  HADD2.F32 R67, -RZ, R62.H0_H0 ;  /* 0x2000003eff437230 */ /* 0x000fe20000004100 */
[----:B------:R-:W-:Y:S01]  /*db60*/  F2FP.SATFINITE.E4M3.F32.PACK_AB_MERGE_C R58, R76, R63, R60 ;  /* 0x0000003f4c3a723e */ /* 0x000fe2000480703c */
[----:B------:R-:W-:Y:S01]  /*db70*/  HADD2.F32 R60, -RZ, R61.H0_H0 ;  /* 0x2000003dff3c7230 */ /* 0x000fe20000004100 */
[----:B------:R-:W-:Y:S01]  /*db80*/  F2FP.SATFINITE.E4M3.F32.PACK_AB_MERGE_C R78, R79, R78, RZ ;  /* 0x0000004e4f4e723e */ /* 0x000fe200048070ff */
[--C-:B------:R-:W-:Y:S01]  /*db90*/  HADD2.F32 R63, -RZ, R64.reuse.H0_H0 ;  /* 0x20000040ff3f7230 */ /* 0x100fe20000004100 */
[----:B------:R-:W-:Y:S01]  /*dba0*/  F2FP.F16.E4M3.UNPACK_B R65, R46 ;  /* 0x0000002eff41723e */ /* 0x000fe200020006ff */
[----:B------:R-:W-:Y:S01]  /*dbb0*/  HADD2.F32 R64, -RZ, R64.H1_H1 ;  /* 0x30000040ff407230 */ /* 0x000fe20000004100 */
[----:B------:R-:W-:Y:S01]  /*dbc0*/  F2FP.SATFINITE.E4M3.F32.PACK_AB_MERGE_C R56, R56, R69, R78 ;  /* 0x000000453838723e */ /* 0x000fe2000480704e */
[-C--:B------:R-:W-:Y:S01]  /*dbd0*/  FMUL.FTZ R68, R60, R67.reuse ;  /* 0x000000433c447220 */ /* 0x080fe20000410000 */
[----:B------:R-:W-:Y:S01]  /*dbe0*/  FMUL.FTZ R69, R63, R67 ;  /* 0x000000433f457220 */ /* 0x000fe20000410000 */
[----:B------:R-:W-:Y:S01]  /*dbf0*/  HADD2.F32 R66, -RZ, R65.H0_H0 ;  /* 0x20000041ff427230 */ /* 0x000fe20000004100 */
[----:B------:R-:W-:Y:S01]  /*dc00*/  F2FP.F16.E4M3.UNPACK_B R52, R52.H1 ;  /* 0x00000034ff34723e */ /* 0x000fe200030006ff */
[----:B------:R-:W-:Y:S01]  /*dc10*/  HADD2.F32 R67, -RZ, R62.H1_H1 ;  /* 0x3000003eff437230 */ /* 0x000fe20000004100 */
[----:B------:R-:W-:Y:S01]  /*dc20*/  F2FP.F16.E4M3.UNPACK_B R46, R46.H1 ;  /* 0x0000002eff2e723e */ /* 0x000fe200030006ff */
[----:B------:R-:W-:-:S02]  /*dc30*/  HADD2.F32 R62, -RZ, R61.H1_H1 ;  /* 0x3000003dff3e7230 */ /* 0x000fc40000004100 */
[-C--:B------:R-:W-:Y:S01]  /*dc40*/  FFMA.FTZ R60, R60, R66.reuse, -R69 ;  /* 0x000000423c3c7223 */ /* 0x080fe20000010845 */
[----:B------:R-:W-:Y:S01]  /*dc50*/  FFMA.FTZ R61, R63, R66, R68 ;  /* 0x000000423f3d7223 */ /* 0x000fe20000010044 */
[----:B------:R-:W-:Y:S02]  /*dc60*/  HADD2.F32 R65, -RZ, R65.H1_H1 ;  /* 0x30000041ff417230 */ /* 0x000fe40000004100 */
[-C--:B------:R-:W-:Y:S01]  /*dc70*/  FMUL.FTZ R69, R64, R67.reuse ;  /* 0x0000004340457220 */ /* 0x080fe20000410000 */
[----:B------:R-:W-:Y:S01]  /*dc80*/  FMUL.FTZ R67, R62, R67 ;  /* 0x000000433e437220 */ /* 0x000fe20000410000 */
[----:B------:R-:W-:Y:S02]  /*dc90*/  F2FP.F16.E4M3.UNPACK_B R63, R49.H1 ;  /* 0x00000031ff3f723e */ /* 0x000fe400030006ff */
[----:B------:R-:W-:Y:S01]  /*dca0*/  F2FP.F16.E4M3.UNPACK_B R66, R48.H1 ;  /* 0x00000030ff42723e */ /* 0x000fe200030006ff */
[-C--:B------:R-:W-:Y:S01]  /*dcb0*/  FFMA.FTZ R48, R64, R65.reuse, R67 ;  /* 0x0000004140307223 */ /* 0x080fe20000010043 */
[----:B------:R-:W-:Y:S01]  /*dcc0*/  FFMA.FTZ R49, R62, R65, -R69 ;  /* 0x000000413e317223 */ /* 0x000fe20000010845 */
[----:B------:R-:W-:Y:S01]  /*dcd0*/  HADD2.F32 R64, -RZ, R63.H0_H0 ;  /* 0x2000003fff407230 */ /* 0x000fe20000004100 */
[----:B------:R-:W-:Y:S01]  /*dce0*/  F2FP.SATFINITE.E4M3.F32.PACK_AB_MERGE_C R70, R70, R71, RZ ;  /* 0x000000474646723e */ /* 0x000fe200048070ff */
[----:B------:R-:W-:-:S02]  /*dcf0*/  HADD2.F32 R62, -RZ, R52.H0_H0 ;  /* 0x20000034ff3e7230 */ /* 0x000fc40000004100 */
[----:B------:R-:W-:Y:S01]  /*dd00*/  HADD2.F32 R63, -RZ, R63.H1_H1 ;  /* 0x3000003fff3f7230 */ /* 0x000fe20000004100 */
[----:B------:R-:W-:Y:S01]  /*dd10*/  F2FP.SATFINITE.E4M3.F32.PACK_AB_MERGE_C R50, R155, R50, R70 ;  /* 0x000000329b32723e */ /* 0x000fe20004807046 */
[--C-:B------:R-:W-:Y:S02]  /*dd20*/  HADD2.F32 R68, -RZ, R66.reuse.H1_H1 ;  /* 0x30000042ff447230 */ /* 0x100fe40000004100 */
[----:B------:R-:W-:Y:S02]  /*dd30*/  HADD2.F32 R67, -RZ, R66.H0_H0 ;  /* 0x20000042ff437230 */ /* 0x000fe40000004100 */
[----:B------:R-:W-:Y:S02]  /*dd40*/  HADD2.F32 R52, -RZ, R52.H1_H1 ;  /* 0x30000034ff347230 */ /* 0x000fe40000004100 */
[----:B------:R-:W-:Y:S01]  /*dd50*/  FMUL.FTZ R71, R63, R68 ;  /* 0x000000443f477220 */ /* 0x000fe20000410000 */
[--C-:B------:R-:W-:Y:S02]  /*dd60*/  HADD2.F32 R65, -RZ, R46.reuse.H0_H0 ;  /* 0x2000002eff417230 */ /* 0x100fe40000004100 */
[----:B------:R-:W-:Y:S01]  /*dd70*/  FMUL.FTZ R69, R64, R67 ;  /* 0x0000004340457220 */ /* 0x000fe20000410000 */
[----:B------:R-:W-:-:S02]  /*dd80*/  HADD2.F32 R66, -RZ, R46.H1_H1 ;  /* 0x3000002eff427230 */ /* 0x000fc40000004100 */
[----:B------:R-:W-:Y:S01]  /*dd90*/  FMUL.FTZ R68, R52, R68 ;  /* 0x0000004434447220 */ /* 0x000fe20000410000 */
[C---:B------:R-:W-:Y:S01]  /*dda0*/  FMUL.FTZ R67, R62.reuse, R67 ;  /* 0x000000433e437220 */ /* 0x040fe20000410000 */
[----:B------:R-:W-:Y:S01]  /*ddb0*/  FFMA.FTZ R76, R62, R65, -R69 ;  /* 0x000000413e4c7223 */ /* 0x000fe20000010845 */
[----:B------:R-:W-:Y:S01]  /*ddc0*/  F2FP.F16.E4M3.UNPACK_B R69, R44.H1 ;  /* 0x0000002cff45723e */ /* 0x000fe200030006ff */
[-C--:B------:R-:W-:Y:S01]  /*ddd0*/  FFMA.FTZ R78, R63, R66.reuse, R68 ;  /* 0x000000423f4e7223 */ /* 0x080fe20000010044 */
[----:B------:R-:W-:Y:S01]  /*dde0*/  F2FP.F16.E4M3.UNPACK_B R63, R51.H1 ;  /* 0x00000033ff3f723e */ /* 0x000fe200030006ff */
[----:B------:R-:W-:Y:S01]  /*ddf0*/  FFMA.FTZ R77, R64, R65, R67 ;  /* 0x00000041404d7223 */ /* 0x000fe20000010043 */
[----:B------:R-:W-:Y:S01]  /*de00*/  F2FP.F16.E4M3.UNPACK_B R46, R47 ;  /* 0x0000002fff2e723e */ /* 0x000fe200020006ff */
[----:B------:R-:W-:Y:S01]  /*de10*/  FFMA.FTZ R79, R52, R66, -R71 ;  /* 0x00000042344f7223 */ /* 0x000fe20000010847 */
[----:B------:R-:W-:Y:S01]  /*de20*/  F2FP.F16.E4M3.UNPACK_B R65, R45 ;  /* 0x0000002dff41723e */ /* 0x000fe200020006ff */
[----:B------:R-:W-:Y:S01]  /*de30*/  HADD2.F32 R71, -RZ, R69.H0_H0 ;  /* 0x20000045ff477230 */ /* 0x000fe20000004100 */
[----:B------:R-:W-:Y:S01]  /*de40*/  F2FP.F16.E4M3.UNPACK_B R62, R51 ;  /* 0x00000033ff3e723e */ /* 0x000fe200020006ff */
[----:B------:R-:W-:Y:S01]  /*de50*/  HADD2.F32 R51, -RZ, R46.H0_H0 ;  /* 0x2000002eff337230 */ /* 0x000fe20000004100 */
[----:B------:R-:W-:Y:S01]  /*de60*/  F2FP.F16.E4M3.UNPACK_B R47, R47.H1 ;  /* 0x0000002fff2f723e */ /* 0x000fe200030006ff */
[----:B------:R-:W-:Y:S01]  /*de70*/  HADD2.F32 R66, -RZ, R65.H0_H0 ;  /* 0x20000041ff427230 */ /* 0x000fe20000004100 */
[----:B------:R-:W-:Y:S01]  /*de80*/  F2FP.F16.E4M3.UNPACK_B R68, R44 ;  /* 0x0000002cff44723e */ /* 0x000fe200020006ff */
[----:B------:R-:W-:Y:S01]  /*de90*/  HADD2.F32 R44, -RZ, R63.H0_H0 ;  /* 0x2000003fff2c7230 */ /* 0x000fe20000004100 */
[----:B------:R-:W-:Y:S01]  /*dea0*/  F2FP.F16.E4M3.UNPACK_B R45, R45.H1 ;  /* 0x0000002dff2d723e */ /* 0x000fe200030006ff */
[----:B------:R-:W-:Y:S01]  /*deb0*/  HADD2.F32 R64, -RZ, R62.H0_H0 ;  /* 0x2000003eff407230 */ /* 0x000fe20000004100 */
[----:B------:R-:W-:Y:S01]  /*dec0*/  F2FP.SATFINITE.E4M3.F32.PACK_AB_MERGE_C R76, R79, R76, RZ ;  /* 0x0000004c4f4c723e */ /* 0x000fe200048070ff */
[----:B------:R-:W-:-:S02]  /*ded0*/  HADD2.F32 R52, -RZ, R47.H0_H0 ;  /* 0x2000002fff347230 */ /* 0x000fc40000004100 */
[----:B------:R-:W-:Y:S01]  /*dee0*/  FMUL.FTZ R83, R44, R71 ;  /* 0x000000472c537220 */ /* 0x000fe20000410000 */
[----:B------:R-:W-:Y:S01]  /*def0*/  HADD2.F32 R70, -RZ, R68.H0_H0 ;  /* 0x20000044ff467230 */ /* 0x000fe20000004100 */
[----:B------:R-:W-:Y:S01]  /*df00*/  F2FP.SATFINITE.E4M3.F32.PACK_AB_MERGE_C R77, R78, R77, RZ ;  /* 0x0000004d4e4d723e */ /* 0x000fe200048070ff */
[----:B------:R-:W-:Y:S02]  /*df10*/  HADD2.F32 R67, -RZ, R45.H0_H0 ;  /* 0x2000002dff437230 */ /* 0x000fe40000004100 */
[----:B------:R-:W-:Y:S01]  /*df20*/  FMUL.FTZ R71, R52, R71 ;  /* 0x0000004734477220 */ /* 0x000fe20000410000 */
[----:B------:R-:W-:Y:S02]  /*df30*/  HADD2.F32 R63, -RZ, R63.H1_H1 ;  /* 0x3000003fff3f7230 */ /* 0x000fe40000004100 */
[-C--:B------:R-:W-:Y:S01]  /*df40*/  FMUL.FTZ R80, R64, R70.reuse ;  /* 0x0000004640507220 */ /* 0x080fe20000410000 */
[----:B------:R-:W-:Y:S01]  /*df50*/  FMUL.FTZ R81, R51, R70 ;  /* 0x0000004633517220 */ /* 0x000fe20000410000 */
[----:B------:R-:W-:Y:S01]  /*df60*/  FFMA.FTZ R83, R52, R67, -R83 ;  /* 0x0000004334537223 */ /* 0x000fe20000010853 */
[----:B------:R-:W-:-:S02]  /*df70*/  HADD2.F32 R52, -RZ, R69.H1_H1 ;  /* 0x30000045ff347230 */ /* 0x000fc40000004100 */
[-C--:B------:R-:W-:Y:S01]  /*df80*/  FFMA.FTZ R80, R51, R66.reuse, -R80 ;  /* 0x0000004233507223 */ /* 0x080fe20000010850 */
[----:B------:R-:W-:Y:S02]  /*df90*/  HADD2.F32 R47, -RZ, R47.H1_H1 ;  /* 0x3000002fff2f7230 */ /* 0x000fe40000004100 */
[----:B------:R-:W-:Y:S01]  /*dfa0*/  FFMA.FTZ R71, R44, R67, R71 ;  /* 0x000000432c477223 */ /* 0x000fe20000010047 */
[----:B------:R-:W-:Y:S01]  /*dfb0*/  FFMA.FTZ R81, R64, R66, R81 ;  /* 0x0000004240517223 */ /* 0x000fe20000010051 */
[----:B------:R-:W-:Y:S02]  /*dfc0*/  HADD2.F32 R62, -RZ, R62.H1_H1 ;  /* 0x3000003eff3e7230 */ /* 0x000fe40000004100 */
[-C--:B------:R-:W-:Y:S01]  /*dfd0*/  FMUL.FTZ R64, R63, R52.reuse ;  /* 0x000000343f407220 */ /* 0x080fe20000410000 */
[----:B------:R-:W-:Y:S02]  /*dfe0*/  HADD2.F32 R51, -RZ, R68.H1_H1 ;  /* 0x30000044ff337230 */ /* 0x000fe40000004100 */
[----:B------:R-:W-:Y:S01]  /*dff0*/  FMUL.FTZ R52, R47, R52 ;  /* 0x000000342f347220 */ /* 0x000fe20000410000 */
[----:B------:R-:W-:Y:S01]  /*e000*/  HADD2.F32 R44, -RZ, R45.H1_H1 ;  /* 0x3000002dff2c7230 */ /* 0x000fe20000004100 */
[----:B------:R-:W-:Y:S01]  /*e010*/  F2FP.SATFINITE.E4M3.F32.PACK_AB_MERGE_C R60, R49, R60, R76 ;  /* 0x0000003c313c723e */ /* 0x000fe2000480704c */
[----:B------:R-:W-:-:S02]  /*e020*/  HADD2.F32 R46, -RZ, R46.H1_H1 ;  /* 0x3000002eff2e7230 */ /* 0x000fc40000004100 */
[-C--:B------:R-:W-:Y:S01]  /*e030*/  FMUL.FTZ R45, R62, R51.reuse ;  /* 0x000000333e2d7220 */ /* 0x080fe20000410000 */
[----:B------:R-:W-:Y:S02]  /*e040*/  HADD2.F32 R65, -RZ, R65.H1_H1 ;  /* 0x30000041ff417230 */ /* 0x000fe40000004100 */
[-C--:B------:R-:W-:Y:S01]  /*e050*/  FFMA.FTZ R64, R47, R44.reuse, -R64 ;  /* 0x0000002c2f407223 */ /* 0x080fe20000010840 */
[----:B------:R-:W-:Y:S01]  /*e060*/  FFMA.FTZ R52, R63, R44, R52 ;  /* 0x0000002c3f347223 */ /* 0x000fe20000010034 */
[----:B------:R-:W-:Y:S01]  /*e070*/  FMUL.FTZ R51, R46, R51 ;  /* 0x000000332e337220 */ /* 0x000fe20000410000 */
[----:B------:R-:W-:Y:S01]  /*e080*/  F2FP.SATFINITE.E4M3.F32.PACK_AB_MERGE_C R49, R48, R61, R77 ;  /* 0x0000003d3031723e */ /* 0x000fe2000480704d */
[----:B------:R-:W-:Y:S01]  /*e090*/  FFMA.FTZ R45, R46, R65, -R45 ;  /* 0x000000412e2d7223 */ /* 0x000fe2000001082d */
[----:B------:R-:W-:Y:S01]  /*e0a0*/  F2FP.SATFINITE.E4M3.F32.PACK_AB_MERGE_C R64, R64, R83, RZ ;  /* 0x000000534040723e */ /* 0x000fe200048070ff */
[----:B------:R-:W-:Y:S01]  /*e0b0*/  FFMA.FTZ R62, R62, R65, R51 ;  /* 0x000000413e3e7223 */ /* 0x000fe20000010033 */
[----:B------:R-:W-:Y:S01]  /*e0c0*/  F2FP.SATFINITE.E4M3.F32.PACK_AB_MERGE_C R52, R52, R71, RZ ;  /* 0x000000473434723e */ /* 0x000fe200048070ff */
[----:B------:R-:W-:Y:S01]  /*e0d0*/  IMAD.MOV.U32 R44, RZ, RZ, R59 ;  /* 0x000000ffff2c7224 */ /* 0x000fe200078e003b */
[----:B------:R-:W-:Y:S01]  /*e0e0*/  F2FP.SATFINITE.E4M3.F32.PACK_AB_MERGE_C R47, R45, R80, R64 ;  /* 0x000000502d2f723e */ /* 0x000fe20004807040 */
[----:B------:R-:W-:Y:S01]  /*e0f0*/  IMAD.MOV.U32 R45, RZ, RZ, R60 ;  /* 0x000000ffff2d7224 */ /* 0x000fe200078e003c */
[----:B------:R-:W-:Y:S01]  /*e100*/  F2FP.SATFINITE.E4M3.F32.PACK_AB_MERGE_C R51, R62, R81, R52 ;  /* 0x000000513e33723e */ /* 0x000fe20004807034 */
[----:B------:R-:W-:-:S02]  /*e110*/  IMAD.MOV.U32 R48, RZ, RZ, R58 ;  /* 0x000000ffff307224 */ /* 0x000fc400078e003a */
[----:B------:R-:W-:-:S07]  /*e120*/  IMAD.MOV.U32 R46, RZ, RZ, R56 ;  /* 0x000000ffff2e7224 */ /* 0x000fce00078e0038 */
.L_x_568:
[----:B------:R-:W-:Y:S05]  /*e130*/  BSYNC B2 ;  /* 0x0000000000027941 */ /* 0x000fea0003800000 */
.L_x_567:
[----:B------:R-:W-:-:S13]  /*e140*/  ISETP.GE.AND P3, PT, R55, R152, PT ;  /* 0x000000983700720c */ /* 0x000fda0003f66270 */
[--C-:B------:R-:W-:Y:S02]  /*e150*/  @!P3 SHF.R.S32.HI R56, RZ, 0x1f, R55.reuse ;  /* 0x0000001fff38b819 */ /* 0x100fe40000011437 */
[----:B------:R-:W-:-:S04]  /*e160*/  @!P3 IADD3 R55, P4, P5, R118, R138, R55 ;  /* 0x0000008a7637b210 */ /* 0x000fc80007d9e037 */
[----:B------:R-:W-:Y:S02]  /*e170*/  @!P3 IADD3.X R56, R4, R57, R56, P4, P5 ;  /* 0x000000390438b210 */ /* 0x000fe400027ea438 */
[----:B------:R-:W-:-:S04]  /*e180*/  IADD3 R52, P4, R53, R124, RZ ;  /* 0x0000007c35347210 */ /* 0x000fc80007f9e0ff */
[----:B------:R-:W-:Y:S02]  /*e190*/  IADD3.X R53, R54, R125, RZ, P4, !PT ;  /* 0x0000007d36357210 */ /* 0x000fe400027fe4ff */
[----:B------:R-:W-:-:S03]  /*e1a0*/  @!P3 IADD3 R54, P4, R55, R124, RZ ;  /* 0x0000007c3736b210 */ /* 0x000fc60007f9e0ff */
[----:B0-----:R3:W-:Y:S02]  /*e1b0*/  STG.E.128 desc[UR54][R52.64], R44 ;  /* 0x0000002c34007986 */ /* 0x0017e4000c101d36 */
[----:B------:R-:W-:-:S05]  /*e1c0*/  @!P3 IMAD.X R55, R56, 0x1, R125, P4 ;  /* 0x000000013837b824 */ /* 0x000fca00020e067d */
[----:B-1----:R3:W-:Y:S03]  /*e1d0*/  @!P3 STG.E.128 desc[UR54][R54.64], R48 ;  /* 0x000000303600b986 */ /* 0x0027e6000c101d36 */
.L_x_566:
[----:B------:R-:W-:Y:S05]  /*e1e0*/  BSYNC B1 ;  /* 0x0000000000017941 */ /* 0x000fea0003800000 */
.L_x_565:
[----:B------:R-:W-:-:S13]  /*e1f0*/  ISETP.NE.AND P3, PT, R36, RZ, PT ;  /* 0x000000ff2400720c */ /* 0x000fda0003f65270 */
[----:B------:R-:W-:Y:S05]  /*e200*/  @!P3 BRA `(.L_x_519) ;  /* 0x0000001000c4b947 */ /* 0x000fea0003800000 */
[----:B0--3--:R-:W3:Y:S01]  /*e210*/  LDL R44, [R1+0x8] ;  /* 0x00000800012c7983 */ /* 0x009ee20000100800 */
[----:B------:R-:W-:Y:S01]  /*e220*/  IADD3 R53, P3, P4, R118, R138, R29 ;  /* 0x0000008a76357210 */ /* 0x000fe20007c7e01d */
[----:B------:R-:W-:Y:S01]  /*e230*/  BSSY B1, `(.L_x_569) ;  /* 0x00000ed000017945 */ /* 0x000fe20003800000 */
[----:B---3--:R-:W-:Y:S02]  /*e240*/  LOP3.LUT P5, RZ, R44, 0x1, RZ, 0xc0, !PT ;  /* 0x000000012cff7812 */ /* 0x008fe400078ac0ff */
[----:B------:R-:W-:Y:S02]  /*e250*/  IADD3.X R44, R4, R57, R32, P3, P4 ;  /* 0x00000039042c7210 */ /* 0x000fe40001fe8420 */
[----:B------:R-:W-:Y:S02]  /*e260*/  SEL R158, R121, R158, !P5 ;  /* 0x0000009e799e7207 */ /* 0x000fe40006800000 */
[----:B------:R-:W-:Y:S02]  /*e270*/  IADD3 R52, P3, R53, R124, RZ ;  /* 0x0000007c35347210 */ /* 0x000fe40007f7e0ff */
[----:B------:R-:W-:-:S03]  /*e280*/  SHF.R.S32.HI R45, RZ, 0x1f, R158 ;  /* 0x0000001fff2d7819 */ /* 0x000fc6000001149e */
[----:B------:R-:W-:Y:S01]  /*e290*/  IMAD.X R53, R44, 0x1, R125, P3 ;  /* 0x000000012c357824 */ /* 0x000fe200018e067d */
[----:B------:R-:W-:Y:S02]  /*e2a0*/  LEA.HI R45, R45, R158, RZ, 0x5 ;  /* 0x0000009e2d2d7211 */ /* 0x000fe400078f28ff */
[----:B------:R-:W-:Y:S02]  /*e2b0*/  ISETP.GE.AND P3, PT, R6, R133, PT ;  /* 0x000000850600720c */ /* 0x000fe40003f66270 */
        /* <DEDUP_REMOVED lines=11> */
[----:B------:R-:W-:-:S03]  /*e370*/  IMAD.IADD R45, R16, 0x1, R45 ;  /* 0x00000001102d7824 */ /* 0x000fc600078e022d */
[----:B------:R-:W-:-:S03]  /*e380*/  IADD3 R48, R16, R47, RZ ;  /* 0x0000002f10307210 */ /* 0x000fc60007ffe0ff */
[----:B------:R-:W0:Y:S04]  /*e390*/  LDS.128 R44, [R45+0x24200] ;  /* 0x024200002d2c7984 */ /* 0x000e280000000c00 */
[----:B------:R-:W1:Y:S01]  /*e3a0*/  LDS.128 R48, [R48+0x24200] ;  /* 0x0242000030307984 */ /* 0x000e620000000c00 */
[----:B------:R-:W-:Y:S05]  /*e3b0*/  @P3 BRA `(.L_x_570) ;  /* 0x0000000c00503947 */ /* 0x000fea0003800000 */
[--C-:B------:R-:W-:Y:S01]  /*e3c0*/  SHF.R.U32.HI R59, RZ, 0x8, R85.reuse ;  /* 0x00000008ff3b7819 */ /* 0x100fe20000011655 */
[----:B-1----:R-:W-:Y:S01]  /*e3d0*/  IMAD.MOV.U32 R63, RZ, RZ, R48 ;  /* 0x000000ffff3f7224 */ /* 0x002fe200078e0030 */
[----:B------:R-:W-:Y:S01]  /*e3e0*/  LOP3.LUT R58, R85, 0xff0000ff, RZ, 0xc0, !PT ;  /* 0xff0000ff553a7812 */ /* 0x000fe200078ec0ff */
[----:B0-----:R-:W-:Y:S01]  /*e3f0*/  IMAD.MOV.U32 R60, RZ, RZ, R44 ;  /* 0x000000ffff3c7224 */ /* 0x001fe200078e002c */
[----:B------:R-:W-:Y:S01]  /*e400*/  SHF.R.U32.HI R70, RZ, 0x10, R85 ;  /* 0x00000010ff467819 */ /* 0x000fe20000011655 */
[----:B------:R-:W-:Y:S01]  /*e410*/  IMAD.SHL.U32 R59, R59, 0x100, RZ ;  /* 0x000001003b3b7824 */ /* 0x000fe200078e00ff */
[----:B------:R-:W-:Y:S01]  /*e420*/  SHF.R.U32.HI R67, RZ, 0x8, R75 ;  /* 0x00000008ff437819 */ /* 0x000fe2000001164b */
[----:B------:R-:W-:Y:S01]  /*e430*/  IMAD.MOV.U32 R56, RZ, RZ, R50 ;  /* 0x000000ffff387224 */ /* 0x000fe200078e0032 */
[----:B------:R-:W-:Y:S01]  /*e440*/  SHF.R.U32.HI R66, RZ, 0x8, R87 ;  /* 0x00000008ff427819 */ /* 0x000fe20000011657 */
[----:B------:R-:W-:Y:S01]  /*e450*/  IMAD.MOV.U32 R54, RZ, RZ, R46 ;  /* 0x000000ffff367224 */ /* 0x000fe200078e002e */
[----:B------:R-:W-:Y:S01]  /*e460*/  LOP3.LUT R48, R58, 0xff00, R59, 0xf8, !PT ;  /* 0x0000ff003a307812 */ /* 0x000fe200078ef83b */
[----:B------:R-:W-:Y:S01]  /*e470*/  IMAD.U32 R59, R70, 0x10000, RZ ;  /* 0x00010000463b7824 */ /* 0x000fe200078e00ff */
[----:B------:R-:W-:Y:S01]  /*e480*/  SHF.R.U32.HI R65, RZ, 0x8, R73 ;  /* 0x00000008ff417819 */ /* 0x000fe20000011649 */
[----:B------:R-:W-:Y:S01]  /*e490*/  IMAD.SHL.U32 R67, R67, 0x100, RZ ;  /* 0x0000010043437824 */ /* 0x000fe200078e00ff */
[----:B------:R-:W-:-:S02]  /*e4a0*/  SHF.R.U32.HI R68, RZ, 0x10, R87 ;  /* 0x00000010ff447819 */ /* 0x000fc40000011657 */
[----:B------:R-:W-:Y:S01]  /*e4b0*/  LOP3.LUT R61, R87, 0xff0000ff, RZ, 0xc0, !PT ;  /* 0xff0000ff573d7812 */ /* 0x000fe200078ec0ff */
[----:B------:R-:W-:Y:S01]  /*e4c0*/  IMAD.SHL.U32 R65, R65, 0x100, RZ ;  /* 0x0000010041417824 */ /* 0x000fe200078e00ff */
[----:B------:R-:W-:Y:S02]  /*e4d0*/  LOP3.LUT R64, R75, 0xff0000ff, RZ, 0xc0, !PT ;  /* 0xff0000ff4b407812 */ /* 0x000fe400078ec0ff */
[----:B------:R-:W-:Y:S02]  /*e4e0*/  SHF.L.U32 R44, R66, 0x8, RZ ;  /* 0x00000008422c7819 */ /* 0x000fe400000006ff */
[----:B------:R-:W-:Y:S01]  /*e4f0*/  LOP3.LUT R48, R48, 0xff0000, R59, 0xf8, !PT ;  /* 0x00ff000030307812 */ /* 0x000fe200078ef83b */
[----:B------:R-:W-:Y:S01]  /*e500*/  IMAD.U32 R59, R68, 0x10000, RZ ;  /* 0x00010000443b7824 */ /* 0x000fe200078e00ff */
[----:B------:R-:W-:Y:S02]  /*e510*/  LOP3.LUT R62, R73, 0xff0000ff, RZ, 0xc0, !PT ;  /* 0xff0000ff493e7812 */ /* 0x000fe400078ec0ff */
[----:B------:R-:W-:-:S02]  /*e520*/  LOP3.LUT R44, R61, 0xff00, R44, 0xf8, !PT ;  /* 0x0000ff003d2c7812 */ /* 0x000fc400078ef82c */
[----:B------:R-:W-:Y:S02]  /*e530*/  LOP3.LUT R66, R64, 0xff00, R67, 0xf8, !PT ;  /* 0x0000ff0040427812 */ /* 0x000fe400078ef843 */
[----:B------:R-:W-:Y:S02]  /*e540*/  F2FP.F16.E4M3.UNPACK_B R67, R148.H1 ;  /* 0x00000094ff43723e */ /* 0x000fe400030006ff */
[----:B------:R-:W-:Y:S02]  /*e550*/  F2FP.F16.E4M3.UNPACK_B R64, R63.H1 ;  /* 0x0000003fff40723e */ /* 0x000fe400030006ff */
[----:B------:R-:W-:Y:S01]  /*e560*/  F2FP.F16.E4M3.UNPACK_B R61, R60.H1 ;  /* 0x0000003cff3d723e */ /* 0x000fe200030006ff */
[----:B------:R-:W-:Y:S01]  /*e570*/  HADD2.F32 R46, -RZ, R67.H0_H0 ;  /* 0x20000043ff2e7230 */ /* 0x000fe20000004100 */
[----:B------:R-:W-:Y:S02]  /*e580*/  LOP3.LUT R50, R62, 0xff00, R65, 0xf8, !PT ;  /* 0x0000ff003e327812 */ /* 0x000fe400078ef841 */
[----:B------:R-:W-:Y:S01]  /*e590*/  LOP3.LUT R44, R44, 0xff0000, R59, 0xf8, !PT ;  /* 0x00ff00002c2c7812 */ /* 0x000fe200078ef83b */
[----:B------:R-:W-:Y:S01]  /*e5a0*/  HADD2.F32 R59, -RZ, R64.H0_H0 ;  /* 0x20000040ff3b7230 */ /* 0x000fe20000004100 */
[----:B------:R-:W-:Y:S01]  /*e5b0*/  F2FP.F16.E4M3.UNPACK_B R62, R150.H1 ;  /* 0x00000096ff3e723e */ /* 0x000fe200030006ff */
[----:B------:R-:W-:Y:S01]  /*e5c0*/  HADD2.F32 R58, -RZ, R61.H0_H0 ;  /* 0x2000003dff3a7230 */ /* 0x000fe20000004100 */
[----:B------:R-:W-:-:S02]  /*e5d0*/  SHF.R.U32.HI R71, RZ, 0x10, R75 ;  /* 0x00000010ff477819 */ /* 0x000fc4000001164b */
[----:B------:R-:W-:Y:S01]  /*e5e0*/  SHF.R.U32.HI R69, RZ, 0x10, R73 ;  /* 0x00000010ff457819 */ /* 0x000fe20000011649 */
[--C-:B------:R-:W-:Y:S01]  /*e5f0*/  HADD2.F32 R65, -RZ, R62.reuse.H0_H0 ;  /* 0x2000003eff417230 */ /* 0x100fe20000004100 */
[----:B------:R-:W-:Y:S01]  /*e600*/  SHF.L.U32 R71, R71, 0x10, RZ ;  /* 0x0000001047477819 */ /* 0x000fe200000006ff */
        /* <DEDUP_REMOVED lines=11> */
[----:B------:R-:W-:Y:S01]  /*e6c0*/  F2FP.F16.E4M3.UNPACK_B R60, R60 ;  /* 0x0000003cff3c723e */ /* 0x000fe200020006ff */
[----:B------:R-:W-:Y:S01]  /*e6d0*/  HADD2.F32 R62, -RZ, R61.H1_H1 ;  /* 0x3000003dff3e7230 */ /* 0x000fe20000004100 */
[----:B------:R-:W-:Y:S01]  /*e6e0*/  LOP3.LUT R50, R50, 0xff0000, R69, 0xf8, !PT ;  /* 0x00ff000032327812 */ /* 0x000fe200078ef845 */
[----:B------:R-:W-:-:S02]  /*e6f0*/  HADD2.F32 R67, -RZ, R148.H0_H0 ;  /* 0x20000094ff437230 */ /* 0x000fc40000004100 */
[C---:B------:R-:W-:Y:S01]  /*e700*/  FMUL.FTZ R69, R65.reuse, R68 ;  /* 0x0000004441457220 */ /* 0x040fe20000410000 */
[----:B------:R-:W-:Y:S01]  /*e710*/  F2FP.F16.E4M3.UNPACK_B R150, R150 ;  /* 0x00000096ff96723e */ /* 0x000fe200020006ff */
[C---:B------:R-:W-:Y:S01]  /*e720*/  FMUL.FTZ R68, R62.reuse, R68 ;  /* 0x000000443e447220 */ /* 0x040fe20000410000 */
[----:B------:R-:W-:Y:S02]  /*e730*/  HADD2.F32 R64, -RZ, R63.H0_H0 ;  /* 0x2000003fff407230 */ /* 0x000fe40000004100 */
[-C--:B------:R-:W-:Y:S01]  /*e740*/  FFMA.FTZ R73, R62, R66.reuse, -R69 ;  /* 0x000000423e497223 */ /* 0x080fe20000010845 */
[----:B------:R-:W-:Y:S02]  /*e750*/  HADD2.F32 R61, -RZ, R60.H0_H0 ;  /* 0x2000003cff3d7230 */ /* 0x000fe40000004100 */
[----:B------:R-:W-:Y:S01]  /*e760*/  FFMA.FTZ R70, R65, R66, R68 ;  /* 0x0000004241467223 */ /* 0x000fe20000010044 */
        /* <DEDUP_REMOVED lines=9> */
[-C--:B------:R-:W-:Y:S01]  /*e800*/  FMUL.FTZ R65, R63, R148.reuse ;  /* 0x000000943f417220 */ /* 0x080fe20000410000 */
[----:B------:R-:W-:Y:S01]  /*e810*/  F2FP.F16.E4M3.UNPACK_B R61, R149.H1 ;  /* 0x00000095ff3d723e */ /* 0x000fe200030006ff */
[C---:B------:R-:W-:Y:S01]  /*e820*/  FMUL.FTZ R148, R60.reuse, R148 ;  /* 0x000000943c947220 */ /* 0x040fe20000410000 */
[----:B------:R-:W-:Y:S01]  /*e830*/  F2FP.F16.E4M3.UNPACK_B R62, R56.H1 ;  /* 0x00000038ff3e723e */ /* 0x000fe200030006ff */
[----:B------:R-:W-:Y:S01]  /*e840*/  FFMA.FTZ R71, R60, R150, -R65 ;  /* 0x000000963c477223 */ /* 0x000fe20000010841 */
[----:B------:R-:W-:Y:S01]  /*e850*/  F2FP.F16.E4M3.UNPACK_B R65, R151.H1 ;  /* 0x00000097ff41723e */ /* 0x000fe200030006ff */
[----:B------:R-:W-:Y:S01]  /*e860*/  HADD2.F32 R66, -RZ, R61.H0_H0 ;  /* 0x2000003dff427230 */ /* 0x000fe20000004100 */
[----:B------:R-:W-:Y:S01]  /*e870*/  F2FP.F16.E4M3.UNPACK_B R60, R54.H1 ;  /* 0x00000036ff3c723e */ /* 0x000fe200030006ff */
[----:B------:R-:W-:-:S02]  /*e880*/  HADD2.F32 R64, -RZ, R62.H0_H0 ;  /* 0x2000003eff407230 */ /* 0x000fc40000004100 */
[----:B------:R-:W-:Y:S01]  /*e890*/  FFMA.FTZ R148, R63, R150, R148 ;  /* 0x000000963f947223 */ /* 0x000fe20000010094 */
[----:B------:R-:W-:Y:S01]  /*e8a0*/  HADD2.F32 R67, -RZ, R61.H1_H1 ;  /* 0x3000003dff437230 */ /* 0x000fe20000004100 */
[----:B------:R-:W-:Y:S01]  /*e8b0*/  F2FP.F16.E4M3.UNPACK_B R149, R149 ;  /* 0x00000095ff95723e */ /* 0x000fe200020006ff */
[----:B------:R-:W-:Y:S02]  /*e8c0*/  HADD2.F32 R61, -RZ, R60.H0_H0 ;  /* 0x2000003cff3d7230 */ /* 0x000fe40000004100 */
[----:B------:R-:W-:Y:S01]  /*e8d0*/  FMUL.FTZ R72, R64, R66 ;  /* 0x0000004240487220 */ /* 0x000fe20000410000 */
[----:B------:R-:W-:Y:S01]  /*e8e0*/  HADD2.F32 R63, -RZ, R65.H0_H0 ;  /* 0x20000041ff3f7230 */ /* 0x000fe20000004100 */
[----:B------:R-:W-:Y:S01]  /*e8f0*/  F2FP.F16.E4M3.UNPACK_B R54, R54 ;  /* 0x00000036ff36723e */ /* 0x000fe200020006ff */
[----:B------:R-:W-:Y:S02]  /*e900*/  HADD2.F32 R62, -RZ, R62.H1_H1 ;  /* 0x3000003eff3e7230 */ /* 0x000fe40000004100 */
[----:B------:R-:W-:Y:S01]  /*e910*/  FMUL.FTZ R75, R61, R66 ;  /* 0x000000423d4b7220 */ /* 0x000fe20000410000 */
[----:B------:R-:W-:-:S02]  /*e920*/  HADD2.F32 R60, -RZ, R60.H1_H1 ;  /* 0x3000003cff3c7230 */ /* 0x000fc40000004100 */
[----:B------:R-:W-:Y:S01]  /*e930*/  FFMA.FTZ R72, R61, R63, -R72 ;  /* 0x0000003f3d487223 */ /* 0x000fe20000010848 */
[----:B------:R-:W-:Y:S02]  /*e940*/  HADD2.F32 R65, -RZ, R65.H1_H1 ;  /* 0x30000041ff417230 */ /* 0x000fe40000004100 */
[----:B------:R-:W-:Y:S01]  /*e950*/  FMUL.FTZ R61, R62, R67 ;  /* 0x000000433e3d7220 */ /* 0x000fe20000410000 */
[----:B------:R-:W-:Y:S01]  /*e960*/  FFMA.FTZ R66, R64, R63, R75 ;  /* 0x0000003f40427223 */ /* 0x000fe2000001004b */
[C---:B------:R-:W-:Y:S01]  /*e970*/  FMUL.FTZ R77, R60.reuse, R67 ;  /* 0x000000433c4d7220 */ /* 0x040fe20000410000 */
[----:B------:R-:W-:Y:S01]  /*e980*/  F2FP.F16.E4M3.UNPACK_B R151, R151 ;  /* 0x00000097ff97723e */ /* 0x000fe200020006ff */
[-C--:B------:R-:W-:Y:S01]  /*e990*/  FFMA.FTZ R67, R60, R65.reuse, -R61 ;  /* 0x000000413c437223 */ /* 0x080fe2000001083d */
[----:B------:R-:W-:Y:S01]  /*e9a0*/  F2FP.F16.E4M3.UNPACK_B R60, R56 ;  /* 0x00000038ff3c723e */ /* 0x000fe200020006ff */
[--C-:B------:R-:W-:Y:S02]  /*e9b0*/  HADD2.F32 R63, -RZ, R149.reuse.H0_H0 ;  /* 0x20000095ff3f7230 */ /* 0x100fe40000004100 */
[----:B------:R-:W-:Y:S01]  /*e9c0*/  FFMA.FTZ R77, R62, R65, R77 ;  /* 0x000000413e4d7223 */ /* 0x000fe2000001004d */
[----:B------:R-:W-:Y:S01]  /*e9d0*/  HADD2.F32 R56, -RZ, R54.H0_H0 ;  /* 0x20000036ff387230 */ /* 0x000fe20000004100 */
[----:B------:R-:W-:Y:S01]  /*e9e0*/  F2FP.SATFINITE.E4M3.F32.PACK_AB_MERGE_C R72, R67, R72, RZ ;  /* 0x000000484348723e */ /* 0x000fe200048070ff */
[----:B------:R-:W-:Y:S01]  /*e9f0*/  HADD2.F32 R61, -RZ, R60.H0_H0 ;  /* 0x2000003cff3d7230 */ /* 0x000fe20000004100 */
[----:B------:R-:W-:Y:S01]  /*ea00*/  F2FP.SATFINITE.E4M3.F32.PACK_AB_MERGE_C R58, R73, R58, RZ ;  /* 0x0000003a493a723e */ /* 0x000fe200048070ff */
[----:B------:R-:W-:-:S02]  /*ea10*/  HADD2.F32 R149, -RZ, R149.H1_H1 ;  /* 0x30000095ff957230 */ /* 0x000fc40000004100 */
[-C--:B------:R-:W-:Y:S01]  /*ea20*/  FMUL.FTZ R64, R56, R63.reuse ;  /* 0x0000003f38407220 */ /* 0x080fe20000410000 */
[----:B------:R-:W-:Y:S02]  /*ea30*/  HADD2.F32 R60, -RZ, R60.H1_H1 ;  /* 0x3000003cff3c7230 */ /* 0x000fe40000004100 */
[C---:B------:R-:W-:Y:S01]  /*ea40*/  FMUL.FTZ R65, R61.reuse, R63 ;  /* 0x0000003f3d417220 */ /* 0x040fe20000410000 */
[--C-:B------:R-:W-:Y:S01]  /*ea50*/  HADD2.F32 R62, -RZ, R151.reuse.H0_H0 ;  /* 0x20000097ff3e7230 */ /* 0x100fe20000004100 */
[----:B------:R-:W-:Y:S01]  /*ea60*/  F2FP.F16.E4M3.UNPACK_B R67, R50 ;  /* 0x00000032ff43723e */ /* 0x000fe200020006ff */
[----:B------:R-:W-:Y:S02]  /*ea70*/  HADD2.F32 R54, -RZ, R54.H1_H1 ;  /* 0x30000036ff367230 */ /* 0x000fe40000004100 */
[-C--:B------:R-:W-:Y:S01]  /*ea80*/  FMUL.FTZ R63, R60, R149.reuse ;  /* 0x000000953c3f7220 */ /* 0x080fe20000410000 */
[----:B------:R-:W-:Y:S02]  /*ea90*/  HADD2.F32 R151, -RZ, R151.H1_H1 ;  /* 0x30000097ff977230 */ /* 0x000fe40000004100 */
[-C--:B------:R-:W-:Y:S01]  /*eaa0*/  FFMA.FTZ R56, R56, R62.reuse, -R65 ;  /* 0x0000003e38387223 */ /* 0x080fe20000010841 */
[----:B------:R-:W-:Y:S01]  /*eab0*/  FFMA.FTZ R64, R61, R62, R64 ;  /* 0x0000003e3d407223 */ /* 0x000fe20000010040 */
[C---:B------:R-:W-:Y:S01]  /*eac0*/  FMUL.FTZ R149, R54.reuse, R149 ;  /* 0x0000009536957220 */ /* 0x040fe20000410000 */
[----:B------:R-:W-:Y:S01]  /*ead0*/  F2FP.F16.E4M3.UNPACK_B R62, R49 ;  /* 0x00000031ff3e723e */ /* 0x000fe200020006ff */
[----:B------:R-:W-:Y:S01]  /*eae0*/  FFMA.FTZ R75, R54, R151, -R63 ;  /* 0x00000097364b7223 */ /* 0x000fe2000001083f */
[----:B------:R-:W-:Y:S01]  /*eaf0*/  F2FP.SATFINITE.E4M3.F32.PACK_AB_MERGE_C R70, R70, R59, RZ ;  /* 0x0000003b4646723e */ /* 0x000fe200048070ff */
[----:B------:R-:W-:Y:S01]  /*eb00*/  FFMA.FTZ R149, R60, R151, R149 ;  /* 0x000000973c957223 */ /* 0x000fe20000010095 */
[----:B------:R-:W-:Y:S01]  /*eb10*/  F2FP.F16.E4M3.UNPACK_B R61, R45 ;  /* 0x0000002dff3d723e */ /* 0x000fe200020006ff */
[--C-:B------:R-:W-:Y:S01]  /*eb20*/  HADD2.F32 R63, -RZ, R62.reuse.H0_H0 ;  /* 0x2000003eff3f7230 */ /* 0x100fe20000004100 */
[----:B------:R-:W-:Y:S01]  /*eb30*/  F2FP.SATFINITE.E4M3.F32.PACK_AB_MERGE_C R59, R71, R68, R58 ;  /* 0x00000044473b723e */ /* 0x000fe2000480703a */
[----:B------:R-:W-:Y:S01]  /*eb40*/  HADD2.F32 R68, -RZ, R67.H0_H0 ;  /* 0x20000043ff447230 */ /* 0x000fe20000004100 */
[----:B------:R-:W-:Y:S01]  /*eb50*/  F2FP.F16.E4M3.UNPACK_B R65, R48 ;  /* 0x00000030ff41723e */ /* 0x000fe200020006ff */
[----:B------:R-:W-:Y:S01]  /*eb60*/  HADD2.F32 R60, -RZ, R61.H0_H0 ;  /* 0x2000003dff3c7230 */ /* 0x000fe20000004100 */
[----:B------:R-:W-:Y:S01]  /*eb70*/  F2FP.SATFINITE.E4M3.F32.PACK_AB_MERGE_C R54, R77, R66, RZ ;  /* 0x000000424d36723e */ /* 0x000fe200048070ff */
[----:B------:R-:W-:Y:S01]  /*eb80*/  HADD2.F32 R67, -RZ, R67.H1_H1 ;  /* 0x30000043ff437230 */ /* 0x000fe20000004100 */
[----:B------:R-:W-:Y:S01]  /*eb90*/  F2FP.SATFINITE.E4M3.F32.PACK_AB_MERGE_C R58, R148, R69, R70 ;  /* 0x00000045943a723e */ /* 0x000fe20004807046 */
[----:B------:R-:W-:Y:S01]  /*eba0*/  HADD2.F32 R66, -RZ, R65.H0_H0 ;  /* 0x20000041ff427230 */ /* 0x000fe20000004100 */
[----:B------:R-:W-:Y:S01]  /*ebb0*/  F2FP.SATFINITE.E4M3.F32.PACK_AB_MERGE_C R54, R149, R64, R54 ;  /* 0x000000409536723e */ /* 0x000fe20004807036 */
[----:B------:R-:W-:Y:S01]  /*ebc0*/  FMUL.FTZ R69, R63, R68 ;  /* 0x000000443f457220 */ /* 0x000fe20000410000 */
[----:B------:R-:W-:-:S02]  /*ebd0*/  HADD2.F32 R64, -RZ, R62.H1_H1 ;  /* 0x3000003eff407230 */ /* 0x000fc40000004100 */
[C---:B------:R-:W-:Y:S01]  /*ebe0*/  FMUL.FTZ R68, R60.reuse, R68 ;  /* 0x000000443c447220 */ /* 0x040fe20000410000 */
[----:B------:R-:W-:Y:S02]  /*ebf0*/  HADD2.F32 R62, -RZ, R61.H1_H1 ;  /* 0x3000003dff3e7230 */ /* 0x000fe40000004100 */
[-C--:B------:R-:W-:Y:S01]  /*ec00*/  FFMA.FTZ R60, R60, R66.reuse, -R69 ;  /* 0x000000423c3c7223 */ /* 0x080fe20000010845 */
[----:B------:R-:W-:Y:S02]  /*ec10*/  HADD2.F32 R65, -RZ, R65.H1_H1 ;  /* 0x30000041ff417230 */ /* 0x000fe40000004100 */
[-C--:B------:R-:W-:Y:S01]  /*ec20*/  FMUL.FTZ R69, R64, R67.reuse ;  /* 0x0000004340457220 */ /* 0x080fe20000410000 */
[----:B------:R-:W-:Y:S01]  /*ec30*/  FFMA.FTZ R61, R63, R66, R68 ;  /* 0x000000423f3d7223 */ /* 0x000fe20000010044 */
[C---:B------:R-:W-:Y:S01]  /*ec40*/  FMUL.FTZ R67, R62.reuse, R67 ;  /* 0x000000433e437220 */ /* 0x040fe20000410000 */
[----:B------:R-:W-:Y:S01]  /*ec50*/  F2FP.F16.E4M3.UNPACK_B R45, R45.H1 ;  /* 0x0000002dff2d723e */ /* 0x000fe200030006ff */
[----:B------:R-:W-:Y:S01]  /*ec60*/  FFMA.FTZ R71, R62, R65, -R69 ;  /* 0x000000413e477223 */ /* 0x000fe20000010845 */
[----:B------:R-:W-:Y:S01]  /*ec70*/  F2FP.F16.E4M3.UNPACK_B R63, R49.H1 ;  /* 0x00000031ff3f723e */ /* 0x000fe200030006ff */
[----:B------:R-:W-:Y:S01]  /*ec80*/  FFMA.FTZ R70, R64, R65, R67 ;  /* 0x0000004140467223 */ /* 0x000fe20000010043 */
[----:B------:R-:W-:Y:S01]  /*ec90*/  F2FP.F16.E4M3.UNPACK_B R62, R50.H1 ;  /* 0x00000032ff3e723e */ /* 0x000fe200030006ff */
[----:B------:R-:W-:Y:S01]  /*eca0*/  HADD2.F32 R49, -RZ, R45.H0_H0 ;  /* 0x2000002dff317230 */ /* 0x000fe20000004100 */
[----:B------:R-:W-:Y:S01]  /*ecb0*/  F2FP.F16.E4M3.UNPACK_B R48, R48.H1 ;  /* 0x00000030ff30723e */ /* 0x000fe200030006ff */
[--C-:B------:R-:W-:Y:S01]  /*ecc0*/  HADD2.F32 R50, -RZ, R63.reuse.H0_H0 ;  /* 0x2000003fff327230 */ /* 0x100fe20000004100 */
[----:B------:R-:W-:Y:S01]  /*ecd0*/  F2FP.SATFINITE.E4M3.F32.PACK_AB_MERGE_C R56, R75, R56, R72 ;  /* 0x000000384b38723e */ /* 0x000fe20004807048 */
[----:B------:R-:W-:Y:S01]  /*ece0*/  HADD2.F32 R64, -RZ, R62.H0_H0 ;  /* 0x2000003eff407230 */ /* 0x000fe20000004100 */
[----:B------:R-:W-:Y:S01]  /*ecf0*/  F2FP.F16.E4M3.UNPACK_B R67, R46.H1 ;  /* 0x0000002eff43723e */ /* 0x000fe200030006ff */
[----:B------:R-:W-:-:S02]  /*ed00*/  HADD2.F32 R63, -RZ, R63.H1_H1 ;  /* 0x3000003fff3f7230 */ /* 0x000fc40000004100 */
[----:B------:R-:W-:Y:S02]  /*ed10*/  HADD2.F32 R66, -RZ, R62.H1_H1 ;  /* 0x3000003eff427230 */ /* 0x000fe40000004100 */
[CC--:B------:R-:W-:Y:S01]  /*ed20*/  FMUL.FTZ R68, R50.reuse, R64.reuse ;  /* 0x0000004032447220 */ /* 0x0c0fe20000410000 */
[----:B------:R-:W-:Y:S02]  /*ed30*/  HADD2.F32 R45, -RZ, R45.H1_H1 ;  /* 0x3000002dff2d7230 */ /* 0x000fe40000004100 */
[----:B------:R-:W-:Y:S01]  /*ed40*/  FMUL.FTZ R65, R49, R64 ;  /* 0x0000004031417220 */ /* 0x000fe20000410000 */
[--C-:B------:R-:W-:Y:S02]  /*ed50*/  HADD2.F32 R62, -RZ, R48.reuse.H0_H0 ;  /* 0x20000030ff3e7230 */ /* 0x100fe40000004100 */
[-C--:B------:R-:W-:Y:S01]  /*ed60*/  FMUL.FTZ R64, R63, R66.reuse ;  /* 0x000000423f407220 */ /* 0x080fe20000410000 */
[----:B------:R-:W-:Y:S02]  /*ed70*/  HADD2.F32 R48, -RZ, R48.H1_H1 ;  /* 0x30000030ff307230 */ /* 0x000fe40000004100 */
[----:B------:R-:W-:Y:S01]  /*ed80*/  FMUL.FTZ R66, R45, R66 ;  /* 0x000000422d427220 */ /* 0x000fe20000410000 */
[----:B------:R-:W-:Y:S01]  /*ed90*/  FFMA.FTZ R73, R50, R62, R65 ;  /* 0x0000003e32497223 */ /* 0x000fe20000010041 */
[----:B------:R-:W-:-:S02]  /*eda0*/  F2FP.F16.E4M3.UNPACK_B R50, R51 ;  /* 0x00000033ff32723e */ /* 0x000fc400020006ff */
[----:B------:R-:W-:Y:S01]  /*edb0*/  FFMA.FTZ R74, R63, R48, R66 ;  /* 0x000000303f4a7223 */ /* 0x000fe20000010042 */
[----:B------:R-:W-:Y:S01]  /*edc0*/  F2FP.F16.E4M3.UNPACK_B R66, R46 ;  /* 0x0000002eff42723e */ /* 0x000fe200020006ff */
[----:B------:R-:W-:Y:S01]  /*edd0*/  FFMA.FTZ R75, R45, R48, -R64 ;  /* 0x000000302d4b7223 */ /* 0x000fe20000010840 */
[-C--:B------:R-:W-:Y:S01]  /*ede0*/  F2FP.F16.E4M3.UNPACK_B R45, R47.reuse ;  /* 0x0000002fff2d723e */ /* 0x080fe200020006ff */
[----:B------:R-:W-:Y:S01]  /*edf0*/  FFMA.FTZ R72, R49, R62, -R68 ;  /* 0x0000003e31487223 */ /* 0x000fe20000010844 */
[----:B------:R-:W-:Y:S01]  /*ee00*/  F2FP.F16.E4M3.UNPACK_B R47, R47.H1 ;  /* 0x0000002fff2f723e */ /* 0x000fe200030006ff */
[----:B------:R-:W-:Y:S01]  /*ee10*/  HADD2.F32 R62, -RZ, R50.H0_H0 ;  /* 0x20000032ff3e7230 */ /* 0x000fe20000004100 */
[-C--:B------:R-:W-:Y:S01]  /*ee20*/  F2FP.F16.E4M3.UNPACK_B R46, R44.reuse ;  /* 0x0000002cff2e723e */ /* 0x080fe200020006ff */
[----:B------:R-:W-:Y:S01]  /*ee30*/  HADD2.F32 R69, -RZ, R66.H0_H0 ;  /* 0x20000042ff457230 */ /* 0x000fe20000004100 */
[----:B------:R-:W-:Y:S01]  /*ee40*/  F2FP.F16.E4M3.UNPACK_B R51, R51.H1 ;  /* 0x00000033ff33723e */ /* 0x000fe200030006ff */
[----:B------:R-:W-:Y:S01]  /*ee50*/  HADD2.F32 R48, -RZ, R45.H0_H0 ;  /* 0x2000002dff307230 */ /* 0x000fe20000004100 */
[----:B------:R-:W-:Y:S01]  /*ee60*/  F2FP.F16.E4M3.UNPACK_B R63, R44.H1 ;  /* 0x0000002cff3f723e */ /* 0x000fe200030006ff */
[----:B------:R-:W-:-:S02]  /*ee70*/  HADD2.F32 R49, -RZ, R47.H0_H0 ;  /* 0x2000002fff317230 */ /* 0x000fc40000004100 */
[-C--:B------:R-:W-:Y:S01]  /*ee80*/  FMUL.FTZ R77, R62, R69.reuse ;  /* 0x000000453e4d7220 */ /* 0x080fe20000410000 */
[----:B------:R-:W-:Y:S02]  /*ee90*/  HADD2.F32 R68, -RZ, R67.H0_H0 ;  /* 0x20000043ff447230 */ /* 0x000fe40000004100 */
[C---:B------:R-:W-:Y:S01]  /*eea0*/  FMUL.FTZ R69, R48.reuse, R69 ;  /* 0x0000004530457220 */ /* 0x040fe20000410000 */
[----:B------:R-:W-:Y:S01]  /*eeb0*/  HADD2.F32 R65, -RZ, R46.H0_H0 ;  /* 0x2000002eff417230 */ /* 0x000fe20000004100 */
[----:B------:R-:W-:Y:S01]  /*eec0*/  F2FP.SATFINITE.E4M3.F32.PACK_AB_MERGE_C R72, R75, R72, RZ ;  /* 0x000000484b48723e */ /* 0x000fe200048070ff */
[----:B------:R-:W-:Y:S02]  /*eed0*/  HADD2.F32 R44, -RZ, R51.H0_H0 ;  /* 0x20000033ff2c7230 */ /* 0x000fe40000004100 */
[----:B------:R-:W-:Y:S01]  /*eee0*/  FMUL.FTZ R79, R49, R68 ;  /* 0x00000044314f7220 */ /* 0x000fe20000410000 */
[----:B------:R-:W-:Y:S02]  /*eef0*/  HADD2.F32 R64, -RZ, R63.H0_H0 ;  /* 0x2000003fff407230 */ /* 0x000fe40000004100 */
[----:B------:R-:W-:Y:S01]  /*ef00*/  FFMA.FTZ R77, R48, R65, -R77 ;  /* 0x00000041304d7223 */ /* 0x000fe2000001084d */
[----:B------:R-:W-:-:S02]  /*ef10*/  HADD2.F32 R51, -RZ, R51.H1_H1 ;  /* 0x30000033ff337230 */ /* 0x000fc40000004100 */
[C---:B------:R-:W-:Y:S01]  /*ef20*/  FMUL.FTZ R76, R44.reuse, R68 ;  /* 0x000000442c4c7220 */ /* 0x040fe20000410000 */
[----:B------:R-:W-:Y:S02]  /*ef30*/  HADD2.F32 R48, -RZ, R67.H1_H1 ;  /* 0x30000043ff307230 */ /* 0x000fe40000004100 */
[-C--:B------:R-:W-:Y:S01]  /*ef40*/  FFMA.FTZ R79, R44, R64.reuse, R79 ;  /* 0x000000402c4f7223 */ /* 0x080fe2000001004f */
[----:B------:R-:W-:Y:S02]  /*ef50*/  HADD2.F32 R47, -RZ, R47.H1_H1 ;  /* 0x3000002fff2f7230 */ /* 0x000fe40000004100 */
[----:B------:R-:W-:Y:S01]  /*ef60*/  FFMA.FTZ R69, R62, R65, R69 ;  /* 0x000000413e457223 */ /* 0x000fe20000010045 */
[----:B------:R-:W-:Y:S02]  /*ef70*/  HADD2.F32 R50, -RZ, R50.H1_H1 ;  /* 0x30000032ff327230 */ /* 0x000fe40000004100 */
[----:B------:R-:W-:Y:S01]  /*ef80*/  FFMA.FTZ R76, R49, R64, -R76 ;  /* 0x00000040314c7223 */ /* 0x000fe2000001084c */
[----:B------:R-:W-:-:S02]  /*ef90*/  HADD2.F32 R66, -RZ, R66.H1_H1 ;  /* 0x30000042ff427230 */ /* 0x000fc40000004100 */
[-C--:B------:R-:W-:Y:S01]  /*efa0*/  FMUL.FTZ R62, R51, R48.reuse ;  /* 0x00000030333e7220 */ /* 0x080fe20000410000 */
[----:B------:R-:W-:Y:S02]  /*efb0*/  HADD2.F32 R45, -RZ, R45.H1_H1 ;  /* 0x3000002dff2d7230 */ /* 0x000fe40000004100 */
[----:B------:R-:W-:Y:S01]  /*efc0*/  FMUL.FTZ R64, R47, R48 ;  /* 0x000000302f407220 */ /* 0x000fe20000410000 */
[----:B------:R-:W-:Y:S02]  /*efd0*/  HADD2.F32 R44, -RZ, R63.H1_H1 ;  /* 0x3000003fff2c7230 */ /* 0x000fe40000004100 */
[-C--:B------:R-:W-:Y:S01]  /*efe0*/  FMUL.FTZ R48, R50, R66.reuse ;  /* 0x0000004232307220 */ /* 0x080fe20000410000 */
[----:B------:R-:W-:Y:S02]  /*eff0*/  HADD2.F32 R46, -RZ, R46.H1_H1 ;  /* 0x3000002eff2e7230 */ /* 0x000fe40000004100 */
[----:B------:R-:W-:Y:S01]  /*f000*/  FMUL.FTZ R49, R45, R66 ;  /* 0x000000422d317220 */ /* 0x000fe20000410000 */
[----:B------:R-:W-:Y:S01]  /*f010*/  F2FP.SATFINITE.E4M3.F32.PACK_AB_MERGE_C R73, R74, R73, RZ ;  /* 0x000000494a49723e */ /* 0x000fe200048070ff */
[-C--:B------:R-:W-:Y:S01]  /*f020*/  FFMA.FTZ R47, R47, R44.reuse, -R62 ;  /* 0x0000002c2f2f7223 */ /* 0x080fe2000001083e */
[----:B------:R-:W-:Y:S01]  /*f030*/  FFMA.FTZ R64, R51, R44, R64 ;  /* 0x0000002c33407223 */ /* 0x000fe20000010040 */
[-C--:B------:R-:W-:Y:S01]  /*f040*/  FFMA.FTZ R48, R45, R46.reuse, -R48 ;  /* 0x0000002e2d307223 */ /* 0x080fe20000010830 */
[----:B------:R-:W-:Y:S01]  /*f050*/  FFMA.FTZ R46, R50, R46, R49 ;  /* 0x0000002e322e7223 */ /* 0x000fe20000010031 */
[----:B------:R-:W-:Y:S01]  /*f060*/  F2FP.SATFINITE.E4M3.F32.PACK_AB_MERGE_C R45, R71, R60, R72 ;  /* 0x0000003c472d723e */ /* 0x000fe20004807048 */
[----:B------:R-:W-:Y:S01]  /*f070*/  IMAD.MOV.U32 R44, RZ, RZ, R59 ;  /* 0x000000ffff2c7224 */ /* 0x000fe200078e003b */
[----:B------:R-:W-:Y:S01]  /*f080*/  F2FP.SATFINITE.E4M3.F32.PACK_AB_MERGE_C R47, R47, R76, RZ ;  /* 0x0000004c2f2f723e */ /* 0x000fe200048070ff */
[----:B------:R-:W-:Y:S01]  /*f090*/  IMAD.MOV.U32 R50, RZ, RZ, R54 ;  /* 0x000000ffff327224 */ /* 0x000fe200078e0036 */
[----:B------:R-:W-:-:S02]  /*f0a0*/  F2FP.SATFINITE.E4M3.F32.PACK_AB_MERGE_C R64, R64, R79, RZ ;  /* 0x0000004f4040723e */ /* 0x000fc400048070ff */
[----:B------:R-:W-:Y:S01]  /*f0b0*/  F2FP.SATFINITE.E4M3.F32.PACK_AB_MERGE_C R47, R48, R77, R47 ;  /* 0x0000004d302f723e */ /* 0x000fe2000480702f */
[----:B------:R-:W-:Y:S01]  /*f0c0*/  IMAD.MOV.U32 R48, RZ, RZ, R58 ;  /* 0x000000ffff307224 */ /* 0x000fe200078e003a */
[----:B------:R-:W-:Y:S01]  /*f0d0*/  F2FP.SATFINITE.E4M3.F32.PACK_AB_MERGE_C R51, R46, R69, R64 ;  /* 0x000000452e33723e */ /* 0x000fe20004807040 */
[----:B------:R-:W-:Y:S01]  /*f0e0*/  IMAD.MOV.U32 R46, RZ, RZ, R56 ;  /* 0x000000ffff2e7224 */ /* 0x000fe200078e0038 */
[----:B------:R-:W-:-:S07]  /*f0f0*/  F2FP.SATFINITE.E4M3.F32.PACK_AB_MERGE_C R49, R70, R61, R73 ;  /* 0x0000003d4631723e */ /* 0x000fce0004807049 */
.L_x_570:
[----:B------:R-:W-:Y:S05]  /*f100*/  BSYNC B1 ;  /* 0x0000000000017941 */ /* 0x000fea0003800000 */
.L_x_569:
[----:B0-----:R4:W-:Y:S01]  /*f110*/  STG.E.128 desc[UR54][R52.64], R44 ;  /* 0x0000002c34007986 */ /* 0x0019e2000c101d36 */
[----:B------:R-:W-:-:S13]  /*f120*/  ISETP.GE.AND P3, PT, R55, R152, PT ;  /* 0x000000983700720c */ /* 0x000fda0003f66270 */
[----:B------:R-:W-:Y:S05]  /*f130*/  @P3 BRA `(.L_x_519) ;  /* 0x0000000000f83947 */ /* 0x000fea0003800000 */
[--C-:B----4-:R-:W-:Y:S02]  /*f140*/  SHF.R.S32.HI R44, RZ, 0x1f, R55.reuse ;  /* 0x0000001fff2c7819 */ /* 0x110fe40000011437 */
[----:B------:R-:W-:-:S04]  /*f150*/  IADD3 R55, P3, P4, R118, R138, R55 ;  /* 0x0000008a76377210 */ /* 0x000fc80007c7e037 */
[----:B------:R-:W-:Y:S02]  /*f160*/  IADD3.X R44, R4, R57, R44, P3, P4 ;  /* 0x00000039042c7210 */ /* 0x000fe40001fe842c */
[----:B------:R-:W-:-:S05]  /*f170*/  IADD3 R124, P3, R55, R124, RZ ;  /* 0x0000007c377c7210 */ /* 0x000fca0007f7e0ff */
[----:B------:R-:W-:-:S05]  /*f180*/  IMAD.X R125, R44, 0x1, R125, P3 ;  /* 0x000000012c7d7824 */ /* 0x000fca00018e067d */
[----:B-1----:R0:W-:Y:S01]  /*f190*/  STG.E.128 desc[UR54][R124.64], R48 ;  /* 0x000000307c007986 */ /* 0x0021e2000c101d36 */
[----:B------:R-:W-:Y:S05]  /*f1a0*/  BRA `(.L_x_519) ;  /* 0x0000000000dc7947 */ /* 0x000fea0003800000 */
.L_x_486:
[----:B------:R-:W-:-:S06]  /*f1b0*/  UISETP.NE.AND UP0, UPT, UR53, 0x3, UPT ;  /* 0x000000033500788c */ /* 0x000fcc000bf05270 */
[----:B------:R-:W-:-:S13]  /*f1c0*/  PLOP3.LUT P2, PT, PT, PT, UP0, 0x80, 0x0 ;  /* 0x000000000000781c */ /* 0x000fda0003f4f008 */
[----:B------:R-:W-:Y:S05]  /*f1d0*/  @!P2 BRA `(.L_x_571) ;  /* 0x000000000004a947 */ /* 0x000fea0003800000 */
[----:B------:R-:W-:Y:S01]  /*f1e0*/  BPT.TRAP 0x1 ;  /* 0x000000040000795c */ /* 0x000fe20000300000 */
.L_x_571:
[----:B------:R-:W-:Y:S01]  /*f1f0*/  LEA R43, R17, R16, 0x3 ;  /* 0x00000010112b7211 */ /* 0x000fe200078e18ff */
[----:B------:R-:W-:Y:S01]  /*f200*/  IMAD R42, R24, -0xa0, R2 ;  /* 0xffffff60182a7824 */ /* 0x000fe200078e0202 */
[----:B------:R-:W-:Y:S01]  /*f210*/  SHF.L.U32 R100, R221, 0x1f, RZ ;  /* 0x0000001fdd647819 */ /* 0x000fe200000006ff */
[----:B------:R-:W-:Y:S03]  /*f220*/  BSSY B1, `(.L_x_572) ;  /* 0x0000004000017945 */ /* 0x000fe60003800000 */
[----:B------:R-:W0:Y:S01]  /*f230*/  SYNCS.PHASECHK.TRANS64.TRYWAIT P3, [R43+URZ+0x33490], R100 ;  /* 0x033490642b0075a7 */ /* 0x000e22000806017f */
[----:B------:R-:W-:Y:S01]  /*f240*/  VIMNMX R42, R42, 0xa0, PT ;  /* 0x000000a02a2a7848 */ /* 0x000fe20003fe0100 */
[----:B0-----:R-:W-:Y:S06]  /*f250*/  @!P3 BRA `(.L_x_573) ;  /* 0x000001a00084b947 */ /* 0x001fec0003800000 */
.L_x_810:
[----:B------:R-:W-:Y:S05]  /*f260*/  BSYNC B1 ;  /* 0x0000000000017941 */ /* 0x000fea0003800000 */
.L_x_572:
[----:B------:R-:W-:Y:S01]  /*f270*/  ISETP.GE.AND P3, PT, R220, R42, PT ;  /* 0x0000002adc00720c */ /* 0x000fe20003f66270 */
[----:B------:R-:W-:-:S12]  /*f280*/  BSSY B1, `(.L_x_574) ;  /* 0x0000014000017945 */ /* 0x000fd80003800000 */
[----:B------:R-:W-:Y:S05]  /*f290*/  @P3 BRA `(.L_x_575) ;  /* 0x0000000000483947 */ /* 0x000fea0003800000 */
[----:B------:R-:W-:-:S13]  /*f2a0*/  ISETP.NE.AND P3, PT, R34, RZ, PT ;  /* 0x000000ff2200720c */ /* 0x000fda0003f65270 */
[----:B------:R-:W1:Y:S04]  /*f2b0*/  @P3 LDS.128 R44, [R40+0x24200] ;  /* 0x02420000282c3984 */ /* 0x000e680000000c00 */
[----:B-1----:R-:W-:Y:S01]  /*f2c0*/  @P3 STG.E.128 desc[UR54][R50.64], R44 ;  /* 0x0000002c32003986 */ /* 0x002fe2000c101d36 */
        /* <DEDUP_REMOVED lines=14> */
[----:B-1----:R1:W-:Y:S02]  /*f3b0*/  @P3 STG.E.128 desc[UR54][R50.64+0xa0], R44 ;  /* 0x0000a02c32003986 */ /* 0x0023e4000c101d36 */
.L_x_575:
[----:B------:R-:W-:Y:S05]  /*f3c0*/  BSYNC B1 ;  /* 0x0000000000017941 */ /* 0x000fea0003800000 */
.L_x_574:
[----:B-1----:R-:W-:-:S05]  /*f3d0*/  VIADD R44, R220, 0x80 ;  /* 0x00000080dc2c7836 */ /* 0x002fca0000000000 */
[----:B------:R-:W-:-:S13]  /*f3e0*/  ISETP.GE.AND P3, PT, R44, R42, PT ;  /* 0x0000002a2c00720c */ /* 0x000fda0003f66270 */
        /* <DEDUP_REMOVED lines=19> */
.L_x_519:
[----:B------:R-:W-:Y:S05]  /*f520*/  BSYNC B0 ;  /* 0x0000000000007941 */ /* 0x000fea0003800000 */
.L_x_485:
[----:B01234-:R-:W0:Y:S01]  /*f530*/  S2R R44, SR_TID.X ;  /* 0x00000000002c7919 */ /* 0x01fe220000002100 */
[----:B------:R-:W-:Y:S01]  /*f540*/  @!PT LDS RZ, [RZ] ;  /* 0x00000000fffff984 */ /* 0x000fe20000000800 */
[----:B------:R-:W-:Y:S01]  /*f550*/  @!PT LDS RZ, [RZ] ;  /* 0x00000000fffff984 */ /* 0x000fe20000000800 */
[----:B------:R-:W-:Y:S01]  /*f560*/  @!PT LDS RZ, [RZ] ;  /* 0x00000000fffff984 */ /* 0x000fe20000000800 */
[----:B------:R-:W-:Y:S01]  /*f570*/  @!PT LDS RZ, [RZ] ;  /* 0x00000000fffff984 */ /* 0x000fe20000000800 */
[----:B------:R1:W-:Y:S06]  /*f580*/  MEMBAR.ALL.CTA ;  /* 0x0000000000007992 */ /* 0x0003ec0000008000 */
[----:B-1----:R-:W1:Y:S01]  /*f590*/  FENCE.VIEW.ASYNC.S ;  /* 0x00000000000073c6 */ /* 0x002e620000000000 */
[----:B------:R-:W-:Y:S05]  /*f5a0*/  WARPSYNC.ALL ;  /* 0x0000000000007948 */ /* 0x000fea0003800000 */
[----:B------:R-:W-:Y:S01]  /*f5b0*/  BSSY B0, `(.L_x_576) ;  /* 0x0000009000007945 */ /* 0x000fe20003800000 */
[----:B0-----:R-:W-:Y:S01]  /*f5c0*/  LOP3.LUT R44, R44, 0x7f, RZ, 0xc0, !PT ;  /* 0x0000007f2c2c7812 */ /* 0x001fe200078ec0ff */
[----:B-1----:R0:W-:Y:S03]  /*f5d0*/  BAR.SYNC.DEFER_BLOCKING R160, 0x80 ;  /* 0x000200a00000751d */ /* 0x0021e60000010000 */
[----:B------:R-:W-:-:S13]  /*f5e0*/  ISETP.NE.AND P3, PT, R44, RZ, PT ;  /* 0x000000ff2c00720c */ /* 0x000fda0003f65270 */
[----:B------:R-:W-:-:S05]  /*f5f0*/  @!P3 VIADD R44, R43, 0x334a0 ;  /* 0x000334a02b2cb836 */ /* 0x000fca0000000000 */
[----:B------:R-:W-:-:S04]  /*f600*/  @!P3 PRMT R44, RZ, 0x654, R44 ;  /* 0x00000654ff2cb816 */ /* 0x000fc8000000002c */
[----:B------:R0:W-:Y:S01]  /*f610*/  @!P3 SYNCS.ARRIVE.TRANS64.RED.A1T0 RZ, [R44+URZ], RZ ;  /* 0x000000ff2cffb9a7 */ /* 0x0001e2000810043f */
[----:B------:R-:W-:Y:S05]  /*f620*/  @!P2 BRA `(.L_x_577) ;  /* 0x000000000004a947 */ /* 0x000fea0003800000 */
[----:B------:R-:W-:Y:S01]  /*f630*/  BPT.TRAP 0x1 ;  /* 0x000000040000795c */ /* 0x000fe20000300000 */
.L_x_577:
[----:B------:R-:W-:Y:S05]  /*f640*/  BSYNC B0 ;  /* 0x0000000000007941 */ /* 0x000fea0003800000 */
.L_x_576:
[----:B------:R-:W1:Y:S01]  /*f650*/  SYNCS.PHASECHK.TRANS64.TRYWAIT P2, [R43+URZ+0x334b0], R100 ;  /* 0x0334b0642b0075a7 */ /* 0x000e62000804017f */
[----:B------:R-:W-:Y:S01]  /*f660*/  ULDC UR37, c[0x0][0x2f4] ;  /* 0x0000bd0000257ab9 */ /* 0x000fe20000000800 */
[----:B------:R-:W-:Y:S01]  /*f670*/  ULDC.64 UR40, c[0x0][0x328] ;  /* 0x0000ca0000287ab9 */ /* 0x000fe20000000a00 */
[----:B------:R-:W-:Y:S01]  /*f680*/  ULDC.64 UR38, c[0x0][0x318] ;  /* 0x0000c60000267ab9 */ /* 0x000fe20000000a00 */
[----:B------:R-:W-:Y:S01]  /*f690*/  BSSY B0, `(.L_x_578) ;  /* 0x0000003000007945 */ /* 0x000fe20003800000 */
[----:B------:R-:W-:-:S03]  /*f6a0*/  IMAD.WIDE R48, R24, 0xa0, R122 ;  /* 0x000000a018307825 */ /* 0x000fc600078e027a */
[----:B-1----:R-:W-:Y:S05]  /*f6b0*/  @!P2 BRA `(.L_x_579) ;  /* 0x0000019c0080a947 */ /* 0x002fea0003800000 */
.L_x_811:
[----:B------:R-:W-:Y:S05]  /*f6c0*/  BSYNC B0 ;  /* 0x0000000000007941 */ /* 0x000fea0003800000 */
.L_x_578:
[----:B------:R-:W-:Y:S01]  /*f6d0*/  ISETP.GE.AND P2, PT, R220, R42, PT ;  /* 0x0000002adc00720c */ /* 0x000fe20003f46270 */
[----:B------:R-:W-:-:S12]  /*f6e0*/  BSSY B0, `(.L_x_580) ;  /* 0x000001b000007945 */ /* 0x000fd80003800000 */
[----:B------:R-:W-:Y:S05]  /*f6f0*/  @P2 BRA `(.L_x_581) ;  /* 0x0000000000642947 */ /* 0x000fea0003800000 */
[----:B0-----:R-:W-:Y:S02]  /*f700*/  IMAD.MOV.U32 R44, RZ, RZ, R116 ;  /* 0x000000ffff2c7224 */ /* 0x001fe400078e0074 */
[----:B------:R-:W-:Y:S02]  /*f710*/  IMAD.MOV.U32 R45, RZ, RZ, R33 ;  /* 0x000000ffff2d7224 */ /* 0x000fe400078e0021 */
[----:B------:R-:W-:Y:S02]  /*f720*/  IMAD R47, R49, UR40, RZ ;  /* 0x00000028312f7c24 */ /* 0x000fe4000f8e02ff */
[----:B------:R-:W-:-:S04]  /*f730*/  IMAD.WIDE.U32 R44, R48, UR40, R44 ;  /* 0x00000028302c7c25 */ /* 0x000fc8000f8e002c */
[----:B------:R-:W-:Y:S01]  /*f740*/  IMAD R47, R48, UR41, R47 ;  /* 0x00000029302f7c24 */ /* 0x000fe2000f8e022f */
[----:B------:R-:W-:-:S04]  /*f750*/  IADD3 R50, P2, R44, UR38, RZ ;  /* 0x000000262c327c10 */ /* 0x000fc8000ff5e0ff */
[----:B------:R-:W-:Y:S02]  /*f760*/  IADD3.X R51, R45, UR39, R47, P2, !PT ;  /* 0x000000272d337c10 */ /* 0x000fe400097fe42f */
[----:B------:R-:W-:-:S13]  /*f770*/  ISETP.GE.AND P2, PT, R18, UR37, PT ;  /* 0x0000002512007c0c */ /* 0x000fda000bf46270 */
[----:B------:R-:W0:Y:S04]  /*f780*/  @!P2 LDS.128 R44, [R40+0xf200] ;  /* 0x00f20000282ca984 */ /* 0x000e280000000c00 */
[----:B0-----:R-:W-:Y:S01]  /*f790*/  @!P2 STG.E.128 desc[UR54][R50.64], R44 ;  /* 0x0000002c3200a986 */ /* 0x001fe2000c101d36 */
        /* <DEDUP_REMOVED lines=14> */
[----:B0-----:R2:W-:Y:S02]  /*f880*/  @!P2 STG.E.128 desc[UR54][R50.64+0xa0], R44 ;  /* 0x0000a02c3200a986 */ /* 0x0015e4000c101d36 */
.L_x_581:
[----:B------:R-:W-:Y:S05]  /*f890*/  BSYNC B0 ;  /* 0x0000000000007941 */ /* 0x000fea0003800000 */
.L_x_580:
[----:B0-2---:R-:W-:Y:S01]  /*f8a0*/  VIADD R44, R220, 0x80 ;  /* 0x00000080dc2c7836 */ /* 0x005fe20000000000 */
[----:B------:R-:W-:Y:S04]  /*f8b0*/  BSSY B0, `(.L_x_582) ;  /* 0x000001e000007945 */ /* 0x000fe80003800000 */
[----:B------:R-:W-:-:S13]  /*f8c0*/  ISETP.GE.AND P2, PT, R44, R42, PT ;  /* 0x0000002a2c00720c */ /* 0x000fda0003f46270 */
[----:B------:R-:W-:Y:S05]  /*f8d0*/  @P2 BRA `(.L_x_583) ;  /* 0x00000000006c2947 */ /* 0x000fea0003800000 */
[----:B------:R-:W-:Y:S01]  /*f8e0*/  IADD3 R47, P2, R48, 0x80, RZ ;  /* 0x00000080302f7810 */ /* 0x000fe20007f5e0ff */
[----:B------:R-:W-:Y:S02]  /*f8f0*/  IMAD.MOV.U32 R44, RZ, RZ, R116 ;  /* 0x000000ffff2c7224 */ /* 0x000fe400078e0074 */
[----:B------:R-:W-:Y:S01]  /*f900*/  IMAD.MOV.U32 R45, RZ, RZ, R33 ;  /* 0x000000ffff2d7224 */ /* 0x000fe200078e0021 */
[----:B------:R-:W-:Y:S01]  /*f910*/  IADD3.X R48, RZ, R49, RZ, P2, !PT ;  /* 0x00000031ff307210 */ /* 0x000fe200017fe4ff */
[----:B------:R-:W-:-:S04]  /*f920*/  IMAD.WIDE.U32 R44, R47, UR40, R44 ;  /* 0x000000282f2c7c25 */ /* 0x000fc8000f8e002c */
[----:B------:R-:W-:-:S04]  /*f930*/  IMAD R48, R48, UR40, RZ ;  /* 0x0000002830307c24 */ /* 0x000fc8000f8e02ff */
        /* <DEDUP_REMOVED lines=21> */
.L_x_583:
[----:B------:R-:W-:Y:S05]  /*fa90*/  BSYNC B0 ;  /* 0x0000000000007941 */ /* 0x000fea0003800000 */
.L_x_582:
[----:B------:R-:W2:Y:S01]  /*faa0*/  LDL R40, [R1+0x8] ;  /* 0x0000080001287983 */ /* 0x000ea20000100800 */
[----:B------:R-:W-:Y:S02]  /*fab0*/  VIADD R17, R17, 0x1 ;  /* 0x0000000111117836 */ /* 0x000fe40000000000 */
[----:B-1----:R-:W-:Y:S01]  /*fac0*/  @!P3 VIADD R43, R43, 0x334c0 ;  /* 0x000334c02b2bb836 */ /* 0x002fe20000000000 */
[----:B------:R-:W-:Y:S01]  /*fad0*/  @!PT LDS RZ, [RZ] ;  /* 0x00000000fffff984 */ /* 0x000fe20000000800 */
[----:B------:R-:W-:Y:S01]  /*fae0*/  @!PT LDS RZ, [RZ] ;  /* 0x00000000fffff984 */ /* 0x000fe20000000800 */
[----:B------:R-:W-:Y:S01]  /*faf0*/  @!PT LDS RZ, [RZ] ;  /* 0x00000000fffff984 */ /* 0x000fe20000000800 */
[----:B------:R-:W-:Y:S01]  /*fb00*/  @!PT LDS RZ, [RZ] ;  /* 0x00000000fffff984 */ /* 0x000fe20000000800 */
[----:B------:R1:W-:Y:S06]  /*fb10*/  MEMBAR.ALL.CTA ;  /* 0x0000000000007992 */ /* 0x0003ec0000008000 */
[----:B-1----:R-:W1:Y:S02]  /*fb20*/  FENCE.VIEW.ASYNC.S ;  /* 0x00000000000073c6 */ /* 0x002e640000000000 */
[----:B-1----:R1:W-:Y:S01]  /*fb30*/  BAR.SYNC.DEFER_BLOCKING R160, 0x80 ;  /* 0x000200a00000751d */ /* 0x0023e20000010000 */
[----:B------:R-:W-:-:S02]  /*fb40*/  ISETP.NE.AND P2, PT, R17, 0x2, PT ;  /* 0x000000021100780c */ /* 0x000fc40003f45270 */
[----:B------:R-:W-:Y:S02]  /*fb50*/  @!P3 PRMT R43, RZ, 0x654, R43 ;  /* 0x00000654ff2bb816 */ /* 0x000fe4000000002b */
[----:B------:R-:W-:Y:S02]  /*fb60*/  SEL R17, R17, RZ, P2 ;  /* 0x000000ff11117207 */ /* 0x000fe40001000000 */
[----:B------:R1:W-:Y:S01]  /*fb70*/  @!P3 SYNCS.ARRIVE.TRANS64.RED.A1T0 RZ, [R43+URZ], RZ ;  /* 0x000000ff2bffb9a7 */ /* 0x0003e2000810043f */
[----:B--2---:R-:W-:Y:S02]  /*fb80*/  LOP3.LUT P4, RZ, R40, 0x2, RZ, 0xc0, !PT ;  /* 0x0000000228ff7812 */ /* 0x004fe4000788c0ff */
[----:B------:R-:W-:-:S04]  /*fb90*/  SEL R40, RZ, 0x1, P2 ;  /* 0x00000001ff287807 */ /* 0x000fc80001000000 */
[----:B------:R-:W-:-:S07]  /*fba0*/  LOP3.LUT R221, R221, R40, RZ, 0x3c, !PT ;  /* 0x00000028dddd7212 */ /* 0x000fce00078e3cff */
[----:B-1----:R-:W-:Y:S05]  /*fbb0*/  @P4 BRA `(.L_x_584) ;  /* 0xffffff2c008c4947 */ /* 0x002fea000383ffff */
[----:B------:R-:W1:Y:S01]  /*fbc0*/  S2R R41, SR_TID.X ;  /* 0x0000000000297919 */ /* 0x000e620000002100 */
[----:B------:R-:W-:Y:S02]  /*fbd0*/  PLOP3.LUT P0, PT, PT, PT, PT, 0x8, 0x0 ;  /* 0x000000000000781c */ /* 0x000fe40003f0e170 */
[----:B-1----:R-:W-:-:S04]  /*fbe0*/  SHF.R.U32.HI R41, RZ, 0x7, R41 ;  /* 0x00000007ff297819 */ /* 0x002fc80000011629 */
[----:B------:R-:W-:-:S13]  /*fbf0*/  ISETP.NE.AND P4, PT, R41, 0x1, PT ;  /* 0x000000012900780c */ /* 0x000fda0003f85270 */
[----:B------:R-:W-:Y:S06]  /*fc00*/  @!P4 BAR.ARV 0x9, 0x100 ;  /* 0x024400000000cb1d */ /* 0x000fec0000002000 */
.L_x_480:
[----:B------:R-:W-:Y:S05]  /*fc10*/  @P0 BRA `(.L_x_585) ;  /* 0x00000000000c0947 */ /* 0x000fea0003800000 */
[----:B------:R-:W1:Y:S01]  /*fc20*/  FENCE.VIEW.ASYNC.G ;  /* 0x00000000000073c6 */ /* 0x000e620000000100 */
[----:B------:R-:W-:Y:S05]  /*fc30*/  WARPSYNC.ALL ;  /* 0x0000000000007948 */ /* 0x000fea0003800000 */
[----:B-1----:R-:W-:Y:S06]  /*fc40*/  BAR.ARV 0xc, 0x180 ;  /* 0x0306000000007b1d */ /* 0x002fec0000002000 */
.L_x_585:
[----:B------:R-:W2:Y:S01]  /*fc50*/  LDL R0, [R1+0x2c] ;  /* 0x00002c0001007983 */ /* 0x000ea20000100800 */
[----:B------:R-:W-:Y:S01]  /*fc60*/  ULDC.64 UR6, c[0x0][0x998] ;  /* 0x0002660000067ab9 */ /* 0x000fe20000000a00 */
[----:B------:R-:W-:Y:S02]  /*fc70*/  ULDC.64 UR4, c[0x0][0x990] ;  /* 0x0002640000047ab9 */ /* 0x000fe40000000a00 */
[----:B------:R-:W3:Y:S04]  /*fc80*/  LDL R3, [R1] ;  /* 0x0000000001037983 */ /* 0x000ee80000100800 */
[----:B------:R-:W4:Y:S01]  /*fc90*/  LDL R14, [R1+0x18] ;  /* 0x00001800010e7983 */ /* 0x000f220000100800 */
[----:B------:R-:W-:Y:S02]  /*fca0*/  ISETP.NE.U32.AND P1, PT, RZ, UR6, PT ;  /* 0x00000006ff007c0c */ /* 0x000fe4000bf25070 */
[----:B------:R-:W-:-:S02]  /*fcb0*/  ISETP.NE.U32.AND P0, PT, RZ, UR4, PT ;  /* 0x00000004ff007c0c */ /* 0x000fc4000bf05070 */
[----:B------:R-:W-:Y:S02]  /*fcc0*/  ISETP.NE.AND.EX P1, PT, RZ, UR7, PT, P1 ;  /* 0x00000007ff007c0c */ /* 0x000fe4000bf25310 */
[----:B------:R-:W-:-:S11]  /*fcd0*/  ISETP.NE.AND.EX P0, PT, RZ, UR5, PT, P0 ;  /* 0x00000005ff007c0c */ /* 0x000fd6000bf05300 */
[----:B------:R-:W2:Y:S08]  /*fce0*/  @P1 LDC.64 R8, c[0x0][0x9b8] ;  /* 0x00026e00ff081b82 */ /* 0x000eb00000000a00 */
[----:B------:R-:W1:Y:S08]  /*fcf0*/  @P0 LDC.64 R6, c[0x0][0x9a8] ;  /* 0x00026a00ff060b82 */ /* 0x000e700000000a00 */
[----:B------:R-:W0:Y:S08]  /*fd00*/  @P1 LDC.64 R10, c[0x0][0x9c0] ;  /* 0x00027000ff0a1b82 */ /* 0x000e300000000a00 */
[----:B------:R-:W0:Y:S01]  /*fd10*/  @P0 LDC.64 R12, c[0x0][0x9b0] ;  /* 0x00026c00ff0c0b82 */ /* 0x000e220000000a00 */
[----:B--2---:R-:W-:-:S02]  /*fd20*/  @P1 IMAD R2, R0, R8, RZ ;  /* 0x0000000800021224 */ /* 0x004fc400078e02ff */
[----:B-1----:R-:W-:Y:S02]  /*fd30*/  @P0 IMAD R0, R0, R6, RZ ;  /* 0x0000000600000224 */ /* 0x002fe400078e02ff */
[C---:B---3--:R-:W-:Y:S02]  /*fd40*/  @P1 IMAD R9, R3.reuse, R9, R2 ;  /* 0x0000000903091224 */ /* 0x048fe400078e0202 */
[----:B------:R-:W-:Y:S01]  /*fd50*/  @P1 IMAD.WIDE.U32 R4, R3, R8, RZ ;  /* 0x0000000803041225 */ /* 0x000fe200078e00ff */
[----:B----4-:R-:W-:-:S03]  /*fd60*/  @P1 SHF.R.S32.HI R15, RZ, 0x1f, R14 ;  /* 0x0000001fff0f1819 */ /* 0x010fc6000001140e */
[C---:B------:R-:W-:Y:S02]  /*fd70*/  @P0 IMAD R7, R3.reuse, R7, R0 ;  /* 0x0000000703070224 */ /* 0x040fe400078e0200 */
[----:B------:R-:W-:-:S04]  /*fd80*/  @P0 IMAD.WIDE.U32 R2, R3, R6, RZ ;  /* 0x0000000603020225 */ /* 0x000fc800078e00ff */
[----:B------:R-:W-:Y:S01]  /*fd90*/  @P1 IMAD.IADD R5, R5, 0x1, R9 ;  /* 0x0000000105051824 */ /* 0x000fe200078e0209 */
[----:B------:R-:W-:Y:S01]  /*fda0*/  @P0 SHF.R.S32.HI R9, RZ, 0x1f, R14 ;  /* 0x0000001fff090819 */ /* 0x000fe2000001140e */
[----:B0-----:R-:W-:Y:S01]  /*fdb0*/  @P1 IMAD R6, R15, R10, RZ ;  /* 0x0000000a0f061224 */ /* 0x001fe200078e02ff */
[----:B------:R-:W-:-:S03]  /*fdc0*/  @P0 IADD3 R3, R3, R7, RZ ;  /* 0x0000000703030210 */ /* 0x000fc60007ffe0ff */
[----:B------:R-:W-:Y:S02]  /*fdd0*/  @P0 IMAD R0, R9, R12, RZ ;  /* 0x0000000c09000224 */ /* 0x000fe400078e02ff */
[C---:B------:R-:W-:Y:S02]  /*fde0*/  @P1 IMAD R11, R14.reuse, R11, R6 ;  /* 0x0000000b0e0b1224 */ /* 0x040fe400078e0206 */
[----:B------:R-:W-:-:S04]  /*fdf0*/  @P1 IMAD.WIDE.U32 R6, R14, R10, R4 ;  /* 0x0000000a0e061225 */ /* 0x000fc800078e0004 */
[----:B------:R-:W-:Y:S01]  /*fe00*/  @P0 IMAD R9, R14, R13, R0 ;  /* 0x0000000d0e090224 */ /* 0x000fe200078e0200 */
[----:B------:R-:W-:Y:S01]  /*fe10*/  @P1 LEA R8, P3, R6, UR6, 0x2 ;  /* 0x0000000606081c11 */ /* 0x000fe2000f8610ff */
[----:B------:R-:W-:-:S04]  /*fe20*/  @P0 IMAD.WIDE.U32 R2, R14, R12, R2 ;  /* 0x0000000c0e020225 */ /* 0x000fc800078e0002 */
[----:B------:R-:W-:Y:S01]  /*fe30*/  @P1 IMAD.IADD R5, R7, 0x1, R11 ;  /* 0x0000000107051824 */ /* 0x000fe200078e020b */
[----:B------:R-:W-:Y:S01]  /*fe40*/  @P0 LEA R4, P2, R2, UR4, 0x2 ;  /* 0x0000000402040c11 */ /* 0x000fe2000f8410ff */
[----:B------:R-:W-:Y:S01]  /*fe50*/  @P0 IMAD.IADD R3, R3, 0x1, R9 ;  /* 0x0000000103030824 */ /* 0x000fe200078e0209 */
[----:B------:R-:W-:Y:S01]  /*fe60*/  ULDC UR4, c[0x0][0x988] ;  /* 0x0002620000047ab9 */ /* 0x000fe20000000800 */
[----:B------:R-:W-:Y:S01]  /*fe70*/  IMAD.MOV.U32 R0, RZ, RZ, 0x3f800000 ;  /* 0x3f800000ff007424 */ /* 0x000fe200078e00ff */
[----:B------:R-:W-:Y:S02]  /*fe80*/  @P1 LEA.HI.X R9, R6, UR7, R5, 0x2, P3 ;  /* 0x0000000706091c11 */ /* 0x000fe400098f1405 */
[----:B------:R-:W-:Y:S01]  /*fe90*/  @P0 LEA.HI.X R5, R2, UR5, R3, 0x2, P2 ;  /* 0x0000000502050c11 */ /* 0x000fe200090f1403 */
[----:B------:R-:W-:Y:S02]  /*fea0*/  IMAD.MOV.U32 R3, RZ, RZ, 0x3f800000 ;  /* 0x3f800000ff037424 */ /* 0x000fe400078e00ff */
[----:B------:R0:W2:Y:S04]  /*feb0*/  @P1 LDG.E R0, desc[UR54][R8.64] ;  /* 0x0000003608001981 */ /* 0x0000a8000c1e1900 */
[----:B------:R1:W2:Y:S01]  /*fec0*/  @P0 LDG.E R3, desc[UR54][R4.64] ;  /* 0x0000003604030981 */ /* 0x0002a2000c1e1900 */
[----:B------:R-:W-:-:S02]  /*fed0*/  ISETP.GE.AND P1, PT, R159, 0x1, PT ;  /* 0x000000019f00780c */ /* 0x000fc40003f26270 */
[----:B------:R-:W-:Y:S02]  /*fee0*/  CS2R R120, SRZ ;  /* 0x0000000000787805 */ /* 0x000fe4000001ff00 */
[----:B------:R-:W-:Y:S01]  /*fef0*/  PLOP3.LUT P0, PT, PT, PT, PT, 0x80, 0x0 ;  /* 0x000000000000781c */ /* 0x000fe20003f0f070 */
[----:B------:R-:W-:Y:S01]  /*ff00*/  IMAD.MOV.U32 R95, RZ, RZ, RZ ;  /* 0x000000ffff5f7224 */ /* 0x000fe200078e00ff */
[----:B------:R-:W-:Y:S02]  /*ff10*/  CS2R R26, SRZ ;  /* 0x00000000001a7805 */ /* 0x000fe4000001ff00 */
[----:B------:R-:W-:Y:S02]  /*ff20*/  CS2R R76, SRZ ;  /* 0x00000000004c7805 */ /* 0x000fe4000001ff00 */
[----:B------:R-:W-:Y:S02]  /*ff30*/  CS2R R44, SRZ ;  /* 0x00000000002c7805 */ /* 0x000fe4000001ff00 */
[----:B------:R-:W-:-:S02]  /*ff40*/  CS2R R84, SRZ ;  /* 0x0000000000547805 */ /* 0x000fc4000001ff00 */
[----:B------:R-:W-:Y:S02]  /*ff50*/  CS2R R80, SRZ ;  /* 0x0000000000507805 */ /* 0x000fe4000001ff00 */
[----:B------:R-:W-:Y:S02]  /*ff60*/  CS2R R72, SRZ ;  /* 0x0000000000487805 */ /* 0x000fe4000001ff00 */
[----:B------:R-:W-:Y:S02]  /*ff70*/  MOV R91, RZ ;  /* 0x000000ff005b7202 */ /* 0x000fe40000000f00 */
[----:B------:R-:W-:Y:S02]  /*ff80*/  CS2R R30, SRZ ;  /* 0x00000000001e7805 */ /* 0x000fe4000001ff00 */
[----:B------:R-:W-:Y:S01]  /*ff90*/  CS2R R40, SRZ ;  /* 0x0000000000287805 */ /* 0x000fe2000001ff00 */
[----:B------:R-:W-:Y:S01]  /*ffa0*/  IMAD.MOV.U32 R82, RZ, RZ, RZ ;  /* 0x000000ffff527224 */ /* 0x000fe200078e00ff */
[----:B------:R-:W-:-:S02]  /*ffb0*/  CS2R R68, SRZ ;  /* 0x0000000000447805 */ /* 0x000fc4000001ff00 */
[----:B------:R-:W-:Y:S01]  /*ffc0*/  CS2R R54, SRZ ;  /* 0x0000000000367805 */ /* 0x000fe2000001ff00 */
[----:B------:R-:W-:Y:S01]  /*ffd0*/  IMAD.MOV.U32 R67, RZ, RZ, RZ ;  /* 0x000000ffff437224 */ /* 0x000fe200078e00ff */
[----:B------:R-:W-:Y:S01]  /*ffe0*/  CS2R R64, SRZ ;  /* 0x0000000000407805 */ /* 0x000fe2000001ff00 */
[----:B------:R-:W-:Y:S01]  /*fff0*/  IMAD.MOV.U32 R42, RZ, RZ, RZ ;  /* 0x000000ffff2a7224 */ /* 0x000fe200078e00ff */
[----:B------:R-:W-:Y:S01]  /*10000*/  CS2R R60, SRZ ;  /* 0x00000000003c7805 */ /* 0x000fe2000001ff00 */
[----:B------:R-:W-:Y:S01]  /*10010*/  IMAD.MOV.U32 R71, RZ, RZ, RZ ;  /* 0x000000ffff477224 */ /* 0x000fe200078e00ff */
        /* <DEDUP_REMOVED lines=9> */
[----:B------:R-:W-:Y:S01]  /*100b0*/  IMAD.MOV.U32 R63, RZ, RZ, RZ ;  /* 0x000000ffff3f7224 */ /* 0x000fe200078e00ff */
[----:B------:R-:W-:-:S02]  /*100c0*/  CS2R R38, SRZ ;  /* 0x0000000000267805 */ /* 0x000fc4000001ff00 */
[----:B------:R-:W-:Y:S02]  /*100d0*/  CS2R R52, SRZ ;  /* 0x0000000000347805 */ /* 0x000fe4000001ff00 */
[----:B------:R-:W-:Y:S02]  /*100e0*/  CS2R R92, SRZ ;  /* 0x00000000005c7805 */ /* 0x000fe4000001ff00 */
[----:B0-----:R-:W-:Y:S02]  /*100f0*/  CS2R R8, SRZ ;  /* 0x0000000000087805 */ /* 0x001fe4000001ff00 */
[----:B------:R-:W-:Y:S02]  /*10100*/  CS2R R20, SRZ ;  /* 0x0000000000147805 */ /* 0x000fe4000001ff00 */
[----:B------:R-:W-:Y:S02]  /*10110*/  CS2R R50, SRZ ;  /* 0x0000000000327805 */ /* 0x000fe4000001ff00 */
[----:B------:R-:W-:-:S02]  /*10120*/  CS2R R48, SRZ ;  /* 0x0000000000307805 */ /* 0x000fc4000001ff00 */
[----:B------:R-:W-:Y:S02]  /*10130*/  MOV R34, RZ ;  /* 0x000000ff00227202 */ /* 0x000fe40000000f00 */
        /* <DEDUP_REMOVED lines=12> */
[----:B------:R-:W-:Y:S01]  /*10200*/  CS2R R112, SRZ ;  /* 0x0000000000707805 */ /* 0x000fe2000001ff00 */
[----:B------:R-:W-:Y:S01]  /*10210*/  IMAD.MOV.U32 R116, RZ, RZ, RZ ;  /* 0x000000ffff747224 */ /* 0x000fe200078e00ff */
[----:B------:R-:W-:Y:S02]  /*10220*/  CS2R R122, SRZ ;  /* 0x00000000007a7805 */ /* 0x000fe4000001ff00 */
[----:B-1----:R-:W-:Y:S01]  /*10230*/  CS2R R4, SRZ ;  /* 0x0000000000047805 */ /* 0x002fe2000001ff00 */
[----:B------:R-:W-:Y:S02]  /*10240*/  IMAD.MOV.U32 R130, RZ, RZ, RZ ;  /* 0x000000ffff827224 */ /* 0x000fe400078e00ff */
[----:B--2---:R-:W-:-:S04]  /*10250*/  FMUL.FTZ R0, R3, R0 ;  /* 0x0000000003007220 */ /* 0x004fc80000410000 */
[----:B------:R-:W-:Y:S01]  /*10260*/  FMUL.FTZ R2, R0, UR4 ;  /* 0x0000000400027c20 */ /* 0x000fe20008410000 */
[----:B------:R-:W-:Y:S06]  /*10270*/  @!P1 BRA `(.L_x_586) ;  /* 0x000000e800f89947 */ /* 0x000fec0003800000 */
[----:B------:R-:W-:-:S03]  /*10280*/  UMOV UR4, 0xffffffff ;  /* 0xffffffff00047882 */ /* 0x000fc60000000000 */
[----:B------:R-:W-:Y:S05]  /*10290*/  BRA.DIV UR4, `(.L_x_587) ;  /* 0x00000192049c7947 */ /* 0x000fea000b800000 */
[----:B------:R-:W0:Y:S02]  /*102a0*/  S2R R0, SR_TID.X ;  /* 0x0000000000007919 */ /* 0x000e240000002100 */
[----:B0-----:R-:W-:-:S05]  /*102b0*/  VIADD R3, R0, 0xffffff80 ;  /* 0xffffff8000037836 */ /* 0x001fca0000000000 */
[----:B------:R-:W-:-:S04]  /*102c0*/  SHF.R.S32.HI R0, RZ, 0x1f, R3 ;  /* 0x0000001fff007819 */ /* 0x000fc80000011403 */
[----:B------:R-:W-:-:S04]  /*102d0*/  LEA.HI R0, R0, R3, RZ, 0x7 ;  /* 0x0000000300007211 */ /* 0x000fc800078f38ff */
[----:B------:R-:W-:-:S05]  /*102e0*/  SHF.R.S32.HI R0, RZ, 0x7, R0 ;  /* 0x00000007ff007819 */ /* 0x000fca0000011400 */
[----:B------:R0:W1:Y:S02]  /*102f0*/  SHFL.IDX PT, R233, R0, RZ, 0x1f ;  /* 0x00001fff00e97589 */ /* 0x00006400000e0000 */
.L_x_814:
[----:B01----:R-:W-:Y:S01]  /*10300*/  LEA.HI R0, R233, R233, RZ, 0x1 ;  /* 0x000000e9e9007211 */ /* 0x003fe200078f08ff */
[----:B------:R-:W-:-:S03]  /*10310*/  ULOP3.LUT UP0, URZ, UR52, 0x9f, URZ, 0xc0, !UPT ;  /* 0x0000009f343f7892 */ /* 0x000fc6000f80c03f */
[----:B------:R-:W-:-:S03]  /*10320*/  LOP3.LUT R0, R0, 0x3e, RZ, 0xc0, !PT ;  /* 0x0000003e00007812 */ /* 0x000fc600078ec0ff */
[----:B------:R-:W-:Y:S02]  /*10330*/  PLOP3.LUT P0, PT, PT, PT, UP0, 0x80, 0x0 ;  /* 0x000000000000781c */ /* 0x000fe40003f0f008 */
[----:B------:R-:W-:-:S05]  /*10340*/  IMAD.IADD R0, R233, 0x1, -R0 ;  /* 0x00000001e9007824 */ /* 0x000fca00078e0a00 */
[----:B------:R-:W-:-:S04]  /*10350*/  LEA R0, R0, UR52, 0xc ;  /* 0x0000003400007c11 */ /* 0x000fc8000f8e60ff */
[----:B------:R-:W-:-:S04]  /*10360*/  SHF.R.U32.HI R0, RZ, 0x4, R0 ;  /* 0x00000004ff007819 */ /* 0x000fc80000011600 */
[----:B------:R-:W-:Y:S01]  /*10370*/  LOP3.LUT R44, R0, 0x3fff, RZ, 0xc0, !PT ;  /* 0x00003fff002c7812 */ /* 0x000fe200078ec0ff */
[----:B------:R-:W-:Y:S06]  /*10380*/  @!P0 BRA `(.L_x_588) ;  /* 0x0000000000408947 */ /* 0x000fec0003800000 */
[----:B------:R-:W-:Y:S01]  /*10390*/  MOV R0, 0x0 ;  /* 0x0000000000007802 */ /* 0x000fe20000000f00 */
[----:B------:R-:W-:Y:S01]  /*103a0*/  ULDC.64 UR4, c[0x4][0x98] ;  /* 0x0100260000047ab9 */ /* 0x000fe20000000a00 */
[----:B------:R-:W-:Y:S01]  /*103b0*/  ULDC.64 UR6, c[0x4][0xa0] ;  /* 0x0100280000067ab9 */ /* 0x000fe20000000a00 */
[----:B------:R-:W-:Y:S01]  /*103c0*/  IMAD.U32 R4, RZ, RZ, UR4 ;  /* 0x00000004ff047e24 */ /* 0x000fe2000f8e00ff */
[----:B------:R0:W1:Y:S01]  /*103d0*/  LDC.64 R14, c[0x4][R0] ;  /* 0x01000000000e7b82 */ /* 0x0000620000000a00 */
[----:B------:R-:W-:Y:S01]  /*103e0*/  MOV R5, UR5 ;  /* 0x0000000500057c02 */ /* 0x000fe20008000f00 */
[----:B------:R-:W-:Y:S01]  /*103f0*/  ULDC.64 UR4, c[0x4][0x30] ;  /* 0x01000c0000047ab9 */ /* 0x000fe20000000a00 */
[----:B------:R-:W-:Y:S01]  /*10400*/  IMAD.U32 R6, RZ, RZ, UR6 ;  /* 0x00000006ff067e24 */ /* 0x000fe2000f8e00ff */
[----:B------:R-:W-:Y:S01]  /*10410*/  MOV R12, 0x1 ;  /* 0x00000001000c7802 */ /* 0x000fe20000000f00 */
[----:B------:R-:W-:Y:S02]  /*10420*/  IMAD.U32 R7, RZ, RZ, UR7 ;  /* 0x00000007ff077e24 */ /* 0x000fe4000f8e00ff */
[----:B------:R-:W-:-:S02]  /*10430*/  IMAD.U32 R10, RZ, RZ, UR4 ;  /* 0x00000004ff0a7e24 */ /* 0x000fc4000f8e00ff */
[----:B------:R-:W-:Y:S02]  /*10440*/  IMAD.U32 R11, RZ, RZ, UR5 ;  /* 0x00000005ff0b7e24 */ /* 0x000fe4000f8e00ff */
[----:B------:R-:W-:Y:S02]  /*10450*/  IMAD.MOV.U32 R8, RZ, RZ, 0x70 ;  /* 0x00000070ff087424 */ /* 0x000fe400078e00ff */
[----:B0-----:R-:W-:-:S07]  /*10460*/  IMAD.MOV.U32 R13, RZ, RZ, RZ ;  /* 0x000000ffff0d7224 */ /* 0x001fce00078e00ff */
[----:B------:R-:W-:-:S07]  /*10470*/  LEPC R20, `(.L_x_588) ;  /* 0x000000001014794e */ /* 0x000fce0000000000 */
[----:B-1---5:R-:W-:Y:S05]  /*10480*/  CALL.ABS.NOINC R14 ;  /* 0x000000000e007343 */ /* 0x022fea0003c00000 */
.L_x_588:
[----:B------:R-:W-:Y:S02]  /*10490*/  ULDC UR4, c[0x0][0x3f4] ;  /* 0x0000fd0000047ab9 */ /* 0x000fe40000000800 */
[----:B------:R-:W-:-:S13]  /*104a0*/  ISETP.LT.AND P0, PT, RZ, UR4, PT ;  /* 0x00000004ff007c0c */ /* 0x000fda000bf01270 */
[----:B------:R-:W-:Y:S05]  /*104b0*/  @P0 BRA `(.L_x_589) ;  /* 0x0000000000400947 */ /* 0x000fea0003800000 */
[----:B------:R-:W-:-:S04]  /*104c0*/  ULEA.HI UR4, UR43, UR43, URZ, 0x1 ;  /* 0x0000002b2b047291 */ /* 0x000fc8000f8f083f */
[----:B------:R-:W-:-:S04]  /*104d0*/  ULOP3.LUT UR4, UR4, 0xfffffffe, URZ, 0xc0, !UPT ;  /* 0xfffffffe04047892 */ /* 0x000fc8000f8ec03f */
[----:B------:R-:W-:-:S06]  /*104e0*/  UIADD3 UR4, UR43, -UR4, URZ ;  /* 0x800000042b047290 */ /* 0x000fcc000fffe03f */
[----:B------:R-:W-:-:S05]  /*104f0*/  IMAD.U32 R3, RZ, RZ, UR4 ;  /* 0x00000004ff037e24 */ /* 0x000fca000f8e00ff */
[----:B------:R-:W-:-:S04]  /*10500*/  SHF.L.U32 R3, R3, 0x1f, RZ ;  /* 0x0000001f03037819 */ /* 0x000fc800000006ff */
[----:B------:R0:W1:Y:S03]  /*10510*/  SYNCS.PHASECHK.TRANS64.TRYWAIT P0, [R16+URZ+0x33400], R3 ;  /* 0x03340003100075a7 */ /* 0x000066000800017f */
[----:B-1----:R-:W-:Y:S05]  /*10520*/  @!P0 NANOSLEEP.SYNCS 0x989680 ;  /* 0x009896800000895d */ /* 0x002fea0003900000 */
[----:B------:R-:W1:Y:S01]  /*10530*/  @!P0 SYNCS.PHASECHK.TRANS64 P0, [R16+URZ+0x33400], R3 ;  /* 0x03340003100085a7 */ /* 0x000e62000800007f */
[----:B------:R-:W-:Y:S04]  /*10540*/  BSSY B0, `(.L_x_590) ;  /* 0x0000006000007945 */ /* 0x000fe80003800000 */
[----:B-1----:R-:W-:Y:S05]  /*10550*/  @P0 BRA `(.L_x_591) ;  /* 0x0000000000100947 */ /* 0x002fea0003800000 */
.L_x_592:
[----:B-1----:R1:W2:Y:S02]  /*10560*/  SYNCS.PHASECHK.TRANS64.TRYWAIT P0, [R16+URZ+0x33400], R3 ;  /* 0x03340003100075a7 */ /* 0x0022a4000800017f */
[----:B--2---:R-:W-:Y:S05]  /*10570*/  @!P0 NANOSLEEP.SYNCS 0x989680 ;  /* 0x009896800000895d */ /* 0x004fea0003900000 */
[----:B------:R-:W2:Y:S02]  /*10580*/  @!P0 SYNCS.PHASECHK.TRANS64 P0, [R16+URZ+0x33400], R3 ;  /* 0x03340003100085a7 */ /* 0x000ea4000800007f */
[----:B--2---:R-:W-:Y:S05]  /*10590*/  @!P0 BRA `(.L_x_592) ;  /* 0xfffffffc00f08947 */ /* 0x004fea000383ffff */
.L_x_591:
[----:B------:R-:W-:Y:S05]  /*105a0*/  BSYNC B0 ;  /* 0x0000000000007941 */ /* 0x000fea0003800000 */
.L_x_590:
[----:B------:R-:W-:Y:S05]  /*105b0*/  BRA `(.L_x_593) ;  /* 0x0000006c003c7947 */ /* 0x000fea0003800000 */
.L_x_589:
[----:B------:R-:W0:Y:S01]  /*105c0*/  LDC.64 R24, c[0x0][0x3e8] ;  /* 0x0000fa00ff187b82 */ /* 0x000e220000000a00 */
[----:B------:R-:W-:Y:S01]  /*105d0*/  ULOP3.LUT UP0, URZ, UR52, 0x1bf, URZ, 0xc0, !UPT ;  /* 0x000001bf343f7892 */ /* 0x000fe2000f80c03f */
[----:B-----5:R-:W-:Y:S01]  /*105e0*/  SHF.R.S32.HI R0, RZ, 0x1f, R145 ;  /* 0x0000001fff007819 */ /* 0x020fe20000011491 */
[----:B------:R-:W-:Y:S01]  /*105f0*/  ULDC.64 UR4, c[0x0][0x3f8] ;  /* 0x0000fe0000047ab9 */ /* 0x000fe20000000a00 */
[----:B------:R-:W-:-:S03]  /*10600*/  ULDC.64 UR6, c[0x0][0x408] ;  /* 0x0001020000067ab9 */ /* 0x000fc60000000a00 */
[----:B------:R-:W-:Y:S01]  /*10610*/  PLOP3.LUT P0, PT, PT, PT, UP0, 0x80, 0x0 ;  /* 0x000000000000781c */ /* 0x000fe20003f0f008 */
[----:B------:R-:W1:Y:S01]  /*10620*/  LDC.64 R28, c[0x0][0x400] ;  /* 0x00010000ff1c7b82 */ /* 0x000e620000000a00 */
[C---:B------:R-:W-:Y:S02]  /*10630*/  IMAD R4, R0.reuse, UR4, RZ ;  /* 0x0000000400047c24 */ /* 0x040fe4000f8e02ff */
[----:B------:R-:W-:Y:S02]  /*10640*/  IMAD R0, R0, UR6, RZ ;  /* 0x0000000600007c24 */ /* 0x000fe4000f8e02ff */
[C---:B------:R-:W-:Y:S02]  /*10650*/  IMAD R3, R145.reuse, UR5, R4 ;  /* 0x0000000591037c24 */ /* 0x040fe4000f8e0204 */
[C---:B------:R-:W-:Y:S02]  /*10660*/  IMAD R27, R145.reuse, UR7, R0 ;  /* 0x00000007911b7c24 */ /* 0x040fe4000f8e0200 */
[----:B0-----:R-:W-:-:S04]  /*10670*/  IMAD.WIDE.U32 R24, R145, UR4, R24 ;  /* 0x0000000491187c25 */ /* 0x001fc8000f8e0018 */
[----:B------:R-:W-:Y:S02]  /*10680*/  IMAD.IADD R26, R3, 0x1, R25 ;  /* 0x00000001031a7824 */ /* 0x000fe400078e0219 */
[----:B-1----:R-:W-:-:S04]  /*10690*/  IMAD.WIDE.U32 R28, R145, UR6, R28 ;  /* 0x00000006911c7c25 */ /* 0x002fc8000f8e001c */
[----:B------:R-:W-:Y:S01]  /*106a0*/  IMAD.IADD R27, R27, 0x1, R29 ;  /* 0x000000011b1b7824 */ /* 0x000fe200078e021d */
        /* <DEDUP_REMOVED lines=16> */
[----:B-1----:R-:W-:Y:S05]  /*107b0*/  CALL.ABS.NOINC R14 ;  /* 0x000000000e007343 */ /* 0x002fea0003c00000 */
.L_x_594:
[----:B------:R-:W2:Y:S01]  /*107c0*/  LDL R45, [R1+0x14] ;  /* 0x00001400012d7983 */ /* 0x000ea20000100800 */
[----:B------:R-:W-:Y:S01]  /*107d0*/  ULDC.U8 UR4, c[0x0][0x410] ;  /* 0x0001040000047ab9 */ /* 0x000fe20000000000 */
[----:B------:R-:W-:Y:S01]  /*107e0*/  BSSY B0, `(.L_x_595) ;  /* 0x00006a4000007945 */ /* 0x000fe20003800000 */
[----:B------:R-:W-:Y:S01]  /*107f0*/  ISETP.NE.AND P0, PT, RZ, UR4, PT ;  /* 0x00000004ff007c0c */ /* 0x000fe2000bf05270 */
[----:B--2---:R-:W-:-:S12]  /*10800*/  IMAD R10, R45, 0x80, R220 ;  /* 0x000000802d0a7824 */ /* 0x004fd800078e02dc */
[----:B------:R-:W-:Y:S05]  /*10810*/  @!P0 BRA `(.L_x_596) ;  /* 0x0000003400388947 */ /* 0x000fea0003800000 */
[----:B------:R-:W-:-:S03]  /*10820*/  UMOV UR4, 0xffffffff ;  /* 0xffffffff00047882 */ /* 0x000fc60000000000 */
[----:B------:R-:W-:Y:S05]  /*10830*/  BRA.DIV UR4, `(.L_x_597) ;  /* 0x0000018e04747947 */ /* 0x000fea000b800000 */
[----:B------:R0:W1:Y:S04]  /*10840*/  SHFL.IDX PT, R3, R24, RZ, 0x1e1f ;  /* 0x001e1fff18037589 */ /* 0x00006800000e0000 */
[----:B------:R0:W2:Y:S04]  /*10850*/  SHFL.IDX PT, R14, R28, RZ, 0x1e1f ;  /* 0x001e1fff1c0e7589 */ /* 0x0000a800000e0000 */
[----:B------:R0:W3:Y:S04]  /*10860*/  SHFL.IDX PT, R0, R26, RZ, 0x1e1f ;  /* 0x001e1fff1a007589 */ /* 0x0000e800000e0000 */
[----:B------:R0:W4:Y:S02]  /*10870*/  SHFL.IDX PT, R4, R27, RZ, 0x1e1f ;  /* 0x001e1fff1b047589 */ /* 0x00012400000e0000 */
.L_x_820:
[----:B------:R-:W-:Y:S01]  /*10880*/  ULDC UR4, c[0x0][0x448] ;  /* 0x0001120000047ab9 */ /* 0x000fe20000000800 */
[----:B------:R-:W-:Y:S01]  /*10890*/  BSSY B1, `(.L_x_598) ;  /* 0x000004d000017945 */ /* 0x000fe20003800000 */
[----:B------:R-:W-:Y:S01]  /*108a0*/  IMAD R153, R153, UR4, RZ ;  /* 0x0000000499997c24 */ /* 0x000fe2000f8e02ff */
[----:B------:R-:W-:Y:S02]  /*108b0*/  CS2R R8, SRZ ;  /* 0x0000000000087805 */ /* 0x000fe4000001ff00 */
[----:B------:R-:W-:Y:S02]  /*108c0*/  CS2R R12, SRZ ;  /* 0x00000000000c7805 */ /* 0x000fe4000001ff00 */
[----:B0-----:R-:W-:Y:S02]  /*108d0*/  CS2R R24, SRZ ;  /* 0x0000000000187805 */ /* 0x001fe4000001ff00 */
[----:B------:R-:W-:Y:S02]  /*108e0*/  CS2R R28, SRZ ;  /* 0x00000000001c7805 */ /* 0x000fe4000001ff00 */
[----:B------:R-:W-:-:S02]  /*108f0*/  ISETP.GE.AND P0, PT, R10, R153, PT ;  /* 0x000000990a00720c */ /* 0x000fc40003f06270 */
        /* <DEDUP_REMOVED lines=8> */
[----:B------:R-:W-:Y:S06]  /*10980*/  @P0 BRA `(.L_x_599) ;  /* 0x0000000000f40947 */ /* 0x000fec0003800000 */
[----:B------:R-:W4:Y:S01]  /*10990*/  LDL R42, [R1+0x5c] ;  /* 0x00005c00012a7983 */ /* 0x000f220000100800 */
[----:B------:R-:W-:-:S03]  /*109a0*/  ULDC UR4, c[0x0][0x3f4] ;  /* 0x0000fd0000047ab9 */ /* 0x000fc60000000800 */
[----:B------:R-:W4:Y:S04]  /*109b0*/  LDL R15, [R1+0x58] ;  /* 0x00005800010f7983 */ /* 0x000f280000100800 */
[----:B------:R-:W4:Y:S04]  /*109c0*/  LDL R51, [R1+0x54] ;  /* 0x0000540001337983 */ /* 0x000f280000100800 */
[----:B------:R-:W4:Y:S01]  /*109d0*/  LDL R50, [R1+0x50] ;  /* 0x0000500001327983 */ /* 0x000f220000100800 */
[----:B------:R-:W-:Y:S02]  /*109e0*/  ISETP.GE.AND P5, PT, R222, UR4, PT ;  /* 0x00000004de007c0c */ /* 0x000fe4000bfa6270 */
[----:B------:R-:W-:-:S02]  /*109f0*/  CS2R R32, SRZ ;  /* 0x0000000000207805 */ /* 0x000fc4000001ff00 */
[----:B------:R-:W-:Y:S02]  /*10a00*/  ISETP.GE.AND P2, PT, R22, UR4, PT ;  /* 0x0000000416007c0c */ /* 0x000fe4000bf46270 */
[----:B------:R-:W-:Y:S02]  /*10a10*/  CS2R R34, SRZ ;  /* 0x0000000000227805 */ /* 0x000fe4000001ff00 */
[----:B------:R-:W-:Y:S02]  /*10a20*/  ISETP.GE.AND P3, PT, R223, UR4, PT ;  /* 0x00000004df007c0c */ /* 0x000fe4000bf66270 */
[----:B------:R-:W-:Y:S02]  /*10a30*/  CS2R R36, SRZ ;  /* 0x0000000000247805 */ /* 0x000fe4000001ff00 */
[----:B------:R-:W-:Y:S02]  /*10a40*/  SHF.R.S32.HI R7, RZ, 0x1f, R222 ;  /* 0x0000001fff077819 */ /* 0x000fe400000114de */
[----:B-1----:R-:W-:-:S02]  /*10a50*/  @!P5 IADD3 R10, P1, R222, R3, RZ ;  /* 0x00000003de0ad210 */ /* 0x002fc40007f3e0ff */
[-C--:B--2---:R-:W-:Y:S02]  /*10a60*/  @!P5 IADD3 R12, P4, R222, R14.reuse, RZ ;  /* 0x0000000ede0cd210 */ /* 0x084fe40007f9e0ff */
[----:B------:R-:W-:Y:S01]  /*10a70*/  @!P2 SHF.R.S32.HI R5, RZ, 0x1f, R22 ;  /* 0x0000001fff05a819 */ /* 0x000fe20000011416 */
[--C-:B---3--:R-:W-:Y:S01]  /*10a80*/  @!P5 IMAD.X R11, R0, 0x1, R7.reuse, P1 ;  /* 0x00000001000bd824 */ /* 0x108fe200008e0607 */
[----:B------:R-:W-:Y:S01]  /*10a90*/  @!P2 IADD3 R6, P0, R22, R3, RZ ;  /* 0x000000031606a210 */ /* 0x000fe20007f1e0ff */
[----:B----4-:R-:W-:Y:S01]  /*10aa0*/  @!P5 IMAD.X R13, R4, 0x1, R7, P4 ;  /* 0x00000001040dd824 */ /* 0x010fe200020e0607 */
[----:B------:R-:W-:Y:S02]  /*10ab0*/  ISETP.GE.AND P1, PT, R225, UR4, PT ;  /* 0x00000004e1007c0c */ /* 0x000fe4000bf26270 */
[----:B------:R-:W5:Y:S01]  /*10ac0*/  @!P5 LD.E.64 R32, desc[UR54][R10.64] ;  /* 0x000000360a20d980 */ /* 0x000f62000c101b00 */
[----:B------:R-:W-:Y:S01]  /*10ad0*/  @!P2 IMAD.X R7, R0, 0x1, R5, P0 ;  /* 0x000000010007a824 */ /* 0x000fe200000e0605 */
[----:B------:R-:W-:-:S02]  /*10ae0*/  @!P2 IADD3 R8, P0, R22, R14, RZ ;  /* 0x0000000e1608a210 */ /* 0x000fc40007f1e0ff */
[----:B------:R0:W5:Y:S01]  /*10af0*/  @!P5 LD.E.64 R34, desc[UR54][R12.64] ;  /* 0x000000360c22d980 */ /* 0x000162000c101b00 */
[C---:B------:R-:W-:Y:S02]  /*10b00*/  @!P3 IADD3 R20, P4, R223.reuse, R3, RZ ;  /* 0x00000003df14b210 */ /* 0x040fe40007f9e0ff */
[----:B------:R-:W-:Y:S02]  /*10b10*/  @!P3 IADD3 R40, P5, R223, R14, RZ ;  /* 0x0000000edf28b210 */ /* 0x000fe40007fbe0ff */
[----:B------:R-:W-:Y:S02]  /*10b20*/  CS2R R38, SRZ ;  /* 0x0000000000267805 */ /* 0x000fe4000001ff00 */
[----:B------:R-:W-:Y:S02]  /*10b30*/  CS2R R28, SRZ ;  /* 0x00000000001c7805 */ /* 0x000fe4000001ff00 */
[----:B------:R-:W-:Y:S02]  /*10b40*/  @!P2 IADD3.X R9, R4, R5, RZ, P0, !PT ;  /* 0x000000050409a210 */ /* 0x000fe400007fe4ff */
[----:B------:R-:W-:Y:S01]  /*10b50*/  CS2R R30, SRZ ;  /* 0x00000000001e7805 */ /* 0x000fe2000001ff00 */
[----:B------:R-:W5:Y:S01]  /*10b60*/  @!P2 LD.E.64 R36, desc[UR54][R6.64] ;  /* 0x000000360624a980 */ /* 0x000f62000c101b00 */
[----:B------:R-:W-:-:S03]  /*10b70*/  ISETP.GE.AND P0, PT, R224, UR4, PT ;  /* 0x00000004e0007c0c */ /* 0x000fc6000bf06270 */
[----:B------:R1:W5:Y:S01]  /*10b80*/  @!P2 LD.E.64 R38, desc[UR54][R8.64] ;  /* 0x000000360826a980 */ /* 0x000362000c101b00 */
[----:B------:R-:W-:Y:S02]  /*10b90*/  ISETP.GE.AND P2, PT, R226, UR4, PT ;  /* 0x00000004e2007c0c */ /* 0x000fe4000bf46270 */
[----:B------:R-:W-:Y:S02]  /*10ba0*/  CS2R R24, SRZ ;  /* 0x0000000000187805 */ /* 0x000fe4000001ff00 */
[----:B------:R-:W-:Y:S02]  /*10bb0*/  CS2R R26, SRZ ;  /* 0x00000000001a7805 */ /* 0x000fe4000001ff00 */
[----:B0-----:R-:W-:Y:S02]  /*10bc0*/  CS2R R12, SRZ ;  /* 0x00000000000c7805 */ /* 0x001fe4000001ff00 */
[----:B------:R-:W-:Y:S02]  /*10bd0*/  CS2R R10, SRZ ;  /* 0x00000000000a7805 */ /* 0x000fe4000001ff00 */
[----:B-1----:R-:W-:Y:S01]  /*10be0*/  CS2R R8, SRZ ;  /* 0x0000000000087805 */ /* 0x002fe2000001ff00 */
[----:B------:R-:W-:-:S02]  /*10bf0*/  @!P3 IMAD.X R21, R0, 0x1, R42, P4 ;  /* 0x000000010015b824 */ /* 0x000fc400020e062a */
[C---:B------:R-:W-:Y:S01]  /*10c00*/  @!P3 IMAD.X R41, R4.reuse, 0x1, R42, P5 ;  /* 0x000000010429b824 */ /* 0x040fe200028e062a */
[C---:B------:R-:W-:Y:S02]  /*10c10*/  @!P1 IADD3 R42, P4, R225.reuse, R14, RZ ;  /* 0x0000000ee12a9210 */ /* 0x040fe40007f9e0ff */
[----:B------:R-:W5:Y:S04]  /*10c20*/  @!P3 LD.E.64 R28, desc[UR54][R20.64] ;  /* 0x00000036141cb980 */ /* 0x000f68000c101b00 */
[----:B------:R0:W5:Y:S01]  /*10c30*/  @!P3 LD.E.64 R30, desc[UR54][R40.64] ;  /* 0x00000036281eb980 */ /* 0x000162000c101b00 */
[----:B------:R-:W-:Y:S01]  /*10c40*/  @!P1 IADD3 R6, P3, R225, R3, RZ ;  /* 0x00000003e1069210 */ /* 0x000fe20007f7e0ff */
[----:B------:R-:W-:-:S04]  /*10c50*/  @!P1 IMAD.X R43, R4, 0x1, R15, P4 ;  /* 0x00000001042b9824 */ /* 0x000fc800020e060f */
[----:B------:R-:W-:Y:S01]  /*10c60*/  @!P1 IMAD.X R7, R0, 0x1, R15, P3 ;  /* 0x0000000100079824 */ /* 0x000fe200018e060f */
[----:B------:R1:W5:Y:S01]  /*10c70*/  @!P1 LD.E.64 R26, desc[UR54][R42.64] ;  /* 0x000000362a1a9980 */ /* 0x000362000c101b00 */
[----:B------:R-:W-:-:S03]  /*10c80*/  @!P0 IADD3 R46, P5, R224, R3, RZ ;  /* 0x00000003e02e8210 */ /* 0x000fc60007fbe0ff */
[----:B------:R1:W5:Y:S01]  /*10c90*/  @!P1 LD.E.64 R24, desc[UR54][R6.64] ;  /* 0x0000003606189980 */ /* 0x000362000c101b00 */
[-C--:B0-----:R-:W-:Y:S02]  /*10ca0*/  @!P0 IADD3 R40, P1, R224, R14.reuse, RZ ;  /* 0x0000000ee0288210 */ /* 0x081fe40007f3e0ff */
[C---:B------:R-:W-:Y:S02]  /*10cb0*/  @!P2 IADD3 R48, P3, R226.reuse, R3, RZ ;  /* 0x00000003e230a210 */ /* 0x040fe40007f7e0ff */
[----:B------:R-:W-:Y:S02]  /*10cc0*/  @!P2 IADD3 R14, P4, R226, R14, RZ ;  /* 0x0000000ee20ea210 */ /* 0x000fe40007f9e0ff */
[----:B------:R-:W-:Y:S01]  /*10cd0*/  CS2R R20, SRZ ;  /* 0x0000000000147805 */ /* 0x000fe2000001ff00 */
[----:B------:R-:W-:Y:S01]  /*10ce0*/  @!P0 IMAD.X R47, R0, 0x1, R51, P5 ;  /* 0x00000001002f8824 */ /* 0x000fe200028e0633 */
[----:B------:R-:W-:Y:S01]  /*10cf0*/  @!P0 IADD3.X R41, R4, R51, RZ, P1, !PT ;  /* 0x0000003304298210 */ /* 0x000fe20000ffe4ff */
[----:B------:R-:W-:-:S02]  /*10d00*/  @!P2 IMAD.X R49, R0, 0x1, R50, P3 ;  /* 0x000000010031a824 */ /* 0x000fc400018e0632 */
[----:B------:R-:W-:Y:S01]  /*10d10*/  @!P2 IMAD.X R15, R4, 0x1, R50, P4 ;  /* 0x00000001040fa824 */ /* 0x000fe200020e0632 */
[----:B------:R1:W5:Y:S04]  /*10d20*/  @!P0 LD.E.64 R12, desc[UR54][R46.64] ;  /* 0x000000362e0c8980 */ /* 0x000368000c101b00 */
[----:B------:R1:W5:Y:S04]  /*10d30*/  @!P0 LD.E.64 R20, desc[UR54][R40.64] ;  /* 0x0000003628148980 */ /* 0x000368000c101b00 */
[----:B------:R1:W5:Y:S04]  /*10d40*/  @!P2 LD.E.64 R8, desc[UR54][R48.64] ;  /* 0x000000363008a980 */ /* 0x000368000c101b00 */
[----:B------:R1:W5:Y:S02]  /*10d50*/  @!P2 LD.E.64 R10, desc[UR54][R14.64] ;  /* 0x000000360e0aa980 */ /* 0x000364000c101b00 */
.L_x_599:
[----:B------:R-:W-:Y:S05]  /*10d60*/  BSYNC B1 ;  /* 0x0000000000017941 */ /* 0x000fea0003800000 */
.L_x_598:
[----:B------:R-:W-:Y:S01]  /*10d70*/  ULEA.HI UR4, UR43, UR43, URZ, 0x1 ;  /* 0x0000002b2b047291 */ /* 0x000fe2000f8f083f */
[----:B---3--:R-:W-:Y:S01]  /*10d80*/  IMAD R0, R45, -0x80, R153 ;  /* 0xffffff802d007824 */ /* 0x008fe200078e0299 */
[----:B------:R-:W-:Y:S02]  /*10d90*/  BSSY B1, `(.L_x_600) ;  /* 0x0000009000017945 */ /* 0x000fe40003800000 */
[----:B------:R-:W-:Y:S02]  /*10da0*/  ULOP3.LUT UR4, UR4, 0xfffffffe, URZ, 0xc0, !UPT ;  /* 0xfffffffe04047892 */ /* 0x000fe4000f8ec03f */
[----:B-1----:R-:W-:Y:S02]  /*10db0*/  VIMNMX R3, R0, 0x80, PT ;  /* 0x0000008000037848 */ /* 0x002fe40003fe0100 */
[----:B------:R-:W-:Y:S02]  /*10dc0*/  UIADD3 UR4, UR43, -UR4, URZ ;  /* 0x800000042b047290 */ /* 0x000fe4000fffe03f */
[----:B------:R-:W-:-:S04]  /*10dd0*/  ISETP.GE.AND P1, PT, R220, R3, PT ;  /* 0x00000003dc00720c */ /* 0x000fc80003f26270 */
[----:B------:R-:W-:-:S05]  /*10de0*/  IMAD.U32 R5, RZ, RZ, UR4 ;  /* 0x00000004ff057e24 */ /* 0x000fca000f8e00ff */
[----:B------:R-:W-:-:S04]  /*10df0*/  SHF.L.U32 R5, R5, 0x1f, RZ ;  /* 0x0000001f05057819 */ /* 0x000fc800000006ff */
[----:B------:R-:W0:Y:S02]  /*10e00*/  SYNCS.PHASECHK.TRANS64.TRYWAIT P0, [R16+URZ+0x33400], R5 ;  /* 0x03340005100075a7 */ /* 0x000e24000800017f */
[----:B0-----:R-:W-:Y:S05]  /*10e10*/  @!P0 BRA `(.L_x_601) ;  /* 0x00000188006c8947 */ /* 0x001fea0003800000 */
.L_x_821:
[----:B------:R-:W-:Y:S05]  /*10e20*/  BSYNC B1 ;  /* 0x0000000000017941 */ /* 0x000fea0003800000 */
.L_x_600:
[----:B------:R-:W-:Y:S05]  /*10e30*/  @P1 BRA `(.L_x_602) ;  /* 0x0000006000f81947 */ /* 0x000fea0003800000 */
[----:B0-----:R-:W0:Y:S01]  /*10e40*/  LDC R5, c[0x0][0x3f4] ;  /* 0x0000fd00ff057b82 */ /* 0x001e220000000800 */
[----:B------:R-:W-:Y:S01]  /*10e50*/  IMAD.IADD R3, R16, 0x1, R235 ;  /* 0x0000000110037824 */ /* 0x000fe200078e02eb */
[----:B------:R-:W-:Y:S01]  /*10e60*/  BSSY B1, `(.L_x_603) ;  /* 0x0000080000017945 */ /* 0x000fe20003800000 */
[----:B------:R-:W-:Y:S02]  /*10e70*/  LOP3.LUT P5, RZ, R236, 0x2, RZ, 0xc0, !PT ;  /* 0x00000002ecff7812 */ /* 0x000fe400078ac0ff */
[----:B------:R-:W-:Y:S01]  /*10e80*/  VIADD R0, R3, 0x20 ;  /* 0x0000002003007836 */ /* 0x000fe20000000000 */
[-C--:B0-----:R-:W-:Y:S02]  /*10e90*/  ISETP.GE.AND P6, PT, R22, R5.reuse, PT ;  /* 0x000000051600720c */ /* 0x081fe40003fc6270 */
[-C--:B------:R-:W-:Y:S02]  /*10ea0*/  ISETP.GE.AND P0, PT, R222, R5.reuse, PT ;  /* 0x00000005de00720c */ /* 0x080fe40003f06270 */
[----:B------:R-:W-:-:S02]  /*10eb0*/  ISETP.GE.AND P1, PT, R223, R5, PT ;  /* 0x00000005df00720c */ /* 0x000fc40003f26270 */
[-C--:B------:R-:W-:Y:S02]  /*10ec0*/  ISETP.GE.AND P2, PT, R225, R5.reuse, PT ;  /* 0x00000005e100720c */ /* 0x080fe40003f46270 */
[-C--:B------:R-:W-:Y:S02]  /*10ed0*/  ISETP.GE.AND P3, PT, R224, R5.reuse, PT ;  /* 0x00000005e000720c */ /* 0x080fe40003f66270 */
[----:B------:R-:W-:-:S03]  /*10ee0*/  ISETP.GE.AND P4, PT, R226, R5, PT ;  /* 0x00000005e200720c */ /* 0x000fc60003f86270 */
[----:B------:R-:W-:Y:S10]  /*10ef0*/  @P6 BRA `(.L_x_604) ;  /* 0x0000000400d86947 */ /* 0x000ff40003800000 */
[----:B----4-:R-:W0:Y:S01]  /*10f00*/  LDS.128 R4, [R3+0x1e200] ;  /* 0x01e2000003047984 */ /* 0x010e220000000c00 */
[----:B-----5:R-:W-:Y:S02]  /*10f10*/  SHF.R.U32.HI R41, RZ, 0x8, R37 ;  /* 0x00000008ff297819 */ /* 0x020fe40000011625 */
[----:B------:R-:W-:Y:S02]  /*10f20*/  LOP3.LUT R40, R37, 0xff, RZ, 0xc0, !PT ;  /* 0x000000ff25287812 */ /* 0x000fe400078ec0ff */
[----:B------:R-:W-:Y:S02]  /*10f30*/  LOP3.LUT R41, R41, 0xff, RZ, 0xc0, !PT ;  /* 0x000000ff29297812 */ /* 0x000fe400078ec0ff */
[----:B------:R-:W-:Y:S02]  /*10f40*/  SHF.R.U32.HI R45, RZ, 0x8, R39 ;  /* 0x00000008ff2d7819 */ /* 0x000fe40000011627 */
[----:B------:R-:W-:Y:S02]  /*10f50*/  PRMT R40, R41, 0x7604, R40 ;  /* 0x0000760429287816 */ /* 0x000fe40000000028 */
[----:B------:R-:W-:-:S02]  /*10f60*/  LOP3.LUT R42, R39, 0xff, RZ, 0xc0, !PT ;  /* 0x000000ff272a7812 */ /* 0x000fc400078ec0ff */
[----:B------:R-:W-:Y:S02]  /*10f70*/  LOP3.LUT R45, R45, 0xff, RZ, 0xc0, !PT ;  /* 0x000000ff2d2d7812 */ /* 0x000fe400078ec0ff */
[----:B------:R-:W-:Y:S02]  /*10f80*/  SHF.R.U32.HI R46, RZ, 0x10, R39 ;  /* 0x00000010ff2e7819 */ /* 0x000fe40000011627 */
[----:B------:R-:W-:Y:S02]  /*10f90*/  SHF.R.U32.HI R41, RZ, 0x8, R38 ;  /* 0x00000008ff297819 */ /* 0x000fe40000011626 */
[----:B------:R-:W-:Y:S02]  /*10fa0*/  SHF.R.U32.HI R47, RZ, 0x10, R37 ;  /* 0x00000010ff2f7819 */ /* 0x000fe40000011625 */
[----:B------:R-:W-:Y:S02]  /*10fb0*/  SHF.R.U32.HI R15, RZ, 0x8, R36 ;  /* 0x00000008ff0f7819 */ /* 0x000fe40000011624 */
[----:B------:R-:W-:Y:S01]  /*10fc0*/  PRMT R42, R45, 0x7604, R42 ;  /* 0x000076042d2a7816 */ /* 0x000fe2000000002a */
[----:B------:R-:W-:Y:S01]  /*10fd0*/  IMAD.U32 R45, R46, 0x10000, RZ ;  /* 0x000100002e2d7824 */ /* 0x000fe200078e00ff */
[----:B------:R-:W-:-:S02]  /*10fe0*/  LOP3.LUT R43, R41, 0xff, RZ, 0xc0, !PT ;  /* 0x000000ff292b7812 */ /* 0x000fc400078ec0ff */
[----:B------:R-:W-:Y:S02]  /*10ff0*/  SHF.L.U32 R41, R47, 0x10, RZ ;  /* 0x000000102f297819 */ /* 0x000fe400000006ff */
[----:B--2---:R-:W-:Y:S02]  /*11000*/  LOP3.LUT R14, R36, 0xff, RZ, 0xc0, !PT ;  /* 0x000000ff240e7812 */ /* 0x004fe400078ec0ff */
[----:B------:R-:W-:Y:S02]  /*11010*/  LOP3.LUT R15, R15, 0xff, RZ, 0xc0, !PT ;  /* 0x000000ff0f0f7812 */ /* 0x000fe400078ec0ff */
[----:B------:R-:W-:Y:S02]  /*11020*/  LOP3.LUT R41, R40, 0xff0000, R41, 0xf8, !PT ;  /* 0x00ff000028297812 */ /* 0x000fe400078ef829 */
[----:B------:R-:W-:Y:S02]  /*11030*/  LOP3.LUT R45, R42, 0xff0000, R45, 0xf8, !PT ;  /* 0x00ff00002a2d7812 */ /* 0x000fe400078ef82d */
[----:B------:R-:W-:-:S02]  /*11040*/  PRMT R15, R15, 0x7604, R14 ;  /* 0x000076040f0f7816 */ /* 0x000fc4000000000e */
[----:B------:R-:W-:Y:S02]  /*11050*/  LOP3.LUT R14, R38, 0xff, RZ, 0xc0, !PT ;  /* 0x000000ff260e7812 */ /* 0x000fe400078ec0ff */
[----:B------:R-:W-:Y:S02]  /*11060*/  LOP3.LUT R45, R45, 0xff000000, R39, 0xf8, !PT ;  /* 0xff0000002d2d7812 */ /* 0x000fe400078ef827 */
[----:B------:R-:W-:Y:S02]  /*11070*/  LOP3.LUT R41, R41, 0xff000000, R37, 0xf8, !PT ;  /* 0xff00000029297812 */ /* 0x000fe400078ef825 */
[----:B------:R-:W-:Y:S02]  /*11080*/  PRMT R43, R43, 0x7604, R14 ;  /* 0x000076042b2b7816 */ /* 0x000fe4000000000e */
[----:B0-----:R-:W-:Y:S02]  /*11090*/  F2FP.F16.E4M3.UNPACK_B R14, R6.H1 ;  /* 0x00000006ff0e723e */ /* 0x001fe400030006ff */
[----:B------:R-:W-:-:S02]  /*110a0*/  F2FP.F16.E4M3.UNPACK_B R46, R45 ;  /* 0x0000002dff2e723e */ /* 0x000fc400020006ff */
[----:B------:R-:W-:Y:S01]  /*110b0*/  F2FP.F16.E4M3.UNPACK_B R39, R41 ;  /* 0x00000029ff27723e */ /* 0x000fe200020006ff */
[--C-:B------:R-:W-:Y:S01]  /*110c0*/  HADD2.F32 R37, -RZ, R14.reuse.H0_H0 ;  /* 0x2000000eff257230 */ /* 0x100fe20000004100 */
[----:B------:R-:W-:Y:S01]  /*110d0*/  LOP3.LUT R15, R15, 0xff0000, R36, 0xf8, !PT ;  /* 0x00ff00000f0f7812 */ /* 0x000fe200078ef824 */
[----:B------:R-:W-:Y:S01]  /*110e0*/  HADD2.F32 R14, -RZ, R14.H1_H1 ;  /* 0x3000000eff0e7230 */ /* 0x000fe20000004100 */
[----:B------:R-:W-:Y:S01]  /*110f0*/  LOP3.LUT R43, R43, 0xff0000, R38, 0xf8, !PT ;  /* 0x00ff00002b2b7812 */ /* 0x000fe200078ef826 */
[--C-:B------:R-:W-:Y:S01]  /*11100*/  HADD2.F32 R47, -RZ, R46.reuse.H1_H1 ;  /* 0x3000002eff2f7230 */ /* 0x100fe20000004100 */
[----:B------:R-:W-:Y:S01]  /*11110*/  LOP3.LUT R40, R15, 0xff000000, R36, 0xf8, !PT ;  /* 0xff0000000f287812 */ /* 0x000fe200078ef824 */
[--C-:B------:R-:W-:Y:S01]  /*11120*/  HADD2.F32 R42, -RZ, R39.reuse.H1_H1 ;  /* 0x30000027ff2a7230 */ /* 0x100fe20000004100 */
[----:B------:R-:W-:Y:S01]  /*11130*/  F2FP.F16.E4M3.UNPACK_B R36, R6 ;  /* 0x00000006ff24723e */ /* 0x000fe200020006ff */
[----:B------:R-:W-:Y:S02]  /*11140*/  HADD2.F32 R46, -RZ, R46.H0_H0 ;  /* 0x2000002eff2e7230 */ /* 0x000fe40000004100 */
[C---:B------:R-:W-:Y:S01]  /*11150*/  FMUL.FTZ R48, R14.reuse, R47 ;  /* 0x0000002f0e307220 */ /* 0x040fe20000410000 */
[-C--:B------:R-:W-:Y:S01]  /*11160*/  F2FP.F16.E4M3.UNPACK_B R15, R5.reuse.H1 ;  /* 0x00000005ff0f723e */ /* 0x080fe200030006ff */
[-C--:B------:R-:W-:Y:S01]  /*11170*/  FMUL.FTZ R52, R14, R42.reuse ;  /* 0x0000002a0e347220 */ /* 0x080fe20000410000 */
[----:B------:R-:W-:Y:S01]  /*11180*/  F2FP.F16.E4M3.UNPACK_B R14, R5 ;  /* 0x00000005ff0e723e */ /* 0x000fe200020006ff */
[--C-:B------:R-:W-:Y:S01]  /*11190*/  HADD2.F32 R5, -RZ, R36.reuse.H1_H1 ;  /* 0x30000024ff057230 */ /* 0x100fe20000004100 */
[----:B------:R-:W-:Y:S01]  /*111a0*/  LOP3.LUT R43, R43, 0xff000000, R38, 0xf8, !PT ;  /* 0xff0000002b2b7812 */ /* 0x000fe200078ef826 */
[C---:B------:R-:W-:Y:S01]  /*111b0*/  FFMA.FTZ R50, R37.reuse, R42, -R48 ;  /* 0x0000002a25327223 */ /* 0x040fe20000010830 */
[----:B------:R-:W-:Y:S01]  /*111c0*/  FFMA.FTZ R51, R37, R47, R52 ;  /* 0x0000002f25337223 */ /* 0x000fe20000010034 */
[----:B------:R-:W-:Y:S01]  /*111d0*/  HADD2.F32 R39, -RZ, R39.H0_H0 ;  /* 0x20000027ff277230 */ /* 0x000fe20000004100 */
[----:B------:R-:W-:Y:S01]  /*111e0*/  F2FP.F16.E4M3.UNPACK_B R38, R7 ;  /* 0x00000007ff26723e */ /* 0x000fe200020006ff */
[----:B------:R-:W-:Y:S01]  /*111f0*/  HADD2.F32 R36, -RZ, R36.H0_H0 ;  /* 0x20000024ff247230 */ /* 0x000fe20000004100 */
[----:B------:R-:W-:Y:S01]  /*11200*/  F2FP.F16.E4M3.UNPACK_B R45, R45.H1 ;  /* 0x0000002dff2d723e */ /* 0x000fe200030006ff */
[C---:B------:R-:W-:Y:S01]  /*11210*/  FMUL.FTZ R37, R5.reuse, R46 ;  /* 0x0000002e05257220 */ /* 0x040fe20000410000 */
[----:B------:R-:W-:Y:S01]  /*11220*/  F2FP.F16.E4M3.UNPACK_B R41, R41.H1 ;  /* 0x00000029ff29723e */ /* 0x000fe200030006ff */
[----:B------:R-:W-:Y:S01]  /*11230*/  FMUL.FTZ R49, R5, R39 ;  /* 0x0000002705317220 */ /* 0x000fe20000410000 */
[----:B------:R-:W-:Y:S01]  /*11240*/  F2FP.F16.E4M3.UNPACK_B R7, R7.H1 ;  /* 0x00000007ff07723e */ /* 0x000fe200030006ff */
[----:B------:R-:W-:Y:S01]  /*11250*/  FFMA.FTZ R47, R36, R39, -R37 ;  /* 0x00000027242f7223 */ /* 0x000fe20000010825 */
[----:B------:R-:W-:-:S02]  /*11260*/  HADD2.F32 R5, -RZ, R38.H1_H1 ;  /* 0x30000026ff057230 */ /* 0x000fc40000004100 */
[----:B------:R-:W-:Y:S01]  /*11270*/  FFMA.FTZ R48, R36, R46, R49 ;  /* 0x0000002e24307223 */ /* 0x000fe20000010031 */
[----:B------:R-:W-:Y:S01]  /*11280*/  HADD2.F32 R42, -RZ, R45.H0_H0 ;  /* 0x2000002dff2a7230 */ /* 0x000fe20000004100 */
[-C--:B------:R-:W-:Y:S01]  /*11290*/  F2FP.F16.E4M3.UNPACK_B R6, R4.reuse ;  /* 0x00000004ff06723e */ /* 0x080fe200020006ff */
[----:B------:R-:W-:Y:S01]  /*112a0*/  HADD2.F32 R37, -RZ, R41.H0_H0 ;  /* 0x20000029ff257230 */ /* 0x000fe20000004100 */
[----:B------:R-:W-:Y:S01]  /*112b0*/  F2FP.F16.E4M3.UNPACK_B R4, R4.H1 ;  /* 0x00000004ff04723e */ /* 0x000fe200030006ff */
[----:B------:R-:W-:Y:S02]  /*112c0*/  HADD2.F32 R38, -RZ, R38.H0_H0 ;  /* 0x20000026ff267230 */ /* 0x000fe40000004100 */
[C---:B------:R-:W-:Y:S01]  /*112d0*/  FMUL.FTZ R39, R5.reuse, R42 ;  /* 0x0000002a05277220 */ /* 0x040fe20000410000 */
[----:B------:R-:W-:Y:S02]  /*112e0*/  HADD2.F32 R45, -RZ, R45.H1_H1 ;  /* 0x3000002dff2d7230 */ /* 0x000fe40000004100 */
[----:B------:R-:W-:Y:S01]  /*112f0*/  FMUL.FTZ R53, R5, R37 ;  /* 0x0000002505357220 */ /* 0x000fe20000410000 */
[----:B------:R-:W-:-:S02]  /*11300*/  HADD2.F32 R36, -RZ, R7.H1_H1 ;  /* 0x30000007ff247230 */ /* 0x000fc40000004100 */
[C---:B------:R-:W-:Y:S01]  /*11310*/  FFMA.FTZ R49, R38.reuse, R37, -R39 ;  /* 0x0000002526317223 */ /* 0x040fe20000010827 */
[----:B------:R-:W-:Y:S02]  /*11320*/  HADD2.F32 R41, -RZ, R41.H1_H1 ;  /* 0x30000029ff297230 */ /* 0x000fe40000004100 */
[----:B------:R-:W-:Y:S01]  /*11330*/  FFMA.FTZ R52, R38, R42, R53 ;  /* 0x0000002a26347223 */ /* 0x000fe20000010035 */
[----:B------:R-:W-:Y:S02]  /*11340*/  HADD2.F32 R5, -RZ, R7.H0_H0 ;  /* 0x20000007ff057230 */ /* 0x000fe40000004100 */
[C---:B------:R-:W-:Y:S01]  /*11350*/  FMUL.FTZ R46, R36.reuse, R45 ;  /* 0x0000002d242e7220 */ /* 0x040fe20000410000 */
[----:B------:R-:W-:Y:S01]  /*11360*/  F2FP.F16.E4M3.UNPACK_B R37, R43 ;  /* 0x0000002bff25723e */ /* 0x000fe200020006ff */
[-C--:B------:R-:W-:Y:S01]  /*11370*/  FMUL.FTZ R38, R36, R41.reuse ;  /* 0x0000002924267220 */ /* 0x080fe20000410000 */
[----:B------:R-:W-:Y:S01]  /*11380*/  F2FP.F16.E4M3.UNPACK_B R36, R40 ;  /* 0x00000028ff24723e */ /* 0x000fe200020006ff */
[----:B------:R-:W-:Y:S01]  /*11390*/  FFMA.FTZ R53, R5, R41, -R46 ;  /* 0x0000002905357223 */ /* 0x000fe2000001082e */
[----:B------:R-:W-:-:S02]  /*113a0*/  HADD2.F32 R7, -RZ, R4.H1_H1 ;  /* 0x30000004ff077230 */ /* 0x000fc40000004100 */
[----:B------:R-:W-:Y:S01]  /*113b0*/  FFMA.FTZ R54, R5, R45, R38 ;  /* 0x0000002d05367223 */ /* 0x000fe20000010026 */
[--C-:B------:R-:W-:Y:S01]  /*113c0*/  HADD2.F32 R42, -RZ, R37.reuse.H1_H1 ;  /* 0x30000025ff2a7230 */ /* 0x100fe20000004100 */
[----:B------:R-:W-:Y:S01]  /*113d0*/  F2FP.F16.E4M3.UNPACK_B R40, R40.H1 ;  /* 0x00000028ff28723e */ /* 0x000fe200030006ff */
[----:B------:R-:W-:Y:S01]  /*113e0*/  HADD2.F32 R38, -RZ, R36.H1_H1 ;  /* 0x30000024ff267230 */ /* 0x000fe20000004100 */
[----:B------:R-:W-:Y:S01]  /*113f0*/  F2FP.F16.E4M3.UNPACK_B R43, R43.H1 ;  /* 0x0000002bff2b723e */ /* 0x000fe200030006ff */
[----:B------:R-:W-:Y:S02]  /*11400*/  HADD2.F32 R5, -RZ, R4.H0_H0 ;  /* 0x20000004ff057230 */ /* 0x000fe40000004100 */
[----:B------:R-:W-:Y:S01]  /*11410*/  FMUL.FTZ R46, R7, R42 ;  /* 0x0000002a072e7220 */ /* 0x000fe20000410000 */
[----:B------:R-:W-:Y:S02]  /*11420*/  HADD2.F32 R39, -RZ, R37.H0_H0 ;  /* 0x20000025ff277230 */ /* 0x000fe40000004100 */
[----:B------:R-:W-:-:S02]  /*11430*/  HADD2.F32 R4, -RZ, R6.H1_H1 ;  /* 0x30000006ff047230 */ /* 0x000fc40000004100 */
[-C--:B------:R-:W-:Y:S01]  /*11440*/  FFMA.FTZ R46, R5, R38.reuse, -R46 ;  /* 0x00000026052e7223 */ /* 0x080fe2000001082e */
[----:B------:R-:W-:Y:S02]  /*11450*/  HADD2.F32 R37, -RZ, R36.H0_H0 ;  /* 0x20000024ff257230 */ /* 0x000fe40000004100 */
[----:B------:R-:W-:Y:S01]  /*11460*/  FMUL.FTZ R36, R7, R38 ;  /* 0x0000002607247220 */ /* 0x000fe20000410000 */
[----:B------:R-:W-:Y:S02]  /*11470*/  HADD2.F32 R6, -RZ, R6.H0_H0 ;  /* 0x20000006ff067230 */ /* 0x000fe40000004100 */
[C---:B------:R-:W-:Y:S01]  /*11480*/  FMUL.FTZ R7, R4.reuse, R39 ;  /* 0x0000002704077220 */ /* 0x040fe20000410000 */
[-C--:B------:R-:W-:Y:S01]  /*11490*/  FMUL.FTZ R4, R4, R37.reuse ;  /* 0x0000002504047220 */ /* 0x080fe20000410000 */
[----:B------:R-:W-:Y:S02]  /*114a0*/  FFMA.FTZ R41, R5, R42, R36 ;  /* 0x0000002a05297223 */ /* 0x000fe40000010024 */
[----:B------:R-:W-:Y:S01]  /*114b0*/  FFMA.FTZ R37, R6, R37, -R7 ;  /* 0x0000002506257223 */ /* 0x000fe20000010807 */
[----:B------:R-:W-:-:S02]  /*114c0*/  HADD2.F32 R5, -RZ, R15.H1_H1 ;  /* 0x3000000fff057230 */ /* 0x000fc40000004100 */
[----:B------:R-:W-:Y:S01]  /*114d0*/  FFMA.FTZ R38, R6, R39, R4 ;  /* 0x0000002706267223 */ /* 0x000fe20000010004 */
[----:B------:R-:W-:Y:S02]  /*114e0*/  HADD2.F32 R6, -RZ, R40.H1_H1 ;  /* 0x30000028ff067230 */ /* 0x000fe40000004100 */
[--C-:B------:R-:W-:Y:S02]  /*114f0*/  HADD2.F32 R36, -RZ, R43.reuse.H1_H1 ;  /* 0x3000002bff247230 */ /* 0x100fe40000004100 */
[----:B------:R-:W-:Y:S02]  /*11500*/  HADD2.F32 R43, -RZ, R43.H0_H0 ;  /* 0x2000002bff2b7230 */ /* 0x000fe40000004100 */
[----:B------:R-:W-:Y:S01]  /*11510*/  FMUL.FTZ R39, R5, R6 ;  /* 0x0000000605277220 */ /* 0x000fe20000410000 */
[----:B------:R-:W-:Y:S02]  /*11520*/  HADD2.F32 R4, -RZ, R14.H1_H1 ;  /* 0x3000000eff047230 */ /* 0x000fe40000004100 */
[----:B------:R-:W-:-:S02]  /*11530*/  HADD2.F32 R7, -RZ, R40.H0_H0 ;  /* 0x20000028ff077230 */ /* 0x000fc40000004100 */
[----:B------:R-:W-:Y:S01]  /*11540*/  FMUL.FTZ R40, R5, R36 ;  /* 0x0000002405287220 */ /* 0x000fe20000410000 */
[----:B------:R-:W-:Y:S02]  /*11550*/  HADD2.F32 R15, -RZ, R15.H0_H0 ;  /* 0x2000000fff0f7230 */ /* 0x000fe40000004100 */
[C---:B------:R-:W-:Y:S01]  /*11560*/  FMUL.FTZ R5, R4.reuse, R43 ;  /* 0x0000002b04057220 */ /* 0x040fe20000410000 */
[----:B------:R-:W-:Y:S02]  /*11570*/  HADD2.F32 R14, -RZ, R14.H0_H0 ;  /* 0x2000000eff0e7230 */ /* 0x000fe40000004100 */
[-C--:B------:R-:W-:Y:S01]  /*11580*/  FMUL.FTZ R4, R4, R7.reuse ;  /* 0x0000000704047220 */ /* 0x080fe20000410000 */
[C---:B------:R-:W-:Y:S01]  /*11590*/  FFMA.FTZ R40, R15.reuse, R6, -R40 ;  /* 0x000000060f287223 */ /* 0x040fe20000010828 */
[----:B------:R-:W-:Y:S01]  /*115a0*/  FFMA.FTZ R39, R15, R36, R39 ;  /* 0x000000240f277223 */ /* 0x000fe20000010027 */
[C---:B------:R-:W-:Y:S01]  /*115b0*/  FFMA.FTZ R5, R14.reuse, R7, -R5 ;  /* 0x000000070e057223 */ /* 0x040fe20000010805 */
[----:B------:R-:W-:Y:S01]  /*115c0*/  FFMA.FTZ R14, R14, R43, R4 ;  /* 0x0000002b0e0e7223 */ /* 0x000fe20000010004 */
[----:B------:R-:W-:-:S02]  /*115d0*/  F2FP.SATFINITE.E4M3.F32.PACK_AB_MERGE_C R6, R51, R50, RZ ;  /* 0x000000323306723e */ /* 0x000fc400048070ff */
[----:B------:R-:W-:Y:S02]  /*115e0*/  F2FP.SATFINITE.E4M3.F32.PACK_AB_MERGE_C R7, R54, R53, RZ ;  /* 0x000000353607723e */ /* 0x000fe400048070ff */
[----:B------:R-:W-:Y:S02]  /*115f0*/  F2FP.SATFINITE.E4M3.F32.PACK_AB_MERGE_C R4, R41, R46, RZ ;  /* 0x0000002e2904723e */ /* 0x000fe400048070ff */
[----:B------:R-:W-:Y:S02]  /*11600*/  F2FP.SATFINITE.E4M3.F32.PACK_AB_MERGE_C R39, R39, R40, RZ ;  /* 0x000000282727723e */ /* 0x000fe400048070ff */
[----:B------:R-:W-:Y:S02]  /*11610*/  F2FP.SATFINITE.E4M3.F32.PACK_AB_MERGE_C R6, R48, R47, R6 ;  /* 0x0000002f3006723e */ /* 0x000fe40004807006 */
[----:B------:R-:W-:Y:S02]  /*11620*/  F2FP.SATFINITE.E4M3.F32.PACK_AB_MERGE_C R7, R52, R49, R7 ;  /* 0x000000313407723e */ /* 0x000fe40004807007 */
[----:B------:R-:W-:-:S02]  /*11630*/  F2FP.SATFINITE.E4M3.F32.PACK_AB_MERGE_C R4, R38, R37, R4 ;  /* 0x000000252604723e */ /* 0x000fc40004807004 */
[----:B------:R-:W-:-:S05]  /*11640*/  F2FP.SATFINITE.E4M3.F32.PACK_AB_MERGE_C R5, R14, R5, R39 ;  /* 0x000000050e05723e */ /* 0x000fca0004807027 */
[----:B------:R0:W-:Y:S02]  /*11650*/  STS.128 [R3+0x1e200], R4 ;  /* 0x01e2000403007388 */ /* 0x0001e40000000c00 */
.L_x_604:
[----:B------:R-:W-:Y:S05]  /*11660*/  BSYNC B1 ;  /* 0x0000000000017941 */ /* 0x000fea0003800000 */
.L_x_603:
[----:B------:R-:W-:Y:S01]  /*11670*/  BSSY B1, `(.L_x_605) ;  /* 0x000007d000017945 */ /* 0x000fe20003800000 */
[----:B------:R-:W-:-:S03]  /*11680*/  @P5 VIADD R0, R3, 0xffffffe0 ;  /* 0xffffffe003005836 */ /* 0x000fc60000000000 */
[----:B------:R-:W-:Y:S05]  /*11690*/  @P0 BRA `(.L_x_606) ;  /* 0x0000000400e80947 */ /* 0x000fea0003800000 */
[----:B0---4-:R-:W0:Y:S01]  /*116a0*/  LDS.128 R4, [R0+0x1e200] ;  /* 0x01e2000000047984 */ /* 0x011e220000000c00 */
[----:B-----5:R-:W-:Y:S02]  /*116b0*/  SHF.R.U32.HI R36, RZ, 0x8, R33 ;  /* 0x00000008ff247819 */ /* 0x020fe40000011621 */
[----:B------:R-:W-:Y:S02]  /*116c0*/  SHF.R.U32.HI R40, RZ, 0x8, R35 ;  /* 0x00000008ff287819 */ /* 0x000fe40000011623 */
[----:B------:R-:W-:Y:S02]  /*116d0*/  LOP3.LUT R37, R33, 0xff, RZ, 0xc0, !PT ;  /* 0x000000ff21257812 */ /* 0x000fe400078ec0ff */
[----:B------:R-:W-:Y:S02]  /*116e0*/  LOP3.LUT R41, R35, 0xff, RZ, 0xc0, !PT ;  /* 0x000000ff23297812 */ /* 0x000fe400078ec0ff */
[----:B------:R-:W-:Y:S02]  /*116f0*/  LOP3.LUT R36, R36, 0xff, RZ, 0xc0, !PT ;  /* 0x000000ff24247812 */ /* 0x000fe400078ec0ff */
[----:B------:R-:W-:-:S02]  /*11700*/  LOP3.LUT R40, R40, 0xff, RZ, 0xc0, !PT ;  /* 0x000000ff28287812 */ /* 0x000fc400078ec0ff */
[----:B--2---:R-:W-:Y:S02]  /*11710*/  SHF.R.U32.HI R14, RZ, 0x8, R32 ;  /* 0x00000008ff0e7819 */ /* 0x004fe40000011620 */
[----:B------:R-:W-:Y:S02]  /*11720*/  PRMT R37, R36, 0x7604, R37 ;  /* 0x0000760424257816 */ /* 0x000fe40000000025 */
[----:B------:R-:W-:Y:S02]  /*11730*/  PRMT R41, R40, 0x7604, R41 ;  /* 0x0000760428297816 */ /* 0x000fe40000000029 */
[----:B------:R-:W-:Y:S02]  /*11740*/  SHF.R.U32.HI R36, RZ, 0x10, R33 ;  /* 0x00000010ff247819 */ /* 0x000fe40000011621 */
[----:B------:R-:W-:Y:S02]  /*11750*/  SHF.R.U32.HI R40, RZ, 0x10, R35 ;  /* 0x00000010ff287819 */ /* 0x000fe40000011623 */
[----:B------:R-:W-:-:S02]  /*11760*/  LOP3.LUT R15, R32, 0xff, RZ, 0xc0, !PT ;  /* 0x000000ff200f7812 */ /* 0x000fc400078ec0ff */
[----:B------:R-:W-:Y:S02]  /*11770*/  LOP3.LUT R14, R14, 0xff, RZ, 0xc0, !PT ;  /* 0x000000ff0e0e7812 */ /* 0x000fe400078ec0ff */
[----:B------:R-:W-:Y:S02]  /*11780*/  SHF.R.U32.HI R38, RZ, 0x8, R34 ;  /* 0x00000008ff267819 */ /* 0x000fe40000011622 */
[----:B------:R-:W-:Y:S02]  /*11790*/  LOP3.LUT R36, R36, 0xff, RZ, 0xc0, !PT ;  /* 0x000000ff24247812 */ /* 0x000fe400078ec0ff */
[----:B------:R-:W-:Y:S02]  /*117a0*/  LOP3.LUT R40, R40, 0xff, RZ, 0xc0, !PT ;  /* 0x000000ff28287812 */ /* 0x000fe400078ec0ff */
[----:B------:R-:W-:Y:S02]  /*117b0*/  PRMT R15, R14, 0x7604, R15 ;  /* 0x000076040e0f7816 */ /* 0x000fe4000000000f */
[----:B------:R-:W-:-:S02]  /*117c0*/  SHF.R.U32.HI R14, RZ, 0x10, R32 ;  /* 0x00000010ff0e7819 */ /* 0x000fc40000011620 */
[----:B------:R-:W-:Y:S02]  /*117d0*/  LOP3.LUT R39, R34, 0xff, RZ, 0xc0, !PT ;  /* 0x000000ff22277812 */ /* 0x000fe400078ec0ff */
[----:B------:R-:W-:Y:S02]  /*117e0*/  LOP3.LUT R38, R38, 0xff, RZ, 0xc0, !PT ;  /* 0x000000ff26267812 */ /* 0x000fe400078ec0ff */
[----:B------:R-:W-:Y:S02]  /*117f0*/  PRMT R37, R36, 0x7054, R37 ;  /* 0x0000705424257816 */ /* 0x000fe40000000025 */
[----:B------:R-:W-:Y:S02]  /*11800*/  PRMT R41, R40, 0x7054, R41 ;  /* 0x0000705428297816 */ /* 0x000fe40000000029 */
[----:B------:R-:W-:Y:S02]  /*11810*/  LOP3.LUT R14, R14, 0xff, RZ, 0xc0, !PT ;  /* 0x000000ff0e0e7812 */ /* 0x000fe400078ec0ff */
[----:B------:R-:W-:-:S02]  /*11820*/  PRMT R39, R38, 0x7604, R39 ;  /* 0x0000760426277816 */ /* 0x000fc40000000027 */
[----:B------:R-:W-:Y:S02]  /*11830*/  SHF.R.U32.HI R38, RZ, 0x10, R34 ;  /* 0x00000010ff267819 */ /* 0x000fe40000011622 */
[----:B------:R-:W-:Y:S02]  /*11840*/  LOP3.LUT R41, R41, 0xff000000, R35, 0xf8, !PT ;  /* 0xff00000029297812 */ /* 0x000fe400078ef823 */
[----:B------:R-:W-:Y:S02]  /*11850*/  LOP3.LUT R37, R37, 0xff000000, R33, 0xf8, !PT ;  /* 0xff00000025257812 */ /* 0x000fe400078ef821 */
[----:B------:R-:W-:Y:S02]  /*11860*/  PRMT R15, R14, 0x7054, R15 ;  /* 0x000070540e0f7816 */ /* 0x000fe4000000000f */
[----:B0-----:R-:W-:Y:S02]  /*11870*/  F2FP.F16.E4M3.UNPACK_B R14, R6.H1 ;  /* 0x00000006ff0e723e */ /* 0x001fe400030006ff */
[----:B------:R-:W-:-:S02]  /*11880*/  LOP3.LUT R38, R38, 0xff, RZ, 0xc0, !PT ;  /* 0x000000ff26267812 */ /* 0x000fc400078ec0ff */
[----:B------:R-:W-:Y:S01]  /*11890*/  F2FP.F16.E4M3.UNPACK_B R40, R41 ;  /* 0x00000029ff28723e */ /* 0x000fe200020006ff */
[--C-:B------:R-:W-:Y:S01]  /*118a0*/  HADD2.F32 R33, -RZ, R14.reuse.H0_H0 ;  /* 0x2000000eff217230 */ /* 0x100fe20000004100 */
[----:B------:R-:W-:Y:S01]  /*118b0*/  F2FP.F16.E4M3.UNPACK_B R35, R37 ;  /* 0x00000025ff23723e */ /* 0x000fe200020006ff */
[----:B------:R-:W-:Y:S01]  /*118c0*/  HADD2.F32 R14, -RZ, R14.H1_H1 ;  /* 0x3000000eff0e7230 */ /* 0x000fe20000004100 */
[----:B------:R-:W-:Y:S01]  /*118d0*/  PRMT R39, R38, 0x7054, R39 ;  /* 0x0000705426277816 */ /* 0x000fe20000000027 */
        /* <DEDUP_REMOVED lines=86> */
.L_x_606:
[----:B------:R-:W-:Y:S05]  /*11e40*/  BSYNC B1 ;  /* 0x0000000000017941 */ /* 0x000fea0003800000 */
.L_x_605:
[----:B------:R-:W-:Y:S04]  /*11e50*/  BSSY B1, `(.L_x_607) ;  /* 0x0000078000017945 */ /* 0x000fe80003800000 */
[----:B------:R-:W-:Y:S05]  /*11e60*/  @P1 BRA `(.L_x_608) ;  /* 0x0000000400d81947 */ /* 0x000fea0003800000 */
[----:B01--4-:R-:W0:Y:S01]  /*11e70*/  LDS.128 R4, [R3+0x20200] ;  /* 0x0202000003047984 */ /* 0x013e220000000c00 */
[----:B-----5:R-:W-:Y:S02]  /*11e80*/  SHF.R.U32.HI R33, RZ, 0x8, R29 ;  /* 0x00000008ff217819 */ /* 0x020fe4000001161d */
[----:B------:R-:W-:Y:S02]  /*11e90*/  LOP3.LUT R32, R29, 0xff, RZ, 0xc0, !PT ;  /* 0x000000ff1d207812 */ /* 0x000fe400078ec0ff */
[----:B------:R-:W-:Y:S02]  /*11ea0*/  LOP3.LUT R33, R33, 0xff, RZ, 0xc0, !PT ;  /* 0x000000ff21217812 */ /* 0x000fe400078ec0ff */
[----:B------:R-:W-:Y:S02]  /*11eb0*/  SHF.R.U32.HI R37, RZ, 0x8, R31 ;  /* 0x00000008ff257819 */ /* 0x000fe4000001161f */
[----:B------:R-:W-:Y:S02]  /*11ec0*/  PRMT R32, R33, 0x7604, R32 ;  /* 0x0000760421207816 */ /* 0x000fe40000000020 */
[----:B------:R-:W-:-:S02]  /*11ed0*/  SHF.R.U32.HI R38, RZ, 0x10, R29 ;  /* 0x00000010ff267819 */ /* 0x000fc4000001161d */
[----:B------:R-:W-:Y:S02]  /*11ee0*/  SHF.R.U32.HI R33, RZ, 0x8, R30 ;  /* 0x00000008ff217819 */ /* 0x000fe4000001161e */
[----:B------:R-:W-:Y:S02]  /*11ef0*/  LOP3.LUT R34, R31, 0xff, RZ, 0xc0, !PT ;  /* 0x000000ff1f227812 */ /* 0x000fe400078ec0ff */
[----:B------:R-:W-:Y:S02]  /*11f00*/  LOP3.LUT R37, R37, 0xff, RZ, 0xc0, !PT ;  /* 0x000000ff25257812 */ /* 0x000fe400078ec0ff */
[----:B------:R-:W-:Y:S02]  /*11f10*/  SHF.R.U32.HI R36, RZ, 0x10, R31 ;  /* 0x00000010ff247819 */ /* 0x000fe4000001161f */
[----:B------:R-:W-:Y:S02]  /*11f20*/  SHF.R.U32.HI R15, RZ, 0x8, R28 ;  /* 0x00000008ff0f7819 */ /* 0x000fe4000001161c */
[----:B------:R-:W-:Y:S01]  /*11f30*/  LOP3.LUT R35, R33, 0xff, RZ, 0xc0, !PT ;  /* 0x000000ff21237812 */ /* 0x000fe200078ec0ff */
[----:B------:R-:W-:Y:S01]  /*11f40*/  IMAD.U32 R33, R38, 0x10000, RZ ;  /* 0x0001000026217824 */ /* 0x000fe200078e00ff */
[----:B------:R-:W-:Y:S01]  /*11f50*/  PRMT R34, R37, 0x7604, R34 ;  /* 0x0000760425227816 */ /* 0x000fe20000000022 */
[----:B------:R-:W-:Y:S01]  /*11f60*/  IMAD.U32 R37, R36, 0x10000, RZ ;  /* 0x0001000024257824 */ /* 0x000fe200078e00ff */
[----:B--2---:R-:W-:-:S02]  /*11f70*/  LOP3.LUT R14, R28, 0xff, RZ, 0xc0, !PT ;  /* 0x000000ff1c0e7812 */ /* 0x004fc400078ec0ff */
[----:B------:R-:W-:Y:S02]  /*11f80*/  LOP3.LUT R15, R15, 0xff, RZ, 0xc0, !PT ;  /* 0x000000ff0f0f7812 */ /* 0x000fe400078ec0ff */
[----:B------:R-:W-:Y:S02]  /*11f90*/  LOP3.LUT R33, R32, 0xff0000, R33, 0xf8, !PT ;  /* 0x00ff000020217812 */ /* 0x000fe400078ef821 */
[----:B------:R-:W-:Y:S02]  /*11fa0*/  LOP3.LUT R37, R34, 0xff0000, R37, 0xf8, !PT ;  /* 0x00ff000022257812 */ /* 0x000fe400078ef825 */
[----:B------:R-:W-:Y:S02]  /*11fb0*/  PRMT R15, R15, 0x7604, R14 ;  /* 0x000076040f0f7816 */ /* 0x000fe4000000000e */
[----:B------:R-:W-:Y:S02]  /*11fc0*/  LOP3.LUT R14, R30, 0xff, RZ, 0xc0, !PT ;  /* 0x000000ff1e0e7812 */ /* 0x000fe400078ec0ff */
[----:B------:R-:W-:-:S02]  /*11fd0*/  LOP3.LUT R37, R37, 0xff000000, R31, 0xf8, !PT ;  /* 0xff00000025257812 */ /* 0x000fc400078ef81f */
[----:B------:R-:W-:Y:S02]  /*11fe0*/  LOP3.LUT R33, R33, 0xff000000, R29, 0xf8, !PT ;  /* 0xff00000021217812 */ /* 0x000fe400078ef81d */
[----:B------:R-:W-:Y:S02]  /*11ff0*/  PRMT R35, R35, 0x7604, R14 ;  /* 0x0000760423237816 */ /* 0x000fe4000000000e */
[-C--:B0-----:R-:W-:Y:S02]  /*12000*/  F2FP.F16.E4M3.UNPACK_B R14, R6.reuse.H1 ;  /* 0x00000006ff0e723e */ /* 0x081fe400030006ff */
[----:B------:R-:W-:Y:S02]  /*12010*/  F2FP.F16.E4M3.UNPACK_B R36, R37 ;  /* 0x00000025ff24723e */ /* 0x000fe400020006ff */
[----:B------:R-:W-:Y:S01]  /*12020*/  F2FP.F16.E4M3.UNPACK_B R31, R33 ;  /* 0x00000021ff1f723e */ /* 0x000fe200020006ff */
[--C-:B------:R-:W-:Y:S01]  /*12030*/  HADD2.F32 R29, -RZ, R14.reuse.H0_H0 ;  /* 0x2000000eff1d7230 */ /* 0x100fe20000004100 */
[----:B------:R-:W-:Y:S01]  /*12040*/  LOP3.LUT R15, R15, 0xff0000, R28, 0xf8, !PT ;  /* 0x00ff00000f0f7812 */ /* 0x000fe200078ef81c */
[----:B------:R-:W-:Y:S01]  /*12050*/  HADD2.F32 R14, -RZ, R14.H1_H1 ;  /* 0x3000000eff0e7230 */ /* 0x000fe20000004100 */
[----:B------:R-:W-:Y:S01]  /*12060*/  LOP3.LUT R35, R35, 0xff0000, R30, 0xf8, !PT ;  /* 0x00ff000023237812 */ /* 0x000fe200078ef81e */
[--C-:B------:R-:W-:Y:S01]  /*12070*/  HADD2.F32 R38, -RZ, R36.reuse.H1_H1 ;  /* 0x30000024ff267230 */ /* 0x100fe20000004100 */
[----:B------:R-:W-:Y:S01]  /*12080*/  LOP3.LUT R32, R15, 0xff000000, R28, 0xf8, !PT ;  /* 0xff0000000f207812 */ /* 0x000fe200078ef81c */
[----:B------:R-:W-:Y:S01]  /*12090*/  HADD2.F32 R34, -RZ, R31.H1_H1 ;  /* 0x3000001fff227230 */ /* 0x000fe20000004100 */
[----:B------:R-:W-:Y:S01]  /*120a0*/  F2FP.F16.E4M3.UNPACK_B R28, R6 ;  /* 0x00000006ff1c723e */ /* 0x000fe200020006ff */
[----:B------:R-:W-:-:S02]  /*120b0*/  HADD2.F32 R36, -RZ, R36.H0_H0 ;  /* 0x20000024ff247230 */ /* 0x000fc40000004100 */
        /* <DEDUP_REMOVED lines=81> */
.L_x_608:
[----:B------:R-:W-:Y:S05]  /*125d0*/  BSYNC B1 ;  /* 0x0000000000017941 */ /* 0x000fea0003800000 */
.L_x_607:
[----:B------:R-:W-:Y:S04]  /*125e0*/  BSSY B1, `(.L_x_609) ;  /* 0x000007c000017945 */ /* 0x000fe80003800000 */
[----:B------:R-:W-:Y:S05]  /*125f0*/  @P2 BRA `(.L_x_610) ;  /* 0x0000000400e82947 */ /* 0x000fea0003800000 */
[----:B01-34-:R-:W0:Y:S01]  /*12600*/  LDS.128 R4, [R0+0x20200] ;  /* 0x0202000000047984 */ /* 0x01be220000000c00 */
        /* <DEDUP_REMOVED lines=121> */
.L_x_610:
[----:B------:R-:W-:Y:S05]  /*12da0*/  BSYNC B1 ;  /* 0x0000000000017941 */ /* 0x000fea0003800000 */
.L_x_609:
[----:B------:R-:W-:Y:S04]  /*12db0*/  BSSY B1, `(.L_x_611) ;  /* 0x0000078000017945 */ /* 0x000fe80003800000 */
[----:B------:R-:W-:Y:S05]  /*12dc0*/  @P3 BRA `(.L_x_612) ;  /* 0x0000000400d83947 */ /* 0x000fea0003800000 */
[----:B01-34-:R-:W0:Y:S01]  /*12dd0*/  LDS.128 R4, [R3+0x22200] ;  /* 0x0222000003047984 */ /* 0x01be220000000c00 */
        /* <DEDUP_REMOVED lines=13> */
[----:B------:R-:W-:-:S02]  /*12eb0*/  PRMT R26, R29, 0x7604, R26 ;  /* 0x000076041d1a7816 */ /* 0x000fc4000000001a */
        /* <DEDUP_REMOVED lines=10> */
[----:B------:R-:W-:Y:S02]  /*12f60*/  LOP3.LUT R15, R15, 0xff0000, R12, 0xf8, !PT ;  /* 0x00ff00000f0f7812 */ /* 0x000fe400078ef80c */
[----:B0-----:R-:W-:-:S02]  /*12f70*/  F2FP.F16.E4M3.UNPACK_B R14, R6.H1 ;  /* 0x00000006ff0e723e */ /* 0x001fc400030006ff */
[----:B------:R-:W-:Y:S02]  /*12f80*/  F2FP.F16.E4M3.UNPACK_B R28, R29 ;  /* 0x0000001dff1c723e */ /* 0x000fe400020006ff */
[----:B------:R-:W-:Y:S02]  /*12f90*/  F2FP.F16.E4M3.UNPACK_B R21, R25 ;  /* 0x00000019ff15723e */ /* 0x000fe400020006ff */
[----:B------:R-:W-:Y:S01]  /*12fa0*/  LOP3.LUT R24, R15, 0xff000000, R12, 0xf8, !PT ;  /* 0xff0000000f187812 */ /* 0x000fe200078ef80c */
[----:B------:R-:W-:Y:S01]  /*12fb0*/  HADD2.F32 R12, -RZ, R14.H1_H1 ;  /* 0x3000000eff0c7230 */ /* 0x000fe20000004100 */
[----:B------:R-:W-:Y:S01]  /*12fc0*/  F2FP.F16.E4M3.UNPACK_B R13, R5.H1 ;  /* 0x00000005ff0d723e */ /* 0x000fe200030006ff */
[----:B------:R-:W-:Y:S01]  /*12fd0*/  HADD2.F32 R30, -RZ, R28.H1_H1 ;  /* 0x3000001cff1e7230 */ /* 0x000fe20000004100 */
[--C-:B------:R-:W-:Y:S01]  /*12fe0*/  LOP3.LUT R27, R27, 0xff0000, R20.reuse, 0xf8, !PT ;  /* 0x00ff00001b1b7812 */ /* 0x100fe200078ef814 */
[----:B------:R-:W-:Y:S01]  /*12ff0*/  HADD2.F32 R26, -RZ, R21.H1_H1 ;  /* 0x30000015ff1a7230 */ /* 0x000fe20000004100 */
[----:B------:R-:W-:Y:S01]  /*13000*/  F2FP.F16.E4M3.UNPACK_B R29, R29.H1 ;  /* 0x0000001dff1d723e */ /* 0x000fe200030006ff */
[----:B------:R-:W-:Y:S01]  /*13010*/  HADD2.F32 R15, -RZ, R14.H0_H0 ;  /* 0x2000000eff0f7230 */ /* 0x000fe20000004100 */
[----:B------:R-:W-:Y:S01]  /*13020*/  F2FP.F16.E4M3.UNPACK_B R14, R6 ;  /* 0x00000006ff0e723e */ /* 0x000fe200020006ff */
[C---:B------:R-:W-:Y:S01]  /*13030*/  FMUL.FTZ R32, R12.reuse, R30 ;  /* 0x0000001e0c207220 */ /* 0x040fe20000410000 */
[----:B------:R-:W-:Y:S01]  /*13040*/  FMUL.FTZ R31, R12, R26 ;  /* 0x0000001a0c1f7220 */ /* 0x000fe20000410000 */
[----:B------:R-:W-:Y:S01]  /*13050*/  F2FP.F16.E4M3.UNPACK_B R12, R5 ;  /* 0x00000005ff0c723e */ /* 0x000fe200020006ff */
[----:B------:R-:W-:Y:S01]  /*13060*/  HADD2.F32 R28, -RZ, R28.H0_H0 ;  /* 0x2000001cff1c7230 */ /* 0x000fe20000004100 */
[----:B------:R-:W-:Y:S01]  /*13070*/  LOP3.LUT R27, R27, 0xff000000, R20, 0xf8, !PT ;  /* 0xff0000001b1b7812 */ /* 0x000fe200078ef814 */
[----:B------:R-:W-:-:S02]  /*13080*/  HADD2.F32 R5, -RZ, R14.H1_H1 ;  /* 0x3000000eff057230 */ /* 0x000fc40000004100 */
[C---:B------:R-:W-:Y:S01]  /*13090*/  FFMA.FTZ R32, R15.reuse, R26, -R32 ;  /* 0x0000001a0f207223 */ /* 0x040fe20000010820 */
[----:B------:R-:W-:Y:S01]  /*130a0*/  FFMA.FTZ R33, R15, R30, R31 ;  /* 0x0000001e0f217223 */ /* 0x000fe2000001001f */
[----:B------:R-:W-:Y:S01]  /*130b0*/  HADD2.F32 R21, -RZ, R21.H0_H0 ;  /* 0x20000015ff157230 */ /* 0x000fe20000004100 */
[----:B------:R-:W-:Y:S01]  /*130c0*/  F2FP.F16.E4M3.UNPACK_B R20, R7 ;  /* 0x00000007ff14723e */ /* 0x000fe200020006ff */
[----:B------:R-:W-:Y:S01]  /*130d0*/  HADD2.F32 R14, -RZ, R14.H0_H0 ;  /* 0x2000000eff0e7230 */ /* 0x000fe20000004100 */
[----:B------:R-:W-:Y:S01]  /*130e0*/  F2FP.F16.E4M3.UNPACK_B R25, R25.H1 ;  /* 0x00000019ff19723e */ /* 0x000fe200030006ff */
[C---:B------:R-:W-:Y:S01]  /*130f0*/  FMUL.FTZ R15, R5.reuse, R28 ;  /* 0x0000001c050f7220 */ /* 0x040fe20000410000 */
[----:B------:R-:W-:Y:S01]  /*13100*/  FMUL.FTZ R31, R5, R21 ;  /* 0x00000015051f7220 */ /* 0x000fe20000410000 */
[----:B------:R-:W-:Y:S01]  /*13110*/  F2FP.F16.E4M3.UNPACK_B R7, R7.H1 ;  /* 0x00000007ff07723e */ /* 0x000fe200030006ff */
[----:B------:R-:W-:Y:S02]  /*13120*/  HADD2.F32 R5, -RZ, R20.H1_H1 ;  /* 0x30000014ff057230 */ /* 0x000fe40000004100 */
[----:B------:R-:W-:Y:S01]  /*13130*/  FFMA.FTZ R30, R14, R21, -R15 ;  /* 0x000000150e1e7223 */ /* 0x000fe2000001080f */
[----:B------:R-:W-:-:S02]  /*13140*/  HADD2.F32 R26, -RZ, R29.H0_H0 ;  /* 0x2000001dff1a7230 */ /* 0x000fc40000004100 */
[----:B------:R-:W-:Y:S01]  /*13150*/  FFMA.FTZ R31, R14, R28, R31 ;  /* 0x0000001c0e1f7223 */ /* 0x000fe2000001001f */
[----:B------:R-:W-:Y:S01]  /*13160*/  HADD2.F32 R15, -RZ, R25.H0_H0 ;  /* 0x20000019ff0f7230 */ /* 0x000fe20000004100 */
[----:B------:R-:W-:Y:S01]  /*13170*/  F2FP.F16.E4M3.UNPACK_B R6, R4 ;  /* 0x00000004ff06723e */ /* 0x000fe200020006ff */
[----:B------:R-:W-:Y:S02]  /*13180*/  HADD2.F32 R20, -RZ, R20.H0_H0 ;  /* 0x20000014ff147230 */ /* 0x000fe40000004100 */
[C---:B------:R-:W-:Y:S01]  /*13190*/  FMUL.FTZ R21, R5.reuse, R26 ;  /* 0x0000001a05157220 */ /* 0x040fe20000410000 */
[----:B------:R-:W-:Y:S02]  /*131a0*/  HADD2.F32 R29, -RZ, R29.H1_H1 ;  /* 0x3000001dff1d7230 */ /* 0x000fe40000004100 */
[-C--:B------:R-:W-:Y:S01]  /*131b0*/  FMUL.FTZ R35, R5, R15.reuse ;  /* 0x0000000f05237220 */ /* 0x080fe20000410000 */
[----:B------:R-:W-:Y:S02]  /*131c0*/  HADD2.F32 R14, -RZ, R7.H1_H1 ;  /* 0x30000007ff0e7230 */ /* 0x000fe40000004100 */
[----:B------:R-:W-:Y:S01]  /*131d0*/  FFMA.FTZ R34, R20, R15, -R21 ;  /* 0x0000000f14227223 */ /* 0x000fe20000010815 */
[----:B------:R-:W-:-:S02]  /*131e0*/  HADD2.F32 R25, -RZ, R25.H1_H1 ;  /* 0x30000019ff197230 */ /* 0x000fc40000004100 */
[----:B------:R-:W-:Y:S01]  /*131f0*/  FFMA.FTZ R35, R20, R26, R35 ;  /* 0x0000001a14237223 */ /* 0x000fe20000010023 */
[----:B------:R-:W-:Y:S02]  /*13200*/  HADD2.F32 R5, -RZ, R7.H0_H0 ;  /* 0x20000007ff057230 */ /* 0x000fe40000004100 */
[C---:B------:R-:W-:Y:S01]  /*13210*/  FMUL.FTZ R28, R14.reuse, R29 ;  /* 0x0000001d0e1c7220 */ /* 0x040fe20000410000 */
[----:B------:R-:W-:Y:S01]  /*13220*/  F2FP.F16.E4M3.UNPACK_B R4, R4.H1 ;  /* 0x00000004ff04723e */ /* 0x000fe200030006ff */
[----:B------:R-:W-:Y:S01]  /*13230*/  FMUL.FTZ R20, R14, R25 ;  /* 0x000000190e147220 */ /* 0x000fe20000410000 */
[----:B------:R-:W-:Y:S01]  /*13240*/  F2FP.F16.E4M3.UNPACK_B R15, R27 ;  /* 0x0000001bff0f723e */ /* 0x000fe200020006ff */
[C---:B------:R-:W-:Y:S01]  /*13250*/  FFMA.FTZ R36, R5.reuse, R25, -R28 ;  /* 0x0000001905247223 */ /* 0x040fe2000001081c */
[-C--:B------:R-:W-:Y:S01]  /*13260*/  F2FP.F16.E4M3.UNPACK_B R14, R24.reuse ;  /* 0x00000018ff0e723e */ /* 0x080fe200020006ff */
[----:B------:R-:W-:Y:S01]  /*13270*/  FFMA.FTZ R29, R5, R29, R20 ;  /* 0x0000001d051d7223 */ /* 0x000fe20000010014 */
[----:B------:R-:W-:Y:S01]  /*13280*/  HADD2.F32 R7, -RZ, R4.H1_H1 ;  /* 0x30000004ff077230 */ /* 0x000fe20000004100 */
[----:B------:R-:W-:Y:S01]  /*13290*/  F2FP.F16.E4M3.UNPACK_B R24, R24.H1 ;  /* 0x00000018ff18723e */ /* 0x000fe200030006ff */
[----:B------:R-:W-:Y:S01]  /*132a0*/  HADD2.F32 R26, -RZ, R15.H1_H1 ;  /* 0x3000000fff1a7230 */ /* 0x000fe20000004100 */
[----:B------:R-:W-:Y:S01]  /*132b0*/  F2FP.F16.E4M3.UNPACK_B R27, R27.H1 ;  /* 0x0000001bff1b723e */ /* 0x000fe200030006ff */
[----:B------:R-:W-:-:S02]  /*132c0*/  HADD2.F32 R20, -RZ, R14.H1_H1 ;  /* 0x3000000eff147230 */ /* 0x000fc40000004100 */
[----:B------:R-:W-:Y:S02]  /*132d0*/  HADD2.F32 R5, -RZ, R4.H0_H0 ;  /* 0x20000004ff057230 */ /* 0x000fe40000004100 */
[----:B------:R-:W-:Y:S01]  /*132e0*/  FMUL.FTZ R28, R7, R26 ;  /* 0x0000001a071c7220 */ /* 0x000fe20000410000 */
[----:B------:R-:W-:Y:S02]  /*132f0*/  HADD2.F32 R21, -RZ, R15.H0_H0 ;  /* 0x2000000fff157230 */ /* 0x000fe40000004100 */
[----:B------:R-:W-:Y:S02]  /*13300*/  HADD2.F32 R4, -RZ, R6.H1_H1 ;  /* 0x30000006ff047230 */ /* 0x000fe40000004100 */
[-C--:B------:R-:W-:Y:S01]  /*13310*/  FFMA.FTZ R28, R5, R20.reuse, -R28 ;  /* 0x00000014051c7223 */ /* 0x080fe2000001081c */
[----:B------:R-:W-:Y:S02]  /*13320*/  HADD2.F32 R15, -RZ, R14.H0_H0 ;  /* 0x2000000eff0f7230 */ /* 0x000fe40000004100 */
[----:B------:R-:W-:Y:S01]  /*13330*/  FMUL.FTZ R14, R7, R20 ;  /* 0x00000014070e7220 */ /* 0x000fe20000410000 */
[----:B------:R-:W-:-:S02]  /*13340*/  HADD2.F32 R6, -RZ, R6.H0_H0 ;  /* 0x20000006ff067230 */ /* 0x000fc40000004100 */
[C---:B------:R-:W-:Y:S01]  /*13350*/  FMUL.FTZ R7, R4.reuse, R21 ;  /* 0x0000001504077220 */ /* 0x040fe20000410000 */
[-C--:B------:R-:W-:Y:S01]  /*13360*/  FMUL.FTZ R4, R4, R15.reuse ;  /* 0x0000000f04047220 */ /* 0x080fe20000410000 */
[----:B------:R-:W-:Y:S02]  /*13370*/  FFMA.FTZ R25, R5, R26, R14 ;  /* 0x0000001a05197223 */ /* 0x000fe4000001000e */
[C---:B------:R-:W-:Y:S01]  /*13380*/  FFMA.FTZ R15, R6.reuse, R15, -R7 ;  /* 0x0000000f060f7223 */ /* 0x040fe20000010807 */
[----:B------:R-:W-:Y:S02]  /*13390*/  HADD2.F32 R5, -RZ, R13.H1_H1 ;  /* 0x3000000dff057230 */ /* 0x000fe40000004100 */
[----:B------:R-:W-:Y:S01]  /*133a0*/  FFMA.FTZ R20, R6, R21, R4 ;  /* 0x0000001506147223 */ /* 0x000fe20000010004 */
[----:B------:R-:W-:Y:S02]  /*133b0*/  HADD2.F32 R6, -RZ, R24.H1_H1 ;  /* 0x30000018ff067230 */ /* 0x000fe40000004100 */
[----:B------:R-:W-:-:S02]  /*133c0*/  HADD2.F32 R14, -RZ, R27.H1_H1 ;  /* 0x3000001bff0e7230 */ /* 0x000fc40000004100 */
[----:B------:R-:W-:Y:S02]  /*133d0*/  HADD2.F32 R27, -RZ, R27.H0_H0 ;  /* 0x2000001bff1b7230 */ /* 0x000fe40000004100 */
[C---:B------:R-:W-:Y:S01]  /*133e0*/  FMUL.FTZ R21, R5.reuse, R6 ;  /* 0x0000000605157220 */ /* 0x040fe20000410000 */
[----:B------:R-:W-:Y:S02]  /*133f0*/  HADD2.F32 R4, -RZ, R12.H1_H1 ;  /* 0x3000000cff047230 */ /* 0x000fe40000004100 */
[----:B------:R-:W-:Y:S02]  /*13400*/  HADD2.F32 R7, -RZ, R24.H0_H0 ;  /* 0x20000018ff077230 */ /* 0x000fe40000004100 */
[----:B------:R-:W-:Y:S01]  /*13410*/  FMUL.FTZ R24, R5, R14 ;  /* 0x0000000e05187220 */ /* 0x000fe20000410000 */
[----:B------:R-:W-:Y:S02]  /*13420*/  HADD2.F32 R13, -RZ, R13.H0_H0 ;  /* 0x2000000dff0d7230 */ /* 0x000fe40000004100 */
[----:B------:R-:W-:Y:S01]  /*13430*/  FMUL.FTZ R5, R4, R27 ;  /* 0x0000001b04057220 */ /* 0x000fe20000410000 */
[----:B------:R-:W-:-:S02]  /*13440*/  HADD2.F32 R12, -RZ, R12.H0_H0 ;  /* 0x2000000cff0c7230 */ /* 0x000fc40000004100 */
[-C--:B------:R-:W-:Y:S01]  /*13450*/  FMUL.FTZ R4, R4, R7.reuse ;  /* 0x0000000704047220 */ /* 0x080fe20000410000 */
[C---:B------:R-:W-:Y:S01]  /*13460*/  FFMA.FTZ R24, R13.reuse, R6, -R24 ;  /* 0x000000060d187223 */ /* 0x040fe20000010818 */
[----:B------:R-:W-:Y:S01]  /*13470*/  FFMA.FTZ R21, R13, R14, R21 ;  /* 0x0000000e0d157223 */ /* 0x000fe20000010015 */
[C---:B------:R-:W-:Y:S01]  /*13480*/  FFMA.FTZ R5, R12.reuse, R7, -R5 ;  /* 0x000000070c057223 */ /* 0x040fe20000010805 */
[----:B------:R-:W-:Y:S01]  /*13490*/  FFMA.FTZ R12, R12, R27, R4 ;  /* 0x0000001b0c0c7223 */ /* 0x000fe20000010004 */
[----:B------:R-:W-:Y:S02]  /*134a0*/  F2FP.SATFINITE.E4M3.F32.PACK_AB_MERGE_C R6, R33, R32, RZ ;  /* 0x000000202106723e */ /* 0x000fe400048070ff */
[----:B------:R-:W-:Y:S02]  /*134b0*/  F2FP.SATFINITE.E4M3.F32.PACK_AB_MERGE_C R7, R29, R36, RZ ;  /* 0x000000241d07723e */ /* 0x000fe400048070ff */
[----:B------:R-:W-:Y:S02]  /*134c0*/  F2FP.SATFINITE.E4M3.F32.PACK_AB_MERGE_C R4, R25, R28, RZ ;  /* 0x0000001c1904723e */ /* 0x000fe400048070ff */
[----:B------:R-:W-:-:S02]  /*134d0*/  F2FP.SATFINITE.E4M3.F32.PACK_AB_MERGE_C R21, R21, R24, RZ ;  /* 0x000000181515723e */ /* 0x000fc400048070ff */
[----:B------:R-:W-:Y:S02]  /*134e0*/  F2FP.SATFINITE.E4M3.F32.PACK_AB_MERGE_C R6, R31, R30, R6 ;  /* 0x0000001e1f06723e */ /* 0x000fe40004807006 */
[----:B------:R-:W-:Y:S02]  /*134f0*/  F2FP.SATFINITE.E4M3.F32.PACK_AB_MERGE_C R7, R35, R34, R7 ;  /* 0x000000222307723e */ /* 0x000fe40004807007 */
[----:B------:R-:W-:Y:S02]  /*13500*/  F2FP.SATFINITE.E4M3.F32.PACK_AB_MERGE_C R4, R20, R15, R4 ;  /* 0x0000000f1404723e */ /* 0x000fe40004807004 */
[----:B------:R-:W-:-:S05]  /*13510*/  F2FP.SATFINITE.E4M3.F32.PACK_AB_MERGE_C R5, R12, R5, R21 ;  /* 0x000000050c05723e */ /* 0x000fca0004807015 */
[----:B------:R0:W-:Y:S02]  /*13520*/  STS.128 [R3+0x22200], R4 ;  /* 0x0222000403007388 */ /* 0x0001e40000000c00 */
.L_x_612:
[----:B------:R-:W-:Y:S05]  /*13530*/  BSYNC B1 ;  /* 0x0000000000017941 */ /* 0x000fea0003800000 */
.L_x_611:
[----:B------:R-:W-:Y:S05]  /*13540*/  @P4 BRA `(.L_x_602) ;  /* 0x0000003c00344947 */ /* 0x000fea0003800000 */
[----:B01-34-:R-:W0:Y:S01]  /*13550*/  LDS.128 R4, [R0+0x22200] ;  /* 0x0222000000047984 */ /* 0x01be220000000c00 */
[----:B-----5:R-:W-:Y:S02]  /*13560*/  SHF.R.U32.HI R13, RZ, 0x8, R9 ;  /* 0x00000008ff0d7819 */ /* 0x020fe40000011609 */
[----:B------:R-:W-:Y:S02]  /*13570*/  SHF.R.U32.HI R24, RZ, 0x8, R11 ;  /* 0x00000008ff187819 */ /* 0x000fe4000001160b */
[----:B------:R-:W-:Y:S02]  /*13580*/  SHF.R.U32.HI R15, RZ, 0x8, R10 ;  /* 0x00000008ff0f7819 */ /* 0x000fe4000001160a */
[----:B--2---:R-:W-:Y:S02]  /*13590*/  LOP3.LUT R14, R9, 0xff, RZ, 0xc0, !PT ;  /* 0x000000ff090e7812 */ /* 0x004fe400078ec0ff */
[----:B------:R-:W-:Y:S02]  /*135a0*/  LOP3.LUT R25, R11, 0xff, RZ, 0xc0, !PT ;  /* 0x000000ff0b197812 */ /* 0x000fe400078ec0ff */
[----:B------:R-:W-:-:S02]  /*135b0*/  LOP3.LUT R13, R13, 0xff, RZ, 0xc0, !PT ;  /* 0x000000ff0d0d7812 */ /* 0x000fc400078ec0ff */
[----:B------:R-:W-:Y:S02]  /*135c0*/  LOP3.LUT R24, R24, 0xff, RZ, 0xc0, !PT ;  /* 0x000000ff18187812 */ /* 0x000fe400078ec0ff */
[----:B------:R-:W-:Y:S02]  /*135d0*/  SHF.R.U32.HI R3, RZ, 0x8, R8 ;  /* 0x00000008ff037819 */ /* 0x000fe40000011608 */
[----:B------:R-:W-:Y:S02]  /*135e0*/  LOP3.LUT R20, R15, 0xff, RZ, 0xc0, !PT ;  /* 0x000000ff0f147812 */ /* 0x000fe400078ec0ff */
[----:B------:R-:W-:Y:S02]  /*135f0*/  PRMT R15, R13, 0x7604, R14 ;  /* 0x000076040d0f7816 */ /* 0x000fe4000000000e */
[----:B------:R-:W-:Y:S02]  /*13600*/  PRMT R25, R24, 0x7604, R25 ;  /* 0x0000760418197816 */ /* 0x000fe40000000019 */
[----:B------:R-:W-:-:S02]  /*13610*/  SHF.R.U32.HI R14, RZ, 0x10, R9 ;  /* 0x00000010ff0e7819 */ /* 0x000fc40000011609 */
[----:B------:R-:W-:Y:S02]  /*13620*/  SHF.R.U32.HI R24, RZ, 0x10, R11 ;  /* 0x00000010ff187819 */ /* 0x000fe4000001160b */
[----:B------:R-:W-:Y:S02]  /*13630*/  LOP3.LUT R12, R8, 0xff, RZ, 0xc0, !PT ;  /* 0x000000ff080c7812 */ /* 0x000fe400078ec0ff */
[----:B------:R-:W-:Y:S02]  /*13640*/  LOP3.LUT R3, R3, 0xff, RZ, 0xc0, !PT ;  /* 0x000000ff03037812 */ /* 0x000fe400078ec0ff */
[----:B------:R-:W-:Y:S02]  /*13650*/  LOP3.LUT R14, R14, 0xff, RZ, 0xc0, !PT ;  /* 0x000000ff0e0e7812 */ /* 0x000fe400078ec0ff */
[----:B------:R-:W-:Y:S02]  /*13660*/  LOP3.LUT R24, R24, 0xff, RZ, 0xc0, !PT ;  /* 0x000000ff18187812 */ /* 0x000fe400078ec0ff */
[----:B------:R-:W-:-:S02]  /*13670*/  LOP3.LUT R21, R10, 0xff, RZ, 0xc0, !PT ;  /* 0x000000ff0a157812 */ /* 0x000fc400078ec0ff */
[----:B------:R-:W-:Y:S02]  /*13680*/  PRMT R12, R3, 0x7604, R12 ;  /* 0x00007604030c7816 */ /* 0x000fe4000000000c */
[----:B------:R-:W-:Y:S02]  /*13690*/  SHF.R.U32.HI R3, RZ, 0x10, R8 ;  /* 0x00000010ff037819 */ /* 0x000fe40000011608 */
[----:B------:R-:W-:Y:S02]  /*136a0*/  SHF.R.U32.HI R13, RZ, 0x10, R10 ;  /* 0x00000010ff0d7819 */ /* 0x000fe4000001160a */
[----:B------:R-:W-:Y:S02]  /*136b0*/  PRMT R15, R14, 0x7054, R15 ;  /* 0x000070540e0f7816 */ /* 0x000fe4000000000f */
[----:B------:R-:W-:Y:S02]  /*136c0*/  PRMT R25, R24, 0x7054, R25 ;  /* 0x0000705418197816 */ /* 0x000fe40000000019 */
[----:B------:R-:W-:-:S02]  /*136d0*/  PRMT R21, R20, 0x7604, R21 ;  /* 0x0000760414157816 */ /* 0x000fc40000000015 */
[----:B------:R-:W-:Y:S02]  /*136e0*/  LOP3.LUT R3, R3, 0xff, RZ, 0xc0, !PT ;  /* 0x000000ff03037812 */ /* 0x000fe400078ec0ff */
[----:B------:R-:W-:Y:S02]  /*136f0*/  LOP3.LUT R20, R13, 0xff, RZ, 0xc0, !PT ;  /* 0x000000ff0d147812 */ /* 0x000fe400078ec0ff */
[----:B------:R-:W-:Y:S02]  /*13700*/  LOP3.LUT R25, R25, 0xff000000, R11, 0xf8, !PT ;  /* 0xff00000019197812 */ /* 0x000fe400078ef80b */
[----:B------:R-:W-:Y:S02]  /*13710*/  LOP3.LUT R15, R15, 0xff000000, R9, 0xf8, !PT ;  /* 0xff0000000f0f7812 */ /* 0x000fe400078ef809 */
[----:B------:R-:W-:Y:S02]  /*13720*/  PRMT R13, R3, 0x7054, R12 ;  /* 0x00007054030d7816 */ /* 0x000fe4000000000c */
[----:B------:R-:W-:-:S02]  /*13730*/  PRMT R21, R20, 0x7054, R21 ;  /* 0x0000705414157816 */ /* 0x000fc40000000015 */
[-C--:B0-----:R-:W-:Y:S02]  /*13740*/  F2FP.F16.E4M3.UNPACK_B R3, R6.reuse.H1 ;  /* 0x00000006ff03723e */ /* 0x081fe400030006ff */
[----:B------:R-:W-:Y:S02]  /*13750*/  F2FP.F16.E4M3.UNPACK_B R20, R25 ;  /* 0x00000019ff14723e */ /* 0x000fe400020006ff */
[----:B------:R-:W-:Y:S01]  /*13760*/  F2FP.F16.E4M3.UNPACK_B R12, R15 ;  /* 0x0000000fff0c723e */ /* 0x000fe200020006ff */
[--C-:B------:R-:W-:Y:S01]  /*13770*/  HADD2.F32 R9, -RZ, R3.reuse.H0_H0 ;  /* 0x20000003ff097230 */ /* 0x100fe20000004100 */
[----:B------:R-:W-:Y:S01]  /*13780*/  LOP3.LUT R13, R13, 0xff000000, R8, 0xf8, !PT ;  /* 0xff0000000d0d7812 */ /* 0x000fe200078ef808 */
[----:B------:R-:W-:Y:S01]  /*13790*/  HADD2.F32 R8, -RZ, R3.H1_H1 ;  /* 0x30000003ff087230 */ /* 0x000fe20000004100 */
[----:B------:R-:W-:Y:S01]  /*137a0*/  F2FP.F16.E4M3.UNPACK_B R6, R6 ;  /* 0x00000006ff06723e */ /* 0x000fe200020006ff */
[----:B------:R-:W-:Y:S01]  /*137b0*/  HADD2.F32 R24, -RZ, R20.H1_H1 ;  /* 0x30000014ff187230 */ /* 0x000fe20000004100 */
[----:B------:R-:W-:Y:S01]  /*137c0*/  LOP3.LUT R21, R21, 0xff000000, R10, 0xf8, !PT ;  /* 0xff00000015157812 */ /* 0x000fe200078ef80a */
[----:B------:R-:W-:Y:S01]  /*137d0*/  HADD2.F32 R14, -RZ, R12.H1_H1 ;  /* 0x3000000cff0e7230 */ /* 0x000fe20000004100 */
[-C--:B------:R-:W-:Y:S01]  /*137e0*/  F2FP.F16.E4M3.UNPACK_B R10, R7.reuse ;  /* 0x00000007ff0a723e */ /* 0x080fe200020006ff */
[----:B------:R-:W-:Y:S01]  /*137f0*/  HADD2.F32 R20, -RZ, R20.H0_H0 ;  /* 0x20000014ff147230 */ /* 0x000fe20000004100 */
[----:B------:R-:W-:Y:S01]  /*13800*/  F2FP.F16.E4M3.UNPACK_B R11, R7.H1 ;  /* 0x00000007ff0b723e */ /* 0x000fe200030006ff */
[C---:B------:R-:W-:Y:S01]  /*13810*/  FMUL.FTZ R26, R8.reuse, R24 ;  /* 0x00000018081a7220 */ /* 0x040fe20000410000 */
[----:B------:R-:W-:Y:S01]  /*13820*/  FMUL.FTZ R27, R8, R14 ;  /* 0x0000000e081b7220 */ /* 0x000fe20000410000 */
[-C--:B------:R-:W-:Y:S01]  /*13830*/  F2FP.F16.E4M3.UNPACK_B R7, R5.reuse ;  /* 0x00000005ff07723e */ /* 0x080fe200020006ff */
[----:B------:R-:W-:Y:S01]  /*13840*/  HADD2.F32 R12, -RZ, R12.H0_H0 ;  /* 0x2000000cff0c7230 */ /* 0x000fe20000004100 */
[----:B------:R-:W-:Y:S01]  /*13850*/  F2FP.F16.E4M3.UNPACK_B R8, R5.H1 ;  /* 0x00000005ff08723e */ /* 0x000fe200030006ff */
[----:B------:R-:W-:-:S02]  /*13860*/  HADD2.F32 R5, -RZ, R6.H1_H1 ;  /* 0x30000006ff057230 */ /* 0x000fc40000004100 */
[C---:B------:R-:W-:Y:S01]  /*13870*/  FFMA.FTZ R26, R9.reuse, R14, -R26 ;  /* 0x0000000e091a7223 */ /* 0x040fe2000001081a */
[----:B------:R-:W-:Y:S01]  /*13880*/  FFMA.FTZ R29, R9, R24, R27 ;  /* 0x00000018091d7223 */ /* 0x000fe2000001001b */
[----:B------:R-:W-:Y:S01]  /*13890*/  HADD2.F32 R6, -RZ, R6.H0_H0 ;  /* 0x20000006ff067230 */ /* 0x000fe20000004100 */
[----:B------:R-:W-:Y:S01]  /*138a0*/  F2FP.F16.E4M3.UNPACK_B R25, R25.H1 ;  /* 0x00000019ff19723e */ /* 0x000fe200030006ff */
[C---:B------:R-:W-:Y:S01]  /*138b0*/  FMUL.FTZ R9, R5.reuse, R20 ;  /* 0x0000001405097220 */ /* 0x040fe20000410000 */
[----:B------:R-:W-:Y:S01]  /*138c0*/  F2FP.F16.E4M3.UNPACK_B R15, R15.H1 ;  /* 0x0000000fff0f723e */ /* 0x000fe200030006ff */
[-C--:B------:R-:W-:Y:S01]  /*138d0*/  FMUL.FTZ R27, R5, R12.reuse ;  /* 0x0000000c051b7220 */ /* 0x080fe20000410000 */
        /* <DEDUP_REMOVED lines=16> */
[----:B------:R-:W-:Y:S01]  /*139e0*/  F2FP.F16.E4M3.UNPACK_B R5, R21 ;  /* 0x00000015ff05723e */ /* 0x000fe200020006ff */
[-C--:B------:R-:W-:Y:S01]  /*139f0*/  FMUL.FTZ R10, R6, R15.reuse ;  /* 0x0000000f060a7220 */ /* 0x080fe20000410000 */
[----:B------:R-:W-:Y:S01]  /*13a00*/  F2FP.F16.E4M3.UNPACK_B R4, R4.H1 ;  /* 0x00000004ff04723e */ /* 0x000fe200030006ff */
[C---:B------:R-:W-:Y:S01]  /*13a10*/  FFMA.FTZ R30, R11.reuse, R15, -R12 ;  /* 0x0000000f0b1e7223 */ /* 0x040fe2000001080c */
[----:B------:R-:W-:Y:S01]  /*13a20*/  F2FP.F16.E4M3.UNPACK_B R9, R13 ;  /* 0x0000000dff09723e */ /* 0x000fe200020006ff */
[----:B------:R-:W-:Y:S01]  /*13a30*/  FFMA.FTZ R25, R11, R25, R10 ;  /* 0x000000190b197223 */ /* 0x000fe2000001000a */
[--C-:B------:R-:W-:Y:S01]  /*13a40*/  HADD2.F32 R12, -RZ, R5.reuse.H1_H1 ;  /* 0x30000005ff0c7230 */ /* 0x100fe20000004100 */
[----:B------:R-:W-:Y:S01]  /*13a50*/  F2FP.F16.E4M3.UNPACK_B R13, R13.H1 ;  /* 0x0000000dff0d723e */ /* 0x000fe200030006ff */
[----:B------:R-:W-:Y:S01]  /*13a60*/  HADD2.F32 R11, -RZ, R5.H0_H0 ;  /* 0x20000005ff0b7230 */ /* 0x000fe20000004100 */
[----:B------:R-:W-:Y:S01]  /*13a70*/  F2FP.F16.E4M3.UNPACK_B R21, R21.H1 ;  /* 0x00000015ff15723e */ /* 0x000fe200030006ff */
[----:B------:R-:W-:-:S02]  /*13a80*/  HADD2.F32 R6, -RZ, R4.H1_H1 ;  /* 0x30000004ff067230 */ /* 0x000fc40000004100 */
[----:B------:R-:W-:Y:S02]  /*13a90*/  HADD2.F32 R10, -RZ, R9.H1_H1 ;  /* 0x30000009ff0a7230 */ /* 0x000fe40000004100 */
[----:B------:R-:W-:Y:S02]  /*13aa0*/  HADD2.F32 R5, -RZ, R4.H0_H0 ;  /* 0x20000004ff057230 */ /* 0x000fe40000004100 */
[C---:B------:R-:W-:Y:S01]  /*13ab0*/  FMUL.FTZ R14, R6.reuse, R12 ;  /* 0x0000000c060e7220 */ /* 0x040fe20000410000 */
[----:B------:R-:W-:Y:S02]  /*13ac0*/  HADD2.F32 R4, -RZ, R3.H1_H1 ;  /* 0x30000003ff047230 */ /* 0x000fe40000004100 */
[-C--:B------:R-:W-:Y:S01]  /*13ad0*/  FMUL.FTZ R20, R6, R10.reuse ;  /* 0x0000000a06147220 */ /* 0x080fe20000410000 */
[----:B------:R-:W-:Y:S02]  /*13ae0*/  HADD2.F32 R9, -RZ, R9.H0_H0 ;  /* 0x20000009ff097230 */ /* 0x000fe40000004100 */
[----:B------:R-:W-:Y:S01]  /*13af0*/  FFMA.FTZ R14, R5, R10, -R14 ;  /* 0x0000000a050e7223 */ /* 0x000fe2000001080e */
[----:B------:R-:W-:-:S02]  /*13b00*/  HADD2.F32 R3, -RZ, R3.H0_H0 ;  /* 0x20000003ff037230 */ /* 0x000fc40000004100 */
[C---:B------:R-:W-:Y:S01]  /*13b10*/  FMUL.FTZ R6, R4.reuse, R11 ;  /* 0x0000000b04067220 */ /* 0x040fe20000410000 */
[----:B------:R-:W-:Y:S01]  /*13b20*/  FFMA.FTZ R15, R5, R12, R20 ;  /* 0x0000000c050f7223 */ /* 0x000fe20000010014 */
[-C--:B------:R-:W-:Y:S01]  /*13b30*/  FMUL.FTZ R4, R4, R9.reuse ;  /* 0x0000000904047220 */ /* 0x080fe20000410000 */
[----:B------:R-:W-:Y:S02]  /*13b40*/  HADD2.F32 R5, -RZ, R13.H1_H1 ;  /* 0x3000000dff057230 */ /* 0x000fe40000004100 */
[C---:B------:R-:W-:Y:S01]  /*13b50*/  FFMA.FTZ R12, R3.reuse, R9, -R6 ;  /* 0x00000009030c7223 */ /* 0x040fe20000010806 */
[--C-:B------:R-:W-:Y:S02]  /*13b60*/  HADD2.F32 R9, -RZ, R21.reuse.H1_H1 ;  /* 0x30000015ff097230 */ /* 0x100fe40000004100 */
[----:B------:R-:W-:Y:S01]  /*13b70*/  FFMA.FTZ R11, R3, R11, R4 ;  /* 0x0000000b030b7223 */ /* 0x000fe20000010004 */
[----:B------:R-:W-:Y:S02]  /*13b80*/  HADD2.F32 R4, -RZ, R8.H1_H1 ;  /* 0x30000008ff047230 */ /* 0x000fe40000004100 */
[----:B------:R-:W-:-:S02]  /*13b90*/  HADD2.F32 R10, -RZ, R21.H0_H0 ;  /* 0x20000015ff0a7230 */ /* 0x000fc40000004100 */
[----:B------:R-:W-:Y:S02]  /*13ba0*/  HADD2.F32 R3, -RZ, R7.H1_H1 ;  /* 0x30000007ff037230 */ /* 0x000fe40000004100 */
[C---:B------:R-:W-:Y:S01]  /*13bb0*/  FMUL.FTZ R20, R4.reuse, R5 ;  /* 0x0000000504147220 */ /* 0x040fe20000410000 */
[----:B------:R-:W-:Y:S02]  /*13bc0*/  HADD2.F32 R6, -RZ, R13.H0_H0 ;  /* 0x2000000dff067230 */ /* 0x000fe40000004100 */
        /* <DEDUP_REMOVED lines=17> */
[----:B------:R0:W-:Y:S01]  /*13ce0*/  STS.128 [R0+0x22200], R4 ;  /* 0x0222000400007388 */ /* 0x0001e20000000c00 */
[----:B------:R-:W-:Y:S05]  /*13cf0*/  BRA `(.L_x_602) ;  /* 0x0000003400487947 */ /* 0x000fea0003800000 */
.L_x_596:
[----:B------:R-:W-:-:S03]  /*13d00*/  UMOV UR4, 0xffffffff ;  /* 0xffffffff00047882 */ /* 0x000fc60000000000 */
[----:B------:R-:W-:Y:S05]  /*13d10*/  BRA.DIV UR4, `(.L_x_613) ;  /* 0x0000015a04c07947 */ /* 0x000fea000b800000 */
[----:B------:R0:W1:Y:S04]  /*13d20*/  SHFL.IDX PT, R3, R24, RZ, 0x1e1f ;  /* 0x001e1fff18037589 */ /* 0x00006800000e0000 */
[----:B------:R0:W2:Y:S04]  /*13d30*/  SHFL.IDX PT, R21, R28, RZ, 0x1e1f ;  /* 0x001e1fff1c157589 */ /* 0x0000a800000e0000 */
[----:B------:R0:W3:Y:S04]  /*13d40*/  SHFL.IDX PT, R0, R26, RZ, 0x1e1f ;  /* 0x001e1fff1a007589 */ /* 0x0000e800000e0000 */
[----:B------:R0:W4:Y:S02]  /*13d50*/  SHFL.IDX PT, R20, R27, RZ, 0x1e1f ;  /* 0x001e1fff1b147589 */ /* 0x00012400000e0000 */
.L_x_827:
[----:B------:R-:W-:Y:S01]  /*13d60*/  ULDC UR4, c[0x0][0x448] ;  /* 0x0001120000047ab9 */ /* 0x000fe20000000800 */
[----:B------:R-:W-:Y:S01]  /*13d70*/  BSSY B1, `(.L_x_614) ;  /* 0x000003b000017945 */ /* 0x000fe20003800000 */
[----:B------:R-:W-:Y:S01]  /*13d80*/  IMAD R153, R153, UR4, RZ ;  /* 0x0000000499997c24 */ /* 0x000fe2000f8e02ff */
[----:B------:R-:W-:Y:S02]  /*13d90*/  CS2R R4, SRZ ;  /* 0x0000000000047805 */ /* 0x000fe4000001ff00 */
[----:B------:R-:W-:Y:S02]  /*13da0*/  CS2R R6, SRZ ;  /* 0x0000000000067805 */ /* 0x000fe4000001ff00 */
[----:B------:R-:W-:Y:S02]  /*13db0*/  CS2R R8, SRZ ;  /* 0x0000000000087805 */ /* 0x000fe4000001ff00 */
[----:B------:R-:W-:Y:S02]  /*13dc0*/  CS2R R12, SRZ ;  /* 0x00000000000c7805 */ /* 0x000fe4000001ff00 */
[----:B------:R-:W-:-:S02]  /*13dd0*/  ISETP.GE.AND P0, PT, R10, R153, PT ;  /* 0x000000990a00720c */ /* 0x000fc40003f06270 */
[----:B------:R-:W-:Y:S02]  /*13de0*/  CS2R R10, SRZ ;  /* 0x00000000000a7805 */ /* 0x000fe4000001ff00 */
[----:B------:R-:W-:Y:S02]  /*13df0*/  CS2R R14, SRZ ;  /* 0x00000000000e7805 */ /* 0x000fe4000001ff00 */
[----:B0-----:R-:W-:Y:S02]  /*13e00*/  CS2R R24, SRZ ;  /* 0x0000000000187805 */ /* 0x001fe4000001ff00 */
[----:B------:R-:W-:Y:S02]  /*13e10*/  CS2R R26, SRZ ;  /* 0x00000000001a7805 */ /* 0x000fe4000001ff00 */
[----:B------:R-:W-:Y:S02]  /*13e20*/  CS2R R28, SRZ ;  /* 0x00000000001c7805 */ /* 0x000fe4000001ff00 */
[----:B------:R-:W-:-:S02]  /*13e30*/  CS2R R30, SRZ ;  /* 0x00000000001e7805 */ /* 0x000fc4000001ff00 */
[----:B------:R-:W-:Y:S02]  /*13e40*/  CS2R R32, SRZ ;  /* 0x0000000000207805 */ /* 0x000fe4000001ff00 */
[----:B------:R-:W-:Y:S01]  /*13e50*/  CS2R R34, SRZ ;  /* 0x0000000000227805 */ /* 0x000fe2000001ff00 */
[----:B------:R-:W-:Y:S06]  /*13e60*/  @P0 BRA `(.L_x_615) ;  /* 0x0000000000ac0947 */ /* 0x000fec0003800000 */
[----:B------:R-:W4:Y:S04]  /*13e70*/  LDL R41, [R1+0x40] ;  /* 0x0000400001297983 */ /* 0x000f280000100800 */
[----:B------:R-:W4:Y:S01]  /*13e80*/  LDL R40, [R1+0x48] ;  /* 0x0000480001287983 */ /* 0x000f220000100800 */
[C---:B------:R-:W-:Y:S01]  /*13e90*/  VIADD R4, R18.reuse, 0x20 ;  /* 0x0000002012047836 */ /* 0x040fe20000000000 */
[----:B------:R-:W-:Y:S01]  /*13ea0*/  ULDC UR4, c[0x0][0x3f4] ;  /* 0x0000fd0000047ab9 */ /* 0x000fe20000000800 */
[C---:B------:R-:W-:Y:S01]  /*13eb0*/  VIADD R5, R18.reuse, 0x40 ;  /* 0x0000004012057836 */ /* 0x040fe20000000000 */
[----:B------:R-:W-:Y:S02]  /*13ec0*/  ISETP.GE.AND P2, PT, R18, UR4, PT ;  /* 0x0000000412007c0c */ /* 0x000fe4000bf46270 */
[----:B------:R-:W-:-:S02]  /*13ed0*/  CS2R R24, SRZ ;  /* 0x0000000000187805 */ /* 0x000fc4000001ff00 */
[----:B------:R-:W-:Y:S02]  /*13ee0*/  ISETP.GE.AND P1, PT, R4, UR4, PT ;  /* 0x0000000404007c0c */ /* 0x000fe4000bf26270 */
[----:B------:R-:W-:Y:S02]  /*13ef0*/  CS2R R26, SRZ ;  /* 0x00000000001a7805 */ /* 0x000fe4000001ff00 */
[----:B------:R-:W-:Y:S02]  /*13f00*/  ISETP.GE.AND P0, PT, R5, UR4, PT ;  /* 0x0000000405007c0c */ /* 0x000fe4000bf06270 */
[----:B------:R-:W-:Y:S02]  /*13f10*/  CS2R R6, SRZ ;  /* 0x0000000000067805 */ /* 0x000fe4000001ff00 */
[----:B------:R-:W-:Y:S02]  /*13f20*/  CS2R R28, SRZ ;  /* 0x00000000001c7805 */ /* 0x000fe4000001ff00 */
[----:B------:R-:W-:-:S02]  /*13f30*/  CS2R R30, SRZ ;  /* 0x00000000001e7805 */ /* 0x000fc4000001ff00 */
[----:B------:R-:W-:Y:S02]  /*13f40*/  @!P2 SHF.R.S32.HI R5, RZ, 0x1f, R18 ;  /* 0x0000001fff05a819 */ /* 0x000fe40000011412 */
[C---:B-1----:R-:W-:Y:S02]  /*13f50*/  @!P2 IADD3 R36, P3, R18.reuse, R3, RZ ;  /* 0x000000031224a210 */ /* 0x042fe40007f7e0ff */
[----:B--2---:R-:W-:-:S03]  /*13f60*/  @!P2 IADD3 R38, P4, R18, R21, RZ ;  /* 0x000000151226a210 */ /* 0x004fc60007f9e0ff */
[----:B---3--:R-:W-:Y:S01]  /*13f70*/  @!P2 IMAD.X R37, R0, 0x1, R5, P3 ;  /* 0x000000010025a824 */ /* 0x008fe200018e0605 */
[----:B----4-:R-:W-:Y:S02]  /*13f80*/  @!P2 IADD3.X R39, R20, R5, RZ, P4, !PT ;  /* 0x000000051427a210 */ /* 0x010fe400027fe4ff */
[----:B------:R-:W-:Y:S02]  /*13f90*/  CS2R R8, SRZ ;  /* 0x0000000000087805 */ /* 0x000fe4000001ff00 */
[----:B------:R-:W-:Y:S02]  /*13fa0*/  CS2R R10, SRZ ;  /* 0x00000000000a7805 */ /* 0x000fe4000001ff00 */
[----:B------:R-:W-:Y:S02]  /*13fb0*/  CS2R R32, SRZ ;  /* 0x0000000000207805 */ /* 0x000fe4000001ff00 */
[----:B------:R-:W-:Y:S02]  /*13fc0*/  CS2R R34, SRZ ;  /* 0x0000000000227805 */ /* 0x000fe4000001ff00 */
[----:B------:R-:W-:-:S02]  /*13fd0*/  CS2R R12, SRZ ;  /* 0x00000000000c7805 */ /* 0x000fc4000001ff00 */
[----:B------:R-:W-:Y:S01]  /*13fe0*/  CS2R R14, SRZ ;  /* 0x00000000000e7805 */ /* 0x000fe2000001ff00 */
[----:B------:R0:W5:Y:S01]  /*13ff0*/  @!P2 LD.E.128 R24, desc[UR54][R36.64] ;  /* 0x000000362418a980 */ /* 0x000162000c101d00 */
[----:B------:R-:W-:Y:S02]  /*14000*/  @!P1 IMAD.SHL.U32 R42, R41, 0x10, RZ ;  /* 0x00000010292a9824 */ /* 0x000fe400078e00ff */
[----:B------:R-:W-:-:S03]  /*14010*/  @!P0 IMAD.SHL.U32 R48, R40, 0x10, RZ ;  /* 0x0000001028308824 */ /* 0x000fc600078e00ff */
[----:B------:R-:W-:Y:S02]  /*14020*/  @!P1 SHF.R.S32.HI R5, RZ, 0x1f, R42 ;  /* 0x0000001fff059819 */ /* 0x000fe4000001142a */
[-C--:B------:R-:W-:Y:S02]  /*14030*/  @!P1 IADD3 R40, P5, R3, R42.reuse, RZ ;  /* 0x0000002a03289210 */ /* 0x080fe40007fbe0ff */
[----:B------:R-:W-:Y:S02]  /*14040*/  @!P1 IADD3 R42, P4, R21, R42, RZ ;  /* 0x0000002a152a9210 */ /* 0x000fe40007f9e0ff */
[-C--:B------:R-:W-:Y:S01]  /*14050*/  @!P0 IADD3 R46, P3, R3, R48.reuse, RZ ;  /* 0x00000030032e8210 */ /* 0x080fe20007f7e0ff */
[--C-:B------:R-:W-:Y:S01]  /*14060*/  @!P1 IMAD.X R41, R0, 0x1, R5.reuse, P5 ;  /* 0x0000000100299824 */ /* 0x100fe200028e0605 */
[----:B------:R-:W-:Y:S01]  /*14070*/  @!P0 SHF.R.S32.HI R3, RZ, 0x1f, R48 ;  /* 0x0000001fff038819 */ /* 0x000fe20000011430 */
[----:B------:R-:W-:Y:S01]  /*14080*/  @!P1 IMAD.X R43, R20, 0x1, R5, P4 ;  /* 0x00000001142b9824 */ /* 0x000fe200020e0605 */
[----:B------:R-:W-:-:S02]  /*14090*/  @!P0 IADD3 R48, P5, R21, R48, RZ ;  /* 0x0000003015308210 */ /* 0x000fc40007fbe0ff */
[----:B------:R-:W-:Y:S01]  /*140a0*/  CS2R R4, SRZ ;  /* 0x0000000000047805 */ /* 0x000fe2000001ff00 */
[----:B------:R0:W5:Y:S01]  /*140b0*/  @!P1 LD.E.128 R28, desc[UR54][R40.64] ;  /* 0x00000036281c9980 */ /* 0x000162000c101d00 */
[--C-:B------:R-:W-:Y:S02]  /*140c0*/  @!P0 IMAD.X R47, R0, 0x1, R3.reuse, P3 ;  /* 0x00000001002f8824 */ /* 0x100fe400018e0603 */
[----:B------:R-:W-:Y:S01]  /*140d0*/  @!P0 IMAD.X R49, R20, 0x1, R3, P5 ;  /* 0x0000000114318824 */ /* 0x000fe200028e0603 */
[----:B------:R0:W5:Y:S04]  /*140e0*/  @!P1 LD.E.128 R8, desc[UR54][R42.64] ;  /* 0x000000362a089980 */ /* 0x000168000c101d00 */
[----:B------:R0:W5:Y:S04]  /*140f0*/  @!P2 LD.E.128 R4, desc[UR54][R38.64] ;  /* 0x000000362604a980 */ /* 0x000168000c101d00 */
[----:B------:R0:W5:Y:S04]  /*14100*/  @!P0 LD.E.128 R32, desc[UR54][R46.64] ;  /* 0x000000362e208980 */ /* 0x000168000c101d00 */
[----:B------:R0:W5:Y:S02]  /*14110*/  @!P0 LD.E.128 R12, desc[UR54][R48.64] ;  /* 0x00000036300c8980 */ /* 0x000164000c101d00 */
.L_x_615:
[----:B------:R-:W-:Y:S05]  /*14120*/  BSYNC B1 ;  /* 0x0000000000017941 */ /* 0x000fea0003800000 */
.L_x_614:
[----:B---3--:R-:W3:Y:S01]  /*14130*/  LDL.LU R0, [R1+0x14] ;  /* 0x0000140001007983 */ /* 0x008ee20000300800 */
[----:B------:R-:W-:Y:S01]  /*14140*/  ULEA.HI UR4, UR43, UR43, URZ, 0x1 ;  /* 0x0000002b2b047291 */ /* 0x000fe2000f8f083f */
[----:B------:R-:W-:Y:S03]  /*14150*/  BSSY B1, `(.L_x_616) ;  /* 0x000000a000017945 */ /* 0x000fe60003800000 */
[----:B------:R-:W-:-:S04]  /*14160*/  ULOP3.LUT UR4, UR4, 0xfffffffe, URZ, 0xc0, !UPT ;  /* 0xfffffffe04047892 */ /* 0x000fc8000f8ec03f */
[----:B------:R-:W-:-:S06]  /*14170*/  UIADD3 UR4, UR43, -UR4, URZ ;  /* 0x800000042b047290 */ /* 0x000fcc000fffe03f */
[----:B--2---:R-:W-:-:S05]  /*14180*/  IMAD.U32 R21, RZ, RZ, UR4 ;  /* 0x00000004ff157e24 */ /* 0x004fca000f8e00ff */
[----:B------:R-:W-:-:S04]  /*14190*/  SHF.L.U32 R21, R21, 0x1f, RZ ;  /* 0x0000001f15157819 */ /* 0x000fc800000006ff */
[----:B------:R-:W2:Y:S01]  /*141a0*/  SYNCS.PHASECHK.TRANS64.TRYWAIT P0, [R16+URZ+0x33400], R21 ;  /* 0x03340015100075a7 */ /* 0x000ea2000800017f */
[----:B---3--:R-:W-:-:S05]  /*141b0*/  IMAD R0, R0, -0x80, R153 ;  /* 0xffffff8000007824 */ /* 0x008fca00078e0299 */
[----:B-1----:R-:W-:-:S04]  /*141c0*/  VIMNMX R3, R0, 0x80, PT ;  /* 0x0000008000037848 */ /* 0x002fc80003fe0100 */
[----:B------:R-:W-:Y:S01]  /*141d0*/  ISETP.GE.AND P1, PT, R220, R3, PT ;  /* 0x00000003dc00720c */ /* 0x000fe20003f26270 */
[----:B--2---:R-:W-:-:S12]  /*141e0*/  @!P0 BRA `(.L_x_617) ;  /* 0x0000015800008947 */ /* 0x004fd80003800000 */
.L_x_828:
[----:B------:R-:W-:Y:S05]  /*141f0*/  BSYNC B1 ;  /* 0x0000000000017941 */ /* 0x000fea0003800000 */
.L_x_616:
[----:B------:R-:W-:Y:S05]  /*14200*/  @P1 BRA `(.L_x_602) ;  /* 0x0000003000041947 */ /* 0x000fea0003800000 */
[----:B------:R-:W2:Y:S01]  /*14210*/  LDC R3, c[0x0][0x3f4] ;  /* 0x0000fd00ff037b82 */ /* 0x000ea20000000800 */
[C---:B----4-:R-:W-:Y:S01]  /*14220*/  VIADD R20, R18.reuse, 0x40 ;  /* 0x0000004012147836 */ /* 0x050fe20000000000 */
[C---:B------:R-:W-:Y:S01]  /*14230*/  IADD3 R0, R18.reuse, 0x20, RZ ;  /* 0x0000002012007810 */ /* 0x040fe20007ffe0ff */
[----:B------:R-:W-:Y:S01]  /*14240*/  BSSY B1, `(.L_x_618) ;  /* 0x0000101000017945 */ /* 0x000fe20003800000 */
[-C--:B--2---:R-:W-:Y:S02]  /*14250*/  ISETP.GE.AND P0, PT, R18, R3.reuse, PT ;  /* 0x000000031200720c */ /* 0x084fe40003f06270 */
[-C--:B------:R-:W-:Y:S02]  /*14260*/  ISETP.GE.AND P1, PT, R0, R3.reuse, PT ;  /* 0x000000030000720c */ /* 0x080fe40003f26270 */
[----:B------:R-:W-:-:S09]  /*14270*/  ISETP.GE.AND P2, PT, R20, R3, PT ;  /* 0x000000031400720c */ /* 0x000fd20003f46270 */
[----:B------:R-:W-:Y:S05]  /*14280*/  @P0 BRA `(.L_x_619) ;  /* 0x0000000c00f00947 */ /* 0x000fea0003800000 */
[----:B------:R-:W2:Y:S01]  /*14290*/  LDL R68, [R1+0x68] ;  /* 0x0000680001447983 */ /* 0x000ea20000100800 */
[----:B0-----:R-:W0:Y:S01]  /*142a0*/  S2R R36, SR_TID.X ;  /* 0x0000000000247919 */ /* 0x001e220000002100 */
[----:B-----5:R-:W-:Y:S02]  /*142b0*/  SHF.R.U32.HI R0, RZ, 0x8, R24 ;  /* 0x00000008ff007819 */ /* 0x020fe40000011618 */
[----:B------:R-:W-:Y:S02]  /*142c0*/  LOP3.LUT R20, R24, 0xff, RZ, 0xc0, !PT ;  /* 0x000000ff18147812 */ /* 0x000fe400078ec0ff */
[----:B-1----:R-:W-:-:S04]  /*142d0*/  LOP3.LUT R21, R0, 0xff, RZ, 0xc0, !PT ;  /* 0x000000ff00157812 */ /* 0x002fc800078ec0ff */
[----:B------:R-:W-:Y:S01]  /*142e0*/  PRMT R45, R21, 0x7604, R20 ;  /* 0x00007604152d7816 */ /* 0x000fe20000000014 */
[----:B0-----:R-:W-:-:S05]  /*142f0*/  VIADD R38, R36, 0xffffff80 ;  /* 0xffffff8024267836 */ /* 0x001fca0000000000 */
[----:B------:R-:W-:-:S04]  /*14300*/  LEA.HI R40, R38, R38, RZ, 0x1 ;  /* 0x0000002626287211 */ /* 0x000fc800078f08ff */
[----:B------:R-:W-:-:S05]  /*14310*/  LOP3.LUT R40, R40, 0xfffffffe, RZ, 0xc0, !PT ;  /* 0xfffffffe28287812 */ /* 0x000fca00078ec0ff */
[----:B------:R-:W-:-:S05]  /*14320*/  IMAD.IADD R40, R38, 0x1, -R40 ;  /* 0x0000000126287824 */ /* 0x000fca00078e0a28 */
[----:B------:R-:W-:-:S04]  /*14330*/  LEA.HI R0, R3, R40, RZ, 0x1c ;  /* 0x0000002803007211 */ /* 0x000fc800078fe0ff */
[----:B------:R-:W-:-:S04]  /*14340*/  SHF.R.S32.HI R21, RZ, 0x1f, R0 ;  /* 0x0000001fff157819 */ /* 0x000fc80000011400 */
[----:B------:R-:W-:Y:S01]  /*14350*/  LEA.HI R20, R21, R0, RZ, 0x2 ;  /* 0x0000000015147211 */ /* 0x000fe200078f10ff */
[----:B------:R-:W-:Y:S01]  /*14360*/  IMAD.SHL.U32 R0, R0, 0x10, RZ ;  /* 0x0000001000007824 */ /* 0x000fe200078e00ff */
[----:B------:R-:W-:-:S03]  /*14370*/  SHF.R.U32.HI R37, RZ, 0x8, R25 ;  /* 0x00000008ff257819 */ /* 0x000fc60000011619 */
[----:B------:R-:W-:Y:S01]  /*14380*/  IMAD.SHL.U32 R20, R20, 0x800, RZ ;  /* 0x0000080014147824 */ /* 0x000fe200078e00ff */
[----:B------:R-:W-:Y:S02]  /*14390*/  LOP3.LUT R21, R227, 0x30, R0, 0xf8, !PT ;  /* 0x00000030e3157812 */ /* 0x000fe400078ef800 */
[----:B------:R-:W-:Y:S02]  /*143a0*/  SHF.R.U32.HI R39, RZ, 0x8, R26 ;  /* 0x00000008ff277819 */ /* 0x000fe4000001161a */
[----:B------:R-:W-:Y:S02]  /*143b0*/  LOP3.LUT R21, R21, R228, RZ, 0x3c, !PT ;  /* 0x000000e415157212 */ /* 0x000fe400078e3cff */
[----:B------:R-:W-:Y:S02]  /*143c0*/  LOP3.LUT R20, R20, 0xffffe000, RZ, 0xc0, !PT ;  /* 0xffffe00014147812 */ /* 0x000fe400078ec0ff */
[----:B------:R-:W-:Y:S02]  /*143d0*/  LOP3.LUT R36, R25, 0xff, RZ, 0xc0, !PT ;  /* 0x000000ff19247812 */ /* 0x000fe400078ec0ff */
[----:B------:R-:W-:-:S02]  /*143e0*/  LOP3.LUT R38, R26, 0xff, RZ, 0xc0, !PT ;  /* 0x000000ff1a267812 */ /* 0x000fc400078ec0ff */
[----:B------:R-:W-:Y:S02]  /*143f0*/  LOP3.LUT R37, R37, 0xff, RZ, 0xc0, !PT ;  /* 0x000000ff25257812 */ /* 0x000fe400078ec0ff */
[----:B------:R-:W-:Y:S02]  /*14400*/  LOP3.LUT R39, R39, 0xff, RZ, 0xc0, !PT ;  /* 0x000000ff27277812 */ /* 0x000fe400078ec0ff */
[----:B------:R-:W-:Y:S02]  /*14410*/  IADD3 R21, R21, R229, R20 ;  /* 0x000000e515157210 */ /* 0x000fe40007ffe014 */
[----:B------:R-:W-:Y:S02]  /*14420*/  PRMT R46, R37, 0x7604, R36 ;  /* 0x00007604252e7816 */ /* 0x000fe40000000024 */
[----:B------:R-:W-:Y:S02]  /*14430*/  PRMT R47, R39, 0x7604, R38 ;  /* 0x00007604272f7816 */ /* 0x000fe40000000026 */
[----:B------:R-:W-:-:S02]  /*14440*/  SHF.R.U32.HI R37, RZ, 0x8, R27 ;  /* 0x00000008ff257819 */ /* 0x000fc4000001161b */
[----:B------:R-:W-:Y:S02]  /*14450*/  SHF.R.U32.HI R39, RZ, 0x8, R4 ;  /* 0x00000008ff277819 */ /* 0x000fe40000011604 */
[----:B------:R-:W-:Y:S02]  /*14460*/  SHF.R.U32.HI R40, RZ, 0x8, R5 ;  /* 0x00000008ff287819 */ /* 0x000fe40000011605 */
[----:B------:R-:W-:Y:S02]  /*14470*/  IADD3 R0, R16, R21, RZ ;  /* 0x0000001510007210 */ /* 0x000fe40007ffe0ff */
[----:B------:R-:W-:Y:S02]  /*14480*/  LOP3.LUT R36, R27, 0xff, RZ, 0xc0, !PT ;  /* 0x000000ff1b247812 */ /* 0x000fe400078ec0ff */
[----:B------:R-:W-:Y:S02]  /*14490*/  LOP3.LUT R38, R4, 0xff, RZ, 0xc0, !PT ;  /* 0x000000ff04267812 */ /* 0x000fe400078ec0ff */
[----:B------:R-:W-:-:S02]  /*144a0*/  LOP3.LUT R37, R37, 0xff, RZ, 0xc0, !PT ;  /* 0x000000ff25257812 */ /* 0x000fc400078ec0ff */
[----:B------:R-:W-:Y:S02]  /*144b0*/  LOP3.LUT R39, R39, 0xff, RZ, 0xc0, !PT ;  /* 0x000000ff27277812 */ /* 0x000fe400078ec0ff */
[----:B------:R-:W-:Y:S02]  /*144c0*/  LOP3.LUT R21, R40, 0xff, RZ, 0xc0, !PT ;  /* 0x000000ff28157812 */ /* 0x000fe400078ec0ff */
[----:B------:R-:W0:Y:S01]  /*144d0*/  LDS.128 R40, [R0+0x1e200] ;  /* 0x01e2000000287984 */ /* 0x000e220000000c00 */
[----:B------:R-:W-:Y:S02]  /*144e0*/  PRMT R48, R37, 0x7604, R36 ;  /* 0x0000760425307816 */ /* 0x000fe40000000024 */
[----:B------:R-:W-:Y:S02]  /*144f0*/  PRMT R53, R39, 0x7604, R38 ;  /* 0x0000760427357816 */ /* 0x000fe40000000026 */
[----:B------:R-:W-:Y:S02]  /*14500*/  SHF.R.U32.HI R50, RZ, 0x8, R6 ;  /* 0x00000008ff327819 */ /* 0x000fe40000011606 */
[----:B------:R-:W-:-:S02]  /*14510*/  LOP3.LUT R20, R5, 0xff, RZ, 0xc0, !PT ;  /* 0x000000ff05147812 */ /* 0x000fc400078ec0ff */
[----:B------:R-:W-:Y:S02]  /*14520*/  LOP3.LUT R49, R6, 0xff, RZ, 0xc0, !PT ;  /* 0x000000ff06317812 */ /* 0x000fe400078ec0ff */
[----:B------:R-:W-:Y:S02]  /*14530*/  LOP3.LUT R50, R50, 0xff, RZ, 0xc0, !PT ;  /* 0x000000ff32327812 */ /* 0x000fe400078ec0ff */
[----:B------:R-:W-:Y:S02]  /*14540*/  PRMT R20, R21, 0x7604, R20 ;  /* 0x0000760415147816 */ /* 0x000fe40000000014 */
[----:B------:R-:W-:Y:S02]  /*14550*/  SHF.R.U32.HI R55, RZ, 0x10, R5 ;  /* 0x00000010ff377819 */ /* 0x000fe40000011605 */
[----:B------:R-:W-:Y:S02]  /*14560*/  SHF.R.U32.HI R21, RZ, 0x10, R25 ;  /* 0x00000010ff157819 */ /* 0x000fe40000011619 */
[----:B------:R-:W-:-:S02]  /*14570*/  PRMT R57, R50, 0x7604, R49 ;  /* 0x0000760432397816 */ /* 0x000fc40000000031 */
[----:B------:R-:W-:Y:S01]  /*14580*/  SHF.R.U32.HI R49, RZ, 0x10, R27 ;  /* 0x00000010ff317819 */ /* 0x000fe2000001161b */
[----:B------:R-:W-:Y:S01]  /*14590*/  IMAD.U32 R55, R55, 0x10000, RZ ;  /* 0x0001000037377824 */ /* 0x000fe200078e00ff */
[----:B------:R-:W-:Y:S01]  /*145a0*/  SHF.R.U32.HI R52, RZ, 0x8, R7 ;  /* 0x00000008ff347819 */ /* 0x000fe20000011607 */
[----:B------:R-:W-:Y:S01]  /*145b0*/  IMAD.U32 R21, R21, 0x10000, RZ ;  /* 0x0001000015157824 */ /* 0x000fe200078e00ff */
[----:B------:R-:W-:Y:S01]  /*145c0*/  LOP3.LUT R51, R7, 0xff, RZ, 0xc0, !PT ;  /* 0x000000ff07337812 */ /* 0x000fe200078ec0ff */
[----:B------:R-:W-:Y:S01]  /*145d0*/  IMAD.U32 R49, R49, 0x10000, RZ ;  /* 0x0001000031317824 */ /* 0x000fe200078e00ff */
[----:B------:R-:W-:Y:S02]  /*145e0*/  LOP3.LUT R52, R52, 0xff, RZ, 0xc0, !PT ;  /* 0x000000ff34347812 */ /* 0x000fe400078ec0ff */
[----:B------:R-:W-:Y:S02]  /*145f0*/  LOP3.LUT R55, R20, 0xff0000, R55, 0xf8, !PT ;  /* 0x00ff000014377812 */ /* 0x000fe400078ef837 */
[----:B------:R-:W-:-:S02]  /*14600*/  LOP3.LUT R21, R46, 0xff0000, R21, 0xf8, !PT ;  /* 0x00ff00002e157812 */ /* 0x000fc400078ef815 */
[----:B------:R-:W-:Y:S02]  /*14610*/  PRMT R52, R52, 0x7604, R51 ;  /* 0x0000760434347816 */ /* 0x000fe40000000033 */
[----:B------:R-:W-:Y:S02]  /*14620*/  SHF.R.U32.HI R59, RZ, 0x10, R7 ;  /* 0x00000010ff3b7819 */ /* 0x000fe40000011607 */
[----:B------:R-:W-:Y:S02]  /*14630*/  LOP3.LUT R51, R48, 0xff0000, R49, 0xf8, !PT ;  /* 0x00ff000030337812 */ /* 0x000fe400078ef831 */
[----:B------:R-:W-:Y:S02]  /*14640*/  LOP3.LUT R47, R47, 0xff0000, R26, 0xf8, !PT ;  /* 0x00ff00002f2f7812 */ /* 0x000fe400078ef81a */
[----:B------:R-:W-:Y:S02]  /*14650*/  LOP3.LUT R55, R55, 0xff000000, R5, 0xf8, !PT ;  /* 0xff00000037377812 */ /* 0x000fe400078ef805 */
[----:B------:R-:W-:-:S02]  /*14660*/  LOP3.LUT R50, R21, 0xff000000, R25, 0xf8, !PT ;  /* 0xff00000015327812 */ /* 0x000fc400078ef819 */
[----:B------:R-:W-:Y:S01]  /*14670*/  LOP3.LUT R21, R53, 0xff0000, R4, 0xf8, !PT ;  /* 0x00ff000035157812 */ /* 0x000fe200078ef804 */
[----:B------:R-:W-:Y:S01]  /*14680*/  IMAD.U32 R59, R59, 0x10000, RZ ;  /* 0x000100003b3b7824 */ /* 0x000fe200078e00ff */
[----:B------:R-:W-:Y:S02]  /*14690*/  LOP3.LUT R45, R45, 0xff0000, R24, 0xf8, !PT ;  /* 0x00ff00002d2d7812 */ /* 0x000fe400078ef818 */
[----:B------:R-:W-:Y:S02]  /*146a0*/  LOP3.LUT R53, R51, 0xff000000, R27, 0xf8, !PT ;  /* 0xff00000033357812 */ /* 0x000fe400078ef81b */
[----:B------:R-:W-:Y:S02]  /*146b0*/  LOP3.LUT R20, R47, 0xff000000, R26, 0xf8, !PT ;  /* 0xff0000002f147812 */ /* 0x000fe400078ef81a */
[----:B------:R-:W-:Y:S02]  /*146c0*/  F2FP.F16.E4M3.UNPACK_B R56, R55 ;  /* 0x00000037ff38723e */ /* 0x000fe400020006ff */
[----:B0-----:R-:W-:-:S02]  /*146d0*/  F2FP.F16.E4M3.UNPACK_B R27, R41 ;  /* 0x00000029ff1b723e */ /* 0x001fc400020006ff */
[----:B------:R-:W-:Y:S02]  /*146e0*/  F2FP.F16.E4M3.UNPACK_B R26, R50 ;  /* 0x00000032ff1a723e */ /* 0x000fe400020006ff */
[----:B------:R-:W-:Y:S01]  /*146f0*/  LOP3.LUT R49, R45, 0xff000000, R24, 0xf8, !PT ;  /* 0xff0000002d317812 */ /* 0x000fe200078ef818 */
[----:B------:R-:W-:Y:S01]  /*14700*/  HADD2.F32 R58, -RZ, R56.H0_H0 ;  /* 0x20000038ff3a7230 */ /* 0x000fe20000004100 */
[----:B------:R-:W-:Y:S01]  /*14710*/  LOP3.LUT R59, R52, 0xff0000, R59, 0xf8, !PT ;  /* 0x00ff0000343b7812 */ /* 0x000fe200078ef83b */
[----:B------:R-:W-:Y:S02]  /*14720*/  HADD2.F32 R5, -RZ, R27.H0_H0 ;  /* 0x2000001bff057230 */ /* 0x000fe40000004100 */
[----:B------:R-:W-:Y:S01]  /*14730*/  HADD2.F32 R52, -RZ, R26.H0_H0 ;  /* 0x2000001aff347230 */ /* 0x000fe20000004100 */
[----:B------:R-:W-:Y:S02]  /*14740*/  F2FP.F16.E4M3.UNPACK_B R46, R41.H1 ;  /* 0x00000029ff2e723e */ /* 0x000fe400030006ff */
[C---:B------:R-:W-:Y:S01]  /*14750*/  FMUL.FTZ R60, R5.reuse, R58 ;  /* 0x0000003a053c7220 */ /* 0x040fe20000410000 */
[----:B------:R-:W-:Y:S01]  /*14760*/  F2FP.F16.E4M3.UNPACK_B R50, R50.H1 ;  /* 0x00000032ff32723e */ /* 0x000fe200030006ff */
[----:B------:R-:W-:Y:S01]  /*14770*/  FMUL.FTZ R51, R5, R52 ;  /* 0x0000003405337220 */ /* 0x000fe20000410000 */
[----:B------:R-:W-:-:S02]  /*14780*/  LOP3.LUT R57, R57, 0xff0000, R6, 0xf8, !PT ;  /* 0x00ff000039397812 */ /* 0x000fc400078ef806 */
[----:B------:R-:W-:Y:S02]  /*14790*/  LOP3.LUT R59, R59, 0xff000000, R7, 0xf8, !PT ;  /* 0xff0000003b3b7812 */ /* 0x000fe400078ef807 */
[-C--:B------:R-:W-:Y:S02]  /*147a0*/  F2FP.F16.E4M3.UNPACK_B R47, R43.reuse ;  /* 0x0000002bff2f723e */ /* 0x080fe400020006ff */
[----:B------:R-:W-:Y:S02]  /*147b0*/  F2FP.F16.E4M3.UNPACK_B R48, R43.H1 ;  /* 0x0000002bff30723e */ /* 0x000fe400030006ff */
[-C--:B------:R-:W-:Y:S02]  /*147c0*/  F2FP.F16.E4M3.UNPACK_B R7, R42.reuse ;  /* 0x0000002aff07723e */ /* 0x080fe400020006ff */
[----:B------:R-:W-:Y:S01]  /*147d0*/  F2FP.F16.E4M3.UNPACK_B R43, R42.H1 ;  /* 0x0000002aff2b723e */ /* 0x000fe200030006ff */
[----:B------:R-:W-:Y:S01]  /*147e0*/  HADD2.F32 R42, -RZ, R46.H0_H0 ;  /* 0x2000002eff2a7230 */ /* 0x000fe20000004100 */
[----:B------:R-:W-:-:S02]  /*147f0*/  F2FP.F16.E4M3.UNPACK_B R55, R55.H1 ;  /* 0x00000037ff37723e */ /* 0x000fc400030006ff */
[----:B------:R-:W-:Y:S01]  /*14800*/  LOP3.LUT R6, R57, 0xff000000, R6, 0xf8, !PT ;  /* 0xff00000039067812 */ /* 0x000fe200078ef806 */
[----:B------:R-:W-:Y:S02]  /*14810*/  HADD2.F32 R57, -RZ, R56.H1_H1 ;  /* 0x30000038ff397230 */ /* 0x000fe40000004100 */
[--C-:B------:R-:W-:Y:S02]  /*14820*/  HADD2.F32 R56, -RZ, R55.reuse.H0_H0 ;  /* 0x20000037ff387230 */ /* 0x100fe40000004100 */
[----:B------:R-:W-:Y:S02]  /*14830*/  HADD2.F32 R55, -RZ, R55.H1_H1 ;  /* 0x30000037ff377230 */ /* 0x000fe40000004100 */
[----:B------:R-:W-:Y:S01]  /*14840*/  HADD2.F32 R46, -RZ, R46.H1_H1 ;  /* 0x3000002eff2e7230 */ /* 0x000fe20000004100 */
[----:B------:R-:W-:Y:S02]  /*14850*/  LOP3.LUT R54, R21, 0xff000000, R4, 0xf8, !PT ;  /* 0xff00000015367812 */ /* 0x000fe400078ef804 */
[----:B------:R-:W-:-:S02]  /*14860*/  F2FP.F16.E4M3.UNPACK_B R41, R40 ;  /* 0x00000028ff29723e */ /* 0x000fc400020006ff */
[----:B------:R-:W-:Y:S01]  /*14870*/  F2FP.F16.E4M3.UNPACK_B R40, R40.H1 ;  /* 0x00000028ff28723e */ /* 0x000fe200030006ff */
[----:B--2---:R-:W0:Y:S02]  /*14880*/  LDS.128 R36, [R68+0x1e200] ;  /* 0x01e2000044247984 */ /* 0x004e240000000c00 */
[----:B0-----:R-:W-:-:S05]  /*14890*/  F2FP.F16.E4M3.UNPACK_B R24, R37 ;  /* 0x00000025ff18723e */ /* 0x001fca00020006ff */
[----:B------:R-:W-:Y:S01]  /*148a0*/  HADD2.F32 R25, -RZ, R24.H0_H0 ;  /* 0x20000018ff197230 */ /* 0x000fe20000004100 */
[----:B------:R-:W-:-:S04]  /*148b0*/  F2FP.F16.E4M3.UNPACK_B R37, R37.H1 ;  /* 0x00000025ff25723e */ /* 0x000fc800030006ff */
[C---:B------:R-:W-:Y:S01]  /*148c0*/  FFMA.FTZ R5, R25.reuse, R52, -R60 ;  /* 0x0000003419057223 */ /* 0x040fe2000001083c */
[----:B------:R-:W-:Y:S01]  /*148d0*/  FFMA.FTZ R25, R25, R58, R51 ;  /* 0x0000003a19197223 */ /* 0x000fe20000010033 */
[----:B------:R-:W-:Y:S02]  /*148e0*/  HADD2.F32 R51, -RZ, R26.H1_H1 ;  /* 0x3000001aff337230 */ /* 0x000fe40000004100 */
[----:B------:R-:W-:Y:S02]  /*148f0*/  HADD2.F32 R26, -RZ, R24.H1_H1 ;  /* 0x30000018ff1a7230 */ /* 0x000fe40000004100 */
[----:B------:R-:W-:Y:S02]  /*14900*/  HADD2.F32 R52, -RZ, R50.H0_H0 ;  /* 0x20000032ff347230 */ /* 0x000fe40000004100 */
[----:B------:R-:W-:Y:S02]  /*14910*/  HADD2.F32 R24, -RZ, R27.H1_H1 ;  /* 0x3000001bff187230 */ /* 0x000fe40000004100 */
[----:B------:R-:W-:-:S02]  /*14920*/  HADD2.F32 R27, -RZ, R37.H0_H0 ;  /* 0x20000025ff1b7230 */ /* 0x000fc40000004100 */
[----:B------:R-:W-:Y:S01]  /*14930*/  FMUL.FTZ R63, R42, R52 ;  /* 0x000000342a3f7220 */ /* 0x000fe20000410000 */
[C---:B------:R-:W-:Y:S01]  /*14940*/  FMUL.FTZ R61, R24.reuse, R57 ;  /* 0x00000039183d7220 */ /* 0x040fe20000410000 */
[-C--:B------:R-:W-:Y:S01]  /*14950*/  FMUL.FTZ R58, R24, R51.reuse ;  /* 0x00000033183a7220 */ /* 0x080fe20000410000 */
[-C--:B------:R-:W-:Y:S01]  /*14960*/  FMUL.FTZ R60, R42, R56.reuse ;  /* 0x000000382a3c7220 */ /* 0x080fe20000410000 */
[C---:B------:R-:W-:Y:S01]  /*14970*/  FFMA.FTZ R63, R27.reuse, R56, R63 ;  /* 0x000000381b3f7223 */ /* 0x040fe2000001003f */
[C---:B------:R-:W-:Y:S01]  /*14980*/  FFMA.FTZ R24, R26.reuse, R51, -R61 ;  /* 0x000000331a187223 */ /* 0x040fe2000001083d */
[----:B------:R-:W-:Y:S02]  /*14990*/  F2FP.F16.E4M3.UNPACK_B R56, R59 ;  /* 0x0000003bff38723e */ /* 0x000fe400020006ff */
[----:B------:R-:W-:Y:S01]  /*149a0*/  F2FP.F16.E4M3.UNPACK_B R51, R53 ;  /* 0x00000035ff33723e */ /* 0x000fe200020006ff */
[----:B------:R-:W-:Y:S01]  /*149b0*/  FFMA.FTZ R26, R26, R57, R58 ;  /* 0x000000391a1a7223 */ /* 0x000fe2000001003a */
[----:B------:R-:W-:Y:S01]  /*149c0*/  F2FP.F16.E4M3.UNPACK_B R45, R39 ;  /* 0x00000027ff2d723e */ /* 0x000fe200020006ff */
[----:B------:R-:W-:Y:S01]  /*149d0*/  FFMA.FTZ R60, R27, R52, -R60 ;  /* 0x000000341b3c7223 */ /* 0x000fe2000001083c */
[----:B------:R-:W-:-:S02]  /*149e0*/  HADD2.F32 R57, -RZ, R56.H0_H0 ;  /* 0x20000038ff397230 */ /* 0x000fc40000004100 */
[----:B------:R-:W-:Y:S02]  /*149f0*/  HADD2.F32 R42, -RZ, R47.H0_H0 ;  /* 0x2000002fff2a7230 */ /* 0x000fe40000004100 */
[----:B------:R-:W-:Y:S02]  /*14a00*/  HADD2.F32 R52, -RZ, R51.H0_H0 ;  /* 0x20000033ff347230 */ /* 0x000fe40000004100 */
[----:B------:R-:W-:Y:S02]  /*14a10*/  HADD2.F32 R50, -RZ, R50.H1_H1 ;  /* 0x30000032ff327230 */ /* 0x000fe40000004100 */
[C---:B------:R-:W-:Y:S01]  /*14a20*/  FMUL.FTZ R62, R42.reuse, R57 ;  /* 0x000000392a3e7220 */ /* 0x040fe20000410000 */
[----:B------:R-:W-:Y:S02]  /*14a30*/  HADD2.F32 R27, -RZ, R45.H0_H0 ;  /* 0x2000002dff1b7230 */ /* 0x000fe40000004100 */
[----:B------:R-:W-:Y:S01]  /*14a40*/  FMUL.FTZ R42, R42, R52 ;  /* 0x000000342a2a7220 */ /* 0x000fe20000410000 */
[----:B------:R-:W-:-:S02]  /*14a50*/  HADD2.F32 R37, -RZ, R37.H1_H1 ;  /* 0x30000025ff257230 */ /* 0x000fc40000004100 */
[C---:B------:R-:W-:Y:S01]  /*14a60*/  FMUL.FTZ R58, R46.reuse, R55 ;  /* 0x000000372e3a7220 */ /* 0x040fe20000410000 */
[-C--:B------:R-:W-:Y:S01]  /*14a70*/  FMUL.FTZ R46, R46, R50.reuse ;  /* 0x000000322e2e7220 */ /* 0x080fe20000410000 */
[----:B------:R-:W-:Y:S01]  /*14a80*/  FFMA.FTZ R57, R27, R57, R42 ;  /* 0x000000391b397223 */ /* 0x000fe2000001002a */
[----:B------:R-:W-:Y:S01]  /*14a90*/  F2FP.F16.E4M3.UNPACK_B R59, R59.H1 ;  /* 0x0000003bff3b723e */ /* 0x000fe200030006ff */
[----:B------:R-:W-:Y:S01]  /*14aa0*/  HADD2.F32 R56, -RZ, R56.H1_H1 ;  /* 0x30000038ff387230 */ /* 0x000fe20000004100 */
[----:B------:R-:W-:Y:S01]  /*14ab0*/  F2FP.F16.E4M3.UNPACK_B R53, R53.H1 ;  /* 0x00000035ff35723e */ /* 0x000fe200030006ff */
[----:B------:R-:W-:Y:S02]  /*14ac0*/  HADD2.F32 R47, -RZ, R47.H1_H1 ;  /* 0x3000002fff2f7230 */ /* 0x000fe40000004100 */
[----:B------:R-:W-:Y:S02]  /*14ad0*/  HADD2.F32 R42, -RZ, R51.H1_H1 ;  /* 0x30000033ff2a7230 */ /* 0x000fe40000004100 */
[C---:B------:R-:W-:Y:S01]  /*14ae0*/  FFMA.FTZ R61, R37.reuse, R50, -R58 ;  /* 0x00000032253d7223 */ /* 0x040fe2000001083a */
[----:B------:R-:W-:Y:S01]  /*14af0*/  FFMA.FTZ R58, R37, R55, R46 ;  /* 0x00000037253a7223 */ /* 0x000fe2000001002e */
[----:B------:R-:W-:Y:S01]  /*14b00*/  FFMA.FTZ R62, R27, R52, -R62 ;  /* 0x000000341b3e7223 */ /* 0x000fe2000001083e */
[----:B------:R-:W-:Y:S01]  /*14b10*/  F2FP.F16.E4M3.UNPACK_B R39, R39.H1 ;  /* 0x00000027ff27723e */ /* 0x000fe200030006ff */
[----:B------:R-:W-:-:S02]  /*14b20*/  HADD2.F32 R45, -RZ, R45.H1_H1 ;  /* 0x3000002dff2d7230 */ /* 0x000fc40000004100 */
[C---:B------:R-:W-:Y:S01]  /*14b30*/  FMUL.FTZ R52, R47.reuse, R56 ;  /* 0x000000382f347220 */ /* 0x040fe20000410000 */
[----:B------:R-:W-:Y:S02]  /*14b40*/  HADD2.F32 R50, -RZ, R59.H0_H0 ;  /* 0x2000003bff327230 */ /* 0x000fe40000004100 */
[-C--:B------:R-:W-:Y:S01]  /*14b50*/  FMUL.FTZ R47, R47, R42.reuse ;  /* 0x0000002a2f2f7220 */ /* 0x080fe20000410000 */
[----:B------:R-:W-:Y:S02]  /*14b60*/  HADD2.F32 R37, -RZ, R48.H0_H0 ;  /* 0x20000030ff257230 */ /* 0x000fe40000004100 */
[----:B------:R-:W-:Y:S02]  /*14b70*/  HADD2.F32 R46, -RZ, R53.H0_H0 ;  /* 0x20000035ff2e7230 */ /* 0x000fe40000004100 */
[----:B------:R-:W-:Y:S01]  /*14b80*/  FFMA.FTZ R55, R45, R42, -R52 ;  /* 0x0000002a2d377223 */ /* 0x000fe20000010834 */
[----:B------:R-:W-:Y:S02]  /*14b90*/  HADD2.F32 R27, -RZ, R39.H0_H0 ;  /* 0x20000027ff1b7230 */ /* 0x000fe40000004100 */
[----:B------:R-:W-:Y:S01]  /*14ba0*/  FMUL.FTZ R64, R37, R50 ;  /* 0x0000003225407220 */ /* 0x000fe20000410000 */
[----:B------:R-:W-:Y:S01]  /*14bb0*/  FFMA.FTZ R56, R45, R56, R47 ;  /* 0x000000382d387223 */ /* 0x000fe2000001002f */
[----:B------:R-:W-:Y:S01]  /*14bc0*/  FMUL.FTZ R37, R37, R46 ;  /* 0x0000002e25257220 */ /* 0x000fe20000410000 */
[----:B------:R-:W-:-:S02]  /*14bd0*/  F2FP.F16.E4M3.UNPACK_B R45, R54.H1 ;  /* 0x00000036ff2d723e */ /* 0x000fc400030006ff */
[----:B------:R-:W-:Y:S01]  /*14be0*/  F2FP.F16.E4M3.UNPACK_B R42, R49.H1 ;  /* 0x00000031ff2a723e */ /* 0x000fe200030006ff */
[C---:B------:R-:W-:Y:S01]  /*14bf0*/  FFMA.FTZ R65, R27.reuse, R50, R37 ;  /* 0x000000321b417223 */ /* 0x040fe20000010025 */
[-C--:B------:R-:W-:Y:S01]  /*14c00*/  F2FP.F16.E4M3.UNPACK_B R21, R36.reuse ;  /* 0x00000024ff15723e */ /* 0x080fe200020006ff */
[----:B------:R-:W-:Y:S01]  /*14c10*/  HADD2.F32 R53, -RZ, R53.H1_H1 ;  /* 0x30000035ff357230 */ /* 0x000fe20000004100 */
[----:B------:R-:W-:Y:S01]  /*14c20*/  F2FP.F16.E4M3.UNPACK_B R36, R36.H1 ;  /* 0x00000024ff24723e */ /* 0x000fe200030006ff */
[----:B------:R-:W-:Y:S02]  /*14c30*/  HADD2.F32 R59, -RZ, R59.H1_H1 ;  /* 0x3000003bff3b7230 */ /* 0x000fe40000004100 */
[----:B------:R-:W-:Y:S01]  /*14c40*/  FFMA.FTZ R64, R27, R46, -R64 ;  /* 0x0000002e1b407223 */ /* 0x000fe20000010840 */
[----:B------:R-:W-:Y:S02]  /*14c50*/  HADD2.F32 R48, -RZ, R48.H1_H1 ;  /* 0x30000030ff307230 */ /* 0x000fe40000004100 */
[----:B------:R-:W-:-:S02]  /*14c60*/  HADD2.F32 R50, -RZ, R45.H0_H0 ;  /* 0x2000002dff327230 */ /* 0x000fc40000004100 */
[----:B------:R-:W-:Y:S02]  /*14c70*/  HADD2.F32 R37, -RZ, R40.H0_H0 ;  /* 0x20000028ff257230 */ /* 0x000fe40000004100 */
[----:B------:R-:W-:Y:S02]  /*14c80*/  HADD2.F32 R46, -RZ, R42.H0_H0 ;  /* 0x2000002aff2e7230 */ /* 0x000fe40000004100 */
[C---:B------:R-:W-:Y:S01]  /*14c90*/  FMUL.FTZ R52, R48.reuse, R59 ;  /* 0x0000003b30347220 */ /* 0x040fe20000410000 */
[----:B------:R-:W-:Y:S01]  /*14ca0*/  FMUL.FTZ R66, R48, R53 ;  /* 0x0000003530427220 */ /* 0x000fe20000410000 */
[----:B------:R-:W-:Y:S02]  /*14cb0*/  HADD2.F32 R27, -RZ, R36.H0_H0 ;  /* 0x20000024ff1b7230 */ /* 0x000fe40000004100 */
[C---:B------:R-:W-:Y:S01]  /*14cc0*/  FMUL.FTZ R48, R37.reuse, R50 ;  /* 0x0000003225307220 */ /* 0x040fe20000410000 */
[----:B------:R-:W-:Y:S01]  /*14cd0*/  FMUL.FTZ R37, R37, R46 ;  /* 0x0000002e25257220 */ /* 0x000fe20000410000 */
[----:B------:R-:W-:-:S02]  /*14ce0*/  HADD2.F32 R39, -RZ, R39.H1_H1 ;  /* 0x30000027ff277230 */ /* 0x000fc40000004100 */
[C---:B------:R-:W-:Y:S01]  /*14cf0*/  FFMA.FTZ R47, R27.reuse, R46, -R48 ;  /* 0x0000002e1b2f7223 */ /* 0x040fe20000010830 */
[----:B------:R-:W-:Y:S01]  /*14d00*/  FFMA.FTZ R50, R27, R50, R37 ;  /* 0x000000321b327223 */ /* 0x000fe20000010025 */
[----:B------:R-:W-:Y:S01]  /*14d10*/  HADD2.F32 R45, -RZ, R45.H1_H1 ;  /* 0x3000002dff2d7230 */ /* 0x000fe20000004100 */
[----:B------:R-:W-:Y:S01]  /*14d20*/  F2FP.F16.E4M3.UNPACK_B R54, R54 ;  /* 0x00000036ff36723e */ /* 0x000fe200020006ff */
[----:B------:R-:W-:Y:S02]  /*14d30*/  HADD2.F32 R40, -RZ, R40.H1_H1 ;  /* 0x30000028ff287230 */ /* 0x000fe40000004100 */
[----:B------:R-:W-:Y:S02]  /*14d40*/  HADD2.F32 R27, -RZ, R42.H1_H1 ;  /* 0x3000002aff1b7230 */ /* 0x000fe40000004100 */
[C---:B------:R-:W-:Y:S01]  /*14d50*/  FFMA.FTZ R67, R39.reuse, R53, -R52 ;  /* 0x0000003527437223 */ /* 0x040fe20000010834 */
[----:B------:R-:W-:Y:S01]  /*14d60*/  FFMA.FTZ R66, R39, R59, R66 ;  /* 0x0000003b27427223 */ /* 0x000fe20000010042 */
[----:B------:R-:W-:Y:S01]  /*14d70*/  HADD2.F32 R36, -RZ, R36.H1_H1 ;  /* 0x30000024ff247230 */ /* 0x000fe20000004100 */
[----:B------:R-:W-:Y:S01]  /*14d80*/  F2FP.F16.E4M3.UNPACK_B R49, R49 ;  /* 0x00000031ff31723e */ /* 0x000fe200020006ff */
[C---:B------:R-:W-:Y:S01]  /*14d90*/  FMUL.FTZ R39, R40.reuse, R45 ;  /* 0x0000002d28277220 */ /* 0x040fe20000410000 */
[----:B------:R-:W-:Y:S01]  /*14da0*/  FMUL.FTZ R42, R40, R27 ;  /* 0x0000001b282a7220 */ /* 0x000fe20000410000 */
[----:B------:R-:W-:-:S02]  /*14db0*/  HADD2.F32 R40, -RZ, R54.H0_H0 ;  /* 0x20000036ff287230 */ /* 0x000fc40000004100 */
[----:B------:R-:W-:Y:S02]  /*14dc0*/  HADD2.F32 R37, -RZ, R41.H0_H0 ;  /* 0x20000029ff257230 */ /* 0x000fe40000004100 */
[C---:B------:R-:W-:Y:S01]  /*14dd0*/  FFMA.FTZ R52, R36.reuse, R27, -R39 ;  /* 0x0000001b24347223 */ /* 0x040fe20000010827 */
[----:B------:R-:W-:Y:S01]  /*14de0*/  FFMA.FTZ R51, R36, R45, R42 ;  /* 0x0000002d24337223 */ /* 0x000fe2000001002a */
[----:B------:R-:W-:Y:S02]  /*14df0*/  HADD2.F32 R36, -RZ, R49.H0_H0 ;  /* 0x20000031ff247230 */ /* 0x000fe40000004100 */
[----:B------:R-:W-:Y:S02]  /*14e00*/  HADD2.F32 R27, -RZ, R21.H0_H0 ;  /* 0x20000015ff1b7230 */ /* 0x000fe40000004100 */
[C---:B------:R-:W-:Y:S01]  /*14e10*/  FMUL.FTZ R42, R37.reuse, R40 ;  /* 0x00000028252a7220 */ /* 0x040fe20000410000 */
[----:B------:R-:W-:Y:S02]  /*14e20*/  HADD2.F32 R54, -RZ, R54.H1_H1 ;  /* 0x30000036ff367230 */ /* 0x000fe40000004100 */
[----:B------:R-:W-:Y:S01]  /*14e30*/  FMUL.FTZ R46, R37, R36 ;  /* 0x00000024252e7220 */ /* 0x000fe20000410000 */
[----:B------:R-:W-:-:S02]  /*14e40*/  HADD2.F32 R41, -RZ, R41.H1_H1 ;  /* 0x30000029ff297230 */ /* 0x000fc40000004100 */
[----:B------:R-:W-:Y:S01]  /*14e50*/  FFMA.FTZ R42, R27, R36, -R42 ;  /* 0x000000241b2a7223 */ /* 0x000fe2000001082a */
[----:B------:R-:W-:Y:S01]  /*14e60*/  HADD2.F32 R36, -RZ, R49.H1_H1 ;  /* 0x30000031ff247230 */ /* 0x000fe20000004100 */
[----:B------:R-:W-:Y:S01]  /*14e70*/  F2FP.F16.E4M3.UNPACK_B R39, R6.H1 ;  /* 0x00000006ff27723e */ /* 0x000fe200030006ff */
[----:B------:R-:W-:Y:S02]  /*14e80*/  HADD2.F32 R21, -RZ, R21.H1_H1 ;  /* 0x30000015ff157230 */ /* 0x000fe40000004100 */
[----:B------:R-:W-:Y:S01]  /*14e90*/  FMUL.FTZ R48, R41, R54 ;  /* 0x0000003629307220 */ /* 0x000fe20000410000 */
[----:B------:R-:W-:Y:S01]  /*14ea0*/  F2FP.F16.E4M3.UNPACK_B R37, R20.H1 ;  /* 0x00000014ff25723e */ /* 0x000fe200030006ff */
[----:B------:R-:W-:Y:S01]  /*14eb0*/  FFMA.FTZ R46, R27, R40, R46 ;  /* 0x000000281b2e7223 */ /* 0x000fe2000001002e */
[----:B------:R-:W-:Y:S01]  /*14ec0*/  F2FP.F16.E4M3.UNPACK_B R4, R38 ;  /* 0x00000026ff04723e */ /* 0x000fe200020006ff */
[----:B------:R-:W-:Y:S01]  /*14ed0*/  FMUL.FTZ R45, R41, R36 ;  /* 0x00000024292d7220 */ /* 0x000fe20000410000 */
[----:B------:R-:W-:Y:S01]  /*14ee0*/  F2FP.F16.E4M3.UNPACK_B R38, R38.H1 ;  /* 0x00000026ff26723e */ /* 0x000fe200030006ff */
[----:B------:R-:W-:-:S02]  /*14ef0*/  HADD2.F32 R40, -RZ, R39.H0_H0 ;  /* 0x20000027ff287230 */ /* 0x000fc40000004100 */
[C---:B------:R-:W-:Y:S01]  /*14f00*/  FFMA.FTZ R41, R21.reuse, R36, -R48 ;  /* 0x0000002415297223 */ /* 0x040fe20000010830 */
[----:B------:R-:W-:Y:S02]  /*14f10*/  HADD2.F32 R27, -RZ, R43.H0_H0 ;  /* 0x2000002bff1b7230 */ /* 0x000fe40000004100 */
[----:B------:R-:W-:Y:S01]  /*14f20*/  FFMA.FTZ R45, R21, R54, R45 ;  /* 0x00000036152d7223 */ /* 0x000fe2000001002d */
[----:B------:R-:W-:Y:S02]  /*14f30*/  HADD2.F32 R36, -RZ, R37.H0_H0 ;  /* 0x20000025ff247230 */ /* 0x000fe40000004100 */
[----:B------:R-:W-:Y:S02]  /*14f40*/  HADD2.F32 R39, -RZ, R39.H1_H1 ;  /* 0x30000027ff277230 */ /* 0x000fe40000004100 */
[----:B------:R-:W-:Y:S02]  /*14f50*/  HADD2.F32 R43, -RZ, R43.H1_H1 ;  /* 0x3000002bff2b7230 */ /* 0x000fe40000004100 */
[----:B------:R-:W-:Y:S01]  /*14f60*/  FMUL.FTZ R48, R27, R40 ;  /* 0x000000281b307220 */ /* 0x000fe20000410000 */
[----:B------:R-:W-:-:S02]  /*14f70*/  HADD2.F32 R21, -RZ, R38.H0_H0 ;  /* 0x20000026ff157230 */ /* 0x000fc40000004100 */
[----:B------:R-:W-:Y:S02]  /*14f80*/  HADD2.F32 R37, -RZ, R37.H1_H1 ;  /* 0x30000025ff257230 */ /* 0x000fe40000004100 */
[----:B------:R-:W-:Y:S01]  /*14f90*/  FMUL.FTZ R54, R27, R36 ;  /* 0x000000241b367220 */ /* 0x000fe20000410000 */
[----:B------:R-:W-:Y:S01]  /*14fa0*/  HADD2.F32 R38, -RZ, R38.H1_H1 ;  /* 0x30000026ff267230 */ /* 0x000fe20000004100 */
[----:B------:R-:W-:Y:S01]  /*14fb0*/  F2FP.F16.E4M3.UNPACK_B R20, R20 ;  /* 0x00000014ff14723e */ /* 0x000fe200020006ff */
[----:B------:R-:W-:Y:S01]  /*14fc0*/  FMUL.FTZ R27, R43, R39 ;  /* 0x000000272b1b7220 */ /* 0x000fe20000410000 */
[----:B------:R-:W-:Y:S01]  /*14fd0*/  FFMA.FTZ R48, R21, R36, -R48 ;  /* 0x0000002415307223 */ /* 0x000fe20000010830 */
[----:B------:R-:W-:Y:S01]  /*14fe0*/  F2FP.F16.E4M3.UNPACK_B R6, R6 ;  /* 0x00000006ff06723e */ /* 0x000fe200020006ff */
[-C--:B------:R-:W-:Y:S01]  /*14ff0*/  FMUL.FTZ R36, R43, R37.reuse ;  /* 0x000000252b247220 */ /* 0x080fe20000410000 */
[----:B------:R-:W-:Y:S01]  /*15000*/  FFMA.FTZ R54, R21, R40, R54 ;  /* 0x0000002815367223 */ /* 0x000fe20000010036 */
[----:B------:R-:W-:Y:S01]  /*15010*/  FFMA.FTZ R49, R38, R37, -R27 ;  /* 0x0000002526317223 */ /* 0x000fe2000001081b */
[----:B------:R-:W-:-:S02]  /*15020*/  HADD2.F32 R21, -RZ, R20.H0_H0 ;  /* 0x20000014ff157230 */ /* 0x000fc40000004100 */
[----:B------:R-:W-:Y:S01]  /*15030*/  FFMA.FTZ R53, R38, R39, R36 ;  /* 0x0000002726357223 */ /* 0x000fe20000010024 */
[----:B------:R-:W-:Y:S02]  /*15040*/  HADD2.F32 R27, -RZ, R20.H1_H1 ;  /* 0x30000014ff1b7230 */ /* 0x000fe40000004100 */
[--C-:B------:R-:W-:Y:S02]  /*15050*/  HADD2.F32 R37, -RZ, R6.reuse.H0_H0 ;  /* 0x20000006ff257230 */ /* 0x100fe40000004100 */
[--C-:B------:R-:W-:Y:S02]  /*15060*/  HADD2.F32 R20, -RZ, R7.reuse.H0_H0 ;  /* 0x20000007ff147230 */ /* 0x100fe40000004100 */
[----:B------:R-:W-:Y:S02]  /*15070*/  HADD2.F32 R36, -RZ, R6.H1_H1 ;  /* 0x30000006ff247230 */ /* 0x000fe40000004100 */
[----:B------:R-:W-:Y:S02]  /*15080*/  HADD2.F32 R7, -RZ, R7.H1_H1 ;  /* 0x30000007ff077230 */ /* 0x000fe40000004100 */
[----:B------:R-:W-:Y:S01]  /*15090*/  FMUL.FTZ R39, R20, R37 ;  /* 0x0000002514277220 */ /* 0x000fe20000410000 */
[----:B------:R-:W-:-:S02]  /*150a0*/  HADD2.F32 R6, -RZ, R4.H0_H0 ;  /* 0x20000004ff067230 */ /* 0x000fc40000004100 */
[----:B------:R-:W-:Y:S01]  /*150b0*/  FMUL.FTZ R20, R20, R21 ;  /* 0x0000001514147220 */ /* 0x000fe20000410000 */
[----:B------:R-:W-:Y:S02]  /*150c0*/  HADD2.F32 R4, -RZ, R4.H1_H1 ;  /* 0x30000004ff047230 */ /* 0x000fe40000004100 */
[CC--:B------:R-:W-:Y:S01]  /*150d0*/  FMUL.FTZ R43, R7.reuse, R36.reuse ;  /* 0x00000024072b7220 */ /* 0x0c0fe20000410000 */
[----:B------:R-:W-:Y:S01]  /*150e0*/  FMUL.FTZ R7, R7, R27 ;  /* 0x0000001b07077220 */ /* 0x000fe20000410000 */
[C---:B------:R-:W-:Y:S01]  /*150f0*/  FFMA.FTZ R39, R6.reuse, R21, -R39 ;  /* 0x0000001506277223 */ /* 0x040fe20000010827 */
[----:B------:R-:W-:Y:S01]  /*15100*/  FFMA.FTZ R20, R6, R37, R20 ;  /* 0x0000002506147223 */ /* 0x000fe20000010014 */
[C---:B------:R-:W-:Y:S01]  /*15110*/  FFMA.FTZ R6, R4.reuse, R27, -R43 ;  /* 0x0000001b04067223 */ /* 0x040fe2000001082b */
[----:B------:R-:W-:Y:S01]  /*15120*/  FFMA.FTZ R21, R4, R36, R7 ;  /* 0x0000002404157223 */ /* 0x000fe20000010007 */
[----:B------:R-:W-:Y:S02]  /*15130*/  F2FP.SATFINITE.E4M3.F32.PACK_AB_MERGE_C R60, R61, R60, RZ ;  /* 0x0000003c3d3c723e */ /* 0x000fe400048070ff */
[----:B------:R-:W-:-:S02]  /*15140*/  F2FP.SATFINITE.E4M3.F32.PACK_AB_MERGE_C R7, R67, R64, RZ ;  /* 0x000000404307723e */ /* 0x000fc400048070ff */
[----:B------:R-:W-:Y:S02]  /*15150*/  F2FP.SATFINITE.E4M3.F32.PACK_AB_MERGE_C R58, R58, R63, RZ ;  /* 0x0000003f3a3a723e */ /* 0x000fe400048070ff */
[----:B------:R-:W-:Y:S02]  /*15160*/  F2FP.SATFINITE.E4M3.F32.PACK_AB_MERGE_C R4, R52, R47, RZ ;  /* 0x0000002f3404723e */ /* 0x000fe400048070ff */
[----:B------:R-:W-:Y:S02]  /*15170*/  F2FP.SATFINITE.E4M3.F32.PACK_AB_MERGE_C R48, R49, R48, RZ ;  /* 0x000000303130723e */ /* 0x000fe400048070ff */
[----:B------:R-:W-:Y:S02]  /*15180*/  F2FP.SATFINITE.E4M3.F32.PACK_AB_MERGE_C R27, R66, R65, RZ ;  /* 0x00000041421b723e */ /* 0x000fe400048070ff */
[----:B------:R-:W-:Y:S02]  /*15190*/  F2FP.SATFINITE.E4M3.F32.PACK_AB_MERGE_C R50, R51, R50, RZ ;  /* 0x000000323332723e */ /* 0x000fe400048070ff */
[----:B------:R-:W-:-:S02]  /*151a0*/  F2FP.SATFINITE.E4M3.F32.PACK_AB_MERGE_C R53, R53, R54, RZ ;  /* 0x000000363535723e */ /* 0x000fc400048070ff */
[----:B------:R-:W-:Y:S02]  /*151b0*/  F2FP.SATFINITE.E4M3.F32.PACK_AB_MERGE_C R5, R24, R5, R60 ;  /* 0x000000051805723e */ /* 0x000fe4000480703c */
[----:B------:R-:W-:Y:S02]  /*151c0*/  F2FP.SATFINITE.E4M3.F32.PACK_AB_MERGE_C R7, R55, R62, R7 ;  /* 0x0000003e3707723e */ /* 0x000fe40004807007 */
[----:B------:R-:W-:Y:S02]  /*151d0*/  F2FP.SATFINITE.E4M3.F32.PACK_AB_MERGE_C R25, R26, R25, R58 ;  /* 0x000000191a19723e */ /* 0x000fe4000480703a */
[----:B------:R-:W-:Y:S02]  /*151e0*/  F2FP.SATFINITE.E4M3.F32.PACK_AB_MERGE_C R4, R41, R42, R4 ;  /* 0x0000002a2904723e */ /* 0x000fe40004807004 */
[----:B------:R-:W-:Y:S02]  /*151f0*/  F2FP.SATFINITE.E4M3.F32.PACK_AB_MERGE_C R6, R6, R39, R48 ;  /* 0x000000270606723e */ /* 0x000fe40004807030 */
[----:B------:R-:W-:-:S02]  /*15200*/  F2FP.SATFINITE.E4M3.F32.PACK_AB_MERGE_C R27, R56, R57, R27 ;  /* 0x00000039381b723e */ /* 0x000fc4000480701b */
[----:B------:R-:W-:Y:S02]  /*15210*/  F2FP.SATFINITE.E4M3.F32.PACK_AB_MERGE_C R24, R45, R46, R50 ;  /* 0x0000002e2d18723e */ /* 0x000fe40004807032 */
[----:B------:R-:W-:Y:S01]  /*15220*/  F2FP.SATFINITE.E4M3.F32.PACK_AB_MERGE_C R26, R21, R20, R53 ;  /* 0x00000014151a723e */ /* 0x000fe20004807035 */
[----:B------:R2:W-:Y:S04]  /*15230*/  STS.128 [R68+0x1e200], R4 ;  /* 0x01e2000444007388 */ /* 0x0005e80000000c00 */
[----:B------:R2:W-:Y:S02]  /*15240*/  STS.128 [R0+0x1e200], R24 ;  /* 0x01e2001800007388 */ /* 0x0005e40000000c00 */
.L_x_619:
[----:B------:R-:W-:Y:S05]  /*15250*/  BSYNC B1 ;  /* 0x0000000000017941 */ /* 0x000fea0003800000 */
.L_x_618:
[----:B------:R-:W-:Y:S04]  /*15260*/  BSSY B1, `(.L_x_620) ;  /* 0x0000102000017945 */ /* 0x000fe80003800000 */
[----:B------:R-:W-:Y:S05]  /*15270*/  @P1 BRA `(.L_x_621) ;  /* 0x0000001000001947 */ /* 0x000fea0003800000 */
[----:B------:R-:W3:Y:S04]  /*15280*/  LDL R20, [R1+0x40] ;  /* 0x0000400001147983 */ /* 0x000ee80000100800 */
[----:B------:R-:W4:Y:S01]  /*15290*/  LDL R60, [R1+0x64] ;  /* 0x00006400013c7983 */ /* 0x000f220000100800 */
[----:B--2--5:R-:W-:Y:S02]  /*152a0*/  SHF.R.U32.HI R0, RZ, 0x8, R28 ;  /* 0x00000008ff007819 */ /* 0x024fe4000001161c */
[----:B------:R-:W-:Y:S02]  /*152b0*/  LOP3.LUT R5, R28, 0xff, RZ, 0xc0, !PT ;  /* 0x000000ff1c057812 */ /* 0x000fe400078ec0ff */
[----:B------:R-:W-:Y:S02]  /*152c0*/  LOP3.LUT R4, R0, 0xff, RZ, 0xc0, !PT ;  /* 0x000000ff00047812 */ /* 0x000fe400078ec0ff */
[----:B------:R-:W-:-:S02]  /*152d0*/  SHF.R.U32.HI R24, RZ, 0x8, R31 ;  /* 0x00000008ff187819 */ /* 0x000fc4000001161f */
[----:B0-----:R-:W-:Y:S02]  /*152e0*/  PRMT R37, R4, 0x7604, R5 ;  /* 0x0000760404257816 */ /* 0x001fe40000000005 */
[----:B------:R-:W-:Y:S02]  /*152f0*/  SHF.R.U32.HI R6, RZ, 0x8, R29 ;  /* 0x00000008ff067819 */ /* 0x000fe4000001161d */
[----:B-1----:R-:W-:Y:S02]  /*15300*/  LOP3.LUT R21, R31, 0xff, RZ, 0xc0, !PT ;  /* 0x000000ff1f157812 */ /* 0x002fe400078ec0ff */
[----:B------:R-:W-:Y:S02]  /*15310*/  LOP3.LUT R7, R29, 0xff, RZ, 0xc0, !PT ;  /* 0x000000ff1d077812 */ /* 0x000fe400078ec0ff */
[----:B------:R-:W-:Y:S02]  /*15320*/  LOP3.LUT R6, R6, 0xff, RZ, 0xc0, !PT ;  /* 0x000000ff06067812 */ /* 0x000fe400078ec0ff */
[----:B------:R-:W-:-:S02]  /*15330*/  LOP3.LUT R25, R8, 0xff, RZ, 0xc0, !PT ;  /* 0x000000ff08197812 */ /* 0x000fc400078ec0ff */
[----:B------:R-:W-:Y:S02]  /*15340*/  PRMT R36, R6, 0x7604, R7 ;  /* 0x0000760406247816 */ /* 0x000fe40000000007 */
[----:B------:R-:W-:Y:S02]  /*15350*/  SHF.R.U32.HI R6, RZ, 0x8, R30 ;  /* 0x00000008ff067819 */ /* 0x000fe4000001161e */
[----:B------:R-:W-:Y:S02]  /*15360*/  LOP3.LUT R7, R30, 0xff, RZ, 0xc0, !PT ;  /* 0x000000ff1e077812 */ /* 0x000fe400078ec0ff */
[----:B------:R-:W-:Y:S02]  /*15370*/  LOP3.LUT R6, R6, 0xff, RZ, 0xc0, !PT ;  /* 0x000000ff06067812 */ /* 0x000fe400078ec0ff */
[----:B------:R-:W-:Y:S02]  /*15380*/  LOP3.LUT R27, R10, 0xff, RZ, 0xc0, !PT ;  /* 0x000000ff0a1b7812 */ /* 0x000fe400078ec0ff */
[----:B------:R-:W-:-:S02]  /*15390*/  LOP3.LUT R41, R11, 0xff, RZ, 0xc0, !PT ;  /* 0x000000ff0b297812 */ /* 0x000fc400078ec0ff */
[----:B------:R-:W-:Y:S02]  /*153a0*/  PRMT R39, R6, 0x7604, R7 ;  /* 0x0000760406277816 */ /* 0x000fe40000000007 */
[----:B------:R-:W-:Y:S02]  /*153b0*/  SHF.R.U32.HI R38, RZ, 0x10, R30 ;  /* 0x00000010ff267819 */ /* 0x000fe4000001161e */
[----:B------:R-:W-:Y:S02]  /*153c0*/  SHF.R.U32.HI R40, RZ, 0x10, R31 ;  /* 0x00000010ff287819 */ /* 0x000fe4000001161f */
[----:B------:R-:W-:Y:S02]  /*153d0*/  LOP3.LUT R38, R38, 0xff, RZ, 0xc0, !PT ;  /* 0x000000ff26267812 */ /* 0x000fe400078ec0ff */
[----:B------:R-:W-:Y:S02]  /*153e0*/  LOP3.LUT R40, R40, 0xff, RZ, 0xc0, !PT ;  /* 0x000000ff28287812 */ /* 0x000fe400078ec0ff */
[----:B---3--:R-:W-:-:S02]  /*153f0*/  LEA.HI R0, R3, R20, RZ, 0x1c ;  /* 0x0000001403007211 */ /* 0x008fc400078fe0ff */
[----:B------:R-:W-:Y:S02]  /*15400*/  SHF.R.U32.HI R20, RZ, 0x8, R8 ;  /* 0x00000008ff147819 */ /* 0x000fe40000011608 */
[----:B------:R-:W-:Y:S02]  /*15410*/  SHF.R.S32.HI R5, RZ, 0x1f, R0 ;  /* 0x0000001fff057819 */ /* 0x000fe40000011400 */
[----:B------:R-:W-:Y:S02]  /*15420*/  LOP3.LUT R20, R20, 0xff, RZ, 0xc0, !PT ;  /* 0x000000ff14147812 */ /* 0x000fe400078ec0ff */
[----:B------:R-:W-:Y:S01]  /*15430*/  LEA.HI R4, R5, R0, RZ, 0x2 ;  /* 0x0000000005047211 */ /* 0x000fe200078f10ff */
[----:B------:R-:W-:Y:S01]  /*15440*/  IMAD.SHL.U32 R0, R0, 0x10, RZ ;  /* 0x0000001000007824 */ /* 0x000fe200078e00ff */
[----:B------:R-:W-:Y:S02]  /*15450*/  PRMT R45, R20, 0x7604, R25 ;  /* 0x00007604142d7816 */ /* 0x000fe40000000019 */
[----:B------:R-:W-:-:S02]  /*15460*/  SHF.L.U32 R4, R4, 0xb, RZ ;  /* 0x0000000b04047819 */ /* 0x000fc400000006ff */
[----:B------:R-:W-:Y:S02]  /*15470*/  LOP3.LUT R5, R227, 0x30, R0, 0xf8, !PT ;  /* 0x00000030e3057812 */ /* 0x000fe400078ef800 */
[----:B------:R-:W-:Y:S02]  /*15480*/  LOP3.LUT R0, R24, 0xff, RZ, 0xc0, !PT ;  /* 0x000000ff18007812 */ /* 0x000fe400078ec0ff */
[----:B------:R-:W-:Y:S02]  /*15490*/  LOP3.LUT R5, R5, R228, RZ, 0x3c, !PT ;  /* 0x000000e405057212 */ /* 0x000fe400078e3cff */
[----:B------:R-:W-:Y:S02]  /*154a0*/  PRMT R43, R0, 0x7604, R21 ;  /* 0x00007604002b7816 */ /* 0x000fe40000000015 */
[----:B------:R-:W-:Y:S02]  /*154b0*/  LOP3.LUT R4, R4, 0xffffe000, RZ, 0xc0, !PT ;  /* 0xffffe00004047812 */ /* 0x000fe400078ec0ff */
[----:B------:R-:W-:-:S02]  /*154c0*/  SHF.R.U32.HI R0, RZ, 0x8, R9 ;  /* 0x00000008ff007819 */ /* 0x000fc40000011609 */
[----:B------:R-:W-:Y:S02]  /*154d0*/  IADD3 R21, R5, R229, R4 ;  /* 0x000000e505157210 */ /* 0x000fe40007ffe004 */
[----:B------:R-:W-:Y:S01]  /*154e0*/  LOP3.LUT R25, R9, 0xff, RZ, 0xc0, !PT ;  /* 0x000000ff09197812 */ /* 0x000fe200078ec0ff */
[----:B----4-:R-:W0:Y:S01]  /*154f0*/  LDS.128 R4, [R60+0x1e200] ;  /* 0x01e200003c047984 */ /* 0x010e220000000c00 */
[----:B------:R-:W-:Y:S02]  /*15500*/  SHF.R.U32.HI R24, RZ, 0x8, R11 ;  /* 0x00000008ff187819 */ /* 0x000fe4000001160b */
[----:B------:R-:W-:Y:S02]  /*15510*/  LOP3.LUT R0, R0, 0xff, RZ, 0xc0, !PT ;  /* 0x000000ff00007812 */ /* 0x000fe400078ec0ff */
[----:B------:R-:W-:Y:S02]  /*15520*/  SHF.R.U32.HI R20, RZ, 0x8, R10 ;  /* 0x00000008ff147819 */ /* 0x000fe4000001160a */
[----:B------:R-:W-:-:S02]  /*15530*/  LOP3.LUT R24, R24, 0xff, RZ, 0xc0, !PT ;  /* 0x000000ff18187812 */ /* 0x000fc400078ec0ff */
[----:B------:R-:W-:Y:S01]  /*15540*/  PRMT R47, R0, 0x7604, R25 ;  /* 0x00007604002f7816 */ /* 0x000fe20000000019 */
[----:B------:R-:W-:Y:S01]  /*15550*/  IMAD.IADD R0, R16, 0x1, R21 ;  /* 0x0000000110007824 */ /* 0x000fe200078e0215 */
[----:B------:R-:W-:Y:S02]  /*15560*/  LOP3.LUT R20, R20, 0xff, RZ, 0xc0, !PT ;  /* 0x000000ff14147812 */ /* 0x000fe400078ec0ff */
[----:B------:R-:W-:Y:S02]  /*15570*/  PRMT R42, R24, 0x7604, R41 ;  /* 0x00007604182a7816 */ /* 0x000fe40000000029 */
[----:B------:R-:W-:Y:S02]  /*15580*/  PRMT R49, R20, 0x7604, R27 ;  /* 0x0000760414317816 */ /* 0x000fe4000000001b */
[----:B------:R-:W1:Y:S01]  /*15590*/  LDS.128 R24, [R0+0x1e200] ;  /* 0x01e2000000187984 */ /* 0x000e620000000c00 */
[----:B------:R-:W-:Y:S02]  /*155a0*/  SHF.R.U32.HI R21, RZ, 0x10, R29 ;  /* 0x00000010ff157819 */ /* 0x000fe4000001161d */
[----:B------:R-:W-:-:S02]  /*155b0*/  SHF.R.U32.HI R20, RZ, 0x10, R28 ;  /* 0x00000010ff147819 */ /* 0x000fc4000001161c */
[----:B------:R-:W-:Y:S02]  /*155c0*/  LOP3.LUT R21, R21, 0xff, RZ, 0xc0, !PT ;  /* 0x000000ff15157812 */ /* 0x000fe400078ec0ff */
[----:B------:R-:W-:Y:S02]  /*155d0*/  LOP3.LUT R20, R20, 0xff, RZ, 0xc0, !PT ;  /* 0x000000ff14147812 */ /* 0x000fe400078ec0ff */
[----:B------:R-:W-:Y:S02]  /*155e0*/  PRMT R21, R21, 0x7054, R36 ;  /* 0x0000705415157816 */ /* 0x000fe40000000024 */
[----:B------:R-:W-:Y:S02]  /*155f0*/  PRMT R37, R20, 0x7054, R37 ;  /* 0x0000705414257816 */ /* 0x000fe40000000025 */
[----:B------:R-:W-:Y:S02]  /*15600*/  SHF.R.U32.HI R36, RZ, 0x10, R9 ;  /* 0x00000010ff247819 */ /* 0x000fe40000011609 */
[----:B------:R-:W-:-:S02]  /*15610*/  SHF.R.U32.HI R20, RZ, 0x10, R8 ;  /* 0x00000010ff147819 */ /* 0x000fc40000011608 */
[----:B------:R-:W-:Y:S02]  /*15620*/  PRMT R41, R38, 0x7054, R39 ;  /* 0x0000705426297816 */ /* 0x000fe40000000027 */
[----:B------:R-:W-:Y:S02]  /*15630*/  SHF.R.U32.HI R39, RZ, 0x10, R11 ;  /* 0x00000010ff277819 */ /* 0x000fe4000001160b */
[----:B------:R-:W-:Y:S02]  /*15640*/  LOP3.LUT R36, R36, 0xff, RZ, 0xc0, !PT ;  /* 0x000000ff24247812 */ /* 0x000fe400078ec0ff */
[----:B------:R-:W-:Y:S02]  /*15650*/  LOP3.LUT R20, R20, 0xff, RZ, 0xc0, !PT ;  /* 0x000000ff14147812 */ /* 0x000fe400078ec0ff */
[----:B------:R-:W-:Y:S02]  /*15660*/  SHF.R.U32.HI R38, RZ, 0x10, R10 ;  /* 0x00000010ff267819 */ /* 0x000fe4000001160a */
[----:B------:R-:W-:-:S02]  /*15670*/  LOP3.LUT R39, R39, 0xff, RZ, 0xc0, !PT ;  /* 0x000000ff27277812 */ /* 0x000fc400078ec0ff */
[----:B------:R-:W-:Y:S02]  /*15680*/  PRMT R47, R36, 0x7054, R47 ;  /* 0x00007054242f7816 */ /* 0x000fe4000000002f */
[----:B------:R-:W-:Y:S02]  /*15690*/  PRMT R45, R20, 0x7054, R45 ;  /* 0x00007054142d7816 */ /* 0x000fe4000000002d */
[----:B------:R-:W-:Y:S02]  /*156a0*/  PRMT R43, R40, 0x7054, R43 ;  /* 0x00007054282b7816 */ /* 0x000fe4000000002b */
[----:B------:R-:W-:Y:S02]  /*156b0*/  LOP3.LUT R38, R38, 0xff, RZ, 0xc0, !PT ;  /* 0x000000ff26267812 */ /* 0x000fe400078ec0ff */
[----:B------:R-:W-:Y:S02]  /*156c0*/  PRMT R51, R39, 0x7054, R42 ;  /* 0x0000705427337816 */ /* 0x000fe4000000002a */
[----:B------:R-:W-:-:S02]  /*156d0*/  LOP3.LUT R39, R37, 0xff000000, R28, 0xf8, !PT ;  /* 0xff00000025277812 */ /* 0x000fc400078ef81c */
[----:B------:R-:W-:Y:S02]  /*156e0*/  LOP3.LUT R40, R21, 0xff000000, R29, 0xf8, !PT ;  /* 0xff00000015287812 */ /* 0x000fe400078ef81d */
[----:B------:R-:W-:Y:S02]  /*156f0*/  LOP3.LUT R47, R47, 0xff000000, R9, 0xf8, !PT ;  /* 0xff0000002f2f7812 */ /* 0x000fe400078ef809 */
[----:B------:R-:W-:Y:S02]  /*15700*/  LOP3.LUT R45, R45, 0xff000000, R8, 0xf8, !PT ;  /* 0xff0000002d2d7812 */ /* 0x000fe400078ef808 */
[-C--:B0-----:R-:W-:Y:S02]  /*15710*/  F2FP.F16.E4M3.UNPACK_B R28, R7.reuse ;  /* 0x00000007ff1c723e */ /* 0x081fe400020006ff */
[----:B------:R-:W-:Y:S02]  /*15720*/  F2FP.F16.E4M3.UNPACK_B R29, R7.H1 ;  /* 0x00000007ff1d723e */ /* 0x000fe400030006ff */
[----:B------:R-:W-:-:S02]  /*15730*/  F2FP.F16.E4M3.UNPACK_B R7, R4 ;  /* 0x00000004ff07723e */ /* 0x000fc400020006ff */
[----:B------:R-:W-:Y:S02]  /*15740*/  F2FP.F16.E4M3.UNPACK_B R8, R4.H1 ;  /* 0x00000004ff08723e */ /* 0x000fe400030006ff */
[----:B------:R-:W-:Y:S02]  /*15750*/  PRMT R49, R38, 0x7054, R49 ;  /* 0x0000705426317816 */ /* 0x000fe40000000031 */
[-C--:B------:R-:W-:Y:S02]  /*15760*/  F2FP.F16.E4M3.UNPACK_B R4, R6.reuse ;  /* 0x00000006ff04723e */ /* 0x080fe400020006ff */
[----:B------:R-:W-:Y:S02]  /*15770*/  F2FP.F16.E4M3.UNPACK_B R21, R6.H1 ;  /* 0x00000006ff15723e */ /* 0x000fe400030006ff */
[----:B------:R-:W-:Y:S02]  /*15780*/  LOP3.LUT R20, R41, 0xff000000, R30, 0xf8, !PT ;  /* 0xff00000029147812 */ /* 0x000fe400078ef81e */
[----:B------:R-:W-:-:S02]  /*15790*/  F2FP.F16.E4M3.UNPACK_B R46, R47 ;  /* 0x0000002fff2e723e */ /* 0x000fc400020006ff */
[----:B-1----:R-:W-:Y:S02]  /*157a0*/  F2FP.F16.E4M3.UNPACK_B R6, R25 ;  /* 0x00000019ff06723e */ /* 0x002fe400020006ff */
[----:B------:R-:W-:Y:S01]  /*157b0*/  F2FP.F16.E4M3.UNPACK_B R41, R40 ;  /* 0x00000028ff29723e */ /* 0x000fe200020006ff */
[--C-:B------:R-:W-:Y:S01]  /*157c0*/  HADD2.F32 R48, -RZ, R46.reuse.H0_H0 ;  /* 0x2000002eff307230 */ /* 0x100fe20000004100 */
[----:B------:R-:W-:Y:S01]  /*157d0*/  LOP3.LUT R50, R49, 0xff000000, R10, 0xf8, !PT ;  /* 0xff00000031327812 */ /* 0x000fe200078ef80a */
[----:B------:R-:W-:Y:S01]  /*157e0*/  HADD2.F32 R49, -RZ, R46.H1_H1 ;  /* 0x3000002eff317230 */ /* 0x000fe20000004100 */
[----:B------:R-:W-:Y:S01]  /*157f0*/  LOP3.LUT R51, R51, 0xff000000, R11, 0xf8, !PT ;  /* 0xff00000033337812 */ /* 0x000fe200078ef80b */
[--C-:B------:R-:W-:Y:S01]  /*15800*/  HADD2.F32 R42, -RZ, R41.reuse.H0_H0 ;  /* 0x20000029ff2a7230 */ /* 0x100fe20000004100 */
[-C--:B------:R-:W-:Y:S01]  /*15810*/  F2FP.F16.E4M3.UNPACK_B R10, R5.reuse ;  /* 0x00000005ff0a723e */ /* 0x080fe200020006ff */
[----:B------:R-:W-:Y:S01]  /*15820*/  HADD2.F32 R41, -RZ, R41.H1_H1 ;  /* 0x30000029ff297230 */ /* 0x000fe20000004100 */
[----:B------:R-:W-:Y:S01]  /*15830*/  F2FP.F16.E4M3.UNPACK_B R11, R5.H1 ;  /* 0x00000005ff0b723e */ /* 0x000fe200030006ff */
[----:B------:R-:W-:Y:S01]  /*15840*/  HADD2.F32 R5, -RZ, R6.H0_H0 ;  /* 0x20000006ff057230 */ /* 0x000fe20000004100 */
[----:B------:R-:W-:Y:S01]  /*15850*/  LOP3.LUT R43, R43, 0xff000000, R31, 0xf8, !PT ;  /* 0xff0000002b2b7812 */ /* 0x000fe200078ef81f */
[--C-:B------:R-:W-:Y:S01]  /*15860*/  HADD2.F32 R9, -RZ, R10.reuse.H0_H0 ;  /* 0x2000000aff097230 */ /* 0x100fe20000004100 */
[-C--:B------:R-:W-:Y:S01]  /*15870*/  F2FP.F16.E4M3.UNPACK_B R37, R27.reuse ;  /* 0x0000001bff25723e */ /* 0x080fe200020006ff */
[----:B------:R-:W-:Y:S01]  /*15880*/  HADD2.F32 R10, -RZ, R10.H1_H1 ;  /* 0x3000000aff0a7230 */ /* 0x000fe20000004100 */
[----:B------:R-:W-:Y:S01]  /*15890*/  F2FP.F16.E4M3.UNPACK_B R38, R27.H1 ;  /* 0x0000001bff26723e */ /* 0x000fe200030006ff */
[C---:B------:R-:W-:Y:S01]  /*158a0*/  FMUL.FTZ R52, R5.reuse, R48 ;  /* 0x0000003005347220 */ /* 0x040fe20000410000 */
[----:B------:R-:W-:Y:S01]  /*158b0*/  F2FP.F16.E4M3.UNPACK_B R31, R26 ;  /* 0x0000001aff1f723e */ /* 0x000fe200020006ff */
[----:B------:R-:W-:Y:S01]  /*158c0*/  FMUL.FTZ R27, R5, R42 ;  /* 0x0000002a051b7220 */ /* 0x000fe20000410000 */
[----:B------:R-:W-:Y:S01]  /*158d0*/  F2FP.F16.E4M3.UNPACK_B R36, R26.H1 ;  /* 0x0000001aff24723e */ /* 0x000fe200030006ff */
[----:B------:R-:W-:Y:S01]  /*158e0*/  HADD2.F32 R26, -RZ, R6.H1_H1 ;  /* 0x30000006ff1a7230 */ /* 0x000fe20000004100 */
[----:B------:R-:W-:Y:S01]  /*158f0*/  F2FP.F16.E4M3.UNPACK_B R30, R25.H1 ;  /* 0x00000019ff1e723e */ /* 0x000fe200030006ff */
[C---:B------:R-:W-:Y:S01]  /*15900*/  FFMA.FTZ R5, R9.reuse, R42, -R52 ;  /* 0x0000002a09057223 */ /* 0x040fe20000010834 */
[----:B------:R-:W-:Y:S01]  /*15910*/  F2FP.F16.E4M3.UNPACK_B R47, R47.H1 ;  /* 0x0000002fff2f723e */ /* 0x000fe200030006ff */
[----:B------:R-:W-:Y:S01]  /*15920*/  FFMA.FTZ R9, R9, R48, R27 ;  /* 0x0000003009097223 */ /* 0x000fe2000001001b */
[----:B------:R-:W-:Y:S01]  /*15930*/  F2FP.F16.E4M3.UNPACK_B R40, R40.H1 ;  /* 0x00000028ff28723e */ /* 0x000fe200030006ff */
[----:B------:R-:W-:-:S02]  /*15940*/  HADD2.F32 R27, -RZ, R30.H0_H0 ;  /* 0x2000001eff1b7230 */ /* 0x000fc40000004100 */
[C---:B------:R-:W-:Y:S01]  /*15950*/  FMUL.FTZ R53, R26.reuse, R49 ;  /* 0x000000311a357220 */ /* 0x040fe20000410000 */
[----:B------:R-:W-:Y:S02]  /*15960*/  HADD2.F32 R46, -RZ, R47.H0_H0 ;  /* 0x2000002fff2e7230 */ /* 0x000fe40000004100 */
[-C--:B------:R-:W-:Y:S01]  /*15970*/  FMUL.FTZ R26, R26, R41.reuse ;  /* 0x000000291a1a7220 */ /* 0x080fe20000410000 */
[----:B------:R-:W-:Y:S02]  /*15980*/  HADD2.F32 R42, -RZ, R40.H0_H0 ;  /* 0x20000028ff2a7230 */ /* 0x000fe40000004100 */
[C---:B------:R-:W-:Y:S01]  /*15990*/  FFMA.FTZ R48, R10.reuse, R41, -R53 ;  /* 0x000000290a307223 */ /* 0x040fe20000010835 */
[----:B------:R-:W-:Y:S02]  /*159a0*/  HADD2.F32 R6, -RZ, R11.H0_H0 ;  /* 0x2000000bff067230 */ /* 0x000fe40000004100 */
[C---:B------:R-:W-:Y:S01]  /*159b0*/  FMUL.FTZ R55, R27.reuse, R46 ;  /* 0x0000002e1b377220 */ /* 0x040fe20000410000 */
[----:B------:R-:W-:Y:S01]  /*159c0*/  FFMA.FTZ R52, R10, R49, R26 ;  /* 0x000000310a347223 */ /* 0x000fe2000001001a */
[----:B------:R-:W-:Y:S01]  /*159d0*/  F2FP.F16.E4M3.UNPACK_B R41, R51 ;  /* 0x00000033ff29723e */ /* 0x000fe200020006ff */
[----:B------:R-:W-:Y:S01]  /*159e0*/  FMUL.FTZ R27, R27, R42 ;  /* 0x0000002a1b1b7220 */ /* 0x000fe20000410000 */
[----:B------:R-:W-:Y:S01]  /*159f0*/  F2FP.F16.E4M3.UNPACK_B R26, R43 ;  /* 0x0000002bff1a723e */ /* 0x000fe200020006ff */
[----:B------:R-:W-:-:S02]  /*15a00*/  HADD2.F32 R10, -RZ, R37.H0_H0 ;  /* 0x20000025ff0a7230 */ /* 0x000fc40000004100 */
[C---:B------:R-:W-:Y:S01]  /*15a10*/  FFMA.FTZ R55, R6.reuse, R42, -R55 ;  /* 0x0000002a06377223 */ /* 0x040fe20000010837 */
[----:B------:R-:W-:Y:S01]  /*15a20*/  FFMA.FTZ R46, R6, R46, R27 ;  /* 0x0000002e062e7223 */ /* 0x000fe2000001001b */
[----:B------:R-:W-:Y:S01]  /*15a30*/  HADD2.F32 R49, -RZ, R41.H0_H0 ;  /* 0x20000029ff317230 */ /* 0x000fe20000004100 */
[----:B------:R-:W-:Y:S01]  /*15a40*/  F2FP.F16.E4M3.UNPACK_B R51, R51.H1 ;  /* 0x00000033ff33723e */ /* 0x000fe200030006ff */
[----:B------:R-:W-:Y:S01]  /*15a50*/  HADD2.F32 R27, -RZ, R26.H0_H0 ;  /* 0x2000001aff1b7230 */ /* 0x000fe20000004100 */
[----:B------:R-:W-:Y:S01]  /*15a60*/  F2FP.F16.E4M3.UNPACK_B R43, R43.H1 ;  /* 0x0000002bff2b723e */ /* 0x000fe200030006ff */
[----:B------:R-:W-:Y:S02]  /*15a70*/  HADD2.F32 R47, -RZ, R47.H1_H1 ;  /* 0x3000002fff2f7230 */ /* 0x000fe40000004100 */
[C---:B------:R-:W-:Y:S01]  /*15a80*/  FMUL.FTZ R53, R10.reuse, R49 ;  /* 0x000000310a357220 */ /* 0x040fe20000410000 */
[----:B------:R-:W-:Y:S02]  /*15a90*/  HADD2.F32 R30, -RZ, R30.H1_H1 ;  /* 0x3000001eff1e7230 */ /* 0x000fe40000004100 */
[----:B------:R-:W-:Y:S01]  /*15aa0*/  FMUL.FTZ R10, R10, R27 ;  /* 0x0000001b0a0a7220 */ /* 0x000fe20000410000 */
[----:B------:R-:W-:Y:S01]  /*15ab0*/  HADD2.F32 R40, -RZ, R40.H1_H1 ;  /* 0x30000028ff287230 */ /* 0x000fe20000004100 */
[----:B------:R-:W-:Y:S01]  /*15ac0*/  F2FP.F16.E4M3.UNPACK_B R25, R24 ;  /* 0x00000018ff19723e */ /* 0x000fe200020006ff */
[----:B------:R-:W-:-:S02]  /*15ad0*/  HADD2.F32 R6, -RZ, R28.H0_H0 ;  /* 0x2000001cff067230 */ /* 0x000fc40000004100 */
[C---:B------:R-:W-:Y:S01]  /*15ae0*/  FMUL.FTZ R42, R30.reuse, R47 ;  /* 0x0000002f1e2a7220 */ /* 0x040fe20000410000 */
[----:B------:R-:W-:Y:S02]  /*15af0*/  HADD2.F32 R11, -RZ, R11.H1_H1 ;  /* 0x3000000bff0b7230 */ /* 0x000fe40000004100 */
[-C--:B------:R-:W-:Y:S01]  /*15b00*/  FMUL.FTZ R30, R30, R40.reuse ;  /* 0x000000281e1e7220 */ /* 0x080fe20000410000 */
[----:B------:R-:W-:Y:S02]  /*15b10*/  HADD2.F32 R26, -RZ, R26.H1_H1 ;  /* 0x3000001aff1a7230 */ /* 0x000fe40000004100 */
[C---:B------:R-:W-:Y:S01]  /*15b20*/  FFMA.FTZ R53, R6.reuse, R27, -R53 ;  /* 0x0000001b06357223 */ /* 0x040fe20000010835 */
[----:B------:R-:W-:Y:S01]  /*15b30*/  FFMA.FTZ R49, R6, R49, R10 ;  /* 0x0000003106317223 */ /* 0x000fe2000001000a */
[----:B------:R-:W-:Y:S02]  /*15b40*/  HADD2.F32 R41, -RZ, R41.H1_H1 ;  /* 0x30000029ff297230 */ /* 0x000fe40000004100 */
[----:B------:R-:W-:Y:S01]  /*15b50*/  FFMA.FTZ R42, R11, R40, -R42 ;  /* 0x000000280b2a7223 */ /* 0x000fe2000001082a */
[----:B------:R-:W-:-:S02]  /*15b60*/  HADD2.F32 R37, -RZ, R37.H1_H1 ;  /* 0x30000025ff257230 */ /* 0x000fc40000004100 */
[----:B------:R-:W-:Y:S01]  /*15b70*/  FFMA.FTZ R47, R11, R47, R30 ;  /* 0x0000002f0b2f7223 */ /* 0x000fe2000001001e */
[----:B------:R-:W-:Y:S01]  /*15b80*/  HADD2.F32 R27, -RZ, R51.H0_H0 ;  /* 0x20000033ff1b7230 */ /* 0x000fe20000004100 */
[----:B------:R-:W-:Y:S01]  /*15b90*/  F2FP.F16.E4M3.UNPACK_B R24, R24.H1 ;  /* 0x00000018ff18723e */ /* 0x000fe200030006ff */
[----:B------:R-:W-:Y:S02]  /*15ba0*/  HADD2.F32 R10, -RZ, R38.H0_H0 ;  /* 0x20000026ff0a7230 */ /* 0x000fe40000004100 */
[C---:B------:R-:W-:Y:S01]  /*15bb0*/  FMUL.FTZ R57, R37.reuse, R41 ;  /* 0x0000002925397220 */ /* 0x040fe20000410000 */
[----:B------:R-:W-:Y:S02]  /*15bc0*/  HADD2.F32 R28, -RZ, R28.H1_H1 ;  /* 0x3000001cff1c7230 */ /* 0x000fe40000004100 */
[----:B------:R-:W-:Y:S01]  /*15bd0*/  FMUL.FTZ R30, R37, R26 ;  /* 0x0000001a251e7220 */ /* 0x000fe20000410000 */
[----:B------:R-:W-:Y:S02]  /*15be0*/  HADD2.F32 R11, -RZ, R43.H0_H0 ;  /* 0x2000002bff0b7230 */ /* 0x000fe40000004100 */
[----:B------:R-:W-:Y:S01]  /*15bf0*/  FMUL.FTZ R37, R10, R27 ;  /* 0x0000001b0a257220 */ /* 0x000fe20000410000 */
[----:B------:R-:W-:-:S02]  /*15c00*/  HADD2.F32 R6, -RZ, R29.H0_H0 ;  /* 0x2000001dff067230 */ /* 0x000fc40000004100 */
[----:B------:R-:W-:Y:S01]  /*15c10*/  FFMA.FTZ R40, R28, R26, -R57 ;  /* 0x0000001a1c287223 */ /* 0x000fe20000010839 */
[----:B------:R-:W-:Y:S01]  /*15c20*/  F2FP.F16.E4M3.UNPACK_B R26, R45.H1 ;  /* 0x0000002dff1a723e */ /* 0x000fe200030006ff */
[-C--:B------:R-:W-:Y:S01]  /*15c30*/  FMUL.FTZ R10, R10, R11.reuse ;  /* 0x0000000b0a0a7220 */ /* 0x080fe20000410000 */
[----:B------:R-:W-:Y:S02]  /*15c40*/  HADD2.F32 R51, -RZ, R51.H1_H1 ;  /* 0x30000033ff337230 */ /* 0x000fe40000004100 */
[----:B------:R-:W-:Y:S01]  /*15c50*/  FFMA.FTZ R56, R6, R11, -R37 ;  /* 0x0000000b06387223 */ /* 0x000fe20000010825 */
[----:B------:R-:W-:Y:S01]  /*15c60*/  HADD2.F32 R38, -RZ, R38.H1_H1 ;  /* 0x30000026ff267230 */ /* 0x000fe20000004100 */
[----:B------:R-:W-:Y:S01]  /*15c70*/  F2FP.F16.E4M3.UNPACK_B R11, R39.H1 ;  /* 0x00000027ff0b723e */ /* 0x000fe200030006ff */
[----:B------:R-:W-:Y:S02]  /*15c80*/  HADD2.F32 R43, -RZ, R43.H1_H1 ;  /* 0x3000002bff2b7230 */ /* 0x000fe40000004100 */
[----:B------:R-:W-:Y:S01]  /*15c90*/  FFMA.FTZ R54, R28, R41, R30 ;  /* 0x000000291c367223 */ /* 0x000fe2000001001e */
[----:B------:R-:W-:Y:S01]  /*15ca0*/  FFMA.FTZ R57, R6, R27, R10 ;  /* 0x0000001b06397223 */ /* 0x000fe2000001000a */
[----:B------:R-:W-:-:S02]  /*15cb0*/  HADD2.F32 R29, -RZ, R29.H1_H1 ;  /* 0x3000001dff1d7230 */ /* 0x000fc40000004100 */
[C---:B------:R-:W-:Y:S01]  /*15cc0*/  FMUL.FTZ R28, R38.reuse, R51 ;  /* 0x00000033261c7220 */ /* 0x040fe20000410000 */
[----:B------:R-:W-:Y:S02]  /*15cd0*/  HADD2.F32 R37, -RZ, R26.H0_H0 ;  /* 0x2000001aff257230 */ /* 0x000fe40000004100 */
[-C--:B------:R-:W-:Y:S01]  /*15ce0*/  FMUL.FTZ R38, R38, R43.reuse ;  /* 0x0000002b26267220 */ /* 0x080fe20000410000 */
[----:B------:R-:W-:Y:S02]  /*15cf0*/  HADD2.F32 R10, -RZ, R24.H0_H0 ;  /* 0x20000018ff0a7230 */ /* 0x000fe40000004100 */
[C---:B------:R-:W-:Y:S01]  /*15d00*/  FFMA.FTZ R59, R29.reuse, R43, -R28 ;  /* 0x0000002b1d3b7223 */ /* 0x040fe2000001081c */
[----:B------:R-:W-:Y:S02]  /*15d10*/  HADD2.F32 R27, -RZ, R11.H0_H0 ;  /* 0x2000000bff1b7230 */ /* 0x000fe40000004100 */
[----:B------:R-:W-:Y:S01]  /*15d20*/  FFMA.FTZ R58, R29, R51, R38 ;  /* 0x000000331d3a7223 */ /* 0x000fe20000010026 */
[----:B------:R-:W-:-:S02]  /*15d30*/  HADD2.F32 R6, -RZ, R8.H0_H0 ;  /* 0x20000008ff067230 */ /* 0x000fc40000004100 */
[C---:B------:R-:W-:Y:S01]  /*15d40*/  FMUL.FTZ R41, R10.reuse, R37 ;  /* 0x000000250a297220 */ /* 0x040fe20000410000 */
[----:B------:R-:W-:Y:S02]  /*15d50*/  HADD2.F32 R29, -RZ, R26.H1_H1 ;  /* 0x3000001aff1d7230 */ /* 0x000fe40000004100 */
[----:B------:R-:W-:Y:S01]  /*15d60*/  FMUL.FTZ R10, R10, R27 ;  /* 0x0000001b0a0a7220 */ /* 0x000fe20000410000 */
[----:B------:R-:W-:Y:S01]  /*15d70*/  HADD2.F32 R24, -RZ, R24.H1_H1 ;  /* 0x30000018ff187230 */ /* 0x000fe20000004100 */
[----:B------:R-:W-:Y:S01]  /*15d80*/  F2FP.F16.E4M3.UNPACK_B R45, R45 ;  /* 0x0000002dff2d723e */ /* 0x000fe200020006ff */
[----:B------:R-:W-:Y:S02]  /*15d90*/  HADD2.F32 R11, -RZ, R11.H1_H1 ;  /* 0x3000000bff0b7230 */ /* 0x000fe40000004100 */
[----:B------:R-:W-:Y:S01]  /*15da0*/  FFMA.FTZ R28, R6, R37, R10 ;  /* 0x00000025061c7223 */ /* 0x000fe2000001000a */
[----:B------:R-:W-:Y:S01]  /*15db0*/  HADD2.F32 R8, -RZ, R8.H1_H1 ;  /* 0x30000008ff087230 */ /* 0x000fe20000004100 */
[----:B------:R-:W-:Y:S01]  /*15dc0*/  F2FP.F16.E4M3.UNPACK_B R39, R39 ;  /* 0x00000027ff27723e */ /* 0x000fe200020006ff */
[----:B------:R-:W-:Y:S01]  /*15dd0*/  FMUL.FTZ R37, R24, R29 ;  /* 0x0000001d18257220 */ /* 0x000fe20000410000 */
[----:B------:R-:W-:Y:S01]  /*15de0*/  FFMA.FTZ R41, R6, R27, -R41 ;  /* 0x0000001b06297223 */ /* 0x000fe20000010829 */
[----:B------:R-:W-:Y:S01]  /*15df0*/  FMUL.FTZ R24, R24, R11 ;  /* 0x0000000b18187220 */ /* 0x000fe20000410000 */
[----:B------:R-:W-:-:S02]  /*15e00*/  HADD2.F32 R27, -RZ, R45.H0_H0 ;  /* 0x2000002dff1b7230 */ /* 0x000fc40000004100 */
[C---:B------:R-:W-:Y:S01]  /*15e10*/  FFMA.FTZ R30, R8.reuse, R11, -R37 ;  /* 0x0000000b081e7223 */ /* 0x040fe20000010825 */
[----:B------:R-:W-:Y:S02]  /*15e20*/  HADD2.F32 R10, -RZ, R25.H0_H0 ;  /* 0x20000019ff0a7230 */ /* 0x000fe40000004100 */
[----:B------:R-:W-:Y:S01]  /*15e30*/  FFMA.FTZ R43, R8, R29, R24 ;  /* 0x0000001d082b7223 */ /* 0x000fe20000010018 */
[----:B------:R-:W-:Y:S01]  /*15e40*/  HADD2.F32 R11, -RZ, R39.H0_H0 ;  /* 0x20000027ff0b7230 */ /* 0x000fe20000004100 */
[----:B------:R-:W-:Y:S01]  /*15e50*/  F2FP.SATFINITE.E4M3.F32.PACK_AB_MERGE_C R42, R42, R55, RZ ;  /* 0x000000372a2a723e */ /* 0x000fe200048070ff */
        /* <DEDUP_REMOVED lines=8> */
[----:B------:R-:W-:Y:S01]  /*15ee0*/  HADD2.F32 R7, -RZ, R7.H1_H1 ;  /* 0x30000007ff077230 */ /* 0x000fe20000004100 */
[----:B------:R-:W-:Y:S01]  /*15ef0*/  F2FP.F16.E4M3.UNPACK_B R11, R50.H1 ;  /* 0x00000032ff0b723e */ /* 0x000fe200030006ff */
[C---:B------:R-:W-:Y:S01]  /*15f00*/  FMUL.FTZ R10, R25.reuse, R24 ;  /* 0x00000018190a7220 */ /* 0x040fe20000410000 */
[----:B------:R-:W-:Y:S01]  /*15f10*/  F2FP.F16.E4M3.UNPACK_B R6, R20.H1 ;  /* 0x00000014ff06723e */ /* 0x000fe200030006ff */
[----:B------:R-:W-:Y:S01]  /*15f20*/  FMUL.FTZ R27, R25, R8 ;  /* 0x00000008191b7220 */ /* 0x000fe20000410000 */
[----:B------:R-:W-:Y:S01]  /*15f30*/  F2FP.F16.E4M3.UNPACK_B R50, R50 ;  /* 0x00000032ff32723e */ /* 0x000fe200020006ff */
[----:B------:R-:W-:Y:S01]  /*15f40*/  FFMA.FTZ R26, R7, R8, -R10 ;  /* 0x00000008071a7223 */ /* 0x000fe2000001080a */
[----:B------:R-:W-:-:S02]  /*15f50*/  HADD2.F32 R25, -RZ, R11.H0_H0 ;  /* 0x2000000bff197230 */ /* 0x000fc40000004100 */
[----:B------:R-:W-:Y:S01]  /*15f60*/  FFMA.FTZ R24, R7, R24, R27 ;  /* 0x0000001807187223 */ /* 0x000fe2000001001b */
[----:B------:R-:W-:Y:S01]  /*15f70*/  HADD2.F32 R8, -RZ, R36.H0_H0 ;  /* 0x20000024ff087230 */ /* 0x000fe20000004100 */
[----:B------:R-:W-:Y:S01]  /*15f80*/  F2FP.F16.E4M3.UNPACK_B R20, R20 ;  /* 0x00000014ff14723e */ /* 0x000fe200020006ff */
[----:B------:R-:W-:Y:S01]  /*15f90*/  HADD2.F32 R7, -RZ, R6.H0_H0 ;  /* 0x20000006ff077230 */ /* 0x000fe20000004100 */
[----:B------:R-:W-:Y:S01]  /*15fa0*/  F2FP.SATFINITE.E4M3.F32.PACK_AB_MERGE_C R46, R47, R46, RZ ;  /* 0x0000002e2f2e723e */ /* 0x000fe200048070ff */
[----:B------:R-:W-:Y:S02]  /*15fb0*/  HADD2.F32 R11, -RZ, R11.H1_H1 ;  /* 0x3000000bff0b7230 */ /* 0x000fe40000004100 */
[C---:B------:R-:W-:Y:S01]  /*15fc0*/  FMUL.FTZ R27, R8.reuse, R25 ;  /* 0x00000019081b7220 */ /* 0x040fe20000410000 */
[----:B------:R-:W-:Y:S02]  /*15fd0*/  HADD2.F32 R36, -RZ, R36.H1_H1 ;  /* 0x30000024ff247230 */ /* 0x000fe40000004100 */
[----:B------:R-:W-:Y:S01]  /*15fe0*/  FMUL.FTZ R39, R8, R7 ;  /* 0x0000000708277220 */ /* 0x000fe20000410000 */
[----:B------:R-:W-:Y:S01]  /*15ff0*/  HADD2.F32 R10, -RZ, R6.H1_H1 ;  /* 0x30000006ff0a7230 */ /* 0x000fe20000004100 */
[----:B------:R-:W-:Y:S01]  /*16000*/  F2FP.SATFINITE.E4M3.F32.PACK_AB_MERGE_C R5, R48, R5, R42 ;  /* 0x000000053005723e */ /* 0x000fe2000480702a */
[----:B------:R-:W-:-:S02]  /*16010*/  HADD2.F32 R6, -RZ, R21.H0_H0 ;  /* 0x20000015ff067230 */ /* 0x000fc40000004100 */
[C---:B------:R-:W-:Y:S01]  /*16020*/  FMUL.FTZ R8, R36.reuse, R11 ;  /* 0x0000000b24087220 */ /* 0x040fe20000410000 */
[----:B------:R-:W-:Y:S02]  /*16030*/  HADD2.F32 R21, -RZ, R21.H1_H1 ;  /* 0x30000015ff157230 */ /* 0x000fe40000004100 */
[-C--:B------:R-:W-:Y:S01]  /*16040*/  FMUL.FTZ R38, R36, R10.reuse ;  /* 0x0000000a24267220 */ /* 0x080fe20000410000 */
[----:B------:R-:W-:Y:S01]  /*16050*/  F2FP.SATFINITE.E4M3.F32.PACK_AB_MERGE_C R9, R52, R9, R46 ;  /* 0x000000093409723e */ /* 0x000fe2000480702e */
[C---:B------:R-:W-:Y:S01]  /*16060*/  FFMA.FTZ R27, R6.reuse, R7, -R27 ;  /* 0x00000007061b7223 */ /* 0x040fe2000001081b */
[----:B------:R-:W-:Y:S02]  /*16070*/  HADD2.F32 R7, -RZ, R31.H0_H0 ;  /* 0x2000001fff077230 */ /* 0x000fe40000004100 */
[----:B------:R-:W-:Y:S01]  /*16080*/  FFMA.FTZ R36, R21, R10, -R8 ;  /* 0x0000000a15247223 */ /* 0x000fe20000010808 */
[----:B------:R-:W-:Y:S02]  /*16090*/  HADD2.F32 R10, -RZ, R50.H0_H0 ;  /* 0x20000032ff0a7230 */ /* 0x000fe40000004100 */
[----:B------:R-:W-:Y:S01]  /*160a0*/  FFMA.FTZ R39, R6, R25, R39 ;  /* 0x0000001906277223 */ /* 0x000fe20000010027 */
[----:B------:R-:W-:-:S02]  /*160b0*/  HADD2.F32 R8, -RZ, R20.H0_H0 ;  /* 0x20000014ff087230 */ /* 0x000fc40000004100 */
[----:B------:R-:W-:Y:S01]  /*160c0*/  FFMA.FTZ R38, R21, R11, R38 ;  /* 0x0000000b15267223 */ /* 0x000fe20000010026 */
[----:B------:R-:W-:Y:S02]  /*160d0*/  HADD2.F32 R50, -RZ, R50.H1_H1 ;  /* 0x30000032ff327230 */ /* 0x000fe40000004100 */
[C---:B------:R-:W-:Y:S01]  /*160e0*/  FMUL.FTZ R11, R7.reuse, R10 ;  /* 0x0000000a070b7220 */ /* 0x040fe20000410000 */
[----:B------:R-:W-:Y:S02]  /*160f0*/  HADD2.F32 R31, -RZ, R31.H1_H1 ;  /* 0x3000001fff1f7230 */ /* 0x000fe40000004100 */
[----:B------:R-:W-:Y:S01]  /*16100*/  FMUL.FTZ R7, R7, R8 ;  /* 0x0000000807077220 */ /* 0x000fe20000410000 */
[----:B------:R-:W-:Y:S01]  /*16110*/  HADD2.F32 R20, -RZ, R20.H1_H1 ;  /* 0x30000014ff147230 */ /* 0x000fe20000004100 */
[----:B------:R-:W-:Y:S01]  /*16120*/  F2FP.SATFINITE.E4M3.F32.PACK_AB_MERGE_C R27, R36, R27, RZ ;  /* 0x0000001b241b723e */ /* 0x000fe200048070ff */
[--C-:B------:R-:W-:Y:S02]  /*16130*/  HADD2.F32 R6, -RZ, R4.reuse.H0_H0 ;  /* 0x20000004ff067230 */ /* 0x100fe40000004100 */
[----:B------:R-:W-:Y:S01]  /*16140*/  FMUL.FTZ R25, R31, R50 ;  /* 0x000000321f197220 */ /* 0x000fe20000410000 */
[----:B------:R-:W-:-:S02]  /*16150*/  HADD2.F32 R4, -RZ, R4.H1_H1 ;  /* 0x30000004ff047230 */ /* 0x000fc40000004100 */
[----:B------:R-:W-:Y:S01]  /*16160*/  FMUL.FTZ R31, R31, R20 ;  /* 0x000000141f1f7220 */ /* 0x000fe20000410000 */
[----:B------:R-:W-:Y:S01]  /*16170*/  F2FP.SATFINITE.E4M3.F32.PACK_AB_MERGE_C R38, R38, R39, RZ ;  /* 0x000000272626723e */ /* 0x000fe200048070ff */
[C---:B------:R-:W-:Y:S01]  /*16180*/  FFMA.FTZ R21, R6.reuse, R8, -R11 ;  /* 0x0000000806157223 */ /* 0x040fe2000001080b */
[----:B------:R-:W-:Y:S01]  /*16190*/  FFMA.FTZ R10, R6, R10, R7 ;  /* 0x0000000a060a7223 */ /* 0x000fe20000010007 */
[C---:B------:R-:W-:Y:S01]  /*161a0*/  FFMA.FTZ R6, R4.reuse, R20, -R25 ;  /* 0x0000001404067223 */ /* 0x040fe20000010819 */
[----:B------:R-:W-:Y:S01]  /*161b0*/  FFMA.FTZ R31, R4, R50, R31 ;  /* 0x00000032041f7223 */ /* 0x000fe2000001001f */
[----:B------:R-:W-:Y:S02]  /*161c0*/  F2FP.SATFINITE.E4M3.F32.PACK_AB_MERGE_C R7, R59, R56, RZ ;  /* 0x000000383b07723e */ /* 0x000fe400048070ff */
[----:B------:R-:W-:Y:S02]  /*161d0*/  F2FP.SATFINITE.E4M3.F32.PACK_AB_MERGE_C R4, R30, R41, RZ ;  /* 0x000000291e04723e */ /* 0x000fe400048070ff */
[----:B------:R-:W-:-:S02]  /*161e0*/  F2FP.SATFINITE.E4M3.F32.PACK_AB_MERGE_C R11, R58, R57, RZ ;  /* 0x000000393a0b723e */ /* 0x000fc400048070ff */
[----:B------:R-:W-:Y:S02]  /*161f0*/  F2FP.SATFINITE.E4M3.F32.PACK_AB_MERGE_C R8, R43, R28, RZ ;  /* 0x0000001c2b08723e */ /* 0x000fe400048070ff */
[----:B------:R-:W-:Y:S02]  /*16200*/  F2FP.SATFINITE.E4M3.F32.PACK_AB_MERGE_C R7, R40, R53, R7 ;  /* 0x000000352807723e */ /* 0x000fe40004807007 */
[----:B------:R-:W-:Y:S02]  /*16210*/  F2FP.SATFINITE.E4M3.F32.PACK_AB_MERGE_C R4, R26, R29, R4 ;  /* 0x0000001d1a04723e */ /* 0x000fe40004807004 */
[----:B------:R-:W-:Y:S02]  /*16220*/  F2FP.SATFINITE.E4M3.F32.PACK_AB_MERGE_C R6, R6, R21, R27 ;  /* 0x000000150606723e */ /* 0x000fe4000480701b */
[----:B------:R-:W-:Y:S02]  /*16230*/  F2FP.SATFINITE.E4M3.F32.PACK_AB_MERGE_C R11, R54, R49, R11 ;  /* 0x00000031360b723e */ /* 0x000fe4000480700b */
[----:B------:R-:W-:Y:S01]  /*16240*/  F2FP.SATFINITE.E4M3.F32.PACK_AB_MERGE_C R8, R24, R37, R8 ;  /* 0x000000251808723e */ /* 0x000fe20004807008 */
[----:B------:R3:W-:Y:S01]  /*16250*/  STS.128 [R60+0x1e200], R4 ;  /* 0x01e200043c007388 */ /* 0x0007e20000000c00 */
[----:B------:R-:W-:-:S05]  /*16260*/  F2FP.SATFINITE.E4M3.F32.PACK_AB_MERGE_C R10, R31, R10, R38 ;  /* 0x0000000a1f0a723e */ /* 0x000fca0004807026 */
[----:B------:R3:W-:Y:S02]  /*16270*/  STS.128 [R0+0x1e200], R8 ;  /* 0x01e2000800007388 */ /* 0x0007e40000000c00 */
.L_x_621:
[----:B------:R-:W-:Y:S05]  /*16280*/  BSYNC B1 ;  /* 0x0000000000017941 */ /* 0x000fea0003800000 */
.L_x_620:
[----:B------:R-:W-:Y:S05]  /*16290*/  @P2 BRA `(.L_x_602) ;  /* 0x0000000c00e02947 */ /* 0x000fea0003800000 */
[----:B--23--:R-:W2:Y:S04]  /*162a0*/  LDL R0, [R1+0x48] ;  /* 0x0000480001007983 */ /* 0x00cea80000100800 */
[----:B------:R-:W3:Y:S01]  /*162b0*/  LDL R51, [R1+0x60] ;  /* 0x0000600001337983 */ /* 0x000ee20000100800 */
[----:B-----5:R-:W-:Y:S02]  /*162c0*/  SHF.R.U32.HI R4, RZ, 0x8, R32 ;  /* 0x00000008ff047819 */ /* 0x020fe40000011620 */
[----:B------:R-:W-:Y:S02]  /*162d0*/  SHF.R.U32.HI R8, RZ, 0x8, R34 ;  /* 0x00000008ff087819 */ /* 0x000fe40000011622 */
[----:B------:R-:W-:Y:S02]  /*162e0*/  LOP3.LUT R5, R4, 0xff, RZ, 0xc0, !PT ;  /* 0x000000ff04057812 */ /* 0x000fe400078ec0ff */
[----:B------:R-:W-:-:S02]  /*162f0*/  LOP3.LUT R4, R34, 0xff, RZ, 0xc0, !PT ;  /* 0x000000ff22047812 */ /* 0x000fc400078ec0ff */
[----:B------:R-:W-:Y:S02]  /*16300*/  LOP3.LUT R9, R8, 0xff, RZ, 0xc0, !PT ;  /* 0x000000ff08097812 */ /* 0x000fe400078ec0ff */
[----:B------:R-:W-:Y:S02]  /*16310*/  SHF.R.U32.HI R7, RZ, 0x8, R33 ;  /* 0x00000008ff077819 */ /* 0x000fe40000011621 */
[----:B------:R-:W-:Y:S02]  /*16320*/  PRMT R25, R9, 0x7604, R4 ;  /* 0x0000760409197816 */ /* 0x000fe40000000004 */
[----:B------:R-:W-:Y:S02]  /*16330*/  LOP3.LUT R6, R33, 0xff, RZ, 0xc0, !PT ;  /* 0x000000ff21067812 */ /* 0x000fe400078ec0ff */
[----:B------:R-:W-:Y:S02]  /*16340*/  LOP3.LUT R7, R7, 0xff, RZ, 0xc0, !PT ;  /* 0x000000ff07077812 */ /* 0x000fe400078ec0ff */
[----:B------:R-:W-:-:S02]  /*16350*/  SHF.R.U32.HI R8, RZ, 0x8, R12 ;  /* 0x00000008ff087819 */ /* 0x000fc4000001160c */
[----:B------:R-:W-:Y:S02]  /*16360*/  PRMT R20, R7, 0x7604, R6 ;  /* 0x0000760407147816 */ /* 0x000fe40000000006 */
[----:B------:R-:W-:Y:S02]  /*16370*/  LOP3.LUT R7, R12, 0xff, RZ, 0xc0, !PT ;  /* 0x000000ff0c077812 */ /* 0x000fe400078ec0ff */
[----:B------:R-:W-:Y:S02]  /*16380*/  LOP3.LUT R8, R8, 0xff, RZ, 0xc0, !PT ;  /* 0x000000ff08087812 */ /* 0x000fe400078ec0ff */
[----:B------:R-:W-:Y:S02]  /*16390*/  SHF.R.U32.HI R6, RZ, 0x8, R35 ;  /* 0x00000008ff067819 */ /* 0x000fe40000011623 */
[----:B------:R-:W-:Y:S02]  /*163a0*/  PRMT R31, R8, 0x7604, R7 ;  /* 0x00007604081f7816 */ /* 0x000fe40000000007 */
[----:B------:R-:W-:-:S02]  /*163b0*/  SHF.R.U32.HI R8, RZ, 0x8, R13 ;  /* 0x00000008ff087819 */ /* 0x000fc4000001160d */
[----:B------:R-:W-:Y:S02]  /*163c0*/  LOP3.LUT R6, R6, 0xff, RZ, 0xc0, !PT ;  /* 0x000000ff06067812 */ /* 0x000fe400078ec0ff */
[----:B------:R-:W-:Y:S02]  /*163d0*/  SHF.R.U32.HI R30, RZ, 0x8, R15 ;  /* 0x00000008ff1e7819 */ /* 0x000fe4000001160f */
[----:B------:R-:W-:Y:S02]  /*163e0*/  LOP3.LUT R29, R15, 0xff, RZ, 0xc0, !PT ;  /* 0x000000ff0f1d7812 */ /* 0x000fe400078ec0ff */
[----:B------:R-:W-:Y:S02]  /*163f0*/  LOP3.LUT R30, R30, 0xff, RZ, 0xc0, !PT ;  /* 0x000000ff1e1e7812 */ /* 0x000fe400078ec0ff */
[----:B------:R-:W-:Y:S02]  /*16400*/  LOP3.LUT R26, R13, 0xff, RZ, 0xc0, !PT ;  /* 0x000000ff0d1a7812 */ /* 0x000fe400078ec0ff */
[----:B------:R-:W-:-:S02]  /*16410*/  SHF.R.U32.HI R28, RZ, 0x8, R14 ;  /* 0x00000008ff1c7819 */ /* 0x000fc4000001160e */
[----:B------:R-:W-:Y:S02]  /*16420*/  PRMT R30, R30, 0x7604, R29 ;  /* 0x000076041e1e7816 */ /* 0x000fe4000000001d */
[----:B------:R-:W-:Y:S02]  /*16430*/  SHF.R.U32.HI R29, RZ, 0x10, R13 ;  /* 0x00000010ff1d7819 */ /* 0x000fe4000001160d */
[----:B------:R-:W-:Y:S02]  /*16440*/  LOP3.LUT R27, R14, 0xff, RZ, 0xc0, !PT ;  /* 0x000000ff0e1b7812 */ /* 0x000fe400078ec0ff */
[----:B------:R-:W-:Y:S01]  /*16450*/  LOP3.LUT R28, R28, 0xff, RZ, 0xc0, !PT ;  /* 0x000000ff1c1c7812 */ /* 0x000fe200078ec0ff */
[----:B------:R-:W-:Y:S01]  /*16460*/  IMAD.U32 R29, R29, 0x10000, RZ ;  /* 0x000100001d1d7824 */ /* 0x000fe200078e00ff */
[----:B0-----:R-:W-:Y:S02]  /*16470*/  SHF.R.U32.HI R41, RZ, 0x10, R15 ;  /* 0x00000010ff297819 */ /* 0x001fe4000001160f */
[----:B------:R-:W-:-:S02]  /*16480*/  PRMT R39, R28, 0x7604, R27 ;  /* 0x000076041c277816 */ /* 0x000fc4000000001b */
[----:B------:R-:W-:Y:S01]  /*16490*/  SHF.R.U32.HI R27, RZ, 0x10, R35 ;  /* 0x00000010ff1b7819 */ /* 0x000fe20000011623 */
[----:B------:R-:W-:Y:S01]  /*164a0*/  IMAD.U32 R41, R41, 0x10000, RZ ;  /* 0x0001000029297824 */ /* 0x000fe200078e00ff */
[----:B------:R-:W-:Y:S02]  /*164b0*/  LOP3.LUT R25, R25, 0xff0000, R34, 0xf8, !PT ;  /* 0x00ff000019197812 */ /* 0x000fe400078ef822 */
[----:B------:R-:W-:Y:S02]  /*164c0*/  SHF.L.U32 R27, R27, 0x10, RZ ;  /* 0x000000101b1b7819 */ /* 0x000fe400000006ff */
[----:B------:R-:W-:Y:S02]  /*164d0*/  LOP3.LUT R31, R31, 0xff0000, R12, 0xf8, !PT ;  /* 0x00ff00001f1f7812 */ /* 0x000fe400078ef80c */
[----:B------:R-:W-:Y:S02]  /*164e0*/  LOP3.LUT R41, R30, 0xff0000, R41, 0xf8, !PT ;  /* 0x00ff00001e297812 */ /* 0x000fe400078ef829 */
[----:B------:R-:W-:-:S02]  /*164f0*/  LOP3.LUT R39, R39, 0xff0000, R14, 0xf8, !PT ;  /* 0x00ff000027277812 */ /* 0x000fc400078ef80e */
[----:B------:R-:W-:Y:S02]  /*16500*/  LOP3.LUT R41, R41, 0xff000000, R15, 0xf8, !PT ;  /* 0xff00000029297812 */ /* 0x000fe400078ef80f */
[----:B------:R-:W-:Y:S02]  /*16510*/  LOP3.LUT R40, R39, 0xff000000, R14, 0xf8, !PT ;  /* 0xff00000027287812 */ /* 0x000fe400078ef80e */
[----:B--2---:R-:W-:Y:S02]  /*16520*/  LEA.HI R3, R3, R0, RZ, 0x1c ;  /* 0x0000000003037211 */ /* 0x004fe400078fe0ff */
[----:B------:R-:W-:-:S04]  /*16530*/  LOP3.LUT R0, R32, 0xff, RZ, 0xc0, !PT ;  /* 0x000000ff20007812 */ /* 0x000fc800078ec0ff */
[----:B-1----:R-:W-:Y:S02]  /*16540*/  PRMT R21, R5, 0x7604, R0 ;  /* 0x0000760405157816 */ /* 0x002fe40000000000 */
[----:B------:R-:W-:Y:S02]  /*16550*/  SHF.R.S32.HI R0, RZ, 0x1f, R3 ;  /* 0x0000001fff007819 */ /* 0x000fe40000011403 */
[----:B------:R-:W-:Y:S02]  /*16560*/  LOP3.LUT R5, R35, 0xff, RZ, 0xc0, !PT ;  /* 0x000000ff23057812 */ /* 0x000fe400078ec0ff */
[----:B------:R-:W-:Y:S01]  /*16570*/  LEA.HI R4, R0, R3, RZ, 0x2 ;  /* 0x0000000300047211 */ /* 0x000fe200078f10ff */
[----:B------:R-:W-:Y:S01]  /*16580*/  IMAD.SHL.U32 R0, R3, 0x10, RZ ;  /* 0x0000001003007824 */ /* 0x000fe200078e00ff */
[----:B------:R-:W-:Y:S02]  /*16590*/  PRMT R24, R6, 0x7604, R5 ;  /* 0x0000760406187816 */ /* 0x000fe40000000005 */
[----:B------:R-:W-:Y:S01]  /*165a0*/  LOP3.LUT R21, R21, 0xff0000, R32, 0xf8, !PT ;  /* 0x00ff000015157812 */ /* 0x000fe200078ef820 */
[----:B------:R-:W-:Y:S01]  /*165b0*/  IMAD.SHL.U32 R4, R4, 0x800, RZ ;  /* 0x0000080004047824 */ /* 0x000fe200078e00ff */
[----:B------:R-:W-:-:S02]  /*165c0*/  LOP3.LUT R3, R227, 0x30, R0, 0xf8, !PT ;  /* 0x00000030e3037812 */ /* 0x000fc400078ef800 */
[----:B------:R-:W-:Y:S02]  /*165d0*/  LOP3.LUT R27, R24, 0xff0000, R27, 0xf8, !PT ;  /* 0x00ff0000181b7812 */ /* 0x000fe400078ef81b */
[----:B------:R-:W-:Y:S02]  /*165e0*/  LOP3.LUT R3, R3, R228, RZ, 0x3c, !PT ;  /* 0x000000e403037212 */ /* 0x000fe400078e3cff */
[----:B------:R-:W-:Y:S02]  /*165f0*/  LOP3.LUT R0, R4, 0xffffe000, RZ, 0xc0, !PT ;  /* 0xffffe00004007812 */ /* 0x000fe400078ec0ff */
[----:B---3--:R-:W0:Y:S02]  /*16600*/  LDS.128 R4, [R51+0x1e200] ;  /* 0x01e2000033047984 */ /* 0x008e240000000c00 */
[----:B------:R-:W-:-:S05]  /*16610*/  IADD3 R3, R3, R229, R0 ;  /* 0x000000e503037210 */ /* 0x000fca0007ffe000 */
[----:B------:R-:W-:Y:S01]  /*16620*/  IMAD.IADD R0, R16, 0x1, R3 ;  /* 0x0000000110007824 */ /* 0x000fe200078e0203 */
[----:B------:R-:W-:-:S04]  /*16630*/  LOP3.LUT R3, R8, 0xff, RZ, 0xc0, !PT ;  /* 0x000000ff08037812 */ /* 0x000fc800078ec0ff */
[----:B------:R-:W1:Y:S01]  /*16640*/  LDS.128 R8, [R0+0x1e200] ;  /* 0x01e2000000087984 */ /* 0x000e620000000c00 */
[----:B------:R-:W-:Y:S02]  /*16650*/  PRMT R26, R3, 0x7604, R26 ;  /* 0x00007604031a7816 */ /* 0x000fe4000000001a */
[----:B------:R-:W-:Y:S02]  /*16660*/  SHF.R.U32.HI R3, RZ, 0x10, R33 ;  /* 0x00000010ff037819 */ /* 0x000fe40000011621 */
[----:B------:R-:W-:Y:S02]  /*16670*/  LOP3.LUT R37, R26, 0xff0000, R29, 0xf8, !PT ;  /* 0x00ff00001a257812 */ /* 0x000fe400078ef81d */
[----:B------:R-:W-:Y:S01]  /*16680*/  LOP3.LUT R29, R21, 0xff000000, R32, 0xf8, !PT ;  /* 0xff000000151d7812 */ /* 0x000fe200078ef820 */
[----:B------:R-:W-:Y:S01]  /*16690*/  IMAD.U32 R3, R3, 0x10000, RZ ;  /* 0x0001000003037824 */ /* 0x000fe200078e00ff */
[----:B------:R-:W-:-:S04]  /*166a0*/  LOP3.LUT R37, R37, 0xff000000, R13, 0xf8, !PT ;  /* 0xff00000025257812 */ /* 0x000fc800078ef80d */
[----:B------:R-:W-:Y:S02]  /*166b0*/  LOP3.LUT R3, R20, 0xff0000, R3, 0xf8, !PT ;  /* 0x00ff000014037812 */ /* 0x000fe400078ef803 */
[----:B------:R-:W-:Y:S02]  /*166c0*/  F2FP.F16.E4M3.UNPACK_B R36, R37 ;  /* 0x00000025ff24723e */ /* 0x000fe400020006ff */
[----:B------:R-:W-:Y:S02]  /*166d0*/  LOP3.LUT R32, R3, 0xff000000, R33, 0xf8, !PT ;  /* 0xff00000003207812 */ /* 0x000fe400078ef821 */
[----:B------:R-:W-:Y:S01]  /*166e0*/  LOP3.LUT R33, R25, 0xff000000, R34, 0xf8, !PT ;  /* 0xff00000019217812 */ /* 0x000fe200078ef822 */
[--C-:B------:R-:W-:Y:S01]  /*166f0*/  HADD2.F32 R38, -RZ, R36.reuse.H0_H0 ;  /* 0x20000024ff267230 */ /* 0x100fe20000004100 */
[----:B------:R-:W-:Y:S01]  /*16700*/  F2FP.F16.E4M3.UNPACK_B R30, R32 ;  /* 0x00000020ff1e723e */ /* 0x000fe200020006ff */
[----:B------:R-:W-:Y:S01]  /*16710*/  HADD2.F32 R36, -RZ, R36.H1_H1 ;  /* 0x30000024ff247230 */ /* 0x000fe20000004100 */
[----:B------:R-:W-:-:S02]  /*16720*/  LOP3.LUT R34, R27, 0xff000000, R35, 0xf8, !PT ;  /* 0xff0000001b227812 */ /* 0x000fc400078ef823 */
[----:B------:R-:W-:Y:S01]  /*16730*/  LOP3.LUT R35, R31, 0xff000000, R12, 0xf8, !PT ;  /* 0xff0000001f237812 */ /* 0x000fe200078ef80c */
[--C-:B------:R-:W-:Y:S01]  /*16740*/  HADD2.F32 R31, -RZ, R30.reuse.H0_H0 ;  /* 0x2000001eff1f7230 */ /* 0x100fe20000004100 */
[----:B------:R-:W-:Y:S01]  /*16750*/  F2FP.F16.E4M3.UNPACK_B R37, R37.H1 ;  /* 0x00000025ff25723e */ /* 0x000fe200030006ff */
[----:B------:R-:W-:Y:S01]  /*16760*/  HADD2.F32 R30, -RZ, R30.H1_H1 ;  /* 0x3000001eff1e7230 */ /* 0x000fe20000004100 */
[-C--:B0-----:R-:W-:Y:S02]  /*16770*/  F2FP.F16.E4M3.UNPACK_B R12, R5.reuse ;  /* 0x00000005ff0c723e */ /* 0x081fe400020006ff */
[----:B------:R-:W-:Y:S02]  /*16780*/  F2FP.F16.E4M3.UNPACK_B R13, R5.H1 ;  /* 0x00000005ff0d723e */ /* 0x000fe400030006ff */
[-C--:B------:R-:W-:Y:S02]  /*16790*/  F2FP.F16.E4M3.UNPACK_B R15, R7.reuse ;  /* 0x00000007ff0f723e */ /* 0x080fe400020006ff */
[----:B------:R-:W-:-:S02]  /*167a0*/  F2FP.F16.E4M3.UNPACK_B R20, R7.H1 ;  /* 0x00000007ff14723e */ /* 0x000fc400030006ff */
[-C--:B------:R-:W-:Y:S02]  /*167b0*/  F2FP.F16.E4M3.UNPACK_B R7, R6.reuse ;  /* 0x00000006ff07723e */ /* 0x080fe400020006ff */
[----:B------:R-:W-:Y:S01]  /*167c0*/  F2FP.F16.E4M3.UNPACK_B R14, R6.H1 ;  /* 0x00000006ff0e723e */ /* 0x000fe200030006ff */
[--C-:B------:R-:W-:Y:S01]  /*167d0*/  HADD2.F32 R6, -RZ, R12.reuse.H0_H0 ;  /* 0x2000000cff067230 */ /* 0x100fe20000004100 */
[-C--:B-1----:R-:W-:Y:S01]  /*167e0*/  F2FP.F16.E4M3.UNPACK_B R21, R9.reuse ;  /* 0x00000009ff15723e */ /* 0x082fe200020006ff */
[----:B------:R-:W-:Y:S01]  /*167f0*/  HADD2.F32 R12, -RZ, R12.H1_H1 ;  /* 0x3000000cff0c7230 */ /* 0x000fe20000004100 */
[----:B------:R-:W-:Y:S02]  /*16800*/  F2FP.F16.E4M3.UNPACK_B R24, R9.H1 ;  /* 0x00000009ff18723e */ /* 0x000fe400030006ff */
[----:B------:R-:W-:Y:S01]  /*16810*/  F2FP.F16.E4M3.UNPACK_B R32, R32.H1 ;  /* 0x00000020ff20723e */ /* 0x000fe200030006ff */
[--C-:B------:R-:W-:Y:S01]  /*16820*/  HADD2.F32 R5, -RZ, R21.reuse.H0_H0 ;  /* 0x20000015ff057230 */ /* 0x100fe20000004100 */
[-C--:B------:R-:W-:Y:S01]  /*16830*/  F2FP.F16.E4M3.UNPACK_B R25, R10.reuse ;  /* 0x0000000aff19723e */ /* 0x080fe200020006ff */
[----:B------:R-:W-:Y:S01]  /*16840*/  HADD2.F32 R21, -RZ, R21.H1_H1 ;  /* 0x30000015ff157230 */ /* 0x000fe20000004100 */
[----:B------:R-:W-:Y:S01]  /*16850*/  F2FP.F16.E4M3.UNPACK_B R26, R10.H1 ;  /* 0x0000000aff1a723e */ /* 0x000fe200030006ff */
[----:B------:R-:W-:-:S02]  /*16860*/  HADD2.F32 R10, -RZ, R24.H0_H0 ;  /* 0x20000018ff0a7230 */ /* 0x000fc40000004100 */
[C---:B------:R-:W-:Y:S01]  /*16870*/  FMUL.FTZ R9, R5.reuse, R38 ;  /* 0x0000002605097220 */ /* 0x040fe20000410000 */
[-C--:B------:R-:W-:Y:S01]  /*16880*/  FMUL.FTZ R39, R5, R31.reuse ;  /* 0x0000001f05277220 */ /* 0x080fe20000410000 */
[C---:B------:R-:W-:Y:S01]  /*16890*/  FMUL.FTZ R43, R21.reuse, R36 ;  /* 0x00000024152b7220 */ /* 0x040fe20000410000 */
[----:B------:R-:W-:Y:S01]  /*168a0*/  FMUL.FTZ R21, R21, R30 ;  /* 0x0000001e15157220 */ /* 0x000fe20000410000 */
[C---:B------:R-:W-:Y:S01]  /*168b0*/  FFMA.FTZ R5, R6.reuse, R31, -R9 ;  /* 0x0000001f06057223 */ /* 0x040fe20000010809 */
[----:B------:R-:W-:Y:S01]  /*168c0*/  FFMA.FTZ R9, R6, R38, R39 ;  /* 0x0000002606097223 */ /* 0x000fe20000010027 */
[----:B------:R-:W-:Y:S02]  /*168d0*/  HADD2.F32 R39, -RZ, R37.H0_H0 ;  /* 0x20000025ff277230 */ /* 0x000fe40000004100 */
[----:B------:R-:W-:Y:S01]  /*168e0*/  FFMA.FTZ R38, R12, R30, -R43 ;  /* 0x0000001e0c267223 */ /* 0x000fe2000001082b */
[----:B------:R-:W-:Y:S01]  /*168f0*/  HADD2.F32 R31, -RZ, R32.H0_H0 ;  /* 0x20000020ff1f7230 */ /* 0x000fe20000004100 */
[----:B------:R-:W-:Y:S01]  /*16900*/  F2FP.F16.E4M3.UNPACK_B R27, R11 ;  /* 0x0000000bff1b723e */ /* 0x000fe200020006ff */
[----:B------:R-:W-:-:S02]  /*16910*/  HADD2.F32 R6, -RZ, R13.H0_H0 ;  /* 0x2000000dff067230 */ /* 0x000fc40000004100 */
[----:B------:R-:W-:Y:S01]  /*16920*/  FMUL.FTZ R45, R10, R39 ;  /* 0x000000270a2d7220 */ /* 0x000fe20000410000 */
[----:B------:R-:W-:Y:S01]  /*16930*/  FFMA.FTZ R36, R12, R36, R21 ;  /* 0x000000240c247223 */ /* 0x000fe20000010015 */
[----:B------:R-:W-:Y:S01]  /*16940*/  FMUL.FTZ R10, R10, R31 ;  /* 0x0000001f0a0a7220 */ /* 0x000fe20000410000 */
[----:B------:R-:W-:Y:S01]  /*16950*/  F2FP.F16.E4M3.UNPACK_B R30, R41 ;  /* 0x00000029ff1e723e */ /* 0x000fe200020006ff */
[C---:B------:R-:W-:Y:S01]  /*16960*/  FFMA.FTZ R45, R6.reuse, R31, -R45 ;  /* 0x0000001f062d7223 */ /* 0x040fe2000001082d */
[-C--:B------:R-:W-:Y:S01]  /*16970*/  F2FP.F16.E4M3.UNPACK_B R12, R34.reuse ;  /* 0x00000022ff0c723e */ /* 0x080fe200020006ff */
[----:B------:R-:W-:Y:S01]  /*16980*/  FFMA.FTZ R39, R6, R39, R10 ;  /* 0x0000002706277223 */ /* 0x000fe2000001000a */
[----:B------:R-:W-:Y:S01]  /*16990*/  HADD2.F32 R10, -RZ, R27.H0_H0 ;  /* 0x2000001bff0a7230 */ /* 0x000fe20000004100 */
[----:B------:R-:W-:Y:S01]  /*169a0*/  F2FP.F16.E4M3.UNPACK_B R28, R11.H1 ;  /* 0x0000000bff1c723e */ /* 0x000fe200030006ff */
[----:B------:R-:W-:Y:S01]  /*169b0*/  HADD2.F32 R31, -RZ, R30.H0_H0 ;  /* 0x2000001eff1f7230 */ /* 0x000fe20000004100 */
[----:B------:R-:W-:Y:S01]  /*169c0*/  F2FP.F16.E4M3.UNPACK_B R41, R41.H1 ;  /* 0x00000029ff29723e */ /* 0x000fe200030006ff */
[----:B------:R-:W-:Y:S01]  /*169d0*/  HADD2.F32 R37, -RZ, R37.H1_H1 ;  /* 0x30000025ff257230 */ /* 0x000fe20000004100 */
[----:B------:R-:W-:Y:S01]  /*169e0*/  F2FP.F16.E4M3.UNPACK_B R34, R34.H1 ;  /* 0x00000022ff22723e */ /* 0x000fe200030006ff */
[----:B------:R-:W-:-:S02]  /*169f0*/  HADD2.F32 R24, -RZ, R24.H1_H1 ;  /* 0x30000018ff187230 */ /* 0x000fc40000004100 */
[----:B------:R-:W-:Y:S01]  /*16a00*/  FMUL.FTZ R43, R10, R31 ;  /* 0x0000001f0a2b7220 */ /* 0x000fe20000410000 */
[----:B------:R-:W-:Y:S01]  /*16a10*/  HADD2.F32 R21, -RZ, R12.H0_H0 ;  /* 0x2000000cff157230 */ /* 0x000fe20000004100 */
[----:B------:R-:W-:Y:S01]  /*16a20*/  F2FP.F16.E4M3.UNPACK_B R11, R8 ;  /* 0x00000008ff0b723e */ /* 0x000fe200020006ff */
[----:B------:R-:W-:Y:S02]  /*16a30*/  HADD2.F32 R32, -RZ, R32.H1_H1 ;  /* 0x30000020ff207230 */ /* 0x000fe40000004100 */
[----:B------:R-:W-:Y:S01]  /*16a40*/  FMUL.FTZ R42, R24, R37 ;  /* 0x00000025182a7220 */ /* 0x000fe20000410000 */
[----:B------:R-:W-:Y:S02]  /*16a50*/  HADD2.F32 R13, -RZ, R13.H1_H1 ;  /* 0x3000000dff0d7230 */ /* 0x000fe40000004100 */
[----:B------:R-:W-:Y:S01]  /*16a60*/  FMUL.FTZ R10, R10, R21 ;  /* 0x000000150a0a7220 */ /* 0x000fe20000410000 */
[----:B------:R-:W-:Y:S02]  /*16a70*/  HADD2.F32 R6, -RZ, R15.H0_H0 ;  /* 0x2000000fff067230 */ /* 0x000fe40000004100 */
[----:B------:R-:W-:Y:S01]  /*16a80*/  FMUL.FTZ R24, R24, R32 ;  /* 0x0000002018187220 */ /* 0x000fe20000410000 */
[----:B------:R-:W-:-:S02]  /*16a90*/  HADD2.F32 R30, -RZ, R30.H1_H1 ;  /* 0x3000001eff1e7230 */ /* 0x000fc40000004100 */
[C---:B------:R-:W-:Y:S01]  /*16aa0*/  FFMA.FTZ R42, R13.reuse, R32, -R42 ;  /* 0x000000200d2a7223 */ /* 0x040fe2000001082a */
[----:B------:R-:W-:Y:S02]  /*16ab0*/  HADD2.F32 R27, -RZ, R27.H1_H1 ;  /* 0x3000001bff1b7230 */ /* 0x000fe40000004100 */
[C---:B------:R-:W-:Y:S01]  /*16ac0*/  FFMA.FTZ R43, R6.reuse, R21, -R43 ;  /* 0x00000015062b7223 */ /* 0x040fe2000001082b */
[----:B------:R-:W-:Y:S01]  /*16ad0*/  FFMA.FTZ R46, R6, R31, R10 ;  /* 0x0000001f062e7223 */ /* 0x000fe2000001000a */
[----:B------:R-:W-:Y:S01]  /*16ae0*/  FFMA.FTZ R32, R13, R37, R24 ;  /* 0x000000250d207223 */ /* 0x000fe20000010018 */
[----:B------:R-:W-:Y:S02]  /*16af0*/  HADD2.F32 R21, -RZ, R41.H0_H0 ;  /* 0x20000029ff157230 */ /* 0x000fe40000004100 */
[----:B------:R-:W-:Y:S01]  /*16b00*/  FMUL.FTZ R24, R27, R30 ;  /* 0x0000001e1b187220 */ /* 0x000fe20000410000 */
[----:B------:R-:W-:Y:S01]  /*16b10*/  HADD2.F32 R10, -RZ, R28.H0_H0 ;  /* 0x2000001cff0a7230 */ /* 0x000fe20000004100 */
[----:B------:R-:W-:Y:S01]  /*16b20*/  F2FP.F16.E4M3.UNPACK_B R8, R8.H1 ;  /* 0x00000008ff08723e */ /* 0x000fe200030006ff */
[----:B------:R-:W-:Y:S01]  /*16b30*/  HADD2.F32 R13, -RZ, R34.H0_H0 ;  /* 0x20000022ff0d7230 */ /* 0x000fe20000004100 */
[----:B------:R-:W-:Y:S01]  /*16b40*/  F2FP.F16.E4M3.UNPACK_B R3, R4 ;  /* 0x00000004ff03723e */ /* 0x000fe200020006ff */
[----:B------:R-:W-:-:S02]  /*16b50*/  HADD2.F32 R6, -RZ, R20.H0_H0 ;  /* 0x20000014ff067230 */ /* 0x000fc40000004100 */
[C---:B------:R-:W-:Y:S01]  /*16b60*/  FMUL.FTZ R31, R10.reuse, R21 ;  /* 0x000000150a1f7220 */ /* 0x040fe20000410000 */
[----:B------:R-:W-:Y:S02]  /*16b70*/  HADD2.F32 R12, -RZ, R12.H1_H1 ;  /* 0x3000000cff0c7230 */ /* 0x000fe40000004100 */
[----:B------:R-:W-:Y:S01]  /*16b80*/  FMUL.FTZ R10, R10, R13 ;  /* 0x0000000d0a0a7220 */ /* 0x000fe20000410000 */
[----:B------:R-:W-:Y:S01]  /*16b90*/  HADD2.F32 R15, -RZ, R15.H1_H1 ;  /* 0x3000000fff0f7230 */ /* 0x000fe20000004100 */
[----:B------:R-:W-:Y:S01]  /*16ba0*/  F2FP.F16.E4M3.UNPACK_B R4, R4.H1 ;  /* 0x00000004ff04723e */ /* 0x000fe200030006ff */
[----:B------:R-:W-:Y:S02]  /*16bb0*/  HADD2.F32 R41, -RZ, R41.H1_H1 ;  /* 0x30000029ff297230 */ /* 0x000fe40000004100 */
[C---:B------:R-:W-:Y:S01]  /*16bc0*/  FFMA.FTZ R50, R6.reuse, R21, R10 ;  /* 0x0000001506327223 */ /* 0x040fe2000001000a */
[-C--:B------:R-:W-:Y:S01]  /*16bd0*/  FMUL.FTZ R27, R27, R12.reuse ;  /* 0x0000000c1b1b7220 */ /* 0x080fe20000410000 */
[C---:B------:R-:W-:Y:S01]  /*16be0*/  FFMA.FTZ R48, R15.reuse, R12, -R24 ;  /* 0x0000000c0f307223 */ /* 0x040fe20000010818 */
[----:B------:R-:W-:Y:S01]  /*16bf0*/  F2FP.F16.E4M3.UNPACK_B R21, R35.H1 ;  /* 0x00000023ff15723e */ /* 0x000fe200030006ff */
[----:B------:R-:W-:Y:S01]  /*16c00*/  HADD2.F32 R28, -RZ, R28.H1_H1 ;  /* 0x3000001cff1c7230 */ /* 0x000fe20000004100 */
[----:B------:R-:W-:Y:S01]  /*16c10*/  F2FP.F16.E4M3.UNPACK_B R12, R29.H1 ;  /* 0x0000001dff0c723e */ /* 0x000fe200030006ff */
[----:B------:R-:W-:Y:S01]  /*16c20*/  FFMA.FTZ R47, R15, R30, R27 ;  /* 0x0000001e0f2f7223 */ /* 0x000fe2000001001b */
[----:B------:R-:W-:Y:S01]  /*16c30*/  FFMA.FTZ R49, R6, R13, -R31 ;  /* 0x0000000d06317223 */ /* 0x000fe2000001081f */
[----:B------:R-:W-:-:S02]  /*16c40*/  HADD2.F32 R15, -RZ, R34.H1_H1 ;  /* 0x30000022ff0f7230 */ /* 0x000fc40000004100 */
[C---:B------:R-:W-:Y:S01]  /*16c50*/  FMUL.FTZ R37, R28.reuse, R41 ;  /* 0x000000291c257220 */ /* 0x040fe20000410000 */
[----:B------:R-:W-:Y:S01]  /*16c60*/  HADD2.F32 R27, -RZ, R21.H0_H0 ;  /* 0x20000015ff1b7230 */ /* 0x000fe20000004100 */
[----:B------:R-:W-:Y:S01]  /*16c70*/  F2FP.F16.E4M3.UNPACK_B R35, R35 ;  /* 0x00000023ff23723e */ /* 0x000fe200020006ff */
[----:B------:R-:W-:Y:S02]  /*16c80*/  HADD2.F32 R10, -RZ, R8.H0_H0 ;  /* 0x20000008ff0a7230 */ /* 0x000fe40000004100 */
[----:B------:R-:W-:Y:S01]  /*16c90*/  FMUL.FTZ R28, R28, R15 ;  /* 0x0000000f1c1c7220 */ /* 0x000fe20000410000 */
[----:B------:R-:W-:Y:S01]  /*16ca0*/  HADD2.F32 R13, -RZ, R12.H0_H0 ;  /* 0x2000000cff0d7230 */ /* 0x000fe20000004100 */
[----:B------:R-:W-:Y:S01]  /*16cb0*/  F2FP.F16.E4M3.UNPACK_B R29, R29 ;  /* 0x0000001dff1d723e */ /* 0x000fe200020006ff */
[----:B------:R-:W-:Y:S02]  /*16cc0*/  HADD2.F32 R20, -RZ, R20.H1_H1 ;  /* 0x30000014ff147230 */ /* 0x000fe40000004100 */
[----:B------:R-:W-:Y:S01]  /*16cd0*/  FMUL.FTZ R31, R10, R27 ;  /* 0x0000001b0a1f7220 */ /* 0x000fe20000410000 */
[----:B------:R-:W-:-:S02]  /*16ce0*/  HADD2.F32 R6, -RZ, R4.H0_H0 ;  /* 0x20000004ff067230 */ /* 0x000fc40000004100 */
[----:B------:R-:W-:Y:S01]  /*16cf0*/  FMUL.FTZ R10, R10, R13 ;  /* 0x0000000d0a0a7220 */ /* 0x000fe20000410000 */
[----:B------:R-:W-:Y:S02]  /*16d00*/  HADD2.F32 R21, -RZ, R21.H1_H1 ;  /* 0x30000015ff157230 */ /* 0x000fe40000004100 */
[----:B------:R-:W-:Y:S01]  /*16d10*/  FFMA.FTZ R41, R20, R41, R28 ;  /* 0x0000002914297223 */ /* 0x000fe2000001001c */
[----:B------:R-:W-:Y:S02]  /*16d20*/  HADD2.F32 R8, -RZ, R8.H1_H1 ;  /* 0x30000008ff087230 */ /* 0x000fe40000004100 */
[C---:B------:R-:W-:Y:S01]  /*16d30*/  FFMA.FTZ R31, R6.reuse, R13, -R31 ;  /* 0x0000000d061f7223 */ /* 0x040fe2000001081f */
[----:B------:R-:W-:Y:S01]  /*16d40*/  FFMA.FTZ R28, R6, R27, R10 ;  /* 0x0000001b061c7223 */ /* 0x000fe2000001000a */
[----:B------:R-:W-:Y:S02]  /*16d50*/  HADD2.F32 R13, -RZ, R12.H1_H1 ;  /* 0x3000000cff0d7230 */ /* 0x000fe40000004100 */
[----:B------:R-:W-:Y:S01]  /*16d60*/  FFMA.FTZ R34, R20, R15, -R37 ;  /* 0x0000000f14227223 */ /* 0x000fe20000010825 */
        /* <DEDUP_REMOVED lines=8> */
[----:B------:R-:W-:-:S02]  /*16df0*/  HADD2.F32 R10, -RZ, R35.H1_H1 ;  /* 0x30000023ff0a7230 */ /* 0x000fc40000004100 */
[C---:B------:R-:W-:Y:S01]  /*16e00*/  FMUL.FTZ R21, R6.reuse, R15 ;  /* 0x0000000f06157220 */ /* 0x040fe20000410000 */
[----:B------:R-:W-:Y:S02]  /*16e10*/  HADD2.F32 R11, -RZ, R11.H1_H1 ;  /* 0x3000000bff0b7230 */ /* 0x000fe40000004100 */
[-C--:B------:R-:W-:Y:S01]  /*16e20*/  FMUL.FTZ R27, R6, R13.reuse ;  /* 0x0000000d061b7220 */ /* 0x080fe20000410000 */
[----:B------:R-:W-:Y:S01]  /*16e30*/  HADD2.F32 R4, -RZ, R3.H0_H0 ;  /* 0x20000003ff047230 */ /* 0x000fe20000004100 */
[----:B------:R-:W-:Y:S01]  /*16e40*/  F2FP.F16.E4M3.UNPACK_B R12, R40.H1 ;  /* 0x00000028ff0c723e */ /* 0x000fe200030006ff */
[----:B------:R-:W-:Y:S02]  /*16e50*/  HADD2.F32 R6, -RZ, R29.H1_H1 ;  /* 0x3000001dff067230 */ /* 0x000fe40000004100 */
[C---:B------:R-:W-:Y:S01]  /*16e60*/  FMUL.FTZ R20, R11.reuse, R10 ;  /* 0x0000000a0b147220 */ /* 0x040fe20000410000 */
[----:B------:R-:W-:Y:S02]  /*16e70*/  HADD2.F32 R3, -RZ, R3.H1_H1 ;  /* 0x30000003ff037230 */ /* 0x000fe40000004100 */
[C---:B------:R-:W-:Y:S01]  /*16e80*/  FFMA.FTZ R21, R4.reuse, R13, -R21 ;  /* 0x0000000d04157223 */ /* 0x040fe20000010815 */
[----:B------:R-:W-:Y:S01]  /*16e90*/  FFMA.FTZ R27, R4, R15, R27 ;  /* 0x0000000f041b7223 */ /* 0x000fe2000001001b */
[----:B------:R-:W-:Y:S01]  /*16ea0*/  F2FP.F16.E4M3.UNPACK_B R8, R33.H1 ;  /* 0x00000021ff08723e */ /* 0x000fe200030006ff */
[----:B------:R-:W-:Y:S01]  /*16eb0*/  FMUL.FTZ R11, R11, R6 ;  /* 0x000000060b0b7220 */ /* 0x000fe20000410000 */
[----:B------:R-:W-:-:S02]  /*16ec0*/  HADD2.F32 R13, -RZ, R12.H0_H0 ;  /* 0x2000000cff0d7230 */ /* 0x000fc40000004100 */
[C---:B------:R-:W-:Y:S01]  /*16ed0*/  FFMA.FTZ R20, R3.reuse, R6, -R20 ;  /* 0x0000000603147223 */ /* 0x040fe20000010814 */
[----:B------:R-:W-:Y:S02]  /*16ee0*/  HADD2.F32 R4, -RZ, R26.H0_H0 ;  /* 0x2000001aff047230 */ /* 0x000fe40000004100 */
[----:B------:R-:W-:Y:S01]  /*16ef0*/  FFMA.FTZ R24, R3, R10, R11 ;  /* 0x0000000a03187223 */ /* 0x000fe2000001000b */
[--C-:B------:R-:W-:Y:S01]  /*16f00*/  HADD2.F32 R6, -RZ, R8.reuse.H0_H0 ;  /* 0x20000008ff067230 */ /* 0x100fe20000004100 */
[----:B------:R-:W-:Y:S01]  /*16f10*/  F2FP.F16.E4M3.UNPACK_B R33, R33 ;  /* 0x00000021ff21723e */ /* 0x000fe200020006ff */
[----:B------:R-:W-:Y:S02]  /*16f20*/  HADD2.F32 R11, -RZ, R8.H1_H1 ;  /* 0x30000008ff0b7230 */ /* 0x000fe40000004100 */
[C---:B------:R-:W-:Y:S01]  /*16f30*/  FMUL.FTZ R8, R4.reuse, R13 ;  /* 0x0000000d04087220 */ /* 0x040fe20000410000 */
[----:B------:R-:W-:Y:S02]  /*16f40*/  HADD2.F32 R3, -RZ, R14.H0_H0 ;  /* 0x2000000eff037230 */ /* 0x000fe40000004100 */
[----:B------:R-:W-:Y:S01]  /*16f50*/  FMUL.FTZ R4, R4, R6 ;  /* 0x0000000604047220 */ /* 0x000fe20000410000 */
[----:B------:R-:W-:Y:S01]  /*16f60*/  HADD2.F32 R15, -RZ, R12.H1_H1 ;  /* 0x3000000cff0f7230 */ /* 0x000fe20000004100 */
[----:B------:R-:W-:Y:S01]  /*16f70*/  F2FP.F16.E4M3.UNPACK_B R40, R40 ;  /* 0x00000028ff28723e */ /* 0x000fe200020006ff */
[----:B------:R-:W-:-:S02]  /*16f80*/  HADD2.F32 R26, -RZ, R26.H1_H1 ;  /* 0x3000001aff1a7230 */ /* 0x000fc40000004100 */
[C---:B------:R-:W-:Y:S01]  /*16f90*/  FFMA.FTZ R29, R3.reuse, R6, -R8 ;  /* 0x00000006031d7223 */ /* 0x040fe20000010808 */
[----:B------:R-:W-:Y:S02]  /*16fa0*/  HADD2.F32 R14, -RZ, R14.H1_H1 ;  /* 0x3000000eff0e7230 */ /* 0x000fe40000004100 */
[----:B------:R-:W-:Y:S01]  /*16fb0*/  FFMA.FTZ R13, R3, R13, R4 ;  /* 0x0000000d030d7223 */ /* 0x000fe20000010004 */
[----:B------:R-:W-:Y:S02]  /*16fc0*/  HADD2.F32 R10, -RZ, R40.H0_H0 ;  /* 0x20000028ff0a7230 */ /* 0x000fe40000004100 */
[C---:B------:R-:W-:Y:S01]  /*16fd0*/  FMUL.FTZ R35, R26.reuse, R15 ;  /* 0x0000000f1a237220 */ /* 0x040fe20000410000 */
[----:B------:R-:W-:Y:S01]  /*16fe0*/  FMUL.FTZ R6, R26, R11 ;  /* 0x0000000b1a067220 */ /* 0x000fe20000410000 */
[----:B------:R-:W-:Y:S01]  /*16ff0*/  HADD2.F32 R4, -RZ, R25.H0_H0 ;  /* 0x20000019ff047230 */ /* 0x000fe20000004100 */
[----:B------:R-:W-:Y:S01]  /*17000*/  F2FP.SATFINITE.E4M3.F32.PACK_AB_MERGE_C R42, R42, R45, RZ ;  /* 0x0000002d2a2a723e */ /* 0x000fe200048070ff */
[C---:B------:R-:W-:Y:S01]  /*17010*/  FFMA.FTZ R26, R14.reuse, R11, -R35 ;  /* 0x0000000b0e1a7223 */ /* 0x040fe20000010823 */
[----:B------:R-:W-:Y:S01]  /*17020*/  FFMA.FTZ R14, R14, R15, R6 ;  /* 0x0000000f0e0e7223 */ /* 0x000fe20000010006 */
[----:B------:R-:W-:-:S02]  /*17030*/  HADD2.F32 R6, -RZ, R33.H0_H0 ;  /* 0x20000021ff067230 */ /* 0x000fc40000004100 */
[----:B------:R-:W-:Y:S01]  /*17040*/  FMUL.FTZ R12, R4, R10 ;  /* 0x0000000a040c7220 */ /* 0x000fe20000410000 */
[----:B------:R-:W-:Y:S01]  /*17050*/  HADD2.F32 R40, -RZ, R40.H1_H1 ;  /* 0x30000028ff287230 */ /* 0x000fe20000004100 */
[----:B------:R-:W-:Y:S01]  /*17060*/  F2FP.SATFINITE.E4M3.F32.PACK_AB_MERGE_C R26, R26, R29, RZ ;  /* 0x0000001d1a1a723e */ /* 0x000fe200048070ff */
        /* <DEDUP_REMOVED lines=21> */
[----:B------:R-:W-:-:S02]  /*171c0*/  F2FP.SATFINITE.E4M3.F32.PACK_AB_MERGE_C R9, R36, R9, R32 ;  /* 0x000000092409723e */ /* 0x000fc40004807020 */
[----:B------:R-:W-:Y:S01]  /*171d0*/  F2FP.SATFINITE.E4M3.F32.PACK_AB_MERGE_C R11, R47, R46, R11 ;  /* 0x0000002e2f0b723e */ /* 0x000fe2000480700b */
[----:B------:R0:W-:Y:S01]  /*171e0*/  STS.128 [R51+0x1e200], R4 ;  /* 0x01e2000433007388 */ /* 0x0001e20000000c00 */
[----:B------:R-:W-:Y:S02]  /*171f0*/  F2FP.SATFINITE.E4M3.F32.PACK_AB_MERGE_C R8, R24, R27, R8 ;  /* 0x0000001b1808723e */ /* 0x000fe40004807008 */
[----:B------:R-:W-:-:S05]  /*17200*/  F2FP.SATFINITE.E4M3.F32.PACK_AB_MERGE_C R10, R25, R10, R13 ;  /* 0x0000000a190a723e */ /* 0x000fca000480700d */
[----:B------:R0:W-:Y:S02]  /*17210*/  STS.128 [R0+0x1e200], R8 ;  /* 0x01e2000800007388 */ /* 0x0001e40000000c00 */
.L_x_602:
[----:B------:R-:W-:Y:S05]  /*17220*/  BSYNC B0 ;  /* 0x0000000000007941 */ /* 0x000fea0003800000 */
.L_x_595:
[----:B------:R-:W-:Y:S01]  /*17230*/  @!PT LDS RZ, [RZ] ;  /* 0x00000000fffff984 */ /* 0x000fe20000000800 */
[----:B------:R-:W-:Y:S01]  /*17240*/  @!PT LDS RZ, [RZ] ;  /* 0x00000000fffff984 */ /* 0x000fe20000000800 */
[----:B------:R-:W-:Y:S01]  /*17250*/  @!PT LDS RZ, [RZ] ;  /* 0x00000000fffff984 */ /* 0x000fe20000000800 */
[----:B------:R-:W-:Y:S01]  /*17260*/  @!PT LDS RZ, [RZ] ;  /* 0x00000000fffff984 */ /* 0x000fe20000000800 */
[----:B------:R1:W-:Y:S06]  /*17270*/  MEMBAR.ALL.CTA ;  /* 0x0000000000007992 */ /* 0x0003ec0000008000 */
[----:B-1----:R-:W1:Y:S01]  /*17280*/  FENCE.VIEW.ASYNC.S ;  /* 0x00000000000073c6 */ /* 0x002e620000000000 */
[----:B------:R-:W-:Y:S05]  /*17290*/  WARPSYNC.ALL ;  /* 0x0000000000007948 */ /* 0x000fea0003800000 */
[----:B-1----:R-:W-:Y:S06]  /*172a0*/  BAR.SYNC.DEFER_BLOCKING 0xd, 0x100 ;  /* 0x0344000000007b1d */ /* 0x002fec0000010000 */
.L_x_593:
[----:B0-23--:R-:W-:-:S05]  /*172b0*/  IMAD.U32 R0, RZ, RZ, UR53 ;  /* 0x00000035ff007e24 */ /* 0x00dfca000f8e00ff */
[----:B------:R-:W-:-:S13]  /*172c0*/  ISETP.NE.AND P0, PT, R0, 0x3, PT ;  /* 0x000000030000780c */ /* 0x000fda0003f05270 */
[----:B------:R-:W-:Y:S05]  /*172d0*/  @!P0 BRA `(.L_x_622) ;  /* 0x0000000000048947 */ /* 0x000fea0003800000 */
[----:B------:R-:W-:Y:S01]  /*172e0*/  BPT.TRAP 0x1 ;  /* 0x000000040000795c */ /* 0x000fe20000300000 */
.L_x_622:
[----:B------:R-:W-:Y:S01]  /*172f0*/  IMAD R0, R147, 0x8, R16 ;  /* 0x0000000893007824 */ /* 0x000fe200078e0210 */
[----:B-1----:R-:W-:-:S04]  /*17300*/  SHF.L.U32 R3, R230, 0x1f, RZ ;  /* 0x0000001fe6037819 */ /* 0x002fc800000006ff */
[----:B------:R0:W1:Y:S01]  /*17310*/  SYNCS.PHASECHK.TRANS64.TRYWAIT P2, [R0+URZ+0x33430], R3 ;  /* 0x03343003000075a7 */ /* 0x000062000804017f */
[----:B------:R-:W-:Y:S05]  /*17320*/  @!P0 BRA `(.L_x_623) ;  /* 0x0000000000048947 */ /* 0x000fea0003800000 */
[----:B------:R-:W-:Y:S01]  /*17330*/  BPT.TRAP 0x1 ;  /* 0x000000040000795c */ /* 0x000fe20000300000 */
.L_x_623:
[----:B----45:R-:W2:Y:S01]  /*17340*/  S2R R4, SR_TID.X ;  /* 0x0000000000047919 */ /* 0x030ea20000002100 */
[----:B------:R-:W-:Y:S01]  /*17350*/  IMAD.MOV.U32 R119, RZ, RZ, RZ ;  /* 0x000000ffff777224 */ /* 0x000fe200078e00ff */
[----:B--2---:R-:W-:-:S04]  /*17360*/  LOP3.LUT R4, R4, 0x7f, RZ, 0xc0, !PT ;  /* 0x0000007f04047812 */ /* 0x004fc800078ec0ff */
[----:B------:R-:W-:Y:S01]  /*17370*/  ISETP.NE.AND P1, PT, R4, RZ, PT ;  /* 0x000000ff0400720c */ /* 0x000fe20003f25270 */
[----:B-1----:R-:W-:-:S12]  /*17380*/  @P2 BRA `(.L_x_624) ;  /* 0x0000000000082947 */ /* 0x002fd80003800000 */
[----:B------:R-:W1:Y:S02]  /*17390*/  SYNCS.PHASECHK.TRANS64.TRYWAIT P2, [R0+URZ+0x33430], R3 ;  /* 0x03343003000075a7 */ /* 0x000e64000804017f */
[----:B-1----:R-:W-:Y:S05]  /*173a0*/  @!P2 BRA `(.L_x_625) ;  /* 0x0000012400a4a947 */ /* 0x002fea0003800000 */
.L_x_624:
[----:B------:R-:W-:Y:S05]  /*173b0*/  WARPSYNC.ALL ;  /* 0x0000000000007948 */ /* 0x000fea0003800000 */
[----:B01----:R-:W-:Y:S01]  /*173c0*/  IADD3 R3, R16, 0x24200, RZ ;  /* 0x0002420010037810 */ /* 0x003fe20007ffe0ff */
[----:B------:R-:W2:Y:S01]  /*173d0*/  LDL R13, [R1+0x70] ;  /* 0x00007000010d7983 */ /* 0x000ea20000100800 */
[----:B------:R-:W-:Y:S01]  /*173e0*/  R2UR UR28, R44 ;  /* 0x000000002c1c72ca */ /* 0x000fe200000e0000 */
[----:B------:R-:W-:Y:S01]  /*173f0*/  IMAD.MOV.U32 R5, RZ, RZ, -0x7fffffe0 ;  /* 0x80000020ff057424 */ /* 0x000fe200078e00ff */
[----:B------:R-:W-:Y:S01]  /*17400*/  SHF.R.U32.HI R3, RZ, 0x4, R3 ;  /* 0x00000004ff037819 */ /* 0x000fe20000011603 */
[----:B------:R-:W-:Y:S01]  /*17410*/  WARPGROUP.ARRIVE ;  /* 0x00000000000079c5 */ /* 0x000fe20000000000 */
[----:B------:R-:W-:Y:S01]  /*17420*/  UMOV UR29, 0x80000020 ;  /* 0x80000020001d7882 */ /* 0x000fe20000000000 */
[----:B------:R-:W-:Y:S01]  /*17430*/  IMAD.MOV.U32 R7, RZ, RZ, -0x7fffffe0 ;  /* 0x80000020ff077424 */ /* 0x000fe200078e00ff */
[----:B------:R-:W-:Y:S01]  /*17440*/  LOP3.LUT R3, R3, 0x3fff, RZ, 0xc0, !PT ;  /* 0x00003fff03037812 */ /* 0x000fe200078ec0ff */
[----:B------:R-:W-:Y:S01]  /*17450*/  UMOV UR9, UR29 ;  /* 0x0000001d00097c82 */ /* 0x000fe20008000000 */
[----:B------:R-:W-:Y:S01]  /*17460*/  R2UR UR31, R5 ;  /* 0x00000000051f72ca */ /* 0x000fe200000e0000 */
[----:B------:R-:W-:Y:S01]  /*17470*/  UMOV UR5, UR29 ;  /* 0x0000001d00057c82 */ /* 0x000fe20008000000 */
[----:B------:R-:W-:Y:S01]  /*17480*/  LOP3.LUT R14, R3, 0x10000, RZ, 0xfc, !PT ;  /* 0x00010000030e7812 */ /* 0x000fe200078efcff */
[----:B------:R-:W-:Y:S01]  /*17490*/  IMAD.MOV.U32 R9, RZ, RZ, -0x7fffffe0 ;  /* 0x80000020ff097424 */ /* 0x000fe200078e00ff */
[----:B------:R-:W-:Y:S01]  /*174a0*/  R2UR UR11, R7 ;  /* 0x00000000070b72ca */ /* 0x000fe200000e0000 */
[----:B------:R-:W-:Y:S01]  /*174b0*/  ULOP3.LUT UR28, UR28, 0x10000, URZ, 0xfc, !UPT ;  /* 0x000100001c1c7892 */ /* 0x000fe2000f8efc3f */
[----:B------:R-:W-:Y:S01]  /*174c0*/  MOV R7, 0x80000020 ;  /* 0x8000002000077802 */ /* 0x000fe20000000f00 */
[----:B------:R-:W-:Y:S01]  /*174d0*/  IMAD R4, R147, 0x780, R14 ;  /* 0x0000078093047824 */ /* 0x000fe200078e020e */
[----:B------:R-:W-:Y:S01]  /*174e0*/  UMOV UR13, UR29 ;  /* 0x0000001d000d7c82 */ /* 0x000fe20008000000 */
[----:B------:R-:W-:Y:S01]  /*174f0*/  IMAD.MOV.U32 R11, RZ, RZ, -0x7fffffe0 ;  /* 0x80000020ff0b7424 */ /* 0x000fe200078e00ff */
[----:B------:R-:W-:Y:S01]  /*17500*/  R2UR UR7, R7 ;  /* 0x00000000070772ca */ /* 0x000fe200000e0000 */
[C---:B------:R-:W-:Y:S01]  /*17510*/  VIADD R6, R4.reuse, 0x80 ;  /* 0x0000008004067836 */ /* 0x040fe20000000000 */
[C---:B------:R-:W-:Y:S01]  /*17520*/  R2UR UR30, R4.reuse ;  /* 0x00000000041e72ca */ /* 0x040fe200000e0000 */
[----:B------:R-:W-:Y:S01]  /*17530*/  UMOV UR8, UR28 ;  /* 0x0000001c00087c82 */ /* 0x000fe20008000000 */
[----:B------:R-:W-:Y:S01]  /*17540*/  UMOV UR4, UR28 ;  /* 0x0000001c00047c82 */ /* 0x000fe20008000000 */
[----:B------:R-:W-:Y:S01]  /*17550*/  VIADD R8, R4, 0x180 ;  /* 0x0000018004087836 */ /* 0x000fe20000000000 */
[----:B------:R-:W-:Y:S01]  /*17560*/  R2UR UR10, R6 ;  /* 0x00000000060a72ca */ /* 0x000fe200000e0000 */
[C---:B------:R-:W-:Y:S01]  /*17570*/  VIADD R6, R4.reuse, 0x100 ;  /* 0x0000010004067836 */ /* 0x040fe20000000000 */
[----:B------:R-:W-:Y:S01]  /*17580*/  UMOV UR12, UR28 ;  /* 0x0000001c000c7c82 */ /* 0x000fe20008000000 */
[----:B------:R-:W-:Y:S01]  /*17590*/  IMAD.MOV.U32 R7, RZ, RZ, -0x7fffffe0 ;  /* 0x80000020ff077424 */ /* 0x000fe200078e00ff */
[----:B------:R-:W-:Y:S01]  /*175a0*/  R2UR UR51, R11 ;  /* 0x000000000b3372ca */ /* 0x000fe200000e0000 */
[----:B------:R-:W-:Y:S01]  /*175b0*/  VIADD R10, R4, 0x2 ;  /* 0x00000002040a7836 */ /* 0x000fe20000000000 */
[----:B------:R-:W-:Y:S01]  /*175c0*/  R2UR UR6, R6 ;  /* 0x00000000060672ca */ /* 0x000fe200000e0000 */
[----:B------:R-:W-:Y:S01]  /*175d0*/  VIADD R6, R4, 0x200 ;  /* 0x0000020004067836 */ /* 0x000fe20000000000 */
[----:B------:R-:W-:Y:S01]  /*175e0*/  R2UR UR15, R7 ;  /* 0x00000000070f72ca */ /* 0x000fe200000e0000 */
[----:B------:R-:W-:Y:S01]  /*175f0*/  QGMMA.64x32x32.F32.E4M3.E4M3 R88, gdesc[UR28], RZ, !UPT, gsb0 ;  /* 0x006000001c5879f3 */ /* 0x000fe2000c0008ff */
[----:B------:R-:W-:Y:S01]  /*17600*/  R2UR UR50, R10 ;  /* 0x000000000a3272ca */ /* 0x000fe200000e0000 */
[----:B------:R-:W-:Y:S01]  /*17610*/  UIADD3 UR48, UR28, 0x2, URZ ;  /* 0x000000021c307890 */ /* 0x000fe2000fffe03f */
[----:B------:R-:W-:Y:S01]  /*17620*/  R2UR UR14, R6 ;  /* 0x00000000060e72ca */ /* 0x000fe200000e0000 */
[----:B------:R-:W-:Y:S01]  /*17630*/  UMOV UR49, 0x80000020 ;  /* 0x8000002000317882 */ /* 0x000fe20000000000 */
[----:B------:R-:W-:Y:S01]  /*17640*/  IMAD.MOV.U32 R7, RZ, RZ, -0x7fffffe0 ;  /* 0x80000020ff077424 */ /* 0x000fe200078e00ff */
[C---:B------:R-:W-:Y:S01]  /*17650*/  IADD3 R6, R4.reuse, 0x82, RZ ;  /* 0x0000008204067810 */ /* 0x040fe20007ffe0ff */
[----:B------:R-:W-:Y:S01]  /*17660*/  IMAD.MOV.U32 R11, RZ, RZ, -0x7fffffe0 ;  /* 0x80000020ff0b7424 */ /* 0x000fe200078e00ff */
[C---:B------:R-:W-:Y:S01]  /*17670*/  IADD3 R10, R4.reuse, 0x280, RZ ;  /* 0x00000280040a7810 */ /* 0x040fe20007ffe0ff */
[----:B------:R-:W-:Y:S01]  /*17680*/  VIADD R20, R4, 0x682 ;  /* 0x0000068204147836 */ /* 0x000fe20000000000 */
[----:B------:R-:W-:Y:S01]  /*17690*/  MOV R5, 0x80000020 ;  /* 0x8000002000057802 */ /* 0x000fe20000000f00 */
[----:B------:R-:W-:Y:S01]  /*176a0*/  IMAD.MOV.U32 R21, RZ, RZ, -0x7fffffe0 ;  /* 0x80000020ff157424 */ /* 0x000fe200078e00ff */
[----:B------:R-:W-:Y:S01]  /*176b0*/  P2R R104, PR, RZ, 0x2 ;  /* 0x00000002ff687803 */ /* 0x000fe20000000000 */
[--C-:B------:R-:W-:Y:S01]  /*176c0*/  IMAD.MOV.U32 R118, RZ, RZ, R119.reuse ;  /* 0x000000ffff767224 */ /* 0x100fe200078e0077 */
[----:B------:R-:W-:Y:S01]  /*176d0*/  P2R R12, PR, RZ, 0x1 ;  /* 0x00000001ff0c7803 */ /* 0x000fe20000000000 */
[--C-:B------:R-:W-:Y:S01]  /*176e0*/  IMAD.MOV.U32 R116, RZ, RZ, R119.reuse ;  /* 0x000000ffff747224 */ /* 0x100fe200078e0077 */
[-C--:B------:R-:W-:Y:S01]  /*176f0*/  MOV R114, R119.reuse ;  /* 0x0000007700727202 */ /* 0x080fe20000000f00 */
[--C-:B------:R-:W-:Y:S01]  /*17700*/  IMAD.MOV.U32 R112, RZ, RZ, R119.reuse ;  /* 0x000000ffff707224 */ /* 0x100fe200078e0077 */
[----:B------:R-:W-:Y:S01]  /*17710*/  MOV R108, R119 ;  /* 0x00000077006c7202 */ /* 0x000fe20000000f00 */
[----:B------:R-:W-:-:S02]  /*17720*/  IMAD.MOV.U32 R110, RZ, RZ, R119 ;  /* 0x000000ffff6e7224 */ /* 0x000fc400078e0077 */
[----:B------:R-:W-:Y:S01]  /*17730*/  IMAD.MOV.U32 R106, RZ, RZ, R119 ;  /* 0x000000ffff6a7224 */ /* 0x000fe200078e0077 */
[----:B------:R-:W-:Y:S02]  /*17740*/  WARPGROUP.DEPBAR.LE gsb0, 0x0 ;  /* 0x00008000000079c5 */ /* 0x000fe40000010000 */
[----:B------:R-:W-:-:S06]  /*17750*/  WARPGROUP.ARRIVE ;  /* 0x00000000000079c5 */ /* 0x000fcc0000000000 */
[----:B------:R-:W-:Y:S01]  /*17760*/  QGMMA.64x32x32.F32.E4M3.E4M3 R72, gdesc[UR8], RZ, !UPT, gsb0 ;  /* 0x00600000084879f3 */ /* 0x000fe2000c0008ff */
[----:B------:R-:W-:Y:S01]  /*17770*/  R2UR UR10, R8 ;  /* 0x00000000080a72ca */ /* 0x000fe200000e0000 */
[----:B------:R-:W-:Y:S01]  /*17780*/  UMOV UR8, UR28 ;  /* 0x0000001c00087c82 */ /* 0x000fe20008000000 */
[----:B------:R-:W-:Y:S01]  /*17790*/  R2UR UR11, R9 ;  /* 0x00000000090b72ca */ /* 0x000fe200000e0000 */
[----:B------:R-:W-:Y:S01]  /*177a0*/  UMOV UR9, UR29 ;  /* 0x0000001d00097c82 */ /* 0x000fe20008000000 */
[----:B------:R-:W-:Y:S02]  /*177b0*/  VIADD R8, R4, 0x182 ;  /* 0x0000018204087836 */ /* 0x000fe40000000000 */
[----:B------:R-:W-:Y:S01]  /*177c0*/  IMAD.MOV.U32 R9, RZ, RZ, -0x7fffffe0 ;  /* 0x80000020ff097424 */ /* 0x000fe200078e00ff */
        /* <DEDUP_REMOVED lines=21> */
[----:B------:R-:W-:Y:S01]  /*17920*/  UMOV UR12, UR48 ;  /* 0x00000030000c7c82 */ /* 0x000fe20008000000 */
[----:B------:R-:W-:Y:S01]  /*17930*/  UMOV UR13, UR49 ;  /* 0x00000031000d7c82 */ /* 0x000fe20008000000 */
[----:B------:R-:W-:Y:S02]  /*17940*/  WARPGROUP.DEPBAR.LE gsb0, 0x0 ;  /* 0x00008000000079c5 */ /* 0x000fe40000010000 */
[----:B------:R-:W-:-:S06]  /*17950*/  WARPGROUP.ARRIVE ;  /* 0x00000000000079c5 */ /* 0x000fcc0000000000 */
[----:B------:R-:W-:Y:S01]  /*17960*/  QGMMA.64x32x32.F32.E4M3.E4M3 R88, gdesc[UR48], R88, gsb0 ;  /* 0x00600000305879f3 */ /* 0x000fe20008000858 */
[----:B------:R-:W-:Y:S01]  /*17970*/  R2UR UR50, R6 ;  /* 0x00000000063272ca */ /* 0x000fe200000e0000 */
[----:B------:R-:W-:Y:S01]  /*17980*/  VIADD R6, R4, 0x202 ;  /* 0x0000020204067836 */ /* 0x000fe20000000000 */
[----:B------:R-:W-:Y:S01]  /*17990*/  R2UR UR51, R7 ;  /* 0x00000000073372ca */ /* 0x000fe200000e0000 */
[----:B------:R-:W-:-:S03]  /*179a0*/  IMAD.MOV.U32 R7, RZ, RZ, -0x7fffffe0 ;  /* 0x80000020ff077424 */ /* 0x000fc600078e00ff */
[----:B------:R-:W-:Y:S01]  /*179b0*/  R2UR UR14, R6 ;  /* 0x00000000060e72ca */ /* 0x000fe200000e0000 */
[----:B------:R-:W-:Y:S01]  /*179c0*/  VIADD R6, R4, 0x300 ;  /* 0x0000030004067836 */ /* 0x000fe20000000000 */
[----:B------:R-:W-:Y:S01]  /*179d0*/  R2UR UR15, R7 ;  /* 0x00000000070f72ca */ /* 0x000fe200000e0000 */
[----:B------:R-:W-:Y:S01]  /*179e0*/  IMAD.MOV.U32 R7, RZ, RZ, -0x7fffffe0 ;  /* 0x80000020ff077424 */ /* 0x000fe200078e00ff */
[----:B------:R-:W-:Y:S02]  /*179f0*/  WARPGROUP.DEPBAR.LE gsb0, 0x0 ;  /* 0x00008000000079c5 */ /* 0x000fe40000010000 */
[----:B------:R-:W-:-:S06]  /*17a00*/  WARPGROUP.ARRIVE ;  /* 0x00000000000079c5 */ /* 0x000fcc0000000000 */
[----:B------:R-:W-:Y:S01]  /*17a10*/  QGMMA.64x32x32.F32.E4M3.E4M3 R72, gdesc[UR4], R72, gsb0 ;  /* 0x00600000044879f3 */ /* 0x000fe20008000848 */
[----:B------:R-:W-:Y:S01]  /*17a20*/  R2UR UR6, R10 ;  /* 0x000000000a0672ca */ /* 0x000fe200000e0000 */
[----:B------:R-:W-:Y:S01]  /*17a30*/  UIADD3 UR4, UR28, 0x200, URZ ;  /* 0x000002001c047890 */ /* 0x000fe2000fffe03f */
[----:B------:R-:W-:Y:S01]  /*17a40*/  R2UR UR7, R11 ;  /* 0x000000000b0772ca */ /* 0x000fe200000e0000 */
[----:B------:R-:W-:Y:S01]  /*17a50*/  UMOV UR5, 0x80000020 ;  /* 0x8000002000057882 */ /* 0x000fe20000000000 */
[----:B------:R-:W-:Y:S01]  /*17a60*/  VIADD R10, R4, 0x282 ;  /* 0x00000282040a7836 */ /* 0x000fe20000000000 */
[----:B------:R-:W-:Y:S01]  /*17a70*/  UMOV UR17, UR5 ;  /* 0x0000000500117c82 */ /* 0x000fe20008000000 */
[----:B------:R-:W-:Y:S02]  /*17a80*/  IMAD.MOV.U32 R11, RZ, RZ, -0x7fffffe0 ;  /* 0x80000020ff0b7424 */ /* 0x000fe400078e00ff */
[----:B------:R-:W-:Y:S01]  /*17a90*/  UMOV UR16, UR4 ;  /* 0x0000000400107c82 */ /* 0x000fe20008000000 */
[----:B------:R-:W-:-:S02]  /*17aa0*/  WARPGROUP.DEPBAR.LE gsb0, 0x0 ;  /* 0x00008000000079c5 */ /* 0x000fc40000010000 */
[----:B------:R-:W-:-:S06]  /*17ab0*/  WARPGROUP.ARRIVE ;  /* 0x00000000000079c5 */ /* 0x000fcc0000000000 */
[----:B------:R-:W-:Y:S03]  /*17ac0*/  QGMMA.64x32x32.F32.E4M3.E4M3 R56, gdesc[UR48], R56, gsb0 ;  /* 0x00600000303879f3 */ /* 0x000fe60008000838 */
[----:B------:R-:W-:Y:S02]  /*17ad0*/  WARPGROUP.DEPBAR.LE gsb0, 0x0 ;  /* 0x00008000000079c5 */ /* 0x000fe40000010000 */
[----:B------:R-:W-:-:S06]  /*17ae0*/  WARPGROUP.ARRIVE ;  /* 0x00000000000079c5 */ /* 0x000fcc0000000000 */
[----:B------:R-:W-:Y:S01]  /*17af0*/  QGMMA.64x32x32.F32.E4M3.E4M3 R40, gdesc[UR8], R40, gsb0 ;  /* 0x00600000082879f3 */ /* 0x000fe20008000828 */
[----:B------:R-:W-:Y:S01]  /*17b00*/  R2UR UR10, R6 ;  /* 0x00000000060a72ca */ /* 0x000fe200000e0000 */
[----:B------:R-:W-:Y:S01]  /*17b10*/  UMOV UR8, UR4 ;  /* 0x0000000400087c82 */ /* 0x000fe20008000000 */
[----:B------:R-:W-:Y:S01]  /*17b20*/  R2UR UR11, R7 ;  /* 0x00000000070b72ca */ /* 0x000fe200000e0000 */
[----:B------:R-:W-:Y:S01]  /*17b30*/  UMOV UR9, UR5 ;  /* 0x0000000500097c82 */ /* 0x000fe20008000000 */
[----:B------:R-:W-:Y:S01]  /*17b40*/  IMAD.MOV.U32 R7, RZ, RZ, -0x7fffffe0 ;  /* 0x80000020ff077424 */ /* 0x000fe200078e00ff */
[----:B------:R-:W-:Y:S01]  /*17b50*/  IADD3 R6, R4, 0x380, RZ ;  /* 0x0000038004067810 */ /* 0x000fe20007ffe0ff */
[----:B------:R-:W-:Y:S02]  /*17b60*/  WARPGROUP.DEPBAR.LE gsb0, 0x0 ;  /* 0x00008000000079c5 */ /* 0x000fe40000010000 */
[----:B------:R-:W-:-:S06]  /*17b70*/  WARPGROUP.ARRIVE ;  /* 0x00000000000079c5 */ /* 0x000fcc0000000000 */
[----:B------:R-:W-:Y:S01]  /*17b80*/  QGMMA.64x32x32.F32.E4M3.E4M3 R24, gdesc[UR12], R24, gsb0 ;  /* 0x006000000c1879f3 */ /* 0x000fe20008000818 */
        /* <DEDUP_REMOVED lines=8> */
[----:B------:R-:W-:Y:S01]  /*17c10*/  QGMMA.64x32x32.F32.E4M3.E4M3 R88, gdesc[UR4], R88, gsb0 ;  /* 0x00600000045879f3 */ /* 0x000fe20008000858 */
[----:B------:R-:W-:Y:S01]  /*17c20*/  R2UR UR6, R6 ;  /* 0x00000000060672ca */ /* 0x000fe200000e0000 */
[----:B------:R-:W-:Y:S01]  /*17c30*/  VIADD R6, R4, 0x480 ;  /* 0x0000048004067836 */ /* 0x000fe20000000000 */
[----:B------:R-:W-:Y:S02]  /*17c40*/  R2UR UR7, R7 ;  /* 0x00000000070772ca */ /* 0x000fe400000e0000 */
[----:B------:R-:W-:Y:S02]  /*17c50*/  MOV R7, 0x80000020 ;  /* 0x8000002000077802 */ /* 0x000fe40000000f00 */
[----:B------:R-:W-:Y:S01]  /*17c60*/  R2UR UR18, R6 ;  /* 0x00000000061272ca */ /* 0x000fe200000e0000 */
[----:B------:R-:W-:Y:S01]  /*17c70*/  VIADD R6, R4, 0x302 ;  /* 0x0000030204067836 */ /* 0x000fe20000000000 */
[----:B------:R-:W-:Y:S01]  /*17c80*/  R2UR UR19, R7 ;  /* 0x00000000071372ca */ /* 0x000fe200000e0000 */
[----:B------:R-:W-:Y:S01]  /*17c90*/  IMAD.MOV.U32 R7, RZ, RZ, -0x7fffffe0 ;  /* 0x80000020ff077424 */ /* 0x000fe200078e00ff */
[----:B------:R-:W-:-:S02]  /*17ca0*/  WARPGROUP.DEPBAR.LE gsb0, 0x0 ;  /* 0x00008000000079c5 */ /* 0x000fc40000010000 */
        /* <DEDUP_REMOVED lines=20> */
[----:B------:R-:W-:Y:S01]  /*17df0*/  VIADD R6, R4, 0x382 ;  /* 0x0000038204067836 */ /* 0x000fe20000000000 */
[----:B------:R-:W-:Y:S01]  /*17e00*/  MOV R7, 0x80000020 ;  /* 0x8000002000077802 */ /* 0x000fe20000000f00 */
        /* <DEDUP_REMOVED lines=14> */
[----:B------:R-:W-:Y:S01]  /*17ef0*/  R2UR UR11, R7 ;  /* 0x00000000070b72ca */ /* 0x000fe200000e0000 */
[----:B------:R-:W-:-:S03]  /*17f00*/  IMAD.MOV.U32 R7, RZ, RZ, -0x7fffffe0 ;  /* 0x80000020ff077424 */ /* 0x000fc600078e00ff */
[----:B------:R-:W-:Y:S02]  /*17f10*/  R2UR UR22, R6 ;  /* 0x00000000061672ca */ /* 0x000fe400000e0000 */
[----:B------:R-:W-:Y:S01]  /*17f20*/  R2UR UR23, R7 ;  /* 0x00000000071772ca */ /* 0x000fe200000e0000 */
[----:B------:R-:W-:Y:S01]  /*17f30*/  IMAD.MOV.U32 R7, RZ, RZ, -0x7fffffe0 ;  /* 0x80000020ff077424 */ /* 0x000fe200078e00ff */
[----:B------:R-:W-:Y:S01]  /*17f40*/  IADD3 R6, R4, 0x580, RZ ;  /* 0x0000058004067810 */ /* 0x000fe20007ffe0ff */
[----:B------:R-:W-:Y:S02]  /*17f50*/  WARPGROUP.DEPBAR.LE gsb0, 0x0 ;  /* 0x00008000000079c5 */ /* 0x000fe40000010000 */
[----:B------:R-:W-:-:S06]  /*17f60*/  WARPGROUP.ARRIVE ;  /* 0x00000000000079c5 */ /* 0x000fcc0000000000 */
[----:B------:R-:W-:Y:S01]  /*17f70*/  QGMMA.64x32x32.F32.E4M3.E4M3 R72, gdesc[UR12], R72, gsb0 ;  /* 0x006000000c4879f3 */ /* 0x000fe20008000848 */
[----:B------:R-:W-:Y:S01]  /*17f80*/  R2UR UR14, R10 ;  /* 0x000000000a0e72ca */ /* 0x000fe200000e0000 */
[----:B------:R-:W-:Y:S01]  /*17f90*/  UIADD3 UR12, UR28, 0x400, URZ ;  /* 0x000004001c0c7890 */ /* 0x000fe2000fffe03f */
[----:B------:R-:W-:Y:S01]  /*17fa0*/  R2UR UR15, R11 ;  /* 0x000000000b0f72ca */ /* 0x000fe200000e0000 */
[----:B------:R-:W-:Y:S01]  /*17fb0*/  UMOV UR13, 0x80000020 ;  /* 0x80000020000d7882 */ /* 0x000fe20000000000 */
[----:B------:R-:W-:Y:S01]  /*17fc0*/  IMAD.MOV.U32 R11, RZ, RZ, -0x7fffffe0 ;  /* 0x80000020ff0b7424 */ /* 0x000fe200078e00ff */
[----:B------:R-:W-:Y:S01]  /*17fd0*/  UMOV UR25, UR13 ;  /* 0x0000000d00197c82 */ /* 0x000fe20008000000 */
[----:B------:R-:W-:Y:S02]  /*17fe0*/  IADD3 R10, R4, 0x502, RZ ;  /* 0x00000502040a7810 */ /* 0x000fe40007ffe0ff */
        /* <DEDUP_REMOVED lines=30> */
[C---:B------:R-:W-:Y:S01]  /*181d0*/  VIADD R6, R4.reuse, 0x582 ;  /* 0x0000058204067836 */ /* 0x040fe20000000000 */
[----:B------:R-:W-:Y:S01]  /*181e0*/  R2UR UR27, R7 ;  /* 0x00000000071b72ca */ /* 0x000fe200000e0000 */
[----:B------:R-:W-:Y:S02]  /*181f0*/  IMAD.MOV.U32 R7, RZ, RZ, -0x7fffffe0 ;  /* 0x80000020ff077424 */ /* 0x000fe400078e00ff */
[----:B------:R-:W-:Y:S01]  /*18200*/  VIADD R4, R4, 0x702 ;  /* 0x0000070204047836 */ /* 0x000fe20000000000 */
[----:B------:R-:W-:Y:S02]  /*18210*/  WARPGROUP.DEPBAR.LE gsb0, 0x0 ;  /* 0x00008000000079c5 */ /* 0x000fe40000010000 */
[----:B------:R-:W-:-:S06]  /*18220*/  WARPGROUP.ARRIVE ;  /* 0x00000000000079c5 */ /* 0x000fcc0000000000 */
[----:B------:R-:W-:Y:S01]  /*18230*/  QGMMA.64x32x32.F32.E4M3.E4M3 R72, gdesc[UR16], R72, gsb0 ;  /* 0x00600000104879f3 */ /* 0x000fe20008000848 */
[----:B------:R-:W-:Y:S01]  /*18240*/  R2UR UR18, R10 ;  /* 0x000000000a1272ca */ /* 0x000fe200000e0000 */
[----:B------:R-:W-:Y:S01]  /*18250*/  UIADD3 UR16, UR28, 0x402, URZ ;  /* 0x000004021c107890 */ /* 0x000fe2000fffe03f */
[----:B------:R-:W-:Y:S01]  /*18260*/  R2UR UR19, R11 ;  /* 0x000000000b1372ca */ /* 0x000fe200000e0000 */
[----:B------:R-:W-:Y:S01]  /*18270*/  UMOV UR17, 0x80000020 ;  /* 0x8000002000117882 */ /* 0x000fe20000000000 */
[----:B------:R-:W-:Y:S02]  /*18280*/  WARPGROUP.DEPBAR.LE gsb0, 0x0 ;  /* 0x00008000000079c5 */ /* 0x000fe40000010000 */
        /* <DEDUP_REMOVED lines=9> */
[----:B------:R-:W-:Y:S02]  /*18320*/  WARPGROUP.DEPBAR.LE gsb0, 0x0 ;  /* 0x00008000000079c5 */ /* 0x000fe40000010000 */
[----:B------:R-:W-:-:S06]  /*18330*/  WARPGROUP.ARRIVE ;  /* 0x00000000000079c5 */ /* 0x000fcc0000000000 */
[----:B------:R-:W-:Y:S03]  /*18340*/  QGMMA.64x32x32.F32.E4M3.E4M3 R24, gdesc[UR24], R24, gsb0 ;  /* 0x00600000181879f3 */ /* 0x000fe60008000818 */
[----:B------:R-:W-:Y:S02]  /*18350*/  WARPGROUP.DEPBAR.LE gsb0, 0x0 ;  /* 0x00008000000079c5 */ /* 0x000fe40000010000 */
[----:B------:R-:W-:-:S06]  /*18360*/  WARPGROUP.ARRIVE ;  /* 0x00000000000079c5 */ /* 0x000fcc0000000000 */
[----:B------:R-:W-:Y:S01]  /*18370*/  QGMMA.64x32x32.F32.E4M3.E4M3 R88, gdesc[UR16], R88, gsb0 ;  /* 0x00600000105879f3 */ /* 0x000fe20008000858 */
[----:B------:R-:W-:Y:S02]  /*18380*/  R2UR UR18, R6 ;  /* 0x00000000061272ca */ /* 0x000fe400000e0000 */
[----:B------:R-:W-:Y:S02]  /*18390*/  R2UR UR19, R7 ;  /* 0x00000000071372ca */ /* 0x000fe400000e0000 */
[----:B--2---:R-:W-:-:S05]  /*183a0*/  IADD3 R6, R13, R159, RZ ;  /* 0x0000009f0d067210 */ /* 0x004fca0007ffe0ff */
[----:B------:R-:W-:-:S05]  /*183b0*/  IMAD R6, R161, -0xa0, R6 ;  /* 0xffffff60a1067824 */ /* 0x000fca00078e0206 */
[C---:B------:R-:W-:Y:S02]  /*183c0*/  ISETP.GT.AND P4, PT, R6.reuse, RZ, PT ;  /* 0x000000ff0600720c */ /* 0x040fe40003f84270 */
[C---:B------:R-:W-:Y:S02]  /*183d0*/  ISETP.GT.AND P5, PT, R6.reuse, 0x1, PT ;  /* 0x000000010600780c */ /* 0x040fe40003fa4270 */
[C---:B------:R-:W-:Y:S02]  /*183e0*/  ISETP.GT.AND P2, PT, R6.reuse, 0x8, PT ;  /* 0x000000080600780c */ /* 0x040fe40003f44270 */
[C---:B------:R-:W-:Y:S02]  /*183f0*/  ISETP.GT.AND P3, PT, R6.reuse, 0x9, PT ;  /* 0x000000090600780c */ /* 0x040fe40003f64270 */
[C---:B------:R-:W-:Y:S02]  /*18400*/  ISETP.GT.AND P6, PT, R6.reuse, 0x80, PT ;  /* 0x000000800600780c */ /* 0x040fe40003fc4270 */
[----:B------:R-:W-:-:S02]  /*18410*/  ISETP.GT.AND P1, PT, R6, 0x81, PT ;  /* 0x000000810600780c */ /* 0x000fc40003f24270 */
[----:B------:R-:W-:-:S04]  /*18420*/  ISETP.GT.AND P0, PT, R6, 0x88, PT ;  /* 0x000000880600780c */ /* 0x000fc80003f04270 */
[----:B------:R-:W-:Y:S01]  /*18430*/  P2R R4, PR, RZ, 0x1 ;  /* 0x00000001ff047803 */ /* 0x000fe20000000000 */
[----:B------:R-:W-:Y:S02]  /*18440*/  WARPGROUP.DEPBAR.LE gsb0, 0x0 ;  /* 0x00008000000079c5 */ /* 0x000fe40000010000 */
[----:B------:R-:W-:Y:S01]  /*18450*/  WARPGROUP.ARRIVE ;  /* 0x00000000000079c5 */ /* 0x000fe20000000000 */
[----:B------:R-:W-:Y:S01]  /*18460*/  FSEL R11, R88, -INF , P4 ;  /* 0xff800000580b7808 */ /* 0x000fe20002000000 */
[--C-:B------:R-:W-:Y:S01]  /*18470*/  IMAD.MOV.U32 R88, RZ, RZ, R119.reuse ;  /* 0x000000ffff587224 */ /* 0x100fe200078e0077 */
[----:B------:R-:W-:Y:S02]  /*18480*/  FSEL R89, R89, -INF , P5 ;  /* 0xff80000059597808 */ /* 0x000fe40002800000 */
[----:B------:R-:W-:Y:S01]  /*18490*/  FSEL R105, R92, -INF , P2 ;  /* 0xff8000005c697808 */ /* 0x000fe20001000000 */
[----:B------:R-:W-:Y:S01]  /*184a0*/  QGMMA.64x32x32.F32.E4M3.E4M3 R72, gdesc[UR16], R72, gsb0 ;  /* 0x00600000104879f3 */ /* 0x000fe20008000848 */
[----:B------:R-:W-:Y:S01]  /*184b0*/  R2UR UR18, R8 ;  /* 0x00000000081272ca */ /* 0x000fe200000e0000 */
[----:B------:R-:W-:Y:S01]  /*184c0*/  IMAD.MOV.U32 R92, RZ, RZ, R119 ;  /* 0x000000ffff5c7224 */ /* 0x000fe200078e0077 */
[----:B------:R-:W-:-:S02]  /*184d0*/  R2UR UR19, R9 ;  /* 0x00000000091372ca */ /* 0x000fc400000e0000 */
        /* <DEDUP_REMOVED lines=9> */
[----:B------:R-:W-:Y:S01]  /*18570*/  FSEL R7, R94, -INF , P2 ;  /* 0xff8000005e077808 */ /* 0x000fe20001000000 */
[----:B------:R-:W-:Y:S01]  /*18580*/  IMAD.MOV.U32 R94, RZ, RZ, R119 ;  /* 0x000000ffff5e7224 */ /* 0x000fe200078e0077 */
[----:B------:R-:W-:Y:S02]  /*18590*/  ISETP.GT.AND P2, PT, R6, 0x18, PT ;  /* 0x000000180600780c */ /* 0x000fe40003f44270 */
        /* <DEDUP_REMOVED lines=8> */
[----:B------:R-:W-:Y:S02]  /*18620*/  FSEL R101, R101, -INF , P3 ;  /* 0xff80000065657808 */ /* 0x000fe40001800000 */
[----:B------:R-:W-:Y:S02]  /*18630*/  ISETP.GT.AND P5, PT, R6, 0x20, PT ;  /* 0x000000200600780c */ /* 0x000fe40003fa4270 */
[----:B------:R-:W-:Y:S02]  /*18640*/  FMNMX.FTZ R8, R109, R8, !PT ;  /* 0x000000086d087209 */ /* 0x000fe40007810000 */
[----:B------:R-:W-:Y:S01]  /*18650*/  FSEL R9, R98, -INF , P4 ;  /* 0xff80000062097808 */ /* 0x000fe20002000000 */
[----:B------:R-:W-:Y:S01]  /*18660*/  IMAD.MOV.U32 R98, RZ, RZ, R119 ;  /* 0x000000ffff627224 */ /* 0x000fe200078e0077 */
[----:B------:R-:W-:Y:S02]  /*18670*/  ISETP.GT.AND P4, PT, R6, 0x21, PT ;  /* 0x000000210600780c */ /* 0x000fe40003f84270 */
[----:B------:R-:W-:-:S02]  /*18680*/  FMNMX.FTZ R8, R101, R8, !PT ;  /* 0x0000000865087209 */ /* 0x000fc40007810000 */
[----:B------:R-:W-:Y:S02]  /*18690*/  FSEL R103, R103, -INF , P3 ;  /* 0xff80000067677808 */ /* 0x000fe40001800000 */
[----:B------:R-:W-:Y:S02]  /*186a0*/  ISETP.GT.AND P3, PT, R6, 0x28, PT ;  /* 0x000000280600780c */ /* 0x000fe40003f64270 */
[----:B------:R-:W-:Y:S02]  /*186b0*/  FSEL R13, R102, -INF , P2 ;  /* 0xff800000660d7808 */ /* 0x000fe40001000000 */
[----:B------:R-:W-:Y:S01]  /*186c0*/  ISETP.GT.AND P2, PT, R6, 0x29, PT ;  /* 0x000000290600780c */ /* 0x000fe20003f44270 */
[----:B------:R-:W-:Y:S02]  /*186d0*/  WARPGROUP.DEPBAR.LE gsb0, 0x0 ;  /* 0x00008000000079c5 */ /* 0x000fe40000010000 */
[----:B------:R-:W-:Y:S01]  /*186e0*/  WARPGROUP.ARRIVE ;  /* 0x00000000000079c5 */ /* 0x000fe20000000000 */
[----:B------:R-:W-:-:S02]  /*186f0*/  FSEL R127, R72, -INF , P5 ;  /* 0xff800000487f7808 */ /* 0x000fc40002800000 */
[----:B------:R-:W-:Y:S02]  /*18700*/  FSEL R117, R73, -INF , P4 ;  /* 0xff80000049757808 */ /* 0x000fe40002000000 */
[----:B------:R-:W-:Y:S01]  /*18710*/  FMNMX.FTZ R8, R127, R8, !PT ;  /* 0x000000087f087209 */ /* 0x000fe20007810000 */
[----:B------:R-:W-:Y:S01]  /*18720*/  QGMMA.64x32x32.F32.E4M3.E4M3 R56, gdesc[UR16], R56, gsb0 ;  /* 0x00600000103879f3 */ /* 0x000fe20008000838 */
[----:B------:R-:W-:Y:S02]  /*18730*/  R2UR UR18, R20 ;  /* 0x00000000141272ca */ /* 0x000fe400000e0000 */
[----:B------:R-:W-:Y:S02]  /*18740*/  R2UR UR19, R21 ;  /* 0x00000000151372ca */ /* 0x000fe400000e0000 */
[----:B------:R-:W-:Y:S02]  /*18750*/  FSEL R111, R76, -INF , P3 ;  /* 0xff8000004c6f7808 */ /* 0x000fe40001800000 */
[----:B------:R-:W-:-:S02]  /*18760*/  FMNMX.FTZ R8, R117, R8, !PT ;  /* 0x0000000875087209 */ /* 0x000fc40007810000 */
[----:B------:R-:W-:Y:S02]  /*18770*/  FSEL R5, R74, -INF , P5 ;  /* 0xff8000004a057808 */ /* 0x000fe40002800000 */
[C---:B------:R-:W-:Y:S02]  /*18780*/  ISETP.GT.AND P5, PT, R6.reuse, 0x30, PT ;  /* 0x000000300600780c */ /* 0x040fe40003fa4270 */
        /* <DEDUP_REMOVED lines=20> */
[----:B------:R-:W-:Y:S02]  /*188d0*/  FMNMX.FTZ R8, R121, R8, !PT ;  /* 0x0000000879087209 */ /* 0x000fe40007810000 */
[----:B------:R-:W-:-:S02]  /*188e0*/  FSEL R73, R86, -INF , P3 ;  /* 0xff80000056497808 */ /* 0x000fc40001800000 */
[----:B------:R-:W-:Y:S02]  /*188f0*/  ISETP.GT.AND P3, PT, R6, 0x48, PT ;  /* 0x000000480600780c */ /* 0x000fe40003f64270 */
[----:B------:R-:W-:Y:S01]  /*18900*/  FSEL R87, R87, -INF , P2 ;  /* 0xff80000057577808 */ /* 0x000fe20001000000 */
[----:B------:R-:W-:Y:S02]  /*18910*/  WARPGROUP.DEPBAR.LE gsb0, 0x0 ;  /* 0x00008000000079c5 */ /* 0x000fe40000010000 */
[----:B------:R-:W-:Y:S01]  /*18920*/  WARPGROUP.ARRIVE ;  /* 0x00000000000079c5 */ /* 0x000fe20000000000 */
[----:B------:R-:W-:Y:S02]  /*18930*/  FSEL R85, R56, -INF , P5 ;  /* 0xff80000038557808 */ /* 0x000fe40002800000 */
[----:B------:R-:W-:Y:S02]  /*18940*/  FSEL R77, R57, -INF , P4 ;  /* 0xff800000394d7808 */ /* 0x000fe40002000000 */
[----:B------:R-:W-:Y:S01]  /*18950*/  FMNMX.FTZ R8, R85, R8, !PT ;  /* 0x0000000855087209 */ /* 0x000fe20007810000 */
[----:B------:R-:W-:Y:S01]  /*18960*/  QGMMA.64x32x32.F32.E4M3.E4M3 R40, gdesc[UR16], R40, gsb0 ;  /* 0x00600000102879f3 */ /* 0x000fe20008000828 */
        /* <DEDUP_REMOVED lines=25> */
[----:B------:R-:W-:Y:S02]  /*18b00*/  FMNMX.FTZ R8, R137, R8, !PT ;  /* 0x0000000889087209 */ /* 0x000fe40007810000 */
[----:B------:R-:W-:Y:S02]  /*18b10*/  FSEL R69, R70, -INF , P3 ;  /* 0xff80000046457808 */ /* 0x000fe40001800000 */
[C---:B------:R-:W-:Y:S02]  /*18b20*/  ISETP.GT.AND P3, PT, R6.reuse, 0x68, PT ;  /* 0x000000680600780c */ /* 0x040fe40003f64270 */
        /* <DEDUP_REMOVED lines=27> */
[----:B------:R-:W-:Y:S02]  /*18ce0*/  FMNMX.FTZ R8, R153, R8, !PT ;  /* 0x0000000899087209 */ /* 0x000fe40007810000 */
[----:B------:R-:W-:Y:S02]  /*18cf0*/  FSEL R55, R55, -INF , P2 ;  /* 0xff80000037377808 */ /* 0x000fe40001000000 */
[----:B------:R-:W-:-:S02]  /*18d00*/  FMNMX.FTZ R8, R155, R8, !PT ;  /* 0x000000089b087209 */ /* 0x000fc40007810000 */
[----:B------:R-:W-:Y:S02]  /*18d10*/  ISETP.GT.AND P2, PT, R6, 0x89, PT ;  /* 0x000000890600780c */ /* 0x000fe40003f44270 */
[----:B------:R-:W-:Y:S02]  /*18d20*/  FSEL R53, R54, -INF , P3 ;  /* 0xff80000036357808 */ /* 0x000fe40001800000 */
[C---:B------:R-:W-:Y:S02]  /*18d30*/  ISETP.GT.AND P3, PT, R6.reuse, 0x90, PT ;  /* 0x000000900600780c */ /* 0x040fe40003f64270 */
[----:B------:R-:W-:Y:S02]  /*18d40*/  FSEL R51, R51, -INF , P4 ;  /* 0xff80000033337808 */ /* 0x000fe40002000000 */
[----:B------:R-:W-:Y:S02]  /*18d50*/  ISETP.GT.AND P4, PT, R6, 0x91, PT ;  /* 0x000000910600780c */ /* 0x000fe40003f84270 */
[----:B------:R-:W-:-:S02]  /*18d60*/  FSEL R49, R50, -INF , P5 ;  /* 0xff80000032317808 */ /* 0x000fc40002800000 */
[----:B------:R-:W-:Y:S02]  /*18d70*/  ISETP.GT.AND P5, PT, R6, 0x98, PT ;  /* 0x000000980600780c */ /* 0x000fe40003fa4270 */
[----:B------:R-:W-:Y:S01]  /*18d80*/  MOV R102, R119 ;  /* 0x0000007700667202 */ /* 0x000fe20000000f00 */
[----:B------:R-:W-:Y:S02]  /*18d90*/  WARPGROUP.DEPBAR.LE gsb0, 0x0 ;  /* 0x00008000000079c5 */ /* 0x000fe40000010000 */
[----:B------:R-:W-:Y:S02]  /*18da0*/  FSEL R157, R24, -INF , P6 ;  /* 0xff800000189d7808 */ /* 0x000fe40003000000 */
[----:B------:R-:W-:Y:S02]  /*18db0*/  FSEL R163, R25, -INF , P1 ;  /* 0xff80000019a37808 */ /* 0x000fe40000800000 */
[----:B------:R-:W-:Y:S02]  /*18dc0*/  FMNMX.FTZ R8, R157, R8, !PT ;  /* 0x000000089d087209 */ /* 0x000fe40007810000 */
[----:B------:R-:W-:-:S02]  /*18dd0*/  FSEL R165, R28, -INF , P0 ;  /* 0xff8000001ca57808 */ /* 0x000fc40000000000 */
[----:B------:R-:W-:Y:S02]  /*18de0*/  FMNMX.FTZ R8, R163, R8, !PT ;  /* 0x00000008a3087209 */ /* 0x000fe40007810000 */
[----:B------:R-:W-:Y:S02]  /*18df0*/  FSEL R167, R29, -INF , P2 ;  /* 0xff8000001da77808 */ /* 0x000fe40001000000 */
[----:B------:R-:W-:Y:S02]  /*18e00*/  FMNMX.FTZ R8, R165, R8, !PT ;  /* 0x00000008a5087209 */ /* 0x000fe40007810000 */
[----:B------:R-:W-:Y:S02]  /*18e10*/  FSEL R169, R32, -INF , P3 ;  /* 0xff80000020a97808 */ /* 0x000fe40001800000 */
[----:B------:R-:W-:Y:S02]  /*18e20*/  FMNMX.FTZ R8, R167, R8, !PT ;  /* 0x00000008a7087209 */ /* 0x000fe40007810000 */
[----:B------:R-:W-:-:S02]  /*18e30*/  FSEL R173, R33, -INF , P4 ;  /* 0xff80000021ad7808 */ /* 0x000fc40002000000 */
[----:B------:R-:W-:Y:S02]  /*18e40*/  FMNMX.FTZ R8, R169, R8, !PT ;  /* 0x00000008a9087209 */ /* 0x000fe40007810000 */
[----:B------:R-:W-:Y:S02]  /*18e50*/  FSEL R171, R36, -INF , P5 ;  /* 0xff80000024ab7808 */ /* 0x000fe40002800000 */
[----:B------:R-:W-:Y:S02]  /*18e60*/  FMNMX.FTZ R8, R173, R8, !PT ;  /* 0x00000008ad087209 */ /* 0x000fe40007810000 */
[----:B------:R-:W-:Y:S02]  /*18e70*/  ISETP.GT.AND P6, PT, R6, 0x99, PT ;  /* 0x000000990600780c */ /* 0x000fe40003fc4270 */
[----:B------:R-:W-:Y:S02]  /*18e80*/  FMNMX.FTZ R8, R171, R8, !PT ;  /* 0x00000008ab087209 */ /* 0x000fe40007810000 */
[----:B------:R-:W-:-:S02]  /*18e90*/  FSEL R175, R37, -INF , P6 ;  /* 0xff80000025af7808 */ /* 0x000fc40003000000 */
[----:B------:R-:W-:Y:S02]  /*18ea0*/  P2R R24, PR, RZ, 0x2 ;  /* 0x00000002ff187803 */ /* 0x000fe40000000000 */
[----:B------:R-:W-:Y:S02]  /*18eb0*/  FMNMX.FTZ R8, R175, R8, !PT ;  /* 0x00000008af087209 */ /* 0x000fe40007810000 */
[----:B------:R-:W-:Y:S02]  /*18ec0*/  ISETP.GT.AND P1, PT, R6, 0x80, PT ;  /* 0x000000800600780c */ /* 0x000fe40003f24270 */
[----:B------:R-:W-:Y:S01]  /*18ed0*/  FSEL R31, R31, -INF , P2 ;  /* 0xff8000001f1f7808 */ /* 0x000fe20001000000 */
[----:B------:R-:W0:Y:S01]  /*18ee0*/  SHFL.BFLY PT, R25, R8, 0x2, 0x1f ;  /* 0x0c401f0008197f89 */ /* 0x000e2200000e0000 */
[----:B------:R-:W-:Y:S02]  /*18ef0*/  FSEL R35, R35, -INF , P4 ;  /* 0xff80000023237808 */ /* 0x000fe40002000000 */
[----:B------:R-:W-:-:S02]  /*18f00*/  MOV R96, R119 ;  /* 0x0000007700607202 */ /* 0x000fc40000000f00 */
[----:B------:R-:W-:Y:S02]  /*18f10*/  MOV R90, R119 ;  /* 0x00000077005a7202 */ /* 0x000fe40000000f00 */
[----:B0-----:R-:W-:-:S05]  /*18f20*/  FMNMX.FTZ R20, R8, R25, !PT ;  /* 0x0000001908147209 */ /* 0x001fca0007810000 */
[----:B------:R-:W0:Y:S02]  /*18f30*/  SHFL.BFLY PT, R25, R20, 0x1, 0x1f ;  /* 0x0c201f0014197f89 */ /* 0x000e2400000e0000 */
[----:B0-----:R-:W-:Y:S02]  /*18f40*/  FMNMX.FTZ R10, R20, R25, !PT ;  /* 0x00000019140a7209 */ /* 0x001fe40007810000 */
[----:B------:R-:W-:Y:S02]  /*18f50*/  FMNMX.FTZ R20, R3, R91, !PT ;  /* 0x0000005b03147209 */ /* 0x000fe40007810000 */
[----:B------:R-:W-:Y:S01]  /*18f60*/  FSEL R25, R26, -INF , P1 ;  /* 0xff8000001a197808 */ /* 0x000fe20000800000 */
[----:B------:R-:W-:-:S01]  /*18f70*/  FFMA.FTZ R28, R2, R10, -8 ;  /* 0xc1000000021c7423 */ /* 0x000fc2000001000a */
[----:B------:R-:W-:Y:S02]  /*18f80*/  FMNMX.FTZ R20, R7, R20, !PT ;  /* 0x0000001407147209 */ /* 0x000fe40007810000 */
[----:B------:R-:W-:-:S02]  /*18f90*/  ISETP.NE.AND P1, PT, R24, RZ, PT ;  /* 0x000000ff1800720c */ /* 0x000fc40003f25270 */
[----:B------:R-:W-:Y:S02]  /*18fa0*/  FMNMX.FTZ R24, R95, R20, !PT ;  /* 0x000000145f187209 */ /* 0x000fe40007810000 */
[----:B------:R-:W-:Y:S02]  /*18fb0*/  FSETP.NEU.FTZ.AND P0, PT, R10, -INF , PT ;  /* 0xff8000000a00780b */ /* 0x000fe40003f1d000 */
[----:B------:R-:W-:Y:S02]  /*18fc0*/  FMNMX.FTZ R24, R9, R24, !PT ;  /* 0x0000001809187209 */ /* 0x000fe40007810000 */
[----:B------:R-:W-:Y:S02]  /*18fd0*/  FSEL R28, R28, RZ, P0 ;  /* 0x000000ff1c1c7208 */ /* 0x000fe40000000000 */
[----:B------:R-:W-:Y:S02]  /*18fe0*/  FMNMX.FTZ R24, R99, R24, !PT ;  /* 0x0000001863187209 */ /* 0x000fe40007810000 */
[----:B------:R-:W-:Y:S01]  /*18ff0*/  ISETP.NE.AND P0, PT, R4, RZ, PT ;  /* 0x000000ff0400720c */ /* 0x000fe20003f05270 */
[C-C-:B------:R-:W-:Y:S01]  /*19000*/  FFMA.FTZ R111, R2.reuse, R111, -R28.reuse ;  /* 0x0000006f026f7223 */ /* 0x140fe2000001081c */
[----:B------:R-:W-:Y:S01]  /*19010*/  FMNMX.FTZ R24, R13, R24, !PT ;  /* 0x000000180d187209 */ /* 0x000fe20007810000 */
[--C-:B------:R-:W-:Y:S01]  /*19020*/  FFMA.FTZ R6, R2, R105, -R28.reuse ;  /* 0x0000006902067223 */ /* 0x100fe2000001081c */
[----:B------:R-:W-:Y:S01]  /*19030*/  FSEL R29, R30, -INF , P0 ;  /* 0xff8000001e1d7808 */ /* 0x000fe20000000000 */
[C-C-:B------:R-:W-:Y:S01]  /*19040*/  FFMA.FTZ R115, R2.reuse, R115, -R28.reuse ;  /* 0x0000007302737223 */ /* 0x140fe2000001081c */
[----:B------:R-:W-:Y:S01]  /*19050*/  FMNMX.FTZ R26, R103, R24, !PT ;  /* 0x00000018671a7209 */ /* 0x000fe20007810000 */
[C-C-:B------:R-:W-:Y:S01]  /*19060*/  FFMA.FTZ R105, R2.reuse, R113, -R28.reuse ;  /* 0x0000007102697223 */ /* 0x140fe2000001081c */
[----:B------:R-:W-:Y:S01]  /*19070*/  FSEL R27, R27, -INF , P1 ;  /* 0xff8000001b1b7808 */ /* 0x000fe20000800000 */
[----:B------:R0:W-:Y:S01]  /*19080*/  MUFU.EX2 R24, R111 ;  /* 0x0000006f00187308 */ /* 0x0001e20000000800 */
[----:B------:R-:W-:Y:S01]  /*19090*/  FMNMX.FTZ R26, R5, R26, !PT ;  /* 0x0000001a051a7209 */ /* 0x000fe20007810000 */
[--C-:B------:R-:W-:Y:S01]  /*190a0*/  FFMA.FTZ R4, R2, R11, -R28.reuse ;  /* 0x0000000b02047223 */ /* 0x100fe2000001081c */
[----:B------:R-:W-:Y:S01]  /*190b0*/  FSEL R113, R38, -INF , P5 ;  /* 0xff80000026717808 */ /* 0x000fe20002800000 */
[C-C-:B------:R-:W-:Y:S01]  /*190c0*/  FFMA.FTZ R11, R2.reuse, R81, -R28.reuse ;  /* 0x00000051020b7223 */ /* 0x140fe2000001081c */
[----:B------:R-:W-:Y:S01]  /*190d0*/  FMNMX.FTZ R26, R75, R26, !PT ;  /* 0x0000001a4b1a7209 */ /* 0x000fe20007810000 */
[C-C-:B------:R-:W-:Y:S01]  /*190e0*/  FFMA.FTZ R85, R2.reuse, R85, -R28.reuse ;  /* 0x0000005502557223 */ /* 0x140fe2000001081c */
[----:B------:R-:W-:-:S01]  /*190f0*/  FFMA.FTZ R127, R2, R127, -R28 ;  /* 0x0000007f027f7223 */ /* 0x000fc2000001081c */
[C-C-:B------:R-:W-:Y:S01]  /*19100*/  FFMA.FTZ R125, R2.reuse, R125, -R28.reuse ;  /* 0x0000007d027d7223 */ /* 0x140fe2000001081c */
[----:B------:R-:W-:Y:S01]  /*19110*/  FMNMX.FTZ R26, R15, R26, !PT ;  /* 0x0000001a0f1a7209 */ /* 0x000fe20007810000 */
[--C-:B------:R-:W-:Y:S01]  /*19120*/  FFMA.FTZ R129, R2, R129, -R28.reuse ;  /* 0x0000008102817223 */ /* 0x100fe2000001081c */
[----:B0-----:R-:W-:Y:S01]  /*19130*/  FSEL R111, R34, -INF , P3 ;  /* 0xff800000226f7808 */ /* 0x001fe20001800000 */
[C-C-:B------:R-:W-:Y:S01]  /*19140*/  FFMA.FTZ R131, R2.reuse, R131, -R28.reuse ;  /* 0x0000008302837223 */ /* 0x140fe2000001081c */
[----:B------:R-:W-:Y:S01]  /*19150*/  FMNMX.FTZ R30, R79, R26, !PT ;  /* 0x0000001a4f1e7209 */ /* 0x000fe20007810000 */
[C-C-:B------:R-:W-:Y:S01]  /*19160*/  FFMA.FTZ R33, R2.reuse, R89, -R28.reuse ;  /* 0x0000005902217223 */ /* 0x140fe2000001081c */
[----:B------:R0:W-:Y:S01]  /*19170*/  MUFU.EX2 R26, R115 ;  /* 0x00000073001a7308 */ /* 0x0001e20000000800 */
[----:B------:R-:W-:-:S01]  /*19180*/  FFMA.FTZ R37, R2, R93, -R28 ;  /* 0x0000005d02257223 */ /* 0x000fc2000001081c */
[----:B------:R-:W-:Y:S01]  /*19190*/  FMNMX.FTZ R30, R21, R30, !PT ;  /* 0x0000001e151e7209 */ /* 0x000fe20007810000 */
[----:B------:R-:W-:-:S01]  /*191a0*/  FFMA.FTZ R89, R2, R97, -R28 ;  /* 0x0000006102597223 */ /* 0x000fc2000001081c */
[----:B------:R-:W-:Y:S01]  /*191b0*/  ISETP.NE.AND P0, PT, R12, RZ, PT ;  /* 0x000000ff0c00720c */ /* 0x000fe20003f05270 */
[----:B------:R-:W-:-:S01]  /*191c0*/  FFMA.FTZ R93, R2, R101, -R28 ;  /* 0x00000065025d7223 */ /* 0x000fc2000001081c */
[----:B------:R-:W-:Y:S01]  /*191d0*/  FMNMX.FTZ R30, R83, R30, !PT ;  /* 0x0000001e531e7209 */ /* 0x000fe20007810000 */
[----:B------:R-:W-:-:S01]  /*191e0*/  FFMA.FTZ R8, R2, R107, -R28 ;  /* 0x0000006b02087223 */ /* 0x000fc2000001081c */
[C-C-:B------:R-:W-:Y:S01]  /*191f0*/  FFMA.FTZ R12, R2.reuse, R109, -R28.reuse ;  /* 0x0000006d020c7223 */ /* 0x140fe2000001081c */
[----:B0-----:R-:W-:Y:S01]  /*19200*/  FSEL R115, R39, -INF , P6 ;  /* 0xff80000027737808 */ /* 0x001fe20003000000 */
[----:B------:R0:W-:Y:S01]  /*19210*/  MUFU.EX2 R20, R127 ;  /* 0x0000007f00147308 */ /* 0x0001e20000000800 */
[----:B------:R-:W-:Y:S01]  /*19220*/  FMNMX.FTZ R30, R73, R30, !PT ;  /* 0x0000001e491e7209 */ /* 0x000fe20007810000 */
[C-C-:B------:R-:W-:Y:S01]  /*19230*/  FFMA.FTZ R97, R2.reuse, R117, -R28.reuse ;  /* 0x0000007502617223 */ /* 0x140fe2000001081c */
[----:B------:R-:W-:-:S01]  /*19240*/  FFMA.FTZ R101, R2, R123, -R28 ;  /* 0x0000007b02657223 */ /* 0x000fc2000001081c */
[C-C-:B------:R-:W-:Y:S01]  /*19250*/  FFMA.FTZ R81, R2.reuse, R121, -R28.reuse ;  /* 0x0000007902517223 */ /* 0x140fe2000001081c */
[----:B------:R-:W-:Y:S01]  /*19260*/  FMNMX.FTZ R32, R87, R30, !PT ;  /* 0x0000001e57207209 */ /* 0x000fe20007810000 */
[C-C-:B------:R-:W-:Y:S01]  /*19270*/  FFMA.FTZ R77, R2.reuse, R77, -R28.reuse ;  /* 0x0000004d024d7223 */ /* 0x140fe2000001081c */
[----:B------:R-:W-:-:S01]  /*19280*/  FFMA.FTZ R107, R2, R133, -R28 ;  /* 0x00000085026b7223 */ /* 0x000fc2000001081c */
[----:B------:R-:W-:Y:S01]  /*19290*/  MUFU.EX2 R30, R11 ;  /* 0x0000000b001e7308 */ /* 0x000fe20000000800 */
[----:B------:R-:W-:Y:S01]  /*192a0*/  FMNMX.FTZ R32, R57, R32, !PT ;  /* 0x0000002039207209 */ /* 0x000fe20007810000 */
[C-C-:B------:R-:W-:Y:S01]  /*192b0*/  FFMA.FTZ R135, R2.reuse, R135, -R28.reuse ;  /* 0x0000008702877223 */ /* 0x140fe2000001081c */
[----:B------:R-:W-:-:S01]  /*192c0*/  FFMA.FTZ R109, R2, R137, -R28 ;  /* 0x00000089026d7223 */ /* 0x000fc2000001081c */
[C-C-:B------:R-:W-:Y:S01]  /*192d0*/  FFMA.FTZ R34, R2.reuse, R139, -R28.reuse ;  /* 0x0000008b02227223 */ /* 0x140fe2000001081c */
        /* <DEDUP_REMOVED lines=10> */
[----:B------:R-:W-:Y:S01]  /*19380*/  MUFU.EX2 R32, R85 ;  /* 0x0000005500207308 */ /* 0x000fe20000000800 */
[----:B0-----:R-:W-:-:S01]  /*19390*/  FFMA.FTZ R127, R2, R167, -R28 ;  /* 0x000000a7027f7223 */ /* 0x001fc2000001081c */
[----:B------:R-:W-:Y:S01]  /*193a0*/  FMNMX.FTZ R36, R65, R36, !PT ;  /* 0x0000002441247209 */ /* 0x000fe20007810000 */
[----:B------:R-:W-:-:S01]  /*193b0*/  FFMA.FTZ R52, R2, R169, -R28 ;  /* 0x000000a902347223 */ /* 0x000fc2000001081c */
[----:B------:R-:W-:Y:S01]  /*193c0*/  ISETP.NE.AND P1, PT, R104, RZ, PT ;  /* 0x000000ff6800720c */ /* 0x000fe20003f25270 */
[----:B------:R-:W-:Y:S01]  /*193d0*/  IMAD.MOV.U32 R104, RZ, RZ, R119 ;  /* 0x000000ffff687224 */ /* 0x000fe200078e0077 */
[----:B------:R-:W-:-:S02]  /*193e0*/  FMNMX.FTZ R36, R67, R36, !PT ;  /* 0x0000002443247209 */ /* 0x000fc40007810000 */
[----:B------:R0:W-:Y:S02]  /*193f0*/  MUFU.EX2 R85, R129 ;  /* 0x0000008100557308 */ /* 0x0001e40000000800 */
[----:B------:R-:W-:-:S04]  /*19400*/  FMNMX.FTZ R36, R69, R36, !PT ;  /* 0x0000002445247209 */ /* 0x000fc80007810000 */
[----:B------:R-:W-:Y:S02]  /*19410*/  FMNMX.FTZ R40, R71, R36, !PT ;  /* 0x0000002447287209 */ /* 0x000fe40007810000 */
[----:B------:R1:W2:Y:S01]  /*19420*/  MUFU.EX2 R36, R125 ;  /* 0x0000007d00247308 */ /* 0x0002a20000000800 */
[----:B0-----:R-:W-:-:S01]  /*19430*/  FFMA.FTZ R129, R2, R173, -R28 ;  /* 0x000000ad02817223 */ /* 0x001fc2000001081c */
[----:B------:R-:W-:-:S04]  /*19440*/  FMNMX.FTZ R40, R41, R40, !PT ;  /* 0x0000002829287209 */ /* 0x000fc80007810000 */
[----:B------:R-:W-:Y:S02]  /*19450*/  FMNMX.FTZ R40, R43, R40, !PT ;  /* 0x000000282b287209 */ /* 0x000fe40007810000 */
[----:B------:R-:W-:Y:S01]  /*19460*/  MUFU.EX2 R4, R4 ;  /* 0x0000000400047308 */ /* 0x000fe20000000800 */
[----:B-1----:R-:W-:-:S01]  /*19470*/  FFMA.FTZ R125, R2, R163, -R28 ;  /* 0x000000a3027d7223 */ /* 0x002fc2000001081c */
[----:B------:R-:W-:-:S04]  /*19480*/  FMNMX.FTZ R40, R45, R40, !PT ;  /* 0x000000282d287209 */ /* 0x000fc80007810000 */
[----:B------:R-:W-:Y:S02]  /*19490*/  FMNMX.FTZ R42, R47, R40, !PT ;  /* 0x000000282f2a7209 */ /* 0x000fe40007810000 */
[----:B------:R0:W-:Y:S01]  /*194a0*/  MUFU.EX2 R40, R131 ;  /* 0x0000008300287308 */ /* 0x0001e20000000800 */
[----:B--2---:R-:W-:Y:S02]  /*194b0*/  F2FP.SATFINITE.E4M3.F32.PACK_AB_MERGE_C R208, R85, R36, RZ ;  /* 0x0000002455d0723e */ /* 0x004fe400048070ff */
[----:B------:R-:W-:-:S04]  /*194c0*/  FMNMX.FTZ R42, R49, R42, !PT ;  /* 0x0000002a312a7209 */ /* 0x000fc80007810000 */
[----:B------:R-:W-:Y:S01]  /*194d0*/  FMNMX.FTZ R42, R51, R42, !PT ;  /* 0x0000002a332a7209 */ /* 0x000fe20007810000 */
[----:B------:R-:W-:Y:S01]  /*194e0*/  MUFU.EX2 R33, R33 ;  /* 0x0000002100217308 */ /* 0x000fe20000000800 */
[----:B0-----:R-:W-:-:S02]  /*194f0*/  FFMA.FTZ R131, R2, R175, -R28 ;  /* 0x000000af02837223 */ /* 0x001fc4000001081c */
[----:B------:R-:W-:-:S04]  /*19500*/  FMNMX.FTZ R42, R53, R42, !PT ;  /* 0x0000002a352a7209 */ /* 0x000fc80007810000 */
[----:B------:R-:W-:Y:S01]  /*19510*/  FMNMX.FTZ R44, R55, R42, !PT ;  /* 0x0000002a372c7209 */ /* 0x000fe20007810000 */
[----:B------:R-:W-:Y:S03]  /*19520*/  MUFU.EX2 R6, R6 ;  /* 0x0000000600067308 */ /* 0x000fe60000000800 */
[----:B------:R-:W-:-:S04]  /*19530*/  FMNMX.FTZ R44, R25, R44, !PT ;  /* 0x0000002c192c7209 */ /* 0x000fc80007810000 */
[----:B------:R-:W-:Y:S01]  /*19540*/  FMNMX.FTZ R44, R27, R44, !PT ;  /* 0x0000002c1b2c7209 */ /* 0x000fe20007810000 */
[----:B------:R-:W0:Y:S03]  /*19550*/  MUFU.EX2 R37, R37 ;  /* 0x0000002500257308 */ /* 0x000e260000000800 */
[----:B------:R-:W-:-:S04]  /*19560*/  FMNMX.FTZ R44, R29, R44, !PT ;  /* 0x0000002c1d2c7209 */ /* 0x000fc80007810000 */
[----:B------:R-:W-:Y:S01]  /*19570*/  FMNMX.FTZ R44, R31, R44, !PT ;  /* 0x0000002c1f2c7209 */ /* 0x000fe20007810000 */
[----:B------:R-:W-:Y:S03]  /*19580*/  MUFU.EX2 R8, R8 ;  /* 0x0000000800087308 */ /* 0x000fe60000000800 */
[----:B------:R-:W-:-:S04]  /*19590*/  FMNMX.FTZ R44, R111, R44, !PT ;  /* 0x0000002c6f2c7209 */ /* 0x000fc80007810000 */
[----:B------:R-:W-:Y:S01]  /*195a0*/  FMNMX.FTZ R44, R35, R44, !PT ;  /* 0x0000002c232c7209 */ /* 0x000fe20007810000 */
[----:B------:R-:W-:Y:S01]  /*195b0*/  MUFU.EX2 R89, R89 ;  /* 0x0000005900597308 */ /* 0x000fe20000000800 */
[----:B0-----:R-:W-:Y:S02]  /*195c0*/  F2FP.SATFINITE.E4M3.F32.PACK_AB_MERGE_C R200, R37, R6, RZ ;  /* 0x0000000625c8723e */ /* 0x001fe400048070ff */
[----:B------:R-:W-:Y:S02]  /*195d0*/  FMNMX.FTZ R44, R113, R44, !PT ;  /* 0x0000002c712c7209 */ /* 0x000fe40007810000 */
[----:B------:R-:W-:Y:S02]  /*195e0*/  F2FP.SATFINITE.E4M3.F32.PACK_AB_MERGE_C R200, R33, R4, R200 ;  /* 0x0000000421c8723e */ /* 0x000fe400048070c8 */
[----:B------:R-:W-:Y:S01]  /*195f0*/  FMNMX.FTZ R11, R115, R44, !PT ;  /* 0x0000002c730b7209 */ /* 0x000fe20007810000 */
[----:B------:R-:W-:-:S01]  /*19600*/  FFMA.FTZ R44, R2, R149, -R28 ;  /* 0x00000095022c7223 */ /* 0x000fc2000001081c */
[----:B------:R-:W-:Y:S03]  /*19610*/  MUFU.EX2 R12, R12 ;  /* 0x0000000c000c7308 */ /* 0x000fe60000000800 */
[----:B------:R-:W0:Y:S05]  /*19620*/  SHFL.BFLY PT, R48, R11, 0x2, 0x1f ;  /* 0x0c401f000b307f89 */ /* 0x000e2a00000e0000 */
[----:B------:R-:W1:Y:S08]  /*19630*/  MUFU.EX2 R93, R93 ;  /* 0x0000005d005d7308 */ /* 0x000e700000000800 */
[----:B------:R-:W-:Y:S08]  /*19640*/  MUFU.EX2 R97, R97 ;  /* 0x0000006100617308 */ /* 0x000ff00000000800 */
[----:B------:R-:W2:Y:S01]  /*19650*/  MUFU.EX2 R101, R101 ;  /* 0x0000006500657308 */ /* 0x000ea20000000800 */
[----:B-1----:R-:W-:-:S02]  /*19660*/  F2FP.SATFINITE.E4M3.F32.PACK_AB_MERGE_C R202, R93, R12, RZ ;  /* 0x0000000c5dca723e */ /* 0x002fc400048070ff */
[----:B0-----:R-:W-:Y:S01]  /*19670*/  FMNMX.FTZ R54, R11, R48, !PT ;  /* 0x000000300b367209 */ /* 0x001fe20007810000 */
[----:B------:R-:W-:-:S01]  /*19680*/  FFMA.FTZ R48, R2, R157, -R28 ;  /* 0x0000009d02307223 */ /* 0x000fc2000001081c */
[----:B------:R-:W-:-:S03]  /*19690*/  F2FP.SATFINITE.E4M3.F32.PACK_AB_MERGE_C R202, R89, R8, R202 ;  /* 0x0000000859ca723e */ /* 0x000fc600048070ca */
[----:B------:R-:W0:Y:S01]  /*196a0*/  SHFL.BFLY PT, R11, R54, 0x1, 0x1f ;  /* 0x0c201f00360b7f89 */ /* 0x000e2200000e0000 */
[----:B------:R-:W-:Y:S08]  /*196b0*/  MUFU.EX2 R105, R105 ;  /* 0x0000006900697308 */ /* 0x000ff00000000800 */
[----:B------:R-:W1:Y:S01]  /*196c0*/  MUFU.EX2 R81, R81 ;  /* 0x0000005100517308 */ /* 0x000e620000000800 */
[----:B--2---:R-:W-:-:S04]  /*196d0*/  F2FP.SATFINITE.E4M3.F32.PACK_AB_MERGE_C R204, R101, R24, RZ ;  /* 0x0000001865cc723e */ /* 0x004fc800048070ff */
[----:B------:R-:W-:-:S03]  /*196e0*/  F2FP.SATFINITE.E4M3.F32.PACK_AB_MERGE_C R204, R97, R20, R204 ;  /* 0x0000001461cc723e */ /* 0x000fc600048070cc */
[----:B------:R-:W2:Y:S01]  /*196f0*/  MUFU.EX2 R77, R77 ;  /* 0x0000004d004d7308 */ /* 0x000ea20000000800 */
[----:B0-----:R-:W-:Y:S01]  /*19700*/  FMNMX.FTZ R11, R54, R11, !PT ;  /* 0x0000000b360b7209 */ /* 0x001fe20007810000 */
[----:B------:R-:W-:-:S06]  /*19710*/  FFMA.FTZ R54, R2, R171, -R28 ;  /* 0x000000ab02367223 */ /* 0x000fcc000001081c */
[----:B------:R-:W-:Y:S01]  /*19720*/  MUFU.EX2 R107, R107 ;  /* 0x0000006b006b7308 */ /* 0x000fe20000000800 */
[----:B-1----:R-:W-:Y:S01]  /*19730*/  F2FP.SATFINITE.E4M3.F32.PACK_AB_MERGE_C R206, R81, R30, RZ ;  /* 0x0000001e51ce723e */ /* 0x002fe200048070ff */
[----:B------:R-:W-:Y:S01]  /*19740*/  FFMA.FTZ R58, R2, R11, -8 ;  /* 0xc1000000023a7423 */ /* 0x000fe2000001000b */
[----:B------:R-:W-:Y:S02]  /*19750*/  FSETP.NEU.FTZ.AND P2, PT, R11, -INF , PT ;  /* 0xff8000000b00780b */ /* 0x000fe40003f5d000 */
[----:B------:R-:W-:Y:S02]  /*19760*/  F2FP.SATFINITE.E4M3.F32.PACK_AB_MERGE_C R206, R105, R26, R206 ;  /* 0x0000001a69ce723e */ /* 0x000fe400048070ce */
[----:B------:R-:W-:Y:S01]  /*19770*/  FSEL R58, R58, RZ, P2 ;  /* 0x000000ff3a3a7208 */ /* 0x000fe20001000000 */
[----:B------:R-:W-:Y:S01]  /*19780*/  MUFU.EX2 R42, R135 ;  /* 0x00000087002a7308 */ /* 0x000fe20000000800 */
[----:B------:R-:W-:Y:S02]  /*19790*/  ISETP.GE.AND P2, PT, R159, 0xa1, PT ;  /* 0x000000a19f00780c */ /* 0x000fe40003f46270 */
[----:B--2---:R-:W-:Y:S01]  /*197a0*/  F2FP.SATFINITE.E4M3.F32.PACK_AB_MERGE_C R208, R77, R32, R208 ;  /* 0x000000204dd0723e */ /* 0x004fe200048070d0 */
[----:B------:R-:W-:-:S01]  /*197b0*/  FFMA.FTZ R3, R2, R3, -R58 ;  /* 0x0000000302037223 */ /* 0x000fc2000001083a */
[C-C-:B------:R-:W-:Y:S01]  /*197c0*/  FFMA.FTZ R28, R2.reuse, R91, -R58.reuse ;  /* 0x0000005b021c7223 */ /* 0x140fe2000001083a */
[----:B------:R-:W-:-:S01]  /*197d0*/  FFMA.FTZ R62, R2, R7, -R58 ;  /* 0x00000007023e7223 */ /* 0x000fc2000001083a */
[C-C-:B------:R-:W-:Y:S01]  /*197e0*/  FFMA.FTZ R91, R2.reuse, R95, -R58.reuse ;  /* 0x0000005f025b7223 */ /* 0x140fe2000001083a */
[----:B------:R-:W-:-:S01]  /*197f0*/  FFMA.FTZ R7, R2, R9, -R58 ;  /* 0x0000000902077223 */ /* 0x000fc2000001083a */
[C-C-:B------:R-:W-:Y:S01]  /*19800*/  FFMA.FTZ R56, R2.reuse, R99, -R58.reuse ;  /* 0x0000006302387223 */ /* 0x140fe2000001083a */
[----:B------:R-:W-:Y:S01]  /*19810*/  MUFU.EX2 R3, R3 ;  /* 0x0000000300037308 */ /* 0x000fe20000000800 */
[----:B------:R-:W-:-:S01]  /*19820*/  FFMA.FTZ R13, R2, R13, -R58 ;  /* 0x0000000d020d7223 */ /* 0x000fc2000001083a */
[C-C-:B------:R-:W-:Y:S01]  /*19830*/  FFMA.FTZ R70, R2.reuse, R15, -R58.reuse ;  /* 0x0000000f02467223 */ /* 0x140fe2000001083a */
[----:B------:R-:W-:-:S01]  /*19840*/  FFMA.FTZ R15, R2, R57, -R58 ;  /* 0x00000039020f7223 */ /* 0x000fc2000001083a */
[----:B------:R-:W-:Y:S01]  /*19850*/  FFMA.FTZ R66, R2, R59, -R58 ;  /* 0x0000003b02427223 */ /* 0x000fe2000001083a */
[----:B------:R-:W-:-:S01]  /*19860*/  FADD.FTZ R57, R4, R33 ;  /* 0x0000002104397221 */ /* 0x000fc20000010000 */
[C-C-:B------:R-:W-:Y:S01]  /*19870*/  FFMA.FTZ R68, R2.reuse, R103, -R58.reuse ;  /* 0x0000006702447223 */ /* 0x140fe2000001083a */
[----:B------:R-:W-:-:S01]  /*19880*/  FFMA.FTZ R5, R2, R5, -R58 ;  /* 0x0000000502057223 */ /* 0x000fc2000001083a */
[----:B------:R-:W0:Y:S01]  /*19890*/  MUFU.EX2 R28, R28 ;  /* 0x0000001c001c7308 */ /* 0x000e220000000800 */
[----:B------:R-:W-:-:S01]  /*198a0*/  FADD.FTZ R76, R6, R57 ;  /* 0x00000039064c7221 */ /* 0x000fc20000010000 */
[C-C-:B------:R-:W-:Y:S01]  /*198b0*/  FFMA.FTZ R60, R2.reuse, R75, -R58.reuse ;  /* 0x0000004b023c7223 */ /* 0x140fe2000001083a */
[----:B------:R-:W-:-:S01]  /*198c0*/  FFMA.FTZ R63, R2, R63, -R58 ;  /* 0x0000003f023f7223 */ /* 0x000fc2000001083a */
[----:B------:R-:W-:Y:S01]  /*198d0*/  FFMA.FTZ R57, R2, R41, -R58 ;  /* 0x0000002902397223 */ /* 0x000fe2000001083a */
[----:B------:R-:W-:-:S02]  /*198e0*/  @!P1 VIADD R41, R0, 0x33440 ;  /* 0x0003344000299836 */ /* 0x000fc40000000000 */
[C-C-:B------:R-:W-:Y:S01]  /*198f0*/  FFMA.FTZ R75, R2.reuse, R79, -R58.reuse ;  /* 0x0000004f024b7223 */ /* 0x140fe2000001083a */
[----:B------:R-:W-:-:S01]  /*19900*/  FFMA.FTZ R9, R2, R21, -R58 ;  /* 0x0000001502097223 */ /* 0x000fc2000001083a */
[----:B------:R-:W1:Y:S01]  /*19910*/  MUFU.EX2 R62, R62 ;  /* 0x0000003e003e7308 */ /* 0x000e620000000800 */
[----:B------:R-:W-:-:S01]  /*19920*/  FFMA.FTZ R43, R2, R43, -R58 ;  /* 0x0000002b022b7223 */ /* 0x000fc2000001083a */
[----:B------:R-:W-:Y:S01]  /*19930*/  @!P1 PRMT R41, RZ, 0x654, R41 ;  /* 0x00000654ff299816 */ /* 0x000fe20000000029 */
[----:B------:R-:W-:-:S01]  /*19940*/  FFMA.FTZ R64, R2, R83, -R58 ;  /* 0x0000005302407223 */ /* 0x000fc2000001083a */
[C-C-:B------:R-:W-:Y:S01]  /*19950*/  FFMA.FTZ R73, R2.reuse, R73, -R58.reuse ;  /* 0x0000004902497223 */ /* 0x140fe2000001083a */
[----:B------:R-:W-:-:S01]  /*19960*/  FFMA.FTZ R74, R2, R87, -R58 ;  /* 0x00000057024a7223 */ /* 0x000fc2000001083a */
[----:B------:R2:W-:Y:S01]  /*19970*/  @!P1 SYNCS.ARRIVE.TRANS64.RED.A1T0 RZ, [R41+URZ], RZ ;  /* 0x000000ff29ff99a7 */ /* 0x0005e2000810043f */
[----:B------:R-:W-:-:S01]  /*19980*/  FFMA.FTZ R47, R2, R47, -R58 ;  /* 0x0000002f022f7223 */ /* 0x000fc2000001083a */
[----:B------:R-:W3:Y:S01]  /*19990*/  MUFU.EX2 R91, R91 ;  /* 0x0000005b005b7308 */ /* 0x000ee20000000800 */
[----:B0-----:R-:W-:-:S01]  /*199a0*/  FADD.FTZ R59, R3, R28 ;  /* 0x0000001c033b7221 */ /* 0x001fc20000010000 */
[C-C-:B------:R-:W-:Y:S01]  /*199b0*/  FFMA.FTZ R61, R2.reuse, R61, -R58.reuse ;  /* 0x0000003d023d7223 */ /* 0x140fe2000001083a */
[----:B------:R-:W-:-:S01]  /*199c0*/  FFMA.FTZ R49, R2, R49, -R58 ;  /* 0x0000003102317223 */ /* 0x000fc2000001083a */
[C-C-:B------:R-:W-:Y:S01]  /*199d0*/  FFMA.FTZ R21, R2.reuse, R65, -R58.reuse ;  /* 0x0000004102157223 */ /* 0x140fe2000001083a */
[----:B------:R-:W-:-:S01]  /*199e0*/  FFMA.FTZ R72, R2, R67, -R58 ;  /* 0x0000004302487223 */ /* 0x000fc2000001083a */
[C-C-:B------:R-:W-:Y:S01]  /*199f0*/  FFMA.FTZ R69, R2.reuse, R69, -R58.reuse ;  /* 0x0000004502457223 */ /* 0x140fe2000001083a */
[----:B------:R-:W-:-:S01]  /*19a00*/  FFMA.FTZ R71, R2, R71, -R58 ;  /* 0x0000004702477223 */ /* 0x000fc2000001083a */
[----:B------:R-:W0:Y:S01]  /*19a10*/  MUFU.EX2 R7, R7 ;  /* 0x0000000700077308 */ /* 0x000e220000000800 */
[----:B-1----:R-:W-:-:S01]  /*19a20*/  FADD.FTZ R82, R62, R59 ;  /* 0x0000003b3e527221 */ /* 0x002fc20000010000 */
[----:B------:R-:W-:Y:S01]  /*19a30*/  FADD.FTZ R59, R37, R76 ;  /* 0x0000004c253b7221 */ /* 0x000fe20000010000 */
[----:B------:R-:W-:-:S01]  /*19a40*/  FFMA.FTZ R45, R2, R45, -R58 ;  /* 0x0000002d022d7223 */ /* 0x000fc2000001083a */
[C-C-:B------:R-:W-:Y:S01]  /*19a50*/  FFMA.FTZ R53, R2.reuse, R53, -R58.reuse ;  /* 0x0000003502357223 */ /* 0x140fe2000001083a */
[----:B------:R-:W-:-:S01]  /*19a60*/  FFMA.FTZ R55, R2, R55, -R58 ;  /* 0x0000003702377223 */ /* 0x000fc2000001083a */
[----:B------:R-:W-:Y:S01]  /*19a70*/  FADD.FTZ R76, R8, R59 ;  /* 0x0000003b084c7221 */ /* 0x000fe20000010000 */
[----:B------:R-:W-:-:S01]  /*19a80*/  FFMA.FTZ R27, R2, R27, -R58 ;  /* 0x0000001b021b7223 */ /* 0x000fc2000001083a */
[----:B------:R-:W-:Y:S01]  /*19a90*/  MUFU.EX2 R56, R56 ;  /* 0x0000003800387308 */ /* 0x000fe20000000800 */
[----:B---3--:R-:W-:-:S01]  /*19aa0*/  FADD.FTZ R82, R91, R82 ;  /* 0x000000525b527221 */ /* 0x008fc20000010000 */
[C-C-:B------:R-:W-:Y:S01]  /*19ab0*/  FFMA.FTZ R29, R2.reuse, R29, -R58.reuse ;  /* 0x0000001d021d7223 */ /* 0x140fe2000001083a */
[----:B------:R-:W-:-:S01]  /*19ac0*/  FFMA.FTZ R31, R2, R31, -R58 ;  /* 0x0000001f021f7223 */ /* 0x000fc2000001083a */
[C-C-:B------:R-:W-:Y:S01]  /*19ad0*/  FFMA.FTZ R111, R2.reuse, R111, -R58.reuse ;  /* 0x0000006f026f7223 */ /* 0x140fe2000001083a */
[----:B------:R-:W-:Y:S01]  /*19ae0*/  F2FP.SATFINITE.E4M3.F32.PACK_AB_MERGE_C R201, R91, R62, RZ ;  /* 0x0000003e5bc9723e */ /* 0x000fe200048070ff */
[C-C-:B------:R-:W-:Y:S01]  /*19af0*/  FFMA.FTZ R35, R2.reuse, R35, -R58.reuse ;  /* 0x0000002302237223 */ /* 0x140fe2000001083a */
[----:B------:R-:W-:-:S01]  /*19b00*/  FFMA.FTZ R113, R2, R113, -R58 ;  /* 0x0000007102717223 */ /* 0x000fc2000001083a */
[----:B------:R-:W-:Y:S01]  /*19b10*/  MUFU.EX2 R13, R13 ;  /* 0x0000000d000d7308 */ /* 0x000fe20000000800 */
[----:B0-----:R-:W-:-:S01]  /*19b20*/  FADD.FTZ R59, R7, R82 ;  /* 0x00000052073b7221 */ /* 0x001fc20000010000 */
[----:B------:R-:W-:Y:S01]  /*19b30*/  F2FP.SATFINITE.E4M3.F32.PACK_AB_MERGE_C R201, R28, R3, R201 ;  /* 0x000000031cc9723e */ /* 0x000fe200048070c9 */
[----:B------:R-:W-:-:S02]  /*19b40*/  IMAD.MOV.U32 R103, RZ, RZ, R119 ;  /* 0x000000ffff677224 */ /* 0x000fc400078e0077 */
[--C-:B------:R-:W-:Y:S02]  /*19b50*/  IMAD.MOV.U32 R99, RZ, RZ, R119.reuse ;  /* 0x000000ffff637224 */ /* 0x100fe400078e0077 */
[--C-:B------:R-:W-:Y:S01]  /*19b60*/  IMAD.MOV.U32 R95, RZ, RZ, R119.reuse ;  /* 0x000000ffff5f7224 */ /* 0x100fe200078e0077 */
[----:B------:R-:W0:Y:S01]  /*19b70*/  MUFU.EX2 R68, R68 ;  /* 0x0000004400447308 */ /* 0x000e220000000800 */
[--C-:B------:R-:W-:Y:S02]  /*19b80*/  IMAD.MOV.U32 R91, RZ, RZ, R119.reuse ;  /* 0x000000ffff5b7224 */ /* 0x100fe400078e0077 */
[--C-:B------:R-:W-:Y:S02]  /*19b90*/  IMAD.MOV.U32 R87, RZ, RZ, R119.reuse ;  /* 0x000000ffff577224 */ /* 0x100fe400078e0077 */
[--C-:B------:R-:W-:Y:S02]  /*19ba0*/  IMAD.MOV.U32 R83, RZ, RZ, R119.reuse ;  /* 0x000000ffff537224 */ /* 0x100fe400078e0077 */
[--C-:B------:R-:W-:Y:S01]  /*19bb0*/  IMAD.MOV.U32 R79, RZ, RZ, R119.reuse ;  /* 0x000000ffff4f7224 */ /* 0x100fe200078e0077 */
[----:B------:R-:W-:Y:S01]  /*19bc0*/  MUFU.EX2 R5, R5 ;  /* 0x0000000500057308 */ /* 0x000fe20000000800 */
[----:B------:R-:W-:-:S02]  /*19bd0*/  IMAD.MOV.U32 R67, RZ, RZ, R119 ;  /* 0x000000ffff437224 */ /* 0x000fc400078e0077 */
[--C-:B------:R-:W-:Y:S02]  /*19be0*/  IMAD.MOV.U32 R65, RZ, RZ, R119.reuse ;  /* 0x000000ffff417224 */ /* 0x100fe400078e0077 */
[--C-:B------:R-:W-:Y:S02]  /*19bf0*/  IMAD.MOV.U32 R62, RZ, RZ, R119.reuse ;  /* 0x000000ffff3e7224 */ /* 0x100fe400078e0077 */
[--C-:B------:R-:W-:Y:S01]  /*19c00*/  IMAD.MOV.U32 R33, RZ, RZ, R119.reuse ;  /* 0x000000ffff217224 */ /* 0x100fe200078e0077 */
[----:B------:R1:W-:Y:S01]  /*19c10*/  MUFU.EX2 R78, R63 ;  /* 0x0000003f004e7308 */ /* 0x0003e20000000800 */
[----:B0-----:R-:W-:Y:S01]  /*19c20*/  F2FP.SATFINITE.E4M3.F32.PACK_AB_MERGE_C R203, R68, R13, RZ ;  /* 0x0000000d44cb723e */ /* 0x001fe200048070ff */
[----:B------:R-:W-:-:S03]  /*19c30*/  IMAD.MOV.U32 R28, RZ, RZ, R119 ;  /* 0x000000ffff1c7224 */ /* 0x000fc600078e0077 */
[----:B------:R-:W-:-:S03]  /*19c40*/  F2FP.SATFINITE.E4M3.F32.PACK_AB_MERGE_C R203, R56, R7, R203 ;  /* 0x0000000738cb723e */ /* 0x000fc600048070cb */
[----:B------:R-:W-:Y:S01]  /*19c50*/  MUFU.EX2 R60, R60 ;  /* 0x0000003c003c7308 */ /* 0x000fe20000000800 */
[----:B-1----:R-:W-:-:S01]  /*19c60*/  FADD.FTZ R63, R89, R76 ;  /* 0x0000004c593f7221 */ /* 0x002fc20000010000 */
[----:B------:R-:W-:Y:S01]  /*19c70*/  FADD.FTZ R76, R56, R59 ;  /* 0x0000003b384c7221 */ /* 0x000fe20000010000 */
[----:B------:R-:W-:Y:S02]  /*19c80*/  IMAD.MOV.U32 R89, RZ, RZ, R119 ;  /* 0x000000ffff597224 */ /* 0x000fe400078e0077 */
[----:B------:R-:W-:Y:S01]  /*19c90*/  FADD.FTZ R82, R12, R63 ;  /* 0x0000003f0c527221 */ /* 0x000fe20000010000 */
[----:B------:R-:W-:Y:S02]  /*19ca0*/  IMAD.MOV.U32 R63, RZ, RZ, R119 ;  /* 0x000000ffff3f7224 */ /* 0x000fe400078e0077 */
[----:B------:R-:W-:Y:S01]  /*19cb0*/  MUFU.EX2 R70, R70 ;  /* 0x0000004600467308 */ /* 0x000fe20000000800 */
[----:B------:R-:W-:-:S01]  /*19cc0*/  FADD.FTZ R59, R93, R82 ;  /* 0x000000525d3b7221 */ /* 0x000fc20000010000 */
[----:B------:R-:W-:-:S02]  /*19cd0*/  IMAD.MOV.U32 R93, RZ, RZ, R119 ;  /* 0x000000ffff5d7224 */ /* 0x000fc400078e0077 */
[----:B------:R-:W-:Y:S02]  /*19ce0*/  IMAD.MOV.U32 R56, RZ, RZ, R119 ;  /* 0x000000ffff387224 */ /* 0x000fe400078e0077 */
[----:B------:R-:W-:Y:S01]  /*19cf0*/  FADD.FTZ R84, R20, R59 ;  /* 0x0000003b14547221 */ /* 0x000fe20000010000 */
[----:B------:R-:W-:Y:S01]  /*19d00*/  IMAD.MOV.U32 R59, RZ, RZ, R119 ;  /* 0x000000ffff3b7224 */ /* 0x000fe200078e0077 */
[----:B------:R0:W-:Y:S08]  /*19d10*/  MUFU.EX2 R0, R57 ;  /* 0x0000003900007308 */ /* 0x0001f00000000800 */
[----:B------:R-:W1:Y:S01]  /*19d20*/  MUFU.EX2 R75, R75 ;  /* 0x0000004b004b7308 */ /* 0x000e620000000800 */
[----:B0-----:R-:W-:-:S01]  /*19d30*/  FADD.FTZ R57, R13, R76 ;  /* 0x0000004c0d397221 */ /* 0x001fc20000010000 */
[----:B------:R-:W-:Y:S01]  /*19d40*/  FFMA.FTZ R76, R2, R51, -R58 ;  /* 0x00000033024c7223 */ /* 0x000fe2000001083a */
[----:B------:R-:W-:-:S01]  /*19d50*/  FADD.FTZ R51, R97, R84 ;  /* 0x0000005461337221 */ /* 0x000fc20000010000 */
[----:B------:R-:W-:-:S02]  /*19d60*/  IMAD.MOV.U32 R97, RZ, RZ, R119 ;  /* 0x000000ffff617224 */ /* 0x000fc400078e0077 */
[----:B------:R-:W-:-:S01]  /*19d70*/  FADD.FTZ R82, R68, R57 ;  /* 0x0000003944527221 */ /* 0x000fc20000010000 */
[----:B------:R-:W-:Y:S02]  /*19d80*/  IMAD.MOV.U32 R68, RZ, RZ, R119 ;  /* 0x000000ffff447224 */ /* 0x000fe400078e0077 */
[----:B------:R-:W-:-:S01]  /*19d90*/  FADD.FTZ R84, R24, R51 ;  /* 0x0000003318547221 */ /* 0x000fc20000010000 */
[----:B------:R-:W0:Y:S03]  /*19da0*/  MUFU.EX2 R9, R9 ;  /* 0x0000000900097308 */ /* 0x000e260000000800 */
[----:B------:R-:W-:-:S01]  /*19db0*/  FADD.FTZ R51, R101, R84 ;  /* 0x0000005465337221 */ /* 0x000fc20000010000 */
[----:B------:R-:W-:-:S03]  /*19dc0*/  IMAD.MOV.U32 R101, RZ, RZ, R119 ;  /* 0x000000ffff657224 */ /* 0x000fc600078e0077 */
[----:B------:R-:W-:Y:S01]  /*19dd0*/  FADD.FTZ R84, R26, R51 ;  /* 0x000000331a547221 */ /* 0x000fe20000010000 */
[----:B--2---:R2:W-:Y:S01]  /*19de0*/  MUFU.EX2 R41, R43 ;  /* 0x0000002b00297308 */ /* 0x0045e20000000800 */
[----:B-1----:R-:W-:Y:S01]  /*19df0*/  F2FP.SATFINITE.E4M3.F32.PACK_AB_MERGE_C R205, R75, R70, RZ ;  /* 0x000000464bcd723e */ /* 0x002fe200048070ff */
[----:B------:R-:W-:Y:S02]  /*19e00*/  IMAD.MOV.U32 R26, RZ, RZ, R119 ;  /* 0x000000ffff1a7224 */ /* 0x000fe400078e0077 */
[----:B------:R-:W-:-:S01]  /*19e10*/  FADD.FTZ R51, R105, R84 ;  /* 0x0000005469337221 */ /* 0x000fc20000010000 */
[----:B------:R-:W-:Y:S01]  /*19e20*/  IMAD.MOV.U32 R105, RZ, RZ, R119 ;  /* 0x000000ffff697224 */ /* 0x000fe200078e0077 */
[----:B------:R-:W-:Y:S02]  /*19e30*/  F2FP.SATFINITE.E4M3.F32.PACK_AB_MERGE_C R205, R60, R5, R205 ;  /* 0x000000053ccd723e */ /* 0x000fe400048070cd */
[----:B------:R-:W1:Y:S01]  /*19e40*/  MUFU.EX2 R64, R64 ;  /* 0x0000004000407308 */ /* 0x000e620000000800 */
[----:B--2---:R-:W-:-:S04]  /*19e50*/  FADD.FTZ R43, R5, R82 ;  /* 0x00000052052b7221 */ /* 0x004fc80000010000 */
[----:B------:R-:W-:Y:S01]  /*19e60*/  FADD.FTZ R57, R60, R43 ;  /* 0x0000002b3c397221 */ /* 0x000fe20000010000 */
[----:B------:R-:W-:-:S01]  /*19e70*/  FFMA.FTZ R43, R2, R25, -R58 ;  /* 0x00000019022b7223 */ /* 0x000fc2000001083a */
[----:B------:R-:W-:Y:S01]  /*19e80*/  FFMA.FTZ R58, R2, R115, -R58 ;  /* 0x00000073023a7223 */ /* 0x000fe2000001083a */
[----:B------:R-:W2:Y:S01]  /*19e90*/  MUFU.EX2 R73, R73 ;  /* 0x0000004900497308 */ /* 0x000ea20000000800 */
[----:B------:R-:W-:-:S01]  /*19ea0*/  FADD.FTZ R86, R70, R57 ;  /* 0x0000003946567221 */ /* 0x000fc20000010000 */
[--C-:B------:R-:W-:Y:S01]  /*19eb0*/  IMAD.MOV.U32 R115, RZ, RZ, R119.reuse ;  /* 0x000000ffff737224 */ /* 0x100fe200078e0077 */
[----:B------:R-:W-:Y:S01]  /*19ec0*/  MOV R60, R119 ;  /* 0x00000077003c7202 */ /* 0x000fe20000000f00 */
[----:B------:R-:W-:Y:S02]  /*19ed0*/  IMAD.MOV.U32 R70, RZ, RZ, R119 ;  /* 0x000000ffff467224 */ /* 0x000fe400078e0077 */
[----:B------:R-:W-:-:S01]  /*19ee0*/  FADD.FTZ R86, R75, R86 ;  /* 0x000000564b567221 */ /* 0x000fc20000010000 */
[--C-:B------:R-:W-:Y:S01]  /*19ef0*/  IMAD.MOV.U32 R75, RZ, RZ, R119.reuse ;  /* 0x000000ffff4b7224 */ /* 0x100fe200078e0077 */
[----:B------:R-:W3:Y:S01]  /*19f00*/  MUFU.EX2 R74, R74 ;  /* 0x0000004a004a7308 */ /* 0x000ee20000000800 */
[----:B------:R-:W-:-:S07]  /*19f10*/  IMAD.MOV.U32 R57, RZ, RZ, R119 ;  /* 0x000000ffff397224 */ /* 0x000fce00078e0077 */
[----:B------:R-:W4:Y:S08]  /*19f20*/  MUFU.EX2 R15, R15 ;  /* 0x0000000f000f7308 */ /* 0x000f300000000800 */
[----:B------:R0:W-:Y:S08]  /*19f30*/  MUFU.EX2 R82, R47 ;  /* 0x0000002f00527308 */ /* 0x0001f00000000800 */
[----:B------:R-:W5:Y:S01]  /*19f40*/  MUFU.EX2 R66, R66 ;  /* 0x0000004200427308 */ /* 0x000f620000000800 */
[----:B0-----:R-:W-:-:S01]  /*19f50*/  FADD.FTZ R47, R9, R86 ;  /* 0x00000056092f7221 */ /* 0x001fc20000010000 */
[----:B------:R-:W-:Y:S01]  /*19f60*/  FADD.FTZ R86, R30, R51 ;  /* 0x000000331e567221 */ /* 0x000fe20000010000 */
[----:B------:R-:W-:-:S02]  /*19f70*/  IMAD.MOV.U32 R51, RZ, RZ, R119 ;  /* 0x000000ffff337224 */ /* 0x000fc400078e0077 */
[----:B-1----:R-:W-:-:S03]  /*19f80*/  FADD.FTZ R84, R64, R47 ;  /* 0x0000002f40547221 */ /* 0x002fc60000010000 */
[----:B------:R-:W0:Y:S01]  /*19f90*/  MUFU.EX2 R61, R61 ;  /* 0x0000003d003d7308 */ /* 0x000e220000000800 */
[----:B--2---:R-:W-:-:S01]  /*19fa0*/  FADD.FTZ R47, R73, R84 ;  /* 0x00000054492f7221 */ /* 0x004fc20000010000 */
[----:B---3--:R-:W-:-:S03]  /*19fb0*/  F2FP.SATFINITE.E4M3.F32.PACK_AB_MERGE_C R73, R74, R73, RZ ;  /* 0x000000494a49723e */ /* 0x008fc600048070ff */
[----:B------:R-:W-:Y:S01]  /*19fc0*/  FADD.FTZ R6, R74, R47 ;  /* 0x0000002f4a067221 */ /* 0x000fe20000010000 */
[----:B------:R-:W-:Y:S01]  /*19fd0*/  F2FP.SATFINITE.E4M3.F32.PACK_AB_MERGE_C R207, R64, R9, R73 ;  /* 0x0000000940cf723e */ /* 0x000fe20004807049 */
[----:B------:R-:W-:Y:S01]  /*19fe0*/  IMAD.MOV.U32 R74, RZ, RZ, R119 ;  /* 0x000000ffff4a7224 */ /* 0x000fe200078e0077 */
[----:B------:R1:W-:Y:S01]  /*19ff0*/  MUFU.EX2 R25, R49 ;  /* 0x0000003100197308 */ /* 0x0003e20000000800 */
[----:B----4-:R-:W-:-:S01]  /*1a000*/  FADD.FTZ R37, R15, R6 ;  /* 0x000000060f257221 */ /* 0x010fc20000010000 */
[--C-:B------:R-:W-:Y:S02]  /*1a010*/  IMAD.MOV.U32 R73, RZ, RZ, R119.reuse ;  /* 0x000000ffff497224 */ /* 0x100fe400078e0077 */
[----:B------:R-:W-:Y:S02]  /*1a020*/  IMAD.MOV.U32 R64, RZ, RZ, R119 ;  /* 0x000000ffff407224 */ /* 0x000fe400078e0077 */
[----:B-----5:R-:W-:Y:S02]  /*1a030*/  FADD.FTZ R12, R66, R37 ;  /* 0x00000025420c7221 */ /* 0x020fe40000010000 */
[----:B------:R-:W2:Y:S01]  /*1a040*/  MUFU.EX2 R21, R21 ;  /* 0x0000001500157308 */ /* 0x000ea20000000800 */
[----:B-1----:R-:W-:-:S01]  /*1a050*/  FADD.FTZ R49, R81, R86 ;  /* 0x0000005651317221 */ /* 0x002fc20000010000 */
[----:B0-----:R-:W-:Y:S01]  /*1a060*/  FADD.FTZ R37, R61, R12 ;  /* 0x0000000c3d257221 */ /* 0x001fe20000010000 */
[----:B------:R-:W-:Y:S01]  /*1a070*/  F2FP.SATFINITE.E4M3.F32.PACK_AB_MERGE_C R61, R78, R61, RZ ;  /* 0x0000003d4e3d723e */ /* 0x000fe200048070ff */
[----:B------:R-:W-:-:S02]  /*1a080*/  IMAD.MOV.U32 R86, RZ, RZ, R119 ;  /* 0x000000ffff567224 */ /* 0x000fc400078e0077 */
[----:B------:R-:W-:-:S01]  /*1a090*/  FADD.FTZ R84, R32, R49 ;  /* 0x0000003120547221 */ /* 0x000fc20000010000 */
[----:B------:R-:W-:Y:S01]  /*1a0a0*/  FADD.FTZ R12, R78, R37 ;  /* 0x000000254e0c7221 */ /* 0x000fe20000010000 */
[----:B------:R-:W-:Y:S01]  /*1a0b0*/  F2FP.SATFINITE.E4M3.F32.PACK_AB_MERGE_C R209, R66, R15, R61 ;  /* 0x0000000f42d1723e */ /* 0x000fe2000480703d */
[----:B------:R-:W0:Y:S01]  /*1a0c0*/  MUFU.EX2 R72, R72 ;  /* 0x0000004800487308 */ /* 0x000e220000000800 */
[----:B------:R-:W-:-:S01]  /*1a0d0*/  FADD.FTZ R47, R77, R84 ;  /* 0x000000544d2f7221 */ /* 0x000fc20000010000 */
[-C--:B------:R-:W-:Y:S01]  /*1a0e0*/  MOV R84, R119.reuse ;  /* 0x0000007700547202 */ /* 0x080fe20000000f00 */
[----:B------:R-:W-:Y:S01]  /*1a0f0*/  IMAD.MOV.U32 R81, RZ, RZ, R119 ;  /* 0x000000ffff517224 */ /* 0x000fe200078e0077 */
[----:B------:R-:W-:Y:S01]  /*1a100*/  MOV R78, R119 ;  /* 0x00000077004e7202 */ /* 0x000fe20000000f00 */
[----:B------:R-:W-:-:S01]  /*1a110*/  FADD.FTZ R24, R36, R47 ;  /* 0x0000002f24187221 */ /* 0x000fc20000010000 */
[----:B------:R-:W-:Y:S01]  /*1a120*/  IMAD.MOV.U32 R77, RZ, RZ, R119 ;  /* 0x000000ffff4d7224 */ /* 0x000fe200078e0077 */
[----:B------:R-:W-:Y:S01]  /*1a130*/  MOV R66, R119 ;  /* 0x0000007700427202 */ /* 0x000fe20000000f00 */
[----:B------:R-:W1:Y:S01]  /*1a140*/  MUFU.EX2 R69, R69 ;  /* 0x0000004500457308 */ /* 0x000e620000000800 */
[----:B------:R-:W-:-:S01]  /*1a150*/  FADD.FTZ R85, R85, R24 ;  /* 0x0000001855557221 */ /* 0x000fc20000010000 */
[----:B--2---:R-:W-:Y:S01]  /*1a160*/  FADD.FTZ R13, R21, R12 ;  /* 0x0000000c150d7221 */ /* 0x004fe20000010000 */
[----:B------:R-:W-:Y:S01]  /*1a170*/  IMAD.MOV.U32 R61, RZ, RZ, R119 ;  /* 0x000000ffff3d7224 */ /* 0x000fe200078e0077 */
[----:B------:R-:W-:Y:S01]  /*1a180*/  MOV R36, R119 ;  /* 0x0000007700247202 */ /* 0x000fe20000000f00 */
[----:B------:R-:W-:-:S01]  /*1a190*/  FADD.FTZ R24, R40, R85 ;  /* 0x0000005528187221 */ /* 0x000fc20000010000 */
[----:B------:R-:W-:-:S02]  /*1a1a0*/  IMAD.MOV.U32 R85, RZ, RZ, R119 ;  /* 0x000000ffff557224 */ /* 0x000fc400078e0077 */
[----:B------:R-:W2:Y:S01]  /*1a1b0*/  MUFU.EX2 R109, R109 ;  /* 0x0000006d006d7308 */ /* 0x000ea20000000800 */
[----:B------:R-:W-:-:S01]  /*1a1c0*/  FADD.FTZ R37, R107, R24 ;  /* 0x000000186b257221 */ /* 0x000fc20000010000 */
[----:B0-----:R-:W-:Y:S01]  /*1a1d0*/  FADD.FTZ R24, R72, R13 ;  /* 0x0000000d48187221 */ /* 0x001fe20000010000 */
[----:B------:R-:W-:Y:S02]  /*1a1e0*/  IMAD.MOV.U32 R49, RZ, RZ, R119 ;  /* 0x000000ffff317224 */ /* 0x000fe400078e0077 */
[----:B------:R-:W-:Y:S01]  /*1a1f0*/  FADD.FTZ R30, R42, R37 ;  /* 0x000000252a1e7221 */ /* 0x000fe20000010000 */
[----:B------:R-:W-:Y:S02]  /*1a200*/  IMAD.MOV.U32 R47, RZ, RZ, R119 ;  /* 0x000000ffff2f7224 */ /* 0x000fe400078e0077 */
[----:B------:R0:W3:Y:S01]  /*1a210*/  MUFU.EX2 R80, R71 ;  /* 0x0000004700507308 */ /* 0x0000e20000000800 */
[----:B-1----:R-:W-:-:S01]  /*1a220*/  FADD.FTZ R13, R69, R24 ;  /* 0x00000018450d7221 */ /* 0x002fc20000010000 */
[--C-:B------:R-:W-:Y:S01]  /*1a230*/  IMAD.MOV.U32 R37, RZ, RZ, R119.reuse ;  /* 0x000000ffff257224 */ /* 0x100fe200078e0077 */
[----:B------:R-:W-:Y:S01]  /*1a240*/  MOV R24, R119 ;  /* 0x0000007700187202 */ /* 0x000fe20000000f00 */
[----:B------:R-:W-:-:S04]  /*1a250*/  IMAD.MOV.U32 R32, RZ, RZ, R119 ;  /* 0x000000ffff207224 */ /* 0x000fc800078e0077 */
[----:B------:R-:W1:Y:S01]  /*1a260*/  MUFU.EX2 R34, R34 ;  /* 0x0000002200227308 */ /* 0x000e620000000800 */
[C---:B--2---:R-:W-:Y:S01]  /*1a270*/  F2FP.SATFINITE.E4M3.F32.PACK_AB_MERGE_C R210, R109.reuse, R42, RZ ;  /* 0x0000002a6dd2723e */ /* 0x044fe200048070ff */
[----:B------:R-:W-:Y:S01]  /*1a280*/  FADD.FTZ R109, R109, R30 ;  /* 0x0000001e6d6d7221 */ /* 0x000fe20000010000 */
[--C-:B0-----:R-:W-:Y:S01]  /*1a290*/  IMAD.MOV.U32 R71, RZ, RZ, R119.reuse ;  /* 0x000000ffff477224 */ /* 0x101fe200078e0077 */
[----:B------:R-:W-:Y:S02]  /*1a2a0*/  MOV R42, R119 ;  /* 0x00000077002a7202 */ /* 0x000fe40000000f00 */
[----:B------:R-:W-:Y:S01]  /*1a2b0*/  F2FP.SATFINITE.E4M3.F32.PACK_AB_MERGE_C R210, R107, R40, R210 ;  /* 0x000000286bd2723e */ /* 0x000fe200048070d2 */
[----:B------:R-:W-:Y:S01]  /*1a2c0*/  IMAD.MOV.U32 R107, RZ, RZ, R119 ;  /* 0x000000ffff6b7224 */ /* 0x000fe200078e0077 */
[----:B------:R-:W0:Y:S01]  /*1a2d0*/  MUFU.EX2 R39, R141 ;  /* 0x0000008d00277308 */ /* 0x000e220000000800 */
[----:B---3--:R-:W-:-:S01]  /*1a2e0*/  FADD.FTZ R13, R80, R13 ;  /* 0x0000000d500d7221 */ /* 0x008fc20000010000 */
[----:B------:R-:W-:Y:S01]  /*1a2f0*/  F2FP.SATFINITE.E4M3.F32.PACK_AB_MERGE_C R69, R80, R69, RZ ;  /* 0x000000455045723e */ /* 0x000fe200048070ff */
[----:B------:R-:W-:Y:S01]  /*1a300*/  IMAD.MOV.U32 R80, RZ, RZ, R119 ;  /* 0x000000ffff507224 */ /* 0x000fe200078e0077 */
[----:B------:R-:W-:Y:S01]  /*1a310*/  MOV R30, R119 ;  /* 0x00000077001e7202 */ /* 0x000fe20000000f00 */
[----:B------:R-:W-:-:S01]  /*1a320*/  FADD.FTZ R8, R0, R13 ;  /* 0x0000000d00087221 */ /* 0x000fc20000010000 */
[----:B------:R-:W-:Y:S01]  /*1a330*/  F2FP.SATFINITE.E4M3.F32.PACK_AB_MERGE_C R211, R72, R21, R69 ;  /* 0x0000001548d3723e */ /* 0x000fe20004807045 */
[----:B------:R-:W-:Y:S01]  /*1a340*/  IMAD.MOV.U32 R69, RZ, RZ, R119 ;  /* 0x000000ffff457224 */ /* 0x000fe200078e0077 */
[----:B------:R-:W2:Y:S01]  /*1a350*/  MUFU.EX2 R38, R38 ;  /* 0x0000002600267308 */ /* 0x000ea20000000800 */
[----:B-1----:R-:W-:-:S01]  /*1a360*/  FADD.FTZ R4, R34, R109 ;  /* 0x0000006d22047221 */ /* 0x002fc20000010000 */
[----:B------:R-:W-:Y:S01]  /*1a370*/  FADD.FTZ R8, R41, R8 ;  /* 0x0000000829087221 */ /* 0x000fe20000010000 */
[--C-:B------:R-:W-:Y:S01]  /*1a380*/  IMAD.MOV.U32 R109, RZ, RZ, R119.reuse ;  /* 0x000000ffff6d7224 */ /* 0x100fe200078e0077 */
[----:B------:R-:W-:Y:S01]  /*1a390*/  MOV R72, R119 ;  /* 0x0000007700487202 */ /* 0x000fe20000000f00 */
[----:B------:R-:W-:-:S03]  /*1a3a0*/  IMAD.MOV.U32 R40, RZ, RZ, R119 ;  /* 0x000000ffff287224 */ /* 0x000fc600078e0077 */
[----:B------:R-:W1:Y:S01]  /*1a3b0*/  MUFU.EX2 R45, R45 ;  /* 0x0000002d002d7308 */ /* 0x000e620000000800 */
[----:B0-----:R-:W-:-:S07]  /*1a3c0*/  FADD.FTZ R13, R39, R4 ;  /* 0x00000004270d7221 */ /* 0x001fce0000010000 */
[----:B------:R-:W0:Y:S01]  /*1a3d0*/  MUFU.EX2 R117, R117 ;  /* 0x0000007500757308 */ /* 0x000e220000000800 */
[----:B--2---:R-:W-:-:S07]  /*1a3e0*/  FADD.FTZ R20, R38, R13 ;  /* 0x0000000d26147221 */ /* 0x004fce0000010000 */
[----:B------:R-:W2:Y:S01]  /*1a3f0*/  MUFU.EX2 R44, R44 ;  /* 0x0000002c002c7308 */ /* 0x000ea20000000800 */
[----:B-1----:R-:W-:-:S01]  /*1a400*/  FADD.FTZ R13, R45, R8 ;  /* 0x000000082d0d7221 */ /* 0x002fc20000010000 */
[----:B------:R-:W-:-:S03]  /*1a410*/  F2FP.SATFINITE.E4M3.F32.PACK_AB_MERGE_C R45, R82, R45, RZ ;  /* 0x0000002d522d723e */ /* 0x000fc600048070ff */
[----:B------:R-:W-:Y:S01]  /*1a420*/  FADD.FTZ R82, R82, R13 ;  /* 0x0000000d52527221 */ /* 0x000fe20000010000 */
[----:B------:R-:W-:Y:S01]  /*1a430*/  F2FP.SATFINITE.E4M3.F32.PACK_AB_MERGE_C R213, R41, R0, R45 ;  /* 0x0000000029d5723e */ /* 0x000fe2000480702d */
[----:B------:R-:W-:Y:S01]  /*1a440*/  IMAD.MOV.U32 R45, RZ, RZ, R119 ;  /* 0x000000ffff2d7224 */ /* 0x000fe200078e0077 */
[----:B------:R-:W-:Y:S01]  /*1a450*/  MUFU.EX2 R121, R121 ;  /* 0x0000007900797308 */ /* 0x000fe20000000800 */
[C---:B0-----:R-:W-:Y:S01]  /*1a460*/  F2FP.SATFINITE.E4M3.F32.PACK_AB_MERGE_C R212, R117.reuse, R38, RZ ;  /* 0x0000002675d4723e */ /* 0x041fe200048070ff */
[----:B------:R-:W-:Y:S01]  /*1a470*/  FADD.FTZ R117, R117, R20 ;  /* 0x0000001475757221 */ /* 0x000fe20000010000 */
[----:B------:R-:W-:-:S01]  /*1a480*/  FADD.FTZ R13, R25, R82 ;  /* 0x00000052190d7221 */ /* 0x000fc20000010000 */
[--C-:B------:R-:W-:Y:S01]  /*1a490*/  IMAD.MOV.U32 R82, RZ, RZ, R119.reuse ;  /* 0x000000ffff527224 */ /* 0x100fe200078e0077 */
[----:B------:R-:W-:Y:S01]  /*1a4a0*/  F2FP.SATFINITE.E4M3.F32.PACK_AB_MERGE_C R212, R39, R34, R212 ;  /* 0x0000002227d4723e */ /* 0x000fe200048070d4 */
[----:B------:R-:W-:Y:S02]  /*1a4b0*/  IMAD.MOV.U32 R41, RZ, RZ, R119 ;  /* 0x000000ffff297224 */ /* 0x000fe400078e0077 */
[----:B------:R-:W0:Y:S01]  /*1a4c0*/  MUFU.EX2 R76, R76 ;  /* 0x0000004c004c7308 */ /* 0x000e220000000800 */
[----:B--2---:R-:W-:-:S01]  /*1a4d0*/  FADD.FTZ R8, R44, R117 ;  /* 0x000000752c087221 */ /* 0x004fc20000010000 */
[----:B------:R-:W-:-:S02]  /*1a4e0*/  IMAD.MOV.U32 R117, RZ, RZ, R119 ;  /* 0x000000ffff757224 */ /* 0x000fc400078e0077 */
[--C-:B------:R-:W-:Y:S02]  /*1a4f0*/  IMAD.MOV.U32 R39, RZ, RZ, R119.reuse ;  /* 0x000000ffff277224 */ /* 0x100fe400078e0077 */
[--C-:B------:R-:W-:Y:S02]  /*1a500*/  IMAD.MOV.U32 R38, RZ, RZ, R119.reuse ;  /* 0x000000ffff267224 */ /* 0x100fe400078e0077 */
[----:B------:R-:W-:Y:S01]  /*1a510*/  MUFU.EX2 R46, R46 ;  /* 0x0000002e002e7308 */ /* 0x000fe20000000800 */
[----:B------:R-:W-:-:S07]  /*1a520*/  IMAD.MOV.U32 R34, RZ, RZ, R119 ;  /* 0x000000ffff227224 */ /* 0x000fce00078e0077 */
[----:B------:R-:W1:Y:S01]  /*1a530*/  MUFU.EX2 R123, R123 ;  /* 0x0000007b007b7308 */ /* 0x000e620000000800 */
[----:B0-----:R-:W-:-:S07]  /*1a540*/  FADD.FTZ R20, R76, R13 ;  /* 0x0000000d4c147221 */ /* 0x001fce0000010000 */
[----:B------:R-:W0:Y:S08]  /*1a550*/  MUFU.EX2 R53, R53 ;  /* 0x0000003500357308 */ /* 0x000e300000000800 */
[----:B------:R2:W3:Y:S01]  /*1a560*/  MUFU.EX2 R6, R55 ;  /* 0x0000003700067308 */ /* 0x0004e20000000800 */
[----:B-1----:R-:W-:-:S04]  /*1a570*/  F2FP.SATFINITE.E4M3.F32.PACK_AB_MERGE_C R214, R123, R46, RZ ;  /* 0x0000002e7bd6723e */ /* 0x002fc800048070ff */
[----:B------:R-:W-:Y:S01]  /*1a580*/  F2FP.SATFINITE.E4M3.F32.PACK_AB_MERGE_C R214, R121, R44, R214 ;  /* 0x0000002c79d6723e */ /* 0x000fe200048070d6 */
[----:B------:R-:W-:Y:S02]  /*1a590*/  IMAD.MOV.U32 R44, RZ, RZ, R119 ;  /* 0x000000ffff2c7224 */ /* 0x000fe400078e0077 */
[----:B------:R-:W-:Y:S01]  /*1a5a0*/  MUFU.EX2 R50, R50 ;  /* 0x0000003200327308 */ /* 0x000fe20000000800 */
[----:B0-----:R-:W-:-:S01]  /*1a5b0*/  FADD.FTZ R13, R53, R20 ;  /* 0x00000014350d7221 */ /* 0x001fc20000010000 */
[----:B--2---:R-:W-:-:S06]  /*1a5c0*/  IMAD.MOV.U32 R55, RZ, RZ, R119 ;  /* 0x000000ffff377224 */ /* 0x004fcc00078e0077 */
[----:B------:R-:W0:Y:S01]  /*1a5d0*/  MUFU.EX2 R127, R127 ;  /* 0x0000007f007f7308 */ /* 0x000e220000000800 */
[C---:B---3--:R-:W-:Y:S01]  /*1a5e0*/  F2FP.SATFINITE.E4M3.F32.PACK_AB_MERGE_C R53, R6.reuse, R53, RZ ;  /* 0x000000350635723e */ /* 0x048fe200048070ff */
[----:B------:R-:W-:-:S03]  /*1a5f0*/  FADD.FTZ R6, R6, R13 ;  /* 0x0000000d06067221 */ /* 0x000fc60000010000 */
[----:B------:R-:W-:Y:S01]  /*1a600*/  F2FP.SATFINITE.E4M3.F32.PACK_AB_MERGE_C R215, R76, R25, R53 ;  /* 0x000000194cd7723e */ /* 0x000fe20004807035 */
[--C-:B------:R-:W-:Y:S02]  /*1a610*/  IMAD.MOV.U32 R76, RZ, RZ, R119.reuse ;  /* 0x000000ffff4c7224 */ /* 0x100fe400078e0077 */
[----:B------:R-:W-:Y:S01]  /*1a620*/  MUFU.EX2 R48, R48 ;  /* 0x0000003000307308 */ /* 0x000fe20000000800 */
[--C-:B------:R-:W-:Y:S02]  /*1a630*/  IMAD.MOV.U32 R53, RZ, RZ, R119.reuse ;  /* 0x000000ffff357224 */ /* 0x100fe400078e0077 */
[----:B------:R-:W-:-:S05]  /*1a640*/  IMAD.MOV.U32 R25, RZ, RZ, R119 ;  /* 0x000000ffff197224 */ /* 0x000fca00078e0077 */
[----:B------:R-:W1:Y:S01]  /*1a650*/  MUFU.EX2 R43, R43 ;  /* 0x0000002b002b7308 */ /* 0x000e620000000800 */
[----:B0-----:R-:W-:-:S07]  /*1a660*/  F2FP.SATFINITE.E4M3.F32.PACK_AB_MERGE_C R216, R127, R50, RZ ;  /* 0x000000327fd8723e */ /* 0x001fce00048070ff */
[----:B------:R-:W0:Y:S08]  /*1a670*/  MUFU.EX2 R125, R125 ;  /* 0x0000007d007d7308 */ /* 0x000e300000000800 */
[----:B------:R2:W3:Y:S01]  /*1a680*/  MUFU.EX2 R12, R27 ;  /* 0x0000001b000c7308 */ /* 0x0004e20000000800 */
[----:B-1----:R-:W-:-:S07]  /*1a690*/  FADD.FTZ R3, R43, R6 ;  /* 0x000000062b037221 */ /* 0x002fce0000010000 */
[----:B------:R-:W1:Y:S01]  /*1a6a0*/  MUFU.EX2 R29, R29 ;  /* 0x0000001d001d7308 */ /* 0x000e620000000800 */
[----:B--2---:R-:W-:-:S01]  /*1a6b0*/  FADD.FTZ R27, R121, R8 ;  /* 0x00000008791b7221 */ /* 0x004fc20000010000 */
[----:B0-----:R-:W-:-:S03]  /*1a6c0*/  F2FP.SATFINITE.E4M3.F32.PACK_AB_MERGE_C R216, R125, R48, R216 ;  /* 0x000000307dd8723e */ /* 0x001fc600048070d8 */
[----:B------:R-:W-:Y:S01]  /*1a6d0*/  FADD.FTZ R46, R46, R27 ;  /* 0x0000001b2e2e7221 */ /* 0x000fe20000010000 */
[----:B------:R-:W-:Y:S02]  /*1a6e0*/  IMAD.MOV.U32 R27, RZ, RZ, R119 ;  /* 0x000000ffff1b7224 */ /* 0x000fe400078e0077 */
[----:B------:R0:W2:Y:S01]  /*1a6f0*/  MUFU.EX2 R4, R31 ;  /* 0x0000001f00047308 */ /* 0x0000a20000000800 */
[----:B------:R-:W-:-:S01]  /*1a700*/  FADD.FTZ R123, R123, R46 ;  /* 0x0000002e7b7b7221 */ /* 0x000fc20000010000 */
[----:B---3--:R-:W-:Y:S01]  /*1a710*/  FADD.FTZ R6, R12, R3 ;  /* 0x000000030c067221 */ /* 0x008fe20000010000 */
[----:B------:R-:W-:Y:S02]  /*1a720*/  IMAD.MOV.U32 R46, RZ, RZ, R119 ;  /* 0x000000ffff2e7224 */ /* 0x000fe400078e0077 */
[----:B------:R-:W-:Y:S01]  /*1a730*/  FADD.FTZ R20, R48, R123 ;  /* 0x0000007b30147221 */ /* 0x000fe20000010000 */
[----:B------:R-:W-:Y:S02]  /*1a740*/  MOV R48, R119 ;  /* 0x0000007700307202 */ /* 0x000fe40000000f00 */
[----:B------:R-:W-:Y:S01]  /*1a750*/  MUFU.EX2 R54, R54 ;  /* 0x0000003600367308 */ /* 0x000fe20000000800 */
[----:B------:R-:W-:-:S01]  /*1a760*/  FADD.FTZ R125, R125, R20 ;  /* 0x000000147d7d7221 */ /* 0x000fc20000010000 */
[----:B-1----:R-:W-:Y:S01]  /*1a770*/  FADD.FTZ R3, R29, R6 ;  /* 0x000000061d037221 */ /* 0x002fe20000010000 */
[----:B0-----:R-:W-:-:S02]  /*1a780*/  IMAD.MOV.U32 R31, RZ, RZ, R119 ;  /* 0x000000ffff1f7224 */ /* 0x001fc400078e0077 */
[----:B------:R-:W-:-:S03]  /*1a790*/  FADD.FTZ R50, R50, R125 ;  /* 0x0000007d32327221 */ /* 0x000fc60000010000 */
[----:B------:R-:W0:Y:S01]  /*1a7a0*/  MUFU.EX2 R131, R131 ;  /* 0x0000008300837308 */ /* 0x000e220000000800 */
[C---:B--2---:R-:W-:Y:S01]  /*1a7b0*/  F2FP.SATFINITE.E4M3.F32.PACK_AB_MERGE_C R29, R4.reuse, R29, RZ ;  /* 0x0000001d041d723e */ /* 0x044fe200048070ff */
[----:B------:R-:W-:Y:S01]  /*1a7c0*/  FADD.FTZ R127, R127, R50 ;  /* 0x000000327f7f7221 */ /* 0x000fe20000010000 */
[----:B------:R-:W-:-:S01]  /*1a7d0*/  FADD.FTZ R4, R4, R3 ;  /* 0x0000000304047221 */ /* 0x000fc20000010000 */
[----:B------:R-:W-:Y:S01]  /*1a7e0*/  IMAD.MOV.U32 R50, RZ, RZ, R119 ;  /* 0x000000ffff327224 */ /* 0x000fe200078e0077 */
[----:B------:R-:W-:Y:S01]  /*1a7f0*/  F2FP.SATFINITE.E4M3.F32.PACK_AB_MERGE_C R217, R12, R43, R29 ;  /* 0x0000002b0cd9723e */ /* 0x000fe2000480701d */
[--C-:B------:R-:W-:Y:S02]  /*1a800*/  IMAD.MOV.U32 R43, RZ, RZ, R119.reuse ;  /* 0x000000ffff2b7224 */ /* 0x100fe400078e0077 */
[----:B------:R-:W1:Y:S01]  /*1a810*/  MUFU.EX2 R52, R52 ;  /* 0x0000003400347308 */ /* 0x000e620000000800 */
[----:B------:R-:W-:-:S07]  /*1a820*/  IMAD.MOV.U32 R29, RZ, RZ, R119 ;  /* 0x000000ffff1d7224 */ /* 0x000fce00078e0077 */
[----:B------:R-:W2:Y:S01]  /*1a830*/  MUFU.EX2 R111, R111 ;  /* 0x0000006f006f7308 */ /* 0x000ea20000000800 */
[----:B0-----:R-:W-:-:S07]  /*1a840*/  F2FP.SATFINITE.E4M3.F32.PACK_AB_MERGE_C R5, R131, R54, RZ ;  /* 0x000000368305723e */ /* 0x001fce00048070ff */
[----:B------:R-:W0:Y:S01]  /*1a850*/  MUFU.EX2 R129, R129 ;  /* 0x0000008100817308 */ /* 0x000e220000000800 */
[----:B-1----:R-:W-:-:S07]  /*1a860*/  FADD.FTZ R6, R52, R127 ;  /* 0x0000007f34067221 */ /* 0x002fce0000010000 */
[----:B------:R1:W3:Y:S01]  /*1a870*/  MUFU.EX2 R8, R35 ;  /* 0x0000002300087308 */ /* 0x0002e20000000800 */
[----:B--2---:R-:W-:-:S07]  /*1a880*/  FADD.FTZ R3, R111, R4 ;  /* 0x000000046f037221 */ /* 0x004fce0000010000 */
[----:B------:R-:W-:Y:S01]  /*1a890*/  MUFU.EX2 R113, R113 ;  /* 0x0000007100717308 */ /* 0x000fe20000000800 */
[C---:B0-----:R-:W-:Y:S01]  /*1a8a0*/  F2FP.SATFINITE.E4M3.F32.PACK_AB_MERGE_C R218, R129.reuse, R52, R5 ;  /* 0x0000003481da723e */ /* 0x041fe20004807005 */
[----:B------:R-:W-:Y:S01]  /*1a8b0*/  FADD.FTZ R129, R129, R6 ;  /* 0x0000000681817221 */ /* 0x000fe20000010000 */
[--C-:B------:R-:W-:Y:S02]  /*1a8c0*/  IMAD.MOV.U32 R52, RZ, RZ, R119.reuse ;  /* 0x000000ffff347224 */ /* 0x100fe400078e0077 */
[----:B-1----:R-:W-:Y:S02]  /*1a8d0*/  IMAD.MOV.U32 R35, RZ, RZ, R119 ;  /* 0x000000ffff237224 */ /* 0x002fe400078e0077 */
[----:B------:R-:W-:-:S01]  /*1a8e0*/  FADD.FTZ R54, R54, R129 ;  /* 0x0000008136367221 */ /* 0x000fc20000010000 */
[----:B------:R-:W0:Y:S01]  /*1a8f0*/  MUFU.EX2 R58, R58 ;  /* 0x0000003a003a7308 */ /* 0x000e220000000800 */
[----:B---3--:R-:W-:-:S02]  /*1a900*/  FADD.FTZ R0, R8, R3 ;  /* 0x0000000308007221 */ /* 0x008fc40000010000 */
[----:B------:R-:W-:Y:S01]  /*1a910*/  FADD.FTZ R9, R131, R54 ;  /* 0x0000003683097221 */ /* 0x000fe20000010000 */
[----:B------:R-:W-:-:S02]  /*1a920*/  MOV R54, R119 ;  /* 0x0000007700367202 */ /* 0x000fc40000000f00 */
[----:B0-----:R-:W-:Y:S01]  /*1a930*/  F2FP.SATFINITE.E4M3.F32.PACK_AB_MERGE_C R3, R58, R113, RZ ;  /* 0x000000713a03723e */ /* 0x001fe200048070ff */
[----:B------:R-:W-:-:S03]  /*1a940*/  FADD.FTZ R113, R113, R0 ;  /* 0x0000000071717221 */ /* 0x000fc60000010000 */
[----:B------:R-:W-:Y:S01]  /*1a950*/  F2FP.SATFINITE.E4M3.F32.PACK_AB_MERGE_C R219, R8, R111, R3 ;  /* 0x0000006f08db723e */ /* 0x000fe20004807003 */
[----:B------:R-:W-:-:S01]  /*1a960*/  FADD.FTZ R0, R58, R113 ;  /* 0x000000713a007221 */ /* 0x000fc20000010000 */
[--C-:B------:R-:W-:Y:S02]  /*1a970*/  IMAD.MOV.U32 R113, RZ, RZ, R119.reuse ;  /* 0x000000ffff717224 */ /* 0x100fe400078e0077 */
[--C-:B------:R-:W-:Y:S02]  /*1a980*/  IMAD.MOV.U32 R111, RZ, RZ, R119.reuse ;  /* 0x000000ffff6f7224 */ /* 0x100fe400078e0077 */
[----:B------:R-:W-:Y:S01]  /*1a990*/  IMAD.MOV.U32 R58, RZ, RZ, R119 ;  /* 0x000000ffff3a7224 */ /* 0x000fe200078e0077 */
[----:B------:R-:W-:Y:S06]  /*1a9a0*/  @!P2 BRA `(.L_x_626) ;  /* 0x0000003400dca947 */ /* 0x000fec0003800000 */
[----:B------:R-:W-:Y:S01]  /*1a9b0*/  VIADD R3, R161, 0xfffffffe ;  /* 0xfffffffea1037836 */ /* 0x000fe20000000000 */
[----:B------:R-:W-:Y:S01]  /*1a9c0*/  CS2R R118, SRZ ;  /* 0x0000000000767805 */ /* 0x000fe2000001ff00 */
[----:B------:R-:W-:Y:S01]  /*1a9d0*/  IMAD.MOV.U32 R4, RZ, RZ, R11 ;  /* 0x000000ffff047224 */ /* 0x000fe200078e000b */
[----:B------:R-:W-:Y:S01]  /*1a9e0*/  CS2R R116, SRZ ;  /* 0x0000000000747805 */ /* 0x000fe2000001ff00 */
[----:B------:R-:W-:Y:S01]  /*1a9f0*/  IMAD.MOV.U32 R5, RZ, RZ, R10 ;  /* 0x000000ffff057224 */ /* 0x000fe200078e000a */
[----:B------:R-:W-:Y:S01]  /*1aa00*/  CS2R R114, SRZ ;  /* 0x0000000000727805 */ /* 0x000fe2000001ff00 */
[----:B------:R-:W-:Y:S01]  /*1aa10*/  IMAD.MOV.U32 R6, RZ, RZ, R230 ;  /* 0x000000ffff067224 */ /* 0x000fe200078e00e6 */
[----:B------:R-:W-:Y:S01]  /*1aa20*/  CS2R R112, SRZ ;  /* 0x0000000000707805 */ /* 0x000fe2000001ff00 */
[----:B------:R-:W-:Y:S01]  /*1aa30*/  IMAD.MOV.U32 R7, RZ, RZ, R147 ;  /* 0x000000ffff077224 */ /* 0x000fe200078e0093 */
        /* <DEDUP_REMOVED lines=43> */
[----:B------:R-:W-:-:S07]  /*1acf0*/  CS2R R24, SRZ ;  /* 0x0000000000187805 */ /* 0x000fce000001ff00 */
.L_x_637:
[----:B------:R-:W-:Y:S01]  /*1ad00*/  ISETP.NE.AND P1, PT, R7, 0x1, PT ;  /* 0x000000010700780c */ /* 0x000fe20003f25270 */
[----:B------:R-:W-:Y:S05]  /*1ad10*/  YIELD ;  /* 0x0000000000007946 */ /* 0x000fea0003800000 */
[----:B------:R-:W-:Y:S02]  /*1ad20*/  SEL R11, RZ, 0x1, P1 ;  /* 0x00000001ff0b7807 */ /* 0x000fe40000800000 */
[----:B------:R-:W-:Y:S02]  /*1ad30*/  ISETP.NE.AND P1, PT, R233, RZ, PT ;  /* 0x000000ffe900720c */ /* 0x000fe40003f25270 */
[----:B------:R-:W-:-:S11]  /*1ad40*/  LOP3.LUT R230, R6, R11, RZ, 0x3c, !PT ;  /* 0x0000000b06e67212 */ /* 0x000fd600078e3cff */
[----:B------:R-:W-:Y:S05]  /*1ad50*/  @P1 BRA `(.L_x_627) ;  /* 0x00000000003c1947 */ /* 0x000fea0003800000 */
[----:B------:R-:W-:Y:S05]  /*1ad60*/  @!P0 BRA `(.L_x_628) ;  /* 0x0000000000048947 */ /* 0x000fea0003800000 */
[----:B------:R-:W-:Y:S01]  /*1ad70*/  BPT.TRAP 0x1 ;  /* 0x000000040000795c */ /* 0x000fe20000300000 */
.L_x_628:
[----:B------:R-:W-:-:S04]  /*1ad80*/  IADD3 R8, R7, 0x1, RZ ;  /* 0x0000000107087810 */ /* 0x000fc80007ffe0ff */
[----:B------:R-:W-:-:S04]  /*1ad90*/  ISETP.NE.AND P2, PT, R8, 0x2, PT ;  /* 0x000000020800780c */ /* 0x000fc80003f45270 */
[----:B------:R-:W-:Y:S02]  /*1ada0*/  SEL R11, R8, RZ, P2 ;  /* 0x000000ff080b7207 */ /* 0x000fe40001000000 */
[----:B------:R-:W-:-:S03]  /*1adb0*/  SHF.L.U32 R8, R230, 0x1f, RZ ;  /* 0x0000001fe6087819 */ /* 0x000fc600000006ff */
[----:B------:R-:W-:-:S04]  /*1adc0*/  IMAD R11, R11, 0x8, R16 ;  /* 0x000000080b0b7824 */ /* 0x000fc800078e0210 */
[----:B------:R0:W1:Y:S01]  /*1add0*/  SYNCS.PHASECHK.TRANS64.TRYWAIT P2, [R11+URZ+0x33430], R8 ;  /* 0x033430080b0075a7 */ /* 0x000062000804017f */
[----:B------:R-:W-:Y:S05]  /*1ade0*/  @!P0 BRA `(.L_x_629) ;  /* 0x0000000000048947 */ /* 0x000fea0003800000 */
[----:B------:R-:W-:Y:S01]  /*1adf0*/  BPT.TRAP 0x1 ;  /* 0x000000040000795c */ /* 0x000fe20000300000 */
.L_x_629:
[----:B------:R-:W-:Y:S04]  /*1ae00*/  BSSY B0, `(.L_x_627) ;  /* 0x0000004000007945 */ /* 0x000fe80003800000 */
[----:B-1----:R-:W-:Y:S05]  /*1ae10*/  @P2 BRA `(.L_x_630) ;  /* 0x0000000000082947 */ /* 0x002fea0003800000 */
[----:B------:R-:W1:Y:S02]  /*1ae20*/  SYNCS.PHASECHK.TRANS64.TRYWAIT P2, [R11+URZ+0x33430], R8 ;  /* 0x033430080b0075a7 */ /* 0x000e64000804017f */
[----:B-1----:R-:W-:Y:S05]  /*1ae30*/  @!P2 BRA `(.L_x_631) ;  /* 0x000000ec0014a947 */ /* 0x002fea0003800000 */
.L_x_630:
[----:B------:R-:W-:Y:S05]  /*1ae40*/  BSYNC B0 ;  /* 0x0000000000007941 */ /* 0x000fea0003800000 */
.L_x_627:
[----:B01----:R-:W0:Y:S01]  /*1ae50*/  S2R R8, SR_TID.X ;  /* 0x0000000000087919 */ /* 0x003e220000002100 */
[----:B------:R-:W-:Y:S05]  /*1ae60*/  WARPSYNC.ALL ;  /* 0x0000000000007948 */ /* 0x000fea0003800000 */
[----:B------:R-:W-:Y:S01]  /*1ae70*/  IMAD.MOV.U32 R11, RZ, RZ, -0x7fffffe0 ;  /* 0x80000020ff0b7424 */ /* 0x000fe200078e00ff */
[----:B------:R-:W-:Y:S01]  /*1ae80*/  UMOV UR20, UR28 ;  /* 0x0000001c00147c82 */ /* 0x000fe20008000000 */
[----:B------:R-:W-:Y:S01]  /*1ae90*/  UMOV UR21, UR29 ;  /* 0x0000001d00157c82 */ /* 0x000fe20008000000 */
[----:B------:R-:W-:Y:S01]  /*1aea0*/  IMAD.MOV.U32 R121, RZ, RZ, -0x7fffffe0 ;  /* 0x80000020ff797424 */ /* 0x000fe200078e00ff */
[----:B------:R-:W-:Y:S01]  /*1aeb0*/  UMOV UR24, UR28 ;  /* 0x0000001c00187c82 */ /* 0x000fe20008000000 */
[----:B------:R-:W-:Y:S01]  /*1aec0*/  R2UR UR23, R11 ;  /* 0x000000000b1772ca */ /* 0x000fe200000e0000 */
[----:B------:R-:W-:Y:S01]  /*1aed0*/  UMOV UR25, UR29 ;  /* 0x0000001d00197c82 */ /* 0x000fe20008000000 */
[----:B------:R-:W-:Y:S01]  /*1aee0*/  IMAD.MOV.U32 R13, RZ, RZ, -0x7fffffe0 ;  /* 0x80000020ff0d7424 */ /* 0x000fe200078e00ff */
[----:B------:R-:W-:Y:S01]  /*1aef0*/  R2UR UR27, R121 ;  /* 0x00000000791b72ca */ /* 0x000fe200000e0000 */
[----:B------:R-:W-:Y:S01]  /*1af00*/  IMAD.MOV.U32 R21, RZ, RZ, -0x7fffffe0 ;  /* 0x80000020ff157424 */ /* 0x000fe200078e00ff */
[----:B------:R-:W-:Y:S01]  /*1af10*/  UMOV UR32, UR28 ;  /* 0x0000001c00207c82 */ /* 0x000fe20008000000 */
[----:B------:R-:W-:Y:S01]  /*1af20*/  UMOV UR33, UR29 ;  /* 0x0000001d00217c82 */ /* 0x000fe20008000000 */
[----:B------:R-:W-:Y:S01]  /*1af30*/  R2UR UR31, R13 ;  /* 0x000000000d1f72ca */ /* 0x000fe200000e0000 */
[----:B------:R-:W-:Y:S01]  /*1af40*/  UMOV UR44, UR28 ;  /* 0x0000001c002c7c82 */ /* 0x000fe20008000000 */
[----:B------:R-:W-:Y:S01]  /*1af50*/  R2UR UR35, R21 ;  /* 0x00000000152372ca */ /* 0x000fe200000e0000 */
[----:B------:R-:W-:Y:S01]  /*1af60*/  UMOV UR45, UR29 ;  /* 0x0000001d002d7c82 */ /* 0x000fe20008000000 */
[----:B------:R-:W-:Y:S01]  /*1af70*/  R2UR UR47, R121 ;  /* 0x00000000792f72ca */ /* 0x000fe200000e0000 */
[----:B------:R-:W-:Y:S01]  /*1af80*/  IMAD.MOV.U32 R21, RZ, RZ, -0x7fffffe0 ;  /* 0x80000020ff157424 */ /* 0x000fe200078e00ff */
[----:B------:R-:W-:Y:S01]  /*1af90*/  R2UR UR51, R13 ;  /* 0x000000000d3372ca */ /* 0x000fe200000e0000 */
[----:B------:R-:W-:Y:S01]  /*1afa0*/  IMAD.MOV.U32 R13, RZ, RZ, -0x7fffffe0 ;  /* 0x80000020ff0d7424 */ /* 0x000fe200078e00ff */
[----:B------:R-:W-:-:S02]  /*1afb0*/  MOV R11, 0x80000020 ;  /* 0x80000020000b7802 */ /* 0x000fc40000000f00 */
[----:B0-----:R-:W-:Y:S01]  /*1afc0*/  SHF.R.U32.HI R10, RZ, 0x7, R8 ;  /* 0x00000007ff0a7819 */ /* 0x001fe20000011608 */
[----:B------:R-:W-:-:S04]  /*1afd0*/  VIADD R8, R7, 0x1 ;  /* 0x0000000107087836 */ /* 0x000fc80000000000 */
[----:B------:R-:W-:-:S05]  /*1afe0*/  VIADD R15, R10, 0x8 ;  /* 0x000000080a0f7836 */ /* 0x000fca0000000000 */
[----:B------:R0:W-:Y:S01]  /*1aff0*/  BAR.SYNC.DEFER_BLOCKING R15, 0x100 ;  /* 0x0004000f0000751d */ /* 0x0001e20000010000 */
[----:B------:R-:W-:-:S04]  /*1b000*/  ISETP.NE.AND P2, PT, R8, 0x2, PT ;  /* 0x000000020800780c */ /* 0x000fc80003f45270 */
[----:B------:R-:W-:-:S05]  /*1b010*/  SEL R8, R8, RZ, P2 ;  /* 0x000000ff08087207 */ /* 0x000fca0001000000 */
[----:B------:R-:W-:-:S04]  /*1b020*/  IMAD R10, R8, 0x780, R14 ;  /* 0x00000780080a7824 */ /* 0x000fc800078e020e */
[C---:B------:R-:W-:Y:S01]  /*1b030*/  VIADD R120, R10.reuse, 0x80 ;  /* 0x000000800a787836 */ /* 0x040fe20000000000 */
[C---:B------:R-:W-:Y:S01]  /*1b040*/  R2UR UR22, R10.reuse ;  /* 0x000000000a1672ca */ /* 0x040fe200000e0000 */
[C---:B------:R-:W-:Y:S01]  /*1b050*/  VIADD R20, R10.reuse, 0x180 ;  /* 0x000001800a147836 */ /* 0x040fe20000000000 */
[----:B------:R-:W-:Y:S02]  /*1b060*/  IADD3 R12, R10, 0x100, RZ ;  /* 0x000001000a0c7810 */ /* 0x000fe40007ffe0ff */
[----:B------:R-:W-:Y:S01]  /*1b070*/  R2UR UR26, R120 ;  /* 0x00000000781a72ca */ /* 0x000fe200000e0000 */
[----:B------:R-:W-:Y:S01]  /*1b080*/  VIADD R120, R10, 0x200 ;  /* 0x000002000a787836 */ /* 0x000fe20000000000 */
[----:B------:R-:W-:Y:S02]  /*1b090*/  R2UR UR30, R12 ;  /* 0x000000000c1e72ca */ /* 0x000fe400000e0000 */
[----:B------:R-:W-:Y:S01]  /*1b0a0*/  R2UR UR34, R20 ;  /* 0x00000000142272ca */ /* 0x000fe200000e0000 */
[----:B------:R-:W-:Y:S01]  /*1b0b0*/  WARPGROUP.ARRIVE ;  /* 0x00000000000079c5 */ /* 0x000fe20000000000 */
[----:B------:R-:W-:Y:S01]  /*1b0c0*/  R2UR UR46, R120 ;  /* 0x00000000782e72ca */ /* 0x000fe200000e0000 */
[C---:B------:R-:W-:Y:S01]  /*1b0d0*/  VIADD R20, R10.reuse, 0x82 ;  /* 0x000000820a147836 */ /* 0x040fe20000000000 */
[----:B------:R-:W-:-:S03]  /*1b0e0*/  IADD3 R12, R10, 0x2, RZ ;  /* 0x000000020a0c7810 */ /* 0x000fc60007ffe0ff */
[----:B------:R-:W-:Y:S01]  /*1b0f0*/  QGMMA.64x32x32.F32.E4M3.E4M3 R184, gdesc[UR20], RZ, !UPT, gsb0 ;  /* 0x0060000014b879f3 */ /* 0x000fe2000c0008ff */
[----:B------:R-:W-:Y:S01]  /*1b100*/  R2UR UR50, R12 ;  /* 0x000000000c3272ca */ /* 0x000fe200000e0000 */
[----:B------:R-:W-:Y:S01]  /*1b110*/  UMOV UR20, UR48 ;  /* 0x0000003000147c82 */ /* 0x000fe20008000000 */
[----:B------:R-:W-:Y:S01]  /*1b120*/  R2UR UR22, R20 ;  /* 0x00000000141672ca */ /* 0x000fe200000e0000 */
[----:B------:R-:W-:Y:S01]  /*1b130*/  UMOV UR21, UR49 ;  /* 0x0000003100157c82 */ /* 0x000fe20008000000 */
[----:B------:R-:W-:Y:S01]  /*1b140*/  R2UR UR23, R21 ;  /* 0x00000000151772ca */ /* 0x000fe200000e0000 */
[----:B------:R-:W-:Y:S01]  /*1b150*/  VIADD R12, R10, 0x102 ;  /* 0x000001020a0c7836 */ /* 0x000fe20000000000 */
[----:B------:R-:W-:Y:S02]  /*1b160*/  WARPGROUP.DEPBAR.LE gsb0, 0x0 ;  /* 0x00008000000079c5 */ /* 0x000fe40000010000 */
[----:B------:R-:W-:-:S06]  /*1b170*/  WARPGROUP.ARRIVE ;  /* 0x00000000000079c5 */ /* 0x000fcc0000000000 */
[----:B------:R-:W-:Y:S01]  /*1b180*/  QGMMA.64x32x32.F32.E4M3.E4M3 R168, gdesc[UR24], RZ, !UPT, gsb0 ;  /* 0x0060000018a879f3 */ /* 0x000fe2000c0008ff */
        /* <DEDUP_REMOVED lines=8> */
[----:B------:R-:W-:Y:S03]  /*1b210*/  QGMMA.64x32x32.F32.E4M3.E4M3 R152, gdesc[UR28], RZ, !UPT, gsb0 ;  /* 0x006000001c9879f3 */ /* 0x000fe6000c0008ff */
        /* <DEDUP_REMOVED lines=17> */
[----:B------:R-:W-:-:S03]  /*1b330*/  IMAD.MOV.U32 R13, RZ, RZ, -0x7fffffe0 ;  /* 0x80000020ff0d7424 */ /* 0x000fc600078e00ff */
[----:B------:R-:W-:Y:S01]  /*1b340*/  R2UR UR6, R12 ;  /* 0x000000000c0672ca */ /* 0x000fe200000e0000 */
[----:B------:R-:W-:Y:S01]  /*1b350*/  VIADD R12, R10, 0x300 ;  /* 0x000003000a0c7836 */ /* 0x000fe20000000000 */
[----:B------:R-:W-:Y:S02]  /*1b360*/  R2UR UR7, R13 ;  /* 0x000000000d0772ca */ /* 0x000fe400000e0000 */
[----:B------:R-:W-:Y:S01]  /*1b370*/  MOV R13, 0x80000020 ;  /* 0x80000020000d7802 */ /* 0x000fe20000000f00 */
        /* <DEDUP_REMOVED lines=41> */
[----:B------:R-:W-:Y:S01]  /*1b610*/  R2UR UR11, R13 ;  /* 0x000000000d0b72ca */ /* 0x000fe200000e0000 */
[----:B------:R-:W-:Y:S01]  /*1b620*/  IMAD.MOV.U32 R13, RZ, RZ, -0x7fffffe0 ;  /* 0x80000020ff0d7424 */ /* 0x000fe200078e00ff */
        /* <DEDUP_REMOVED lines=38> */
[----:B------:R-:W-:-:S04]  /*1b890*/  MOV R13, 0x80000020 ;  /* 0x80000020000d7802 */ /* 0x000fc80000000f00 */
        /* <DEDUP_REMOVED lines=66> */
[C---:B------:R-:W-:Y:S02]  /*1bcc0*/  VIADD R12, R10.reuse, 0x682 ;  /* 0x000006820a0c7836 */ /* 0x040fe40000000000 */
[----:B------:R-:W-:Y:S02]  /*1bcd0*/  IMAD.MOV.U32 R13, RZ, RZ, -0x7fffffe0 ;  /* 0x80000020ff0d7424 */ /* 0x000fe400078e00ff */
[----:B------:R-:W-:Y:S01]  /*1bce0*/  VIADD R10, R10, 0x702 ;  /* 0x000007020a0a7836 */ /* 0x000fe20000000000 */
[----:B------:R-:W-:-:S02]  /*1bcf0*/  WARPGROUP.DEPBAR.LE gsb0, 0x0 ;  /* 0x00008000000079c5 */ /* 0x000fc40000010000 */
        /* <DEDUP_REMOVED lines=29> */
[----:B0-----:R-:W-:Y:S05]  /*1bed0*/  @P1 BRA `(.L_x_632) ;  /* 0x0000000000281947 */ /* 0x001fea0003800000 */
[----:B------:R-:W-:Y:S05]  /*1bee0*/  @!P0 BRA `(.L_x_633) ;  /* 0x0000000000048947 */ /* 0x000fea0003800000 */
[----:B------:R-:W-:Y:S01]  /*1bef0*/  BPT.TRAP 0x1 ;  /* 0x000000040000795c */ /* 0x000fe20000300000 */
.L_x_633:
[----:B------:R-:W-:Y:S01]  /*1bf00*/  SHF.L.U32 R6, R6, 0x1f, RZ ;  /* 0x0000001f06067819 */ /* 0x000fe200000006ff */
[----:B------:R-:W-:-:S04]  /*1bf10*/  IMAD R10, R7, 0x8, R16 ;  /* 0x00000008070a7824 */ /* 0x000fc800078e0210 */
[----:B------:R0:W1:Y:S01]  /*1bf20*/  SYNCS.PHASECHK.TRANS64.TRYWAIT P1, [R10+URZ+0x33450], R6 ;  /* 0x033450060a0075a7 */ /* 0x000062000802017f */
[----:B------:R-:W-:Y:S05]  /*1bf30*/  @!P0 BRA `(.L_x_634) ;  /* 0x0000000000048947 */ /* 0x000fea0003800000 */
[----:B------:R-:W-:Y:S01]  /*1bf40*/  BPT.TRAP 0x1 ;  /* 0x000000040000795c */ /* 0x000fe20000300000 */
.L_x_634:
[----:B-1----:R-:W-:Y:S05]  /*1bf50*/  @P1 BRA `(.L_x_632) ;  /* 0x0000000000081947 */ /* 0x002fea0003800000 */
[----:B------:R-:W1:Y:S02]  /*1bf60*/  SYNCS.PHASECHK.TRANS64.TRYWAIT P1, [R10+URZ+0x33450], R6 ;  /* 0x033450060a0075a7 */ /* 0x000e64000802017f */
[----:B-1----:R-:W-:Y:S05]  /*1bf70*/  @!P1 BRA `(.L_x_635) ;  /* 0x000000d800d89947 */ /* 0x002fea0003800000 */
.L_x_632:
[----:B01----:R-:W-:Y:S01]  /*1bf80*/  VIADD R6, R16, 0x200 ;  /* 0x0000020010067836 */ /* 0x003fe20000000000 */
[----:B------:R-:W-:Y:S05]  /*1bf90*/  WARPSYNC.ALL ;  /* 0x0000000000007948 */ /* 0x000fea0003800000 */
[----:B------:R-:W-:Y:S01]  /*1bfa0*/  SHF.R.U32.HI R6, RZ, 0x4, R6 ;  /* 0x00000004ff067819 */ /* 0x000fe20000011606 */
[----:B------:R-:W-:Y:S01]  /*1bfb0*/  IMAD.MOV.U32 R11, RZ, RZ, -0x3ffffff0 ;  /* 0xc0000010ff0b7424 */ /* 0x000fe200078e00ff */
[----:B------:R-:W-:Y:S01]  /*1bfc0*/  WARPGROUP.ARRIVE ;  /* 0x00000000000079c5 */ /* 0x000fe20000000000 */
[----:B------:R-:W-:Y:S01]  /*1bfd0*/  IMAD.MOV.U32 R13, RZ, RZ, -0x3ffffff0 ;  /* 0xc0000010ff0d7424 */ /* 0x000fe200078e00ff */
[----:B------:R-:W-:-:S02]  /*1bfe0*/  LOP3.LUT R6, R6, 0x3fff, RZ, 0xc0, !PT ;  /* 0x00003fff06067812 */ /* 0x000fc400078ec0ff */
[----:B------:R-:W-:Y:S02]  /*1bff0*/  R2UR UR7, R11 ;  /* 0x000000000b0772ca */ /* 0x000fe400000e0000 */
[----:B------:R-:W-:-:S05]  /*1c000*/  LOP3.LUT R6, R6, 0x10000, RZ, 0xfc, !PT ;  /* 0x0001000006067812 */ /* 0x000fca00078efcff */
[----:B------:R-:W-:Y:S01]  /*1c010*/  IMAD R10, R7, 0x780, R6 ;  /* 0x00000780070a7824 */ /* 0x000fe200078e0206 */
[----:B------:R-:W-:-:S03]  /*1c020*/  FMNMX.FTZ R6, R184, R5, !PT ;  /* 0x00000005b8067209 */ /* 0x000fc60007810000 */
[C---:B------:R-:W-:Y:S01]  /*1c030*/  VIADD R12, R10.reuse, 0x180 ;  /* 0x000001800a0c7836 */ /* 0x040fe20000000000 */
[----:B------:R-:W-:Y:S02]  /*1c040*/  R2UR UR6, R10 ;  /* 0x000000000a0672ca */ /* 0x000fe400000e0000 */
[----:B------:R-:W-:-:S04]  /*1c050*/  FMNMX.FTZ R6, R185, R6, !PT ;  /* 0x00000006b9067209 */ /* 0x000fc80007810000 */
[----:B------:R-:W-:-:S04]  /*1c060*/  FMNMX.FTZ R6, R188, R6, !PT ;  /* 0x00000006bc067209 */ /* 0x000fc80007810000 */
[----:B------:R-:W-:-:S03]  /*1c070*/  FMNMX.FTZ R6, R189, R6, !PT ;  /* 0x00000006bd067209 */ /* 0x000fc60007810000 */
[----:B------:R-:W-:Y:S01]  /*1c080*/  QGMMA.64x192x32.F32.E4M3.E4M3 R24, R200, gdesc[UR4], R24, gsb0 ;  /* 0x02e00004c8187df3 */ /* 0x000fe20008000818 */
[----:B------:R-:W-:Y:S02]  /*1c090*/  R2UR UR6, R12 ;  /* 0x000000000c0672ca */ /* 0x000fe400000e0000 */
[----:B------:R-:W-:Y:S01]  /*1c0a0*/  R2UR UR7, R13 ;  /* 0x000000000d0772ca */ /* 0x000fe200000e0000 */
[----:B------:R-:W-:Y:S01]  /*1c0b0*/  IMAD.MOV.U32 R13, RZ, RZ, -0x3ffffff0 ;  /* 0xc0000010ff0d7424 */ /* 0x000fe200078e00ff */
[----:B------:R-:W-:Y:S02]  /*1c0c0*/  IADD3 R12, R10, 0x300, RZ ;  /* 0x000003000a0c7810 */ /* 0x000fe40007ffe0ff */
[----:B------:R-:W-:-:S04]  /*1c0d0*/  FMNMX.FTZ R6, R192, R6, !PT ;  /* 0x00000006c0067209 */ /* 0x000fc80007810000 */
        /* <DEDUP_REMOVED lines=34> */
[----:B------:R-:W-:-:S05]  /*1c300*/  FMNMX.FTZ R6, R133, R6, !PT ;  /* 0x0000000685067209 */ /* 0x000fca0007810000 */
[----:B------:R-:W0:Y:S02]  /*1c310*/  SHFL.BFLY PT, R11, R6, 0x2, 0x1f ;  /* 0x0c401f00060b7f89 */ /* 0x000e2400000e0000 */
[----:B0-----:R-:W-:Y:S01]  /*1c320*/  FMNMX.FTZ R6, R6, R11, !PT ;  /* 0x0000000b06067209 */ /* 0x001fe20007810000 */
[----:B------:R-:W-:Y:S01]  /*1c330*/  IMAD.MOV.U32 R11, RZ, RZ, -0x3ffffff0 ;  /* 0xc0000010ff0b7424 */ /* 0x000fe200078e00ff */
[----:B------:R-:W-:Y:S02]  /*1c340*/  WARPGROUP.DEPBAR.LE gsb0, 0x0 ;  /* 0x00008000000079c5 */ /* 0x000fe40000010000 */
[----:B------:R-:W-:-:S06]  /*1c350*/  WARPGROUP.ARRIVE ;  /* 0x00000000000079c5 */ /* 0x000fcc0000000000 */
[----:B------:R-:W0:Y:S01]  /*1c360*/  S2R R203, SR_TID.X ;  /* 0x0000000000cb7919 */ /* 0x000e220000002100 */
[----:B------:R-:W-:Y:S01]  /*1c370*/  QGMMA.64x192x32.F32.E4M3.E4M3 R24, R204, gdesc[UR4], R24, gsb0 ;  /* 0x02e00004cc187df3 */ /* 0x000fe20008000818 */
[----:B------:R-:W-:Y:S01]  /*1c380*/  R2UR UR6, R12 ;  /* 0x000000000c0672ca */ /* 0x000fe200000e0000 */
[C---:B------:R-:W-:Y:S01]  /*1c390*/  VIADD R12, R10.reuse, 0x480 ;  /* 0x000004800a0c7836 */ /* 0x040fe20000000000 */
[----:B------:R-:W-:Y:S01]  /*1c3a0*/  R2UR UR7, R13 ;  /* 0x000000000d0772ca */ /* 0x000fe200000e0000 */
[----:B------:R-:W-:Y:S02]  /*1c3b0*/  IMAD.MOV.U32 R13, RZ, RZ, -0x3ffffff0 ;  /* 0xc0000010ff0d7424 */ /* 0x000fe400078e00ff */
[----:B------:R-:W-:Y:S01]  /*1c3c0*/  VIADD R10, R10, 0x600 ;  /* 0x000006000a0a7836 */ /* 0x000fe20000000000 */
[----:B0-----:R-:W-:-:S04]  /*1c3d0*/  LOP3.LUT R203, R203, 0x7f, RZ, 0xc0, !PT ;  /* 0x0000007fcbcb7812 */ /* 0x001fc800078ec0ff */
[----:B------:R-:W-:Y:S02]  /*1c3e0*/  ISETP.NE.AND P1, PT, R203, RZ, PT ;  /* 0x000000ffcb00720c */ /* 0x000fe40003f25270 */
[----:B------:R-:W0:Y:S02]  /*1c3f0*/  S2R R203, SR_TID.X ;  /* 0x0000000000cb7919 */ /* 0x000e240000002100 */
[----:B0-----:R-:W-:Y:S01]  /*1c400*/  SHF.R.U32.HI R203, RZ, 0x7, R203 ;  /* 0x00000007ffcb7819 */ /* 0x001fe200000116cb */
[----:B------:R-:W-:Y:S02]  /*1c410*/  WARPGROUP.DEPBAR.LE gsb0, 0x0 ;  /* 0x00008000000079c5 */ /* 0x000fe40000010000 */
[----:B------:R-:W-:-:S06]  /*1c420*/  WARPGROUP.ARRIVE ;  /* 0x00000000000079c5 */ /* 0x000fcc0000000000 */
[----:B------:R-:W-:Y:S01]  /*1c430*/  QGMMA.64x192x32.F32.E4M3.E4M3 R24, R208, gdesc[UR4], R24, gsb0 ;  /* 0x02e00004d0187df3 */ /* 0x000fe20008000818 */
[----:B------:R-:W-:Y:S02]  /*1c440*/  R2UR UR6, R12 ;  /* 0x000000000c0672ca */ /* 0x000fe400000e0000 */
[----:B------:R-:W-:Y:S02]  /*1c450*/  FMNMX.FTZ R12, R186, R4, !PT ;  /* 0x00000004ba0c7209 */ /* 0x000fe40007810000 */
[----:B------:R-:W-:Y:S02]  /*1c460*/  R2UR UR7, R13 ;  /* 0x000000000d0772ca */ /* 0x000fe400000e0000 */
        /* <DEDUP_REMOVED lines=41> */
[----:B------:R-:W-:Y:S02]  /*1c700*/  WARPGROUP.DEPBAR.LE gsb0, 0x0 ;  /* 0x00008000000079c5 */ /* 0x000fe40000010000 */
[----:B------:R-:W-:-:S06]  /*1c710*/  WARPGROUP.ARRIVE ;  /* 0x00000000000079c5 */ /* 0x000fcc0000000000 */
[----:B------:R-:W-:Y:S01]  /*1c720*/  QGMMA.64x192x32.F32.E4M3.E4M3 R24, R212, gdesc[UR4], R24, gsb0 ;  /* 0x02e00004d4187df3 */ /* 0x000fe20008000818 */
[----:B------:R-:W-:Y:S02]  /*1c730*/  R2UR UR6, R10 ;  /* 0x000000000a0672ca */ /* 0x000fe400000e0000 */
[----:B------:R-:W0:Y:S01]  /*1c740*/  SHFL.BFLY PT, R10, R6, 0x1, 0x1f ;  /* 0x0c201f00060a7f89 */ /* 0x000e2200000e0000 */
[----:B------:R-:W-:-:S03]  /*1c750*/  R2UR UR7, R11 ;  /* 0x000000000b0772ca */ /* 0x000fc600000e0000 */
[----:B------:R-:W1:Y:S01]  /*1c760*/  SHFL.BFLY PT, R11, R13, 0x1, 0x1f ;  /* 0x0c201f000d0b7f89 */ /* 0x000e6200000e0000 */
[----:B0-----:R-:W-:Y:S02]  /*1c770*/  FMNMX.FTZ R10, R6, R10, !PT ;  /* 0x0000000a060a7209 */ /* 0x001fe40007810000 */
[----:B-1----:R-:W-:-:S03]  /*1c780*/  FMNMX.FTZ R11, R13, R11, !PT ;  /* 0x0000000b0d0b7209 */ /* 0x002fc60007810000 */
[----:B------:R-:W-:Y:S01]  /*1c790*/  FFMA.FTZ R15, R2, R10, -8 ;  /* 0xc1000000020f7423 */ /* 0x000fe2000001000a */
[----:B------:R-:W-:-:S03]  /*1c7a0*/  FADD.FTZ R5, -R10, R5 ;  /* 0x000000050a057221 */ /* 0x000fc60000010100 */
[C-C-:B------:R-:W-:Y:S01]  /*1c7b0*/  FFMA.FTZ R6, R2.reuse, R184, -R15.reuse ;  /* 0x000000b802067223 */ /* 0x140fe2000001080f */
[----:B------:R-:W-:-:S01]  /*1c7c0*/  FFMA.FTZ R12, R2, R185, -R15 ;  /* 0x000000b9020c7223 */ /* 0x000fc2000001080f */
        /* <DEDUP_REMOVED lines=38> */
[----:B------:R-:W-:Y:S01]  /*1ca30*/  FADD.FTZ R4, -R11, R4 ;  /* 0x000000040b047221 */ /* 0x000fe20000010100 */
[----:B------:R-:W-:-:S01]  /*1ca40*/  FFMA.FTZ R133, R2, R11, -8 ;  /* 0xc100000002857423 */ /* 0x000fc2000001000b */
[C---:B------:R-:W-:Y:S01]  /*1ca50*/  FMUL.FTZ R5, R2.reuse, R5 ;  /* 0x0000000502057220 */ /* 0x040fe20000410000 */
[----:B------:R-:W-:Y:S01]  /*1ca60*/  MUFU.EX2 R6, R6 ;  /* 0x0000000600067308 */ /* 0x000fe20000000800 */
[C---:B------:R-:W-:Y:S01]  /*1ca70*/  FMUL.FTZ R4, R2.reuse, R4 ;  /* 0x0000000402047220 */ /* 0x040fe20000410000 */
[C-C-:B------:R-:W-:Y:S01]  /*1ca80*/  FFMA.FTZ R186, R2.reuse, R186, -R133.reuse ;  /* 0x000000ba02ba7223 */ /* 0x140fe20000010885 */
[----:B------:R-:W-:-:S01]  /*1ca90*/  FFMA.FTZ R187, R2, R187, -R133 ;  /* 0x000000bb02bb7223 */ /* 0x000fc20000010885 */
[C-C-:B------:R-:W-:Y:S01]  /*1caa0*/  FFMA.FTZ R189, R2.reuse, R190, -R133.reuse ;  /* 0x000000be02bd7223 */ /* 0x140fe20000010885 */
[----:B------:R-:W-:-:S01]  /*1cab0*/  FFMA.FTZ R190, R2, R191, -R133 ;  /* 0x000000bf02be7223 */ /* 0x000fc20000010885 */
[C-C-:B------:R-:W-:Y:S01]  /*1cac0*/  FFMA.FTZ R191, R2.reuse, R194, -R133.reuse ;  /* 0x000000c202bf7223 */ /* 0x140fe20000010885 */
[----:B------:R-:W-:-:S01]  /*1cad0*/  FFMA.FTZ R192, R2, R195, -R133 ;  /* 0x000000c302c07223 */ /* 0x000fc20000010885 */
[----:B------:R-:W0:Y:S01]  /*1cae0*/  MUFU.EX2 R5, R5 ;  /* 0x0000000500057308 */ /* 0x000e220000000800 */
[----:B------:R-:W-:-:S01]  /*1caf0*/  FFMA.FTZ R193, R2, R198, -R133 ;  /* 0x000000c602c17223 */ /* 0x000fc20000010885 */
[C-C-:B------:R-:W-:Y:S01]  /*1cb00*/  FFMA.FTZ R194, R2.reuse, R199, -R133.reuse ;  /* 0x000000c702c27223 */ /* 0x140fe20000010885 */
[----:B------:R-:W-:-:S01]  /*1cb10*/  FFMA.FTZ R170, R2, R170, -R133 ;  /* 0x000000aa02aa7223 */ /* 0x000fc20000010885 */
[C-C-:B------:R-:W-:Y:S01]  /*1cb20*/  FFMA.FTZ R171, R2.reuse, R171, -R133.reuse ;  /* 0x000000ab02ab7223 */ /* 0x140fe20000010885 */
[----:B------:R-:W-:-:S01]  /*1cb30*/  FFMA.FTZ R174, R2, R174, -R133 ;  /* 0x000000ae02ae7223 */ /* 0x000fc20000010885 */
[C-C-:B------:R-:W-:Y:S01]  /*1cb40*/  FFMA.FTZ R175, R2.reuse, R175, -R133.reuse ;  /* 0x000000af02af7223 */ /* 0x140fe20000010885 */
[----:B------:R-:W-:-:S01]  /*1cb50*/  FFMA.FTZ R178, R2, R178, -R133 ;  /* 0x000000b202b27223 */ /* 0x000fc20000010885 */
[----:B------:R-:W-:Y:S01]  /*1cb60*/  MUFU.EX2 R4, R4 ;  /* 0x0000000400047308 */ /* 0x000fe20000000800 */
[----:B------:R-:W-:-:S01]  /*1cb70*/  FFMA.FTZ R179, R2, R179, -R133 ;  /* 0x000000b302b37223 */ /* 0x000fc20000010885 */
[C-C-:B------:R-:W-:Y:S01]  /*1cb80*/  FFMA.FTZ R182, R2.reuse, R182, -R133.reuse ;  /* 0x000000b602b67223 */ /* 0x140fe20000010885 */
[----:B------:R-:W-:-:S01]  /*1cb90*/  FFMA.FTZ R183, R2, R183, -R133 ;  /* 0x000000b702b77223 */ /* 0x000fc20000010885 */
[C-C-:B------:R-:W-:Y:S01]  /*1cba0*/  FFMA.FTZ R154, R2.reuse, R154, -R133.reuse ;  /* 0x0000009a029a7223 */ /* 0x140fe20000010885 */
[----:B------:R-:W-:-:S01]  /*1cbb0*/  FFMA.FTZ R155, R2, R155, -R133 ;  /* 0x0000009b029b7223 */ /* 0x000fc20000010885 */
[C-C-:B------:R-:W-:Y:S01]  /*1cbc0*/  FFMA.FTZ R158, R2.reuse, R158, -R133.reuse ;  /* 0x0000009e029e7223 */ /* 0x140fe20000010885 */
[----:B------:R-:W-:-:S01]  /*1cbd0*/  FFMA.FTZ R159, R2, R159, -R133 ;  /* 0x0000009f029f7223 */ /* 0x000fc20000010885 */
[----:B------:R-:W1:Y:S01]  /*1cbe0*/  MUFU.EX2 R186, R186 ;  /* 0x000000ba00ba7308 */ /* 0x000e620000000800 */
[----:B0-----:R-:W-:-:S01]  /*1cbf0*/  FFMA.FTZ R9, R5, R9, R6 ;  /* 0x0000000905097223 */ /* 0x001fc20000010006 */
        /* <DEDUP_REMOVED lines=14> */
[----:B------:R-:W2:Y:S01]  /*1cce0*/  MUFU.EX2 R187, R187 ;  /* 0x000000bb00bb7308 */ /* 0x000ea20000000800 */
[----:B-1----:R-:W-:-:S01]  /*1ccf0*/  FFMA.FTZ R0, R4, R0, R186 ;  /* 0x0000000004007223 */ /* 0x002fc200000100ba */
[C-C-:B------:R-:W-:Y:S01]  /*1cd00*/  FFMA.FTZ R123, R2.reuse, R123, -R133.reuse ;  /* 0x0000007b027b7223 */ /* 0x140fe20000010885 */
[----:B------:R-:W-:-:S01]  /*1cd10*/  FFMA.FTZ R126, R2, R126, -R133 ;  /* 0x0000007e027e7223 */ /* 0x000fc20000010885 */
[C-C-:B------:R-:W-:Y:S01]  /*1cd20*/  FFMA.FTZ R127, R2.reuse, R127, -R133.reuse ;  /* 0x0000007f027f7223 */ /* 0x140fe20000010885 */
[----:B------:R-:W-:-:S01]  /*1cd30*/  FFMA.FTZ R130, R2, R130, -R133 ;  /* 0x0000008202827223 */ /* 0x000fc20000010885 */
[C-C-:B------:R-:W-:Y:S01]  /*1cd40*/  FFMA.FTZ R131, R2.reuse, R131, -R133.reuse ;  /* 0x0000008302837223 */ /* 0x140fe20000010885 */
[----:B------:R-:W-:-:S01]  /*1cd50*/  FFMA.FTZ R134, R2, R134, -R133 ;  /* 0x0000008602867223 */ /* 0x000fc20000010885 */
[----:B------:R-:W1:Y:S01]  /*1cd60*/  MUFU.EX2 R13, R13 ;  /* 0x0000000d000d7308 */ /* 0x000e620000000800 */
[----:B0-----:R-:W-:-:S01]  /*1cd70*/  FADD.FTZ R9, R12, R9 ;  /* 0x000000090c097221 */ /* 0x001fc20000010000 */
[----:B------:R-:W-:Y:S01]  /*1cd80*/  FFMA.FTZ R133, R2, R135, -R133 ;  /* 0x0000008702857223 */ /* 0x000fe20000010885 */
[----:B------:R-:W-:-:S05]  /*1cd90*/  IADD3 R195, -R203, 0xb, RZ ;  /* 0x0000000bcbc37810 */ /* 0x000fca0007ffe1ff */
        /* <DEDUP_REMOVED lines=18> */
[----:B------:R-:W-:-:S06]  /*1cec0*/  WARPGROUP.DEPBAR.LE gsb0, 0x0 ;  /* 0x00008000000079c5 */ /* 0x000fcc0000010000 */
[----:B------:R-:W0:Y:S01]  /*1ced0*/  MUFU.EX2 R188, R188 ;  /* 0x000000bc00bc7308 */ /* 0x000e220000000800 */
[----:B------:R-:W-:Y:S01]  /*1cee0*/  WARPGROUP.ARRIVE ;  /* 0x00000000000079c5 */ /* 0x000fe20000000000 */
[----:B--2---:R-:W-:-:S05]  /*1cef0*/  FADD.FTZ R9, R185, R9 ;  /* 0x00000009b9097221 */ /* 0x004fca0000010000 */
[----:B------:R-:W-:Y:S01]  /*1cf00*/  QGMMA.64x192x32.F32.E4M3.E4M3 R24, R216, gdesc[UR4], R24, gsb0 ;  /* 0x02e00004d8187df3 */ /* 0x000fe20008000818 */
        /* <DEDUP_REMOVED lines=99> */
[----:B------:R-:W-:-:S05]  /*1d540*/  @!P1 LEA R0, R8, R16, 0x3 ;  /* 0x0000001008009211 */ /* 0x000fca00078e18ff */
[----:B------:R-:W-:Y:S01]  /*1d550*/  @!P1 VIADD R0, R0, 0x33440 ;  /* 0x0003344000009836 */ /* 0x000fe20000000000 */
[----:B------:R-:W1:Y:S01]  /*1d560*/  MUFU.EX2 R120, R120 ;  /* 0x0000007800787308 */ /* 0x000e620000000800 */
[----:B0-----:R-:W-:-:S03]  /*1d570*/  FADD.FTZ R9, R149, R9 ;  /* 0x0000000995097221 */ /* 0x001fc60000010000 */
[----:B------:R-:W-:Y:S01]  /*1d580*/  @!P1 PRMT R0, RZ, 0x654, R0 ;  /* 0x00000654ff009816 */ /* 0x000fe20000000000 */
[----:B------:R0:W-:Y:S06]  /*1d590*/  BAR.ARV R195, 0x100 ;  /* 0x000400c30000751d */ /* 0x0001ec0000002000 */
[----:B------:R-:W3:Y:S01]  /*1d5a0*/  MUFU.EX2 R122, R122 ;  /* 0x0000007a007a7308 */ /* 0x000ee20000000800 */
[----:B--2---:R-:W-:-:S01]  /*1d5b0*/  FADD.FTZ R135, R151, R135 ;  /* 0x0000008797877221 */ /* 0x004fc20000010000 */
[----:B------:R2:W-:Y:S01]  /*1d5c0*/  @!P1 SYNCS.ARRIVE.TRANS64.RED.A1T0 RZ, [R0+URZ], RZ ;  /* 0x000000ff00ff99a7 */ /* 0x0005e2000810043f */
[----:B-1----:R-:W-:-:S05]  /*1d5d0*/  FADD.FTZ R9, R120, R9 ;  /* 0x0000000978097221 */ /* 0x002fca0000010000 */
[----:B------:R-:W1:Y:S08]  /*1d5e0*/  MUFU.EX2 R121, R121 ;  /* 0x0000007900797308 */ /* 0x000e700000000800 */
[----:B------:R-:W4:Y:S01]  /*1d5f0*/  MUFU.EX2 R123, R123 ;  /* 0x0000007b007b7308 */ /* 0x000f220000000800 */
[----:B---3--:R-:W-:-:S07]  /*1d600*/  FADD.FTZ R135, R122, R135 ;  /* 0x000000877a877221 */ /* 0x008fce0000010000 */
[----:B------:R-:W3:Y:S01]  /*1d610*/  MUFU.EX2 R124, R124 ;  /* 0x0000007c007c7308 */ /* 0x000ee20000000800 */
[----:B-1----:R-:W-:-:S07]  /*1d620*/  FADD.FTZ R9, R121, R9 ;  /* 0x0000000979097221 */ /* 0x002fce0000010000 */
[----:B------:R-:W1:Y:S01]  /*1d630*/  MUFU.EX2 R126, R126 ;  /* 0x0000007e007e7308 */ /* 0x000e620000000800 */
[----:B----4-:R-:W-:-:S07]  /*1d640*/  FADD.FTZ R135, R123, R135 ;  /* 0x000000877b877221 */ /* 0x010fce0000010000 */
        /* <DEDUP_REMOVED lines=18> */
[----:B------:R-:W2:Y:S01]  /*1d770*/  MUFU.EX2 R133, R133 ;  /* 0x0000008500857308 */ /* 0x000ea20000000800 */
[----:B---3--:R-:W-:-:S01]  /*1d780*/  FADD.FTZ R135, R134, R135 ;  /* 0x0000008786877221 */ /* 0x008fc20000010000 */
[----:B-1----:R-:W-:-:S03]  /*1d790*/  FADD.FTZ R9, R15, R9 ;  /* 0x000000090f097221 */ /* 0x002fc60000010000 */
[----:B--2---:R-:W-:Y:S01]  /*1d7a0*/  FADD.FTZ R0, R133, R135 ;  /* 0x0000008785007221 */ /* 0x004fe20000010000 */
[----:B0-----:R-:W-:Y:S06]  /*1d7b0*/  @!P0 BRA `(.L_x_636) ;  /* 0x0000000000048947 */ /* 0x001fec0003800000 */
[----:B------:R-:W-:Y:S01]  /*1d7c0*/  BPT.TRAP 0x1 ;  /* 0x000000040000795c */ /* 0x000fe20000300000 */
.L_x_636:
[----:B------:R-:W-:Y:S01]  /*1d7d0*/  IMAD R7, R7, 0x8, R16 ;  /* 0x0000000807077824 */ /* 0x000fe200078e0210 */
[----:B------:R-:W-:Y:S01]  /*1d7e0*/  ISETP.GT.AND P1, PT, R3, RZ, PT ;  /* 0x000000ff0300720c */ /* 0x000fe20003f24270 */
[----:B------:R-:W-:Y:S01]  /*1d7f0*/  IMAD.U32 R135, RZ, RZ, UR42 ;  /* 0x0000002aff877e24 */ /* 0x000fe2000f8e00ff */
[----:B------:R-:W-:Y:S01]  /*1d800*/  F2FP.SATFINITE.E4M3.F32.PACK_AB_MERGE_C R13, R20, R13, RZ ;  /* 0x0000000d140d723e */ /* 0x000fe200048070ff */
[----:B------:R-:W-:Y:S01]  /*1d810*/  VIADD R7, R7, 0x33460 ;  /* 0x0003346007077836 */ /* 0x000fe20000000000 */
[----:B------:R-:W-:Y:S01]  /*1d820*/  F2FP.SATFINITE.E4M3.F32.PACK_AB_MERGE_C R189, R190, R189, RZ ;  /* 0x000000bdbebd723e */ /* 0x000fe200048070ff */
[----:B------:R-:W-:Y:S01]  /*1d830*/  FMUL.FTZ R24, R24, R5 ;  /* 0x0000000518187220 */ /* 0x000fe20000410000 */
[----:B------:R-:W-:Y:S01]  /*1d840*/  F2FP.SATFINITE.E4M3.F32.PACK_AB_MERGE_C R185, R188, R185, RZ ;  /* 0x000000b9bcb9723e */ /* 0x000fe200048070ff */
[-C--:B------:R-:W-:Y:S01]  /*1d850*/  FMUL.FTZ R25, R25, R5.reuse ;  /* 0x0000000519197220 */ /* 0x080fe20000410000 */
[----:B------:R-:W-:Y:S01]  /*1d860*/  PRMT R7, R135, 0x654, R7 ;  /* 0x0000065487077816 */ /* 0x000fe20000000007 */
[----:B------:R-:W-:Y:S01]  /*1d870*/  FMUL.FTZ R28, R28, R5 ;  /* 0x000000051c1c7220 */ /* 0x000fe20000410000 */
        /* <DEDUP_REMOVED lines=113> */
[----:B------:R-:W-:Y:S01]  /*1df90*/  VIADD R3, R3, 0xffffffff ;  /* 0xffffffff03037836 */ /* 0x000fe20000000000 */
[----:B------:R-:W-:Y:S01]  /*1dfa0*/  F2FP.SATFINITE.E4M3.F32.PACK_AB_MERGE_C R202, R184, R21, R185 ;  /* 0x00000015b8ca723e */ /* 0x000fe200048070b9 */
[----:B------:R-:W-:Y:S01]  /*1dfb0*/  IMAD.MOV.U32 R5, RZ, RZ, R10 ;  /* 0x000000ffff057224 */ /* 0x000fe200078e000a */
[----:B------:R-:W-:Y:S01]  /*1dfc0*/  F2FP.SATFINITE.E4M3.F32.PACK_AB_MERGE_C R203, R192, R191, R193 ;  /* 0x000000bfc0cb723e */ /* 0x000fe200048070c1 */
[----:B------:R-:W-:Y:S01]  /*1dfd0*/  IMAD.MOV.U32 R6, RZ, RZ, R230 ;  /* 0x000000ffff067224 */ /* 0x000fe200078e00e6 */
[----:B------:R-:W-:Y:S01]  /*1dfe0*/  F2FP.SATFINITE.E4M3.F32.PACK_AB_MERGE_C R204, R169, R168, R172 ;  /* 0x000000a8a9cc723e */ /* 0x000fe200048070ac */
[----:B0-----:R-:W-:Y:S01]  /*1dff0*/  IMAD.MOV.U32 R7, RZ, RZ, R8 ;  /* 0x000000ffff077224 */ /* 0x001fe200078e0008 */
        /* <DEDUP_REMOVED lines=15> */
[----:B------:R-:W-:Y:S01]  /*1e0f0*/  MOV R4, R11 ;  /* 0x0000000b00047202 */ /* 0x000fe20000000f00 */
[----:B------:R-:W-:Y:S06]  /*1e100*/  @P1 BRA `(.L_x_637) ;  /* 0xffffffc800fc1947 */ /* 0x000fec000383ffff */
[----:B------:R-:W-:-:S07]  /*1e110*/  IMAD.MOV.U32 R147, RZ, RZ, R8 ;  /* 0x000000ffff937224 */ /* 0x000fce00078e0008 */
.L_x_626:
[----:B------:R-:W-:Y:S05]  /*1e120*/  WARPSYNC.ALL ;  /* 0x0000000000007948 */ /* 0x000fea0003800000 */
[----:B------:R-:W-:Y:S06]  /*1e130*/  BAR.ARV 0x8, 0x180 ;  /* 0x0206000000007b1d */ /* 0x000fec0000002000 */
[----:B------:R-:W-:Y:S05]  /*1e140*/  @!P0 BRA `(.L_x_638) ;  /* 0x0000000000048947 */ /* 0x000fea0003800000 */
[----:B------:R-:W-:Y:S01]  /*1e150*/  BPT.TRAP 0x1 ;  /* 0x000000040000795c */ /* 0x000fe20000300000 */
.L_x_638:
[----:B------:R-:W-:Y:S01]  /*1e160*/  IMAD R3, R147, 0x8, R16 ;  /* 0x0000000893037824 */ /* 0x000fe200078e0210 */
[----:B------:R-:W-:-:S04]  /*1e170*/  SHF.L.U32 R4, R230, 0x1f, RZ ;  /* 0x0000001fe6047819 */ /* 0x000fc800000006ff */
[----:B------:R0:W1:Y:S01]  /*1e180*/  SYNCS.PHASECHK.TRANS64.TRYWAIT P1, [R3+URZ+0x33450], R4 ;  /* 0x03345004030075a7 */ /* 0x000062000802017f */
[----:B------:R-:W-:Y:S05]  /*1e190*/  @!P0 BRA `(.L_x_639) ;  /* 0x0000000000048947 */ /* 0x000fea0003800000 */
[----:B------:R-:W-:Y:S01]  /*1e1a0*/  BPT.TRAP 0x1 ;  /* 0x000000040000795c */ /* 0x000fe20000300000 */
.L_x_639:
[----:B------:R-:W-:-:S04]  /*1e1b0*/  IADD3 R16, R16, 0x200, RZ ;  /* 0x0000020010107810 */ /* 0x000fc80007ffe0ff */
[----:B------:R-:W-:-:S04]  /*1e1c0*/  SHF.R.U32.HI R16, RZ, 0x4, R16 ;  /* 0x00000004ff107819 */ /* 0x000fc80000011610 */
[----:B------:R-:W-:-:S04]  /*1e1d0*/  LOP3.LUT R16, R16, 0x3fff, RZ, 0xc0, !PT ;  /* 0x00003fff10107812 */ /* 0x000fc800078ec0ff */
[----:B------:R-:W-:Y:S01]  /*1e1e0*/  LOP3.LUT R16, R16, 0x10000, RZ, 0xfc, !PT ;  /* 0x0001000010107812 */ /* 0x000fe200078efcff */
[----:B-1----:R-:W-:Y:S06]  /*1e1f0*/  @P1 BRA `(.L_x_640) ;  /* 0x0000000000081947 */ /* 0x002fec0003800000 */
[----:B------:R-:W1:Y:S02]  /*1e200*/  SYNCS.PHASECHK.TRANS64.TRYWAIT P1, [R3+URZ+0x33450], R4 ;  /* 0x03345004030075a7 */ /* 0x000e64000802017f */
[----:B-1----:R-:W-:Y:S05]  /*1e210*/  @!P1 BRA `(.L_x_641) ;  /* 0x000000b800449947 */ /* 0x002fea0003800000 */
.L_x_640:
[----:B01----:R-:W-:Y:S01]  /*1e220*/  IMAD R4, R147, 0x780, R16 ;  /* 0x0000078093047824 */ /* 0x003fe200078e0210 */
[----:B------:R-:W2:Y:S01]  /*1e230*/  LDL R8, [R1+0x2c] ;  /* 0x00002c0001087983 */ /* 0x000ea20000100800 */
[----:B------:R-:W-:Y:S01]  /*1e240*/  IMAD.MOV.U32 R5, RZ, RZ, -0x3ffffff0 ;  /* 0xc0000010ff057424 */ /* 0x000fe200078e00ff */
[----:B------:R-:W-:Y:S05]  /*1e250*/  WARPSYNC.ALL ;  /* 0x0000000000007948 */ /* 0x000fea0003800000 */
[C---:B------:R-:W-:Y:S01]  /*1e260*/  R2UR UR6, R4.reuse ;  /* 0x00000000040672ca */ /* 0x040fe200000e0000 */
[----:B------:R-:W3:Y:S01]  /*1e270*/  LDL R20, [R1] ;  /* 0x0000000001147983 */ /* 0x000ee20000100800 */
[----:B------:R-:W-:Y:S01]  /*1e280*/  R2UR UR7, R5 ;  /* 0x00000000050772ca */ /* 0x000fe200000e0000 */
[----:B------:R-:W-:Y:S01]  /*1e290*/  WARPGROUP.ARRIVE ;  /* 0x00000000000079c5 */ /* 0x000fe20000000000 */
[----:B------:R-:W-:Y:S01]  /*1e2a0*/  VIADD R6, R4, 0x180 ;  /* 0x0000018004067836 */ /* 0x000fe20000000000 */
[----:B------:R-:W4:Y:S01]  /*1e2b0*/  LDL.LU R14, [R1+0x18] ;  /* 0x00001800010e7983 */ /* 0x000f220000300800 */
[----:B------:R-:W-:Y:S01]  /*1e2c0*/  IMAD.MOV.U32 R7, RZ, RZ, -0x3ffffff0 ;  /* 0xc0000010ff077424 */ /* 0x000fe200078e00ff */
[----:B------:R-:W-:-:S02]  /*1e2d0*/  ULDC.64 UR4, c[0x0][0x9a0] ;  /* 0x0002680000047ab9 */ /* 0x000fc40000000a00 */
[----:B------:R-:W-:-:S04]  /*1e2e0*/  ISETP.NE.U32.AND P1, PT, RZ, UR4, PT ;  /* 0x00000004ff007c0c */ /* 0x000fc8000bf25070 */
[----:B------:R-:W-:Y:S02]  /*1e2f0*/  ISETP.NE.AND.EX P1, PT, RZ, UR5, PT, P1 ;  /* 0x00000005ff007c0c */ /* 0x000fe4000bf25310 */
[----:B------:R-:W-:Y:S01]  /*1e300*/  QGMMA.64x192x32.F32.E4M3.E4M3 R24, R200, gdesc[UR4], R24, gsb0 ;  /* 0x02e00004c8187df3 */ /* 0x000fe20008000818 */
[----:B------:R-:W-:Y:S01]  /*1e310*/  R2UR UR6, R6 ;  /* 0x00000000060672ca */ /* 0x000fe200000e0000 */
[----:B------:R-:W-:Y:S01]  /*1e320*/  VIADD R6, R4, 0x300 ;  /* 0x0000030004067836 */ /* 0x000fe20000000000 */
[----:B------:R-:W-:Y:S01]  /*1e330*/  R2UR UR7, R7 ;  /* 0x00000000070772ca */ /* 0x000fe200000e0000 */
[----:B------:R-:W-:-:S07]  /*1e340*/  IMAD.MOV.U32 R7, RZ, RZ, -0x3ffffff0 ;  /* 0xc0000010ff077424 */ /* 0x000fce00078e00ff */
[----:B------:R-:W2:Y:S01]  /*1e350*/  @P1 LDC.64 R12, c[0x0][0x9c8] ;  /* 0x00027200ff0c1b82 */ /* 0x000ea20000000a00 */
[----:B------:R-:W-:Y:S02]  /*1e360*/  WARPGROUP.DEPBAR.LE gsb0, 0x0 ;  /* 0x00008000000079c5 */ /* 0x000fe40000010000 */
[----:B------:R-:W-:-:S06]  /*1e370*/  WARPGROUP.ARRIVE ;  /* 0x00000000000079c5 */ /* 0x000fcc0000000000 */
[----:B------:R-:W-:Y:S01]  /*1e380*/  QGMMA.64x192x32.F32.E4M3.E4M3 R24, R204, gdesc[UR4], R24, gsb0 ;  /* 0x02e00004cc187df3 */ /* 0x000fe20008000818 */
[----:B------:R-:W-:Y:S02]  /*1e390*/  R2UR UR6, R6 ;  /* 0x00000000060672ca */ /* 0x000fe400000e0000 */
[----:B------:R-:W-:Y:S02]  /*1e3a0*/  R2UR UR7, R7 ;  /* 0x00000000070772ca */ /* 0x000fe400000e0000 */
[----:B------:R-:W0:Y:S01]  /*1e3b0*/  @P1 LDC.64 R6, c[0x0][0x9d0] ;  /* 0x00027400ff061b82 */ /* 0x000e220000000a00 */
[----:B--2---:R-:W-:-:S04]  /*1e3c0*/  @P1 IMAD R8, R8, R12, RZ ;  /* 0x0000000c08081224 */ /* 0x004fc800078e02ff */
[C---:B---3--:R-:W-:Y:S02]  /*1e3d0*/  @P1 IMAD R5, R20.reuse, R13, R8 ;  /* 0x0000000d14051224 */ /* 0x048fe400078e0208 */
[----:B------:R-:W-:Y:S01]  /*1e3e0*/  @P1 IMAD.WIDE.U32 R12, R20, R12, RZ ;  /* 0x0000000c140c1225 */ /* 0x000fe200078e00ff */
[----:B----4-:R-:W-:-:S04]  /*1e3f0*/  @P1 SHF.R.S32.HI R15, RZ, 0x1f, R14 ;  /* 0x0000001fff0f1819 */ /* 0x010fc8000001140e */
[----:B------:R-:W-:Y:S01]  /*1e400*/  @P1 IADD3 R13, R13, R5, RZ ;  /* 0x000000050d0d1210 */ /* 0x000fe20007ffe0ff */
[-C--:B0-----:R-:W-:Y:S02]  /*1e410*/  @P1 IMAD R8, R15, R6.reuse, RZ ;  /* 0x000000060f081224 */ /* 0x081fe400078e02ff */
[----:B------:R-:W-:-:S04]  /*1e420*/  @P1 IMAD.WIDE.U32 R12, R14, R6, R12 ;  /* 0x000000060e0c1225 */ /* 0x000fc800078e000c */
[----:B------:R-:W-:Y:S01]  /*1e430*/  @P1 IMAD R5, R14, R7, R8 ;  /* 0x000000070e051224 */ /* 0x000fe200078e0208 */
[----:B------:R-:W-:Y:S01]  /*1e440*/  @P1 LEA R6, P2, R12, UR4, 0x2 ;  /* 0x000000040c061c11 */ /* 0x000fe2000f8410ff */
[----:B------:R-:W-:Y:S02]  /*1e450*/  IMAD.MOV.U32 R8, RZ, RZ, 0x3f800000 ;  /* 0x3f800000ff087424 */ /* 0x000fe400078e00ff */
[----:B------:R-:W-:-:S05]  /*1e460*/  @P1 IMAD.IADD R5, R13, 0x1, R5 ;  /* 0x000000010d051824 */ /* 0x000fca00078e0205 */
[----:B------:R-:W-:-:S05]  /*1e470*/  @P1 LEA.HI.X R7, R12, UR5, R5, 0x2, P2 ;  /* 0x000000050c071c11 */ /* 0x000fca00090f1405 */
[----:B------:R0:W2:Y:S01]  /*1e480*/  @P1 LDG.E R8, desc[UR54][R6.64] ;  /* 0x0000003606081981 */ /* 0x0000a2000c1e1900 */
[----:B------:R-:W-:Y:S02]  /*1e490*/  WARPGROUP.DEPBAR.LE gsb0, 0x0 ;  /* 0x00008000000079c5 */ /* 0x000fe40000010000 */
[----:B------:R-:W-:-:S06]  /*1e4a0*/  WARPGROUP.ARRIVE ;  /* 0x00000000000079c5 */ /* 0x000fcc0000000000 */
[----:B------:R-:W-:Y:S01]  /*1e4b0*/  QGMMA.64x192x32.F32.E4M3.E4M3 R24, R208, gdesc[UR4], R24, gsb0 ;  /* 0x02e00004d0187df3 */ /* 0x000fe20008000818 */
[----:B------:R-:W-:Y:S02]  /*1e4c0*/  VIADD R12, R4, 0x480 ;  /* 0x00000480040c7836 */ /* 0x000fe40000000000 */
[----:B------:R-:W-:-:S03]  /*1e4d0*/  IMAD.MOV.U32 R13, RZ, RZ, -0x3ffffff0 ;  /* 0xc0000010ff0d7424 */ /* 0x000fc600078e00ff */
[----:B------:R-:W-:Y:S02]  /*1e4e0*/  R2UR UR6, R12 ;  /* 0x000000000c0672ca */ /* 0x000fe400000e0000 */
[----:B------:R-:W-:Y:S01]  /*1e4f0*/  R2UR UR7, R13 ;  /* 0x000000000d0772ca */ /* 0x000fe200000e0000 */
[----:B------:R-:W-:Y:S01]  /*1e500*/  VIADD R4, R4, 0x600 ;  /* 0x0000060004047836 */ /* 0x000fe20000000000 */
[----:B------:R-:W-:Y:S01]  /*1e510*/  MOV R5, 0xc0000010 ;  /* 0xc000001000057802 */ /* 0x000fe20000000f00 */
[----:B------:R-:W1:Y:S01]  /*1e520*/  SHFL.BFLY PT, R13, R0, 0x2, 0x1f ;  /* 0x0c401f00000d7f89 */ /* 0x000e6200000e0000 */
[----:B------:R-:W-:Y:S02]  /*1e530*/  WARPGROUP.DEPBAR.LE gsb0, 0x0 ;  /* 0x00008000000079c5 */ /* 0x000fe40000010000 */
[----:B------:R-:W-:-:S07]  /*1e540*/  WARPGROUP.ARRIVE ;  /* 0x00000000000079c5 */ /* 0x000fce0000000000 */
[----:B------:R-:W-:Y:S01]  /*1e550*/  QGMMA.64x192x32.F32.E4M3.E4M3 R24, R212, gdesc[UR4], R24, gsb0 ;  /* 0x02e00004d4187df3 */ /* 0x000fe20008000818 */
[----:B------:R-:W-:Y:S02]  /*1e560*/  R2UR UR6, R4 ;  /* 0x00000000040672ca */ /* 0x000fe400000e0000 */
[----:B------:R-:W-:Y:S01]  /*1e570*/  R2UR UR7, R5 ;  /* 0x00000000050772ca */ /* 0x000fe200000e0000 */
[----:B------:R-:W3:Y:S01]  /*1e580*/  SHFL.BFLY PT, R4, R9, 0x2, 0x1f ;  /* 0x0c401f0009047f89 */ /* 0x000ee200000e0000 */
[----:B-1----:R-:W-:-:S05]  /*1e590*/  FADD.FTZ R13, R13, R0 ;  /* 0x000000000d0d7221 */ /* 0x002fca0000010000 */
[----:B0-----:R-:W0:Y:S01]  /*1e5a0*/  SHFL.BFLY PT, R6, R13, 0x1, 0x1f ;  /* 0x0c201f000d067f89 */ /* 0x001e2200000e0000 */
[----:B---3--:R-:W-:-:S05]  /*1e5b0*/  FADD.FTZ R4, R4, R9 ;  /* 0x0000000904047221 */ /* 0x008fca0000010000 */
[----:B------:R-:W1:Y:S01]  /*1e5c0*/  SHFL.BFLY PT, R5, R4, 0x1, 0x1f ;  /* 0x0c201f0004057f89 */ /* 0x000e6200000e0000 */
[----:B0-----:R-:W-:-:S04]  /*1e5d0*/  FADD.FTZ R6, R13, R6 ;  /* 0x000000060d067221 */ /* 0x001fc80000010000 */
[----:B------:R-:W-:Y:S01]  /*1e5e0*/  FMUL.FTZ R15, R6, 0.00390625 ;  /* 0x3b800000060f7820 */ /* 0x000fe20000410000 */
[----:B-1----:R-:W-:-:S05]  /*1e5f0*/  FADD.FTZ R12, R4, R5 ;  /* 0x00000005040c7221 */ /* 0x002fca0000010000 */
[C---:B------:R-:W-:Y:S01]  /*1e600*/  FSETP.NE.FTZ.AND P1, PT, R12.reuse, RZ, PT ;  /* 0x000000ff0c00720b */ /* 0x040fe20003f35000 */
[----:B------:R-:W-:Y:S01]  /*1e610*/  FMUL.FTZ R14, R12, 0.00390625 ;  /* 0x3b8000000c0e7820 */ /* 0x000fe20000410000 */
[----:B------:R-:W-:Y:S01]  /*1e620*/  IMAD.MOV.U32 R5, RZ, RZ, RZ ;  /* 0x000000ffff057224 */ /* 0x000fe200078e00ff */
[----:B------:R-:W-:-:S03]  /*1e630*/  FSETP.NE.FTZ.AND P3, PT, R15, RZ, PT ;  /* 0x000000ff0f00720b */ /* 0x000fc60003f75000 */
[----:B------:R-:W-:-:S07]  /*1e640*/  FSETP.NE.FTZ.AND P2, PT, R14, RZ, PT ;  /* 0x000000ff0e00720b */ /* 0x000fce0003f55000 */
        /* <DEDUP_REMOVED lines=9> */
[----:B------:R-:W-:Y:S01]  /*1e6e0*/  @P2 FMUL.FTZ R7, R2, 0.69314718246459960938 ;  /* 0x3f31721802072820 */ /* 0x000fe20000410000 */
[----:B0-----:R-:W-:Y:S01]  /*1e6f0*/  @P2 FMUL.FTZ R0, R0, 0.69314718246459960938 ;  /* 0x3f31721800002820 */ /* 0x001fe20000410000 */
[----:B------:R-:W-:Y:S01]  /*1e700*/  @P3 FMUL.FTZ R13, R2, 0.69314718246459960938 ;  /* 0x3f317218020d3820 */ /* 0x000fe20000410000 */
[----:B------:R-:W-:-:S02]  /*1e710*/  IMAD.MOV.U32 R120, RZ, RZ, -0x800000 ;  /* 0xff800000ff787424 */ /* 0x000fc400078e00ff */
[----:B--2---:R-:W-:Y:S01]  /*1e720*/  FMUL.FTZ R2, R5, R8 ;  /* 0x0000000805027220 */ /* 0x004fe20000410000 */
[----:B------:R-:W-:Y:S02]  /*1e730*/  IMAD.MOV.U32 R121, RZ, RZ, -0x800000 ;  /* 0xff800000ff797424 */ /* 0x000fe400078e00ff */
[----:B-1----:R-:W-:Y:S01]  /*1e740*/  @P3 FMUL.FTZ R4, R4, 0.69314718246459960938 ;  /* 0x3f31721804043820 */ /* 0x002fe20000410000 */
[----:B------:R-:W-:-:S03]  /*1e750*/  @P2 FFMA.FTZ R120, R7, R10, R0 ;  /* 0x0000000a07782223 */ /* 0x000fc60000010000 */
[----:B------:R-:W-:Y:S01]  /*1e760*/  @P3 FFMA.FTZ R121, R13, R11, R4 ;  /* 0x0000000b0d793223 */ /* 0x000fe20000010004 */
[----:B---3--:R-:W-:Y:S01]  /*1e770*/  FMUL.FTZ R0, R9, R8 ;  /* 0x0000000809007220 */ /* 0x008fe20000410000 */
[----:B------:R-:W-:Y:S02]  /*1e780*/  WARPGROUP.DEPBAR.LE gsb0, 0x0 ;  /* 0x00008000000079c5 */ /* 0x000fe40000010000 */
[----:B------:R-:W-:Y:S05]  /*1e790*/  @!P0 BRA `(.L_x_642) ;  /* 0x0000000000048947 */ /* 0x000fea0003800000 */
[----:B------:R-:W-:Y:S01]  /*1e7a0*/  BPT.TRAP 0x1 ;  /* 0x000000040000795c */ /* 0x000fe20000300000 */
.L_x_642:
[----:B------:R-:W-:Y:S01]  /*1e7b0*/  VIADD R3, R3, 0x33460 ;  /* 0x0003346003037836 */ /* 0x000fe20000000000 */
[----:B------:R-:W-:Y:S01]  /*1e7c0*/  MOV R6, UR42 ;  /* 0x0000002a00067c02 */ /* 0x000fe20008000f00 */
[----:B------:R-:W-:Y:S02]  /*1e7d0*/  VIADD R147, R147, 0x1 ;  /* 0x0000000193937836 */ /* 0x000fe40000000000 */
[-C--:B------:R-:W-:Y:S01]  /*1e7e0*/  FMUL.FTZ R11, R49, R2.reuse ;  /* 0x00000002310b7220 */ /* 0x080fe20000410000 */
[-C--:B------:R-:W-:Y:S01]  /*1e7f0*/  FMUL.FTZ R122, R28, R2.reuse ;  /* 0x000000021c7a7220 */ /* 0x080fe20000410000 */
[----:B------:R-:W-:Y:S01]  /*1e800*/  PRMT R3, R6, 0x654, R3 ;  /* 0x0000065406037816 */ /* 0x000fe20000000003 */
[-C--:B------:R-:W-:Y:S01]  /*1e810*/  FMUL.FTZ R49, R61, R2.reuse ;  /* 0x000000023d317220 */ /* 0x080fe20000410000 */
[----:B------:R-:W-:Y:S01]  /*1e820*/  ISETP.NE.AND P1, PT, R147, 0x2, PT ;  /* 0x000000029300780c */ /* 0x000fe20003f25270 */
        /* <DEDUP_REMOVED lines=9> */
[----:B0-----:R-:W-:Y:S01]  /*1e8c0*/  SEL R3, RZ, 0x1, P1 ;  /* 0x00000001ff037807 */ /* 0x001fe20000800000 */
        /* <DEDUP_REMOVED lines=85> */
[----:B------:R-:W-:Y:S01]  /*1ee20*/  FMUL.FTZ R95, R119, R0 ;  /* 0x00000000775f7220 */ /* 0x000fe20000410000 */
[----:B------:R-:W-:Y:S01]  /*1ee30*/  LOP3.LUT R230, R230, R3, RZ, 0x3c, !PT ;  /* 0x00000003e6e67212 */ /* 0x000fe200078e3cff */
[----:B------:R-:W-:Y:S01]  /*1ee40*/  UIADD3 UR43, UR43, 0x1, URZ ;  /* 0x000000012b2b7890 */ /* 0x000fe2000fffe03f */
[----:B------:R-:W-:-:S11]  /*1ee50*/  SEL R147, R147, RZ, P1 ;  /* 0x000000ff93937207 */ /* 0x000fd60000800000 */
.L_x_586:
[----:B------:R-:W-:Y:S05]  /*1ee60*/  WARPSYNC.ALL ;  /* 0x0000000000007948 */ /* 0x000fea0003800000 */
[----:B------:R-:W0:Y:S08]  /*1ee70*/  S2UR UR42, SR_CgaCtaId ;  /* 0x00000000002a79c3 */ /* 0x000e300000008800 */
[----:B------:R-:W-:Y:S06]  /*1ee80*/  BAR.SYNC.DEFER_BLOCKING 0x5, 0x180 ;  /* 0x0146000000007b1d */ /* 0x000fec0000010000 */
[----:B------:R-:W-:Y:S01]  /*1ee90*/  UMOV UR4, 0x400 ;  /* 0x0000040000047882 */ /* 0x000fe20000000000 */
[----:B------:R-:W-:Y:S01]  /*1eea0*/  BSSY B0, `(.L_x_643) ;  /* 0x000033a000007945 */ /* 0x000fe20003800000 */
[----:B0-----:R-:W-:-:S06]  /*1eeb0*/  ULEA UR4, UR42, UR4, 0x18 ;  /* 0x000000042a047291 */ /* 0x001fcc000f8ec03f */
[----:B------:R-:W-:-:S05]  /*1eec0*/  IMAD.U32 R16, RZ, RZ, UR4 ;  /* 0x00000004ff107e24 */ /* 0x000fca000f8e00ff */
[----:B------:R-:W0:Y:S04]  /*1eed0*/  LDS.128 R132, [R16+0x334d0] ;  /* 0x0334d00010847984 */ /* 0x000e280000000c00 */
[----:B0-----:R0:W-:Y:S04]  /*1eee0*/  STL.64 [R1+0x10], R132 ;  /* 0x0000108401007387 */ /* 0x0011e80000100a00 */
[----:B------:R0:W-:Y:S01]  /*1eef0*/  STL.64 [R1+0x18], R134 ;  /* 0x0000188601007387 */ /* 0x0001e20000100a00 */
[----:B------:R-:W-:Y:S06]  /*1ef00*/  BAR.ARV 0x4, 0x180 ;  /* 0x0106000000007b1d */ /* 0x000fec0000002000 */
[----:B------:R-:W-:Y:S05]  /*1ef10*/  @P0 BRA `(.L_x_644) ;  /* 0x0000002400300947 */ /* 0x000fea0003800000 */
[----:B------:R-:W2:Y:S01]  /*1ef20*/  LDL R83, [R1+0x78] ;  /* 0x0000780001537983 */ /* 0x000ea20000100800 */
[----:B------:R-:W-:Y:S01]  /*1ef30*/  ULDC.64 UR4, c[0x4][0x38] ;  /* 0x01000e0000047ab9 */ /* 0x000fe20000000a00 */
[----:B------:R-:W1:Y:S02]  /*1ef40*/  S2R R90, SR_TID.X ;  /* 0x00000000005a7919 */ /* 0x000e640000002100 */
[----:B-1----:R-:W-:-:S05]  /*1ef50*/  IMAD.SHL.U32 R0, R90, 0x4, RZ ;  /* 0x000000045a007824 */ /* 0x002fca00078e00ff */
[----:B------:R-:W-:-:S04]  /*1ef60*/  LOP3.LUT R0, R0, 0xc, RZ, 0xc0, !PT ;  /* 0x0000000c00007812 */ /* 0x000fc800078ec0ff */
[----:B------:R-:W-:-:S05]  /*1ef70*/  IADD3 R2, P0, R0, UR4, RZ ;  /* 0x0000000400027c10 */ /* 0x000fca000ff1e0ff */
[----:B------:R-:W-:-:S05]  /*1ef80*/  IMAD.X R3, RZ, RZ, UR5, P0 ;  /* 0x00000005ff037e24 */ /* 0x000fca00080e06ff */
[----:B------:R1:W3:Y:S01]  /*1ef90*/  LDG.E.CONSTANT R0, desc[UR54][R2.64] ;  /* 0x0000003602007981 */ /* 0x0002e2000c1e9900 */
[----:B------:R-:W-:Y:S01]  /*1efa0*/  F2FP.BF16.F32.PACK_AB R70, R46, R97 ;  /* 0x000000612e46723e */ /* 0x000fe200000010ff */
[----:B------:R-:W-:Y:S01]  /*1efb0*/  UMOV UR4, 0xffffffff ;  /* 0xffffffff00047882 */ /* 0x000fe20000000000 */
[----:B------:R-:W-:Y:S02]  /*1efc0*/  F2FP.BF16.F32.PACK_AB R46, R49, R10 ;  /* 0x0000000a312e723e */ /* 0x000fe400000010ff */
[----:B------:R-:W-:Y:S02]  /*1efd0*/  F2FP.BF16.F32.PACK_AB R89, R89, R58 ;  /* 0x0000003a5959723e */ /* 0x000fe400000010ff */
[----:B------:R-:W-:Y:S02]  /*1efe0*/  F2FP.BF16.F32.PACK_AB R49, R60, R21 ;  /* 0x000000153c31723e */ /* 0x000fe400000010ff */
[----:B------:R-:W-:Y:S01]  /*1eff0*/  F2FP.BF16.F32.PACK_AB R58, R61, R36 ;  /* 0x000000243d3a723e */ /* 0x000fe200000010ff */
[----:B-1----:R-:W1:Y:S01]  /*1f000*/  S2R R3, SR_SWINHI ;  /* 0x0000000000037919 */ /* 0x002e620000002f00 */
[----:B------:R-:W-:-:S02]  /*1f010*/  F2FP.BF16.F32.PACK_AB R82, R82, R31 ;  /* 0x0000001f5252723e */ /* 0x000fc400000010ff */
[----:B------:R-:W-:Y:S02]  /*1f020*/  F2FP.BF16.F32.PACK_AB R91, R91, R30 ;  /* 0x0000001e5b5b723e */ /* 0x000fe400000010ff */
        /* <DEDUP_REMOVED lines=14> */
[----:B------:R-:W-:Y:S02]  /*1f110*/  MOV R60, R16 ;  /* 0x00000010003c7202 */ /* 0x000fe40000000f00 */
[----:B-1----:R-:W-:Y:S02]  /*1f120*/  MOV R61, R3 ;  /* 0x00000003003d7202 */ /* 0x002fe40000000f00 */
[----:B------:R-:W-:-:S02]  /*1f130*/  F2FP.BF16.F32.PACK_AB R53, R53, R14 ;  /* 0x0000000e3535723e */ /* 0x000fc400000010ff */
[----:B------:R-:W-:Y:S02]  /*1f140*/  F2FP.BF16.F32.PACK_AB R95, R95, R26 ;  /* 0x0000001a5f5f723e */ /* 0x000fe400000010ff */
[----:B------:R-:W-:Y:S02]  /*1f150*/  LOP3.LUT P0, R2, R90, 0x3, RZ, 0xc0, !PT ;  /* 0x000000035a027812 */ /* 0x000fe4000780c0ff */
[----:B------:R-:W-:Y:S02]  /*1f160*/  F2FP.BF16.F32.PACK_AB R5, R122, R5 ;  /* 0x000000057a05723e */ /* 0x000fe400000010ff */
[----:B------:R-:W-:Y:S02]  /*1f170*/  F2FP.BF16.F32.PACK_AB R4, R123, R4 ;  /* 0x000000047b04723e */ /* 0x000fe400000010ff */
[----:B------:R-:W-:Y:S02]  /*1f180*/  ISETP.EQ.OR P0, PT, R2, 0x3, !P0 ;  /* 0x000000030200780c */ /* 0x000fe40004702670 */
[----:B------:R-:W-:-:S02]  /*1f190*/  F2FP.BF16.F32.PACK_AB R35, R124, R13 ;  /* 0x0000000d7c23723e */ /* 0x000fc400000010ff */
[----:B------:R-:W-:Y:S02]  /*1f1a0*/  SEL R13, R5, R4, P0 ;  /* 0x00000004050d7207 */ /* 0x000fe40000000000 */
[----:B------:R-:W-:Y:S02]  /*1f1b0*/  SEL R2, R4, R5, P0 ;  /* 0x0000000504027207 */ /* 0x000fe40000000000 */
        /* <DEDUP_REMOVED lines=21> */
[----:B------:R-:W-:Y:S01]  /*1f310*/  F2FP.BF16.F32.PACK_AB R41, R72, R41 ;  /* 0x000000294829723e */ /* 0x000fe200000010ff */
[----:B--2---:R-:W-:-:S03]  /*1f320*/  IMAD.WIDE R30, R83, 0x2, R60 ;  /* 0x00000002531e7825 */ /* 0x004fc600078e023c */
[C---:B------:R-:W-:Y:S02]  /*1f330*/  IADD3 R33, P3, R30.reuse, 0x8060, RZ ;  /* 0x000080601e217810 */ /* 0x040fe40007f7e0ff */
[C---:B------:R-:W-:Y:S02]  /*1f340*/  IADD3 R21, P4, R30.reuse, 0x4060, RZ ;  /* 0x000040601e157810 */ /* 0x040fe40007f9e0ff */
[----:B------:R-:W-:Y:S02]  /*1f350*/  LOP3.LUT R32, R33, 0x380, RZ, 0xc0, !PT ;  /* 0x0000038021207812 */ /* 0x000fe400078ec0ff */
[----:B------:R-:W-:Y:S02]  /*1f360*/  IADD3 R29, P2, R30, 0x8040, RZ ;  /* 0x000080401e1d7810 */ /* 0x000fe40007f5e0ff */
[----:B------:R-:W-:Y:S02]  /*1f370*/  SHF.R.U64 R32, R32, 0x3, RZ ;  /* 0x0000000320207819 */ /* 0x000fe400000012ff */
[----:B------:R-:W-:-:S02]  /*1f380*/  IADD3 R25, P5, R30, 0x8000, RZ ;  /* 0x000080001e197810 */ /* 0x000fc40007fbe0ff */
[----:B------:R-:W-:Y:S01]  /*1f390*/  LOP3.LUT R32, R32, R33, RZ, 0x3c, !PT ;  /* 0x0000002120207212 */ /* 0x000fe200078e3cff */
[----:B------:R-:W-:Y:S01]  /*1f3a0*/  IMAD.X R33, RZ, RZ, R31, P3 ;  /* 0x000000ffff217224 */ /* 0x000fe200018e061f */
[C---:B------:R-:W-:Y:S02]  /*1f3b0*/  IADD3 R15, P3, R30.reuse, 0x4040, RZ ;  /* 0x000040401e0f7810 */ /* 0x040fe40007f7e0ff */
[----:B------:R-:W-:Y:S02]  /*1f3c0*/  IADD3 R27, P1, R30, 0x8020, RZ ;  /* 0x000080201e1b7810 */ /* 0x000fe40007f3e0ff */
[----:B------:R-:W-:Y:S02]  /*1f3d0*/  LOP3.LUT R20, R21, 0x380, RZ, 0xc0, !PT ;  /* 0x0000038015147812 */ /* 0x000fe400078ec0ff */
[----:B------:R-:W-:Y:S02]  /*1f3e0*/  LOP3.LUT R28, R29, 0x380, RZ, 0xc0, !PT ;  /* 0x000003801d1c7812 */ /* 0x000fe400078ec0ff */
[----:B------:R-:W-:-:S02]  /*1f3f0*/  LOP3.LUT R24, R25, 0x380, RZ, 0xc0, !PT ;  /* 0x0000038019187812 */ /* 0x000fc400078ec0ff */
[----:B------:R-:W-:Y:S02]  /*1f400*/  LOP3.LUT R14, R15, 0x380, RZ, 0xc0, !PT ;  /* 0x000003800f0e7812 */ /* 0x000fe400078ec0ff */
[----:B------:R-:W-:Y:S02]  /*1f410*/  LOP3.LUT R26, R27, 0x380, RZ, 0xc0, !PT ;  /* 0x000003801b1a7812 */ /* 0x000fe400078ec0ff */
[----:B------:R-:W-:Y:S02]  /*1f420*/  SHF.R.U64 R20, R20, 0x3, RZ ;  /* 0x0000000314147819 */ /* 0x000fe400000012ff */
[----:B------:R-:W-:Y:S02]  /*1f430*/  SHF.R.U64 R28, R28, 0x3, RZ ;  /* 0x000000031c1c7819 */ /* 0x000fe400000012ff */
[----:B------:R-:W-:Y:S02]  /*1f440*/  SHF.R.U64 R24, R24, 0x3, RZ ;  /* 0x0000000318187819 */ /* 0x000fe400000012ff */
[----:B------:R-:W-:-:S02]  /*1f450*/  SHF.R.U64 R14, R14, 0x3, RZ ;  /* 0x000000030e0e7819 */ /* 0x000fc400000012ff */
[----:B------:R-:W-:Y:S02]  /*1f460*/  SHF.R.U64 R26, R26, 0x3, RZ ;  /* 0x000000031a1a7819 */ /* 0x000fe400000012ff */
[----:B------:R-:W-:Y:S01]  /*1f470*/  LOP3.LUT R20, R20, R21, RZ, 0x3c, !PT ;  /* 0x0000001514147212 */ /* 0x000fe200078e3cff */
[--C-:B------:R-:W-:Y:S01]  /*1f480*/  IMAD.X R21, RZ, RZ, R31.reuse, P4 ;  /* 0x000000ffff157224 */ /* 0x100fe200020e061f */
[----:B------:R-:W-:Y:S02]  /*1f490*/  LOP3.LUT R28, R28, R29, RZ, 0x3c, !PT ;  /* 0x0000001d1c1c7212 */ /* 0x000fe400078e3cff */
[----:B------:R-:W-:Y:S01]  /*1f4a0*/  LOP3.LUT R24, R24, R25, RZ, 0x3c, !PT ;  /* 0x0000001918187212 */ /* 0x000fe200078e3cff */
[--C-:B------:R-:W-:Y:S01]  /*1f4b0*/  IMAD.X R25, RZ, RZ, R31.reuse, P5 ;  /* 0x000000ffff197224 */ /* 0x100fe200028e061f */
[----:B------:R-:W-:Y:S01]  /*1f4c0*/  LOP3.LUT R14, R14, R15, RZ, 0x3c, !PT ;  /* 0x0000000f0e0e7212 */ /* 0x000fe200078e3cff */
[--C-:B------:R-:W-:Y:S01]  /*1f4d0*/  IMAD.X R15, RZ, RZ, R31.reuse, P3 ;  /* 0x000000ffff0f7224 */ /* 0x100fe200018e061f */
[----:B------:R-:W-:Y:S01]  /*1f4e0*/  LOP3.LUT R26, R26, R27, RZ, 0x3c, !PT ;  /* 0x0000001b1a1a7212 */ /* 0x000fe200078e3cff */
[----:B------:R-:W-:Y:S01]  /*1f4f0*/  IMAD.X R27, RZ, RZ, R31, P1 ;  /* 0x000000ffff1b7224 */ /* 0x000fe200008e061f */
[----:B------:R-:W-:-:S02]  /*1f500*/  IADD3.X R29, RZ, R31, RZ, P2, !PT ;  /* 0x0000001fff1d7210 */ /* 0x000fc400017fe4ff */
[C---:B------:R-:W-:Y:S02]  /*1f510*/  IADD3 R87, P4, R30.reuse, 0x40, RZ ;  /* 0x000000401e577810 */ /* 0x040fe40007f9e0ff */
[C---:B------:R-:W-:Y:S02]  /*1f520*/  IADD3 R11, P2, R30.reuse, 0x4020, RZ ;  /* 0x000040201e0b7810 */ /* 0x040fe40007f5e0ff */
[C---:B------:R-:W-:Y:S02]  /*1f530*/  IADD3 R7, P5, R30.reuse, 0x60, RZ ;  /* 0x000000601e077810 */ /* 0x040fe40007fbe0ff */
[C---:B------:R-:W-:Y:S02]  /*1f540*/  IADD3 R5, P3, R30.reuse, 0x20, RZ ;  /* 0x000000201e057810 */ /* 0x040fe40007f7e0ff */
[----:B------:R-:W-:Y:S02]  /*1f550*/  IADD3 R9, P1, R30, 0x4000, RZ ;  /* 0x000040001e097810 */ /* 0x000fe40007f3e0ff */
[----:B------:R-:W-:-:S02]  /*1f560*/  LOP3.LUT R86, R87, 0x380, RZ, 0xc0, !PT ;  /* 0x0000038057567812 */ /* 0x000fc400078ec0ff */
[----:B------:R-:W-:Y:S02]  /*1f570*/  LOP3.LUT R10, R11, 0x380, RZ, 0xc0, !PT ;  /* 0x000003800b0a7812 */ /* 0x000fe400078ec0ff */
[----:B------:R-:W-:Y:S02]  /*1f580*/  LOP3.LUT R6, R7, 0x380, RZ, 0xc0, !PT ;  /* 0x0000038007067812 */ /* 0x000fe400078ec0ff */
[----:B------:R-:W-:Y:S02]  /*1f590*/  LOP3.LUT R4, R5, 0x380, RZ, 0xc0, !PT ;  /* 0x0000038005047812 */ /* 0x000fe400078ec0ff */
[----:B------:R-:W-:Y:S02]  /*1f5a0*/  LOP3.LUT R8, R9, 0x380, RZ, 0xc0, !PT ;  /* 0x0000038009087812 */ /* 0x000fe400078ec0ff */
[----:B------:R-:W-:Y:S02]  /*1f5b0*/  LOP3.LUT R3, R30, 0x380, RZ, 0xc0, !PT ;  /* 0x000003801e037812 */ /* 0x000fe400078ec0ff */
[----:B------:R-:W-:-:S02]  /*1f5c0*/  SHF.R.U64 R86, R86, 0x3, RZ ;  /* 0x0000000356567819 */ /* 0x000fc400000012ff */
[----:B------:R-:W-:Y:S02]  /*1f5d0*/  SHF.R.U64 R10, R10, 0x3, RZ ;  /* 0x000000030a0a7819 */ /* 0x000fe400000012ff */
[----:B------:R-:W-:Y:S02]  /*1f5e0*/  SHF.R.U64 R6, R6, 0x3, RZ ;  /* 0x0000000306067819 */ /* 0x000fe400000012ff */
[----:B------:R-:W-:Y:S02]  /*1f5f0*/  SHF.R.U64 R4, R4, 0x3, RZ ;  /* 0x0000000304047819 */ /* 0x000fe400000012ff */
[----:B------:R-:W-:Y:S02]  /*1f600*/  SHF.R.U64 R8, R8, 0x3, RZ ;  /* 0x0000000308087819 */ /* 0x000fe400000012ff */
[----:B------:R-:W-:Y:S02]  /*1f610*/  SHF.R.U64 R3, R3, 0x3, RZ ;  /* 0x0000000303037819 */ /* 0x000fe400000012ff */
[----:B------:R-:W-:Y:S01]  /*1f620*/  LOP3.LUT R86, R86, R87, RZ, 0x3c, !PT ;  /* 0x0000005756567212 */ /* 0x000fe200078e3cff */
[--C-:B------:R-:W-:Y:S01]  /*1f630*/  IMAD.X R87, RZ, RZ, R31.reuse, P4 ;  /* 0x000000ffff577224 */ /* 0x100fe200020e061f */
[----:B------:R-:W-:Y:S01]  /*1f640*/  LOP3.LUT R10, R10, R11, RZ, 0x3c, !PT ;  /* 0x0000000b0a0a7212 */ /* 0x000fe200078e3cff */
[--C-:B------:R-:W-:Y:S01]  /*1f650*/  IMAD.X R11, RZ, RZ, R31.reuse, P2 ;  /* 0x000000ffff0b7224 */ /* 0x100fe200010e061f */
[----:B------:R-:W-:Y:S01]  /*1f660*/  LOP3.LUT R6, R6, R7, RZ, 0x3c, !PT ;  /* 0x0000000706067212 */ /* 0x000fe200078e3cff */
[--C-:B------:R-:W-:Y:S01]  /*1f670*/  IMAD.X R7, RZ, RZ, R31.reuse, P5 ;  /* 0x000000ffff077224 */ /* 0x100fe200028e061f */
[----:B------:R-:W-:Y:S01]  /*1f680*/  LOP3.LUT R4, R4, R5, RZ, 0x3c, !PT ;  /* 0x0000000504047212 */ /* 0x000fe200078e3cff */
[----:B------:R-:W-:Y:S01]  /*1f690*/  IMAD.X R5, RZ, RZ, R31, P3 ;  /* 0x000000ffff057224 */ /* 0x000fe200018e061f */
[----:B------:R-:W-:-:S02]  /*1f6a0*/  LOP3.LUT R8, R8, R9, RZ, 0x3c, !PT ;  /* 0x0000000908087212 */ /* 0x000fc400078e3cff */
[----:B------:R-:W-:Y:S02]  /*1f6b0*/  LOP3.LUT R30, R3, R30, RZ, 0x3c, !PT ;  /* 0x0000001e031e7212 */ /* 0x000fe400078e3cff */
[----:B------:R-:W-:Y:S02]  /*1f6c0*/  IADD3.X R9, RZ, R31, RZ, P1, !PT ;  /* 0x0000001fff097210 */ /* 0x000fe40000ffe4ff */
[----:B------:R-:W-:Y:S02]  /*1f6d0*/  MOV R86, R86 ;  /* 0x0000005600567202 */ /* 0x000fe40000000f00 */
[----:B------:R-:W-:Y:S02]  /*1f6e0*/  MOV R77, R30 ;  /* 0x0000001e004d7202 */ /* 0x000fe40000000f00 */
[----:B------:R-:W-:Y:S02]  /*1f6f0*/  MOV R73, R32 ;  /* 0x0000002000497202 */ /* 0x000fe40000000f00 */
[----:B------:R-:W-:-:S02]  /*1f700*/  MOV R71, R28 ;  /* 0x0000001c00477202 */ /* 0x000fc40000000f00 */
[----:B------:R-:W-:Y:S02]  /*1f710*/  MOV R69, R26 ;  /* 0x0000001a00457202 */ /* 0x000fe40000000f00 */
[----:B------:R-:W-:Y:S02]  /*1f720*/  MOV R67, R24 ;  /* 0x0000001800437202 */ /* 0x000fe40000000f00 */
[----:B------:R-:W-:Y:S02]  /*1f730*/  MOV R75, R20 ;  /* 0x00000014004b7202 */ /* 0x000fe40000000f00 */
[----:B------:R-:W-:Y:S02]  /*1f740*/  MOV R79, R14 ;  /* 0x0000000e004f7202 */ /* 0x000fe40000000f00 */
[----:B------:R-:W-:Y:S02]  /*1f750*/  MOV R81, R10 ;  /* 0x0000000a00517202 */ /* 0x000fe40000000f00 */
[----:B------:R-:W-:-:S02]  /*1f760*/  MOV R83, R8 ;  /* 0x0000000800537202 */ /* 0x000fc40000000f00 */
[----:B------:R-:W-:Y:S02]  /*1f770*/  MOV R85, R6 ;  /* 0x0000000600557202 */ /* 0x000fe40000000f00 */
[----:B------:R-:W-:Y:S02]  /*1f780*/  MOV R87, R4 ;  /* 0x0000000400577202 */ /* 0x000fe40000000f00 */
[----:B---3--:R-:W-:Y:S01]  /*1f790*/  LOP3.LUT R3, R0, 0x2, RZ, 0x3c, !PT ;  /* 0x0000000200037812 */ /* 0x008fe200078e3cff */
[----:B------:R-:W-:Y:S06]  /*1f7a0*/  BRA.DIV UR4, `(.L_x_645) ;  /* 0x000000a204f47947 */ /* 0x000fec000b800000 */
[----:B------:R-:W-:Y:S01]  /*1f7b0*/  SEL R31, R53, R52, P0 ;  /* 0x00000034351f7207 */ /* 0x000fe20000000000 */
[----:B------:R-:W-:Y:S01]  /*1f7c0*/  SHFL.IDX PT, R6, R13, R0, 0x1c1f ;  /* 0x001c1f000d067589 */ /* 0x000fe200000e0000 */
[----:B------:R-:W-:Y:S02]  /*1f7d0*/  SEL R40, R52, R53, P0 ;  /* 0x0000003534287207 */ /* 0x000fe40000000000 */
[----:B------:R-:W-:Y:S01]  /*1f7e0*/  SEL R33, R56, R37, P0 ;  /* 0x0000002538217207 */ /* 0x000fe20000000000 */
[----:B------:R1:W2:Y:S01]  /*1f7f0*/  SHFL.IDX PT, R5, R2, R3, 0x1c1f ;  /* 0x001c1f0302057589 */ /* 0x0002a200000e0000 */
[----:B------:R-:W-:Y:S02]  /*1f800*/  SEL R44, R37, R56, P0 ;  /* 0x00000038252c7207 */ /* 0x000fe40000000000 */
[----:B------:R-:W-:Y:S02]  /*1f810*/  SEL R37, R76, R41, P0 ;  /* 0x000000294c257207 */ /* 0x000fe40000000000 */
[----:B------:R-:W-:-:S02]  /*1f820*/  SEL R52, R41, R76, P0 ;  /* 0x0000004c29347207 */ /* 0x000fc40000000000 */
[----:B------:R-:W-:Y:S01]  /*1f830*/  SEL R41, R62, R43, P0 ;  /* 0x0000002b3e297207 */ /* 0x000fe20000000000 */
[----:B------:R-:W-:Y:S01]  /*1f840*/  SHFL.IDX PT, R54, R37, R0, 0x1c1f ;  /* 0x001c1f0025367589 */ /* 0x000fe200000e0000 */
[----:B------:R-:W-:Y:S01]  /*1f850*/  SEL R62, R43, R62, P0 ;  /* 0x0000003e2b3e7207 */ /* 0x000fe20000000000 */
[----:B-1----:R-:W-:Y:S01]  /*1f860*/  IMAD.MOV.U32 R2, RZ, RZ, RZ ;  /* 0x000000ffff027224 */ /* 0x002fe200078e00ff */
[----:B------:R-:W-:Y:S01]  /*1f870*/  SEL R43, R64, R45, P0 ;  /* 0x0000002d402b7207 */ /* 0x000fe20000000000 */
[----:B------:R-:W-:Y:S01]  /*1f880*/  SHFL.IDX PT, R37, R52, R3, 0x1c1f ;  /* 0x001c1f0334257589 */ /* 0x000fe200000e0000 */
[----:B------:R-:W-:Y:S02]  /*1f890*/  SEL R64, R45, R64, P0 ;  /* 0x000000402d407207 */ /* 0x000fe40000000000 */
[----:B------:R-:W-:Y:S01]  /*1f8a0*/  SEL R27, R49, R48, P0 ;  /* 0x00000030311b7207 */ /* 0x000fe20000000000 */
[----:B------:R-:W-:Y:S01]  /*1f8b0*/  SHFL.IDX PT, R41, R41, R0, 0x1c1f ;  /* 0x001c1f0029297589 */ /* 0x000fe200000e0000 */
[----:B------:R-:W-:-:S02]  /*1f8c0*/  SEL R32, R48, R49, P0 ;  /* 0x0000003130207207 */ /* 0x000fc40000000000 */
[----:B------:R-:W-:Y:S01]  /*1f8d0*/  SEL R45, R66, R47, P0 ;  /* 0x0000002f422d7207 */ /* 0x000fe20000000000 */
[----:B------:R-:W-:Y:S01]  /*1f8e0*/  SHFL.IDX PT, R43, R43, R0, 0x1c1f ;  /* 0x001c1f002b2b7589 */ /* 0x000fe200000e0000 */
[----:B------:R-:W-:Y:S02]  /*1f8f0*/  SEL R7, R128, R35, P0 ;  /* 0x0000002380077207 */ /* 0x000fe40000000000 */
[----:B------:R-:W-:Y:S01]  /*1f900*/  SEL R8, R35, R128, P0 ;  /* 0x0000008023087207 */ /* 0x000fe20000000000 */
[----:B------:R-:W-:Y:S01]  /*1f910*/  SHFL.IDX PT, R62, R62, R3, 0x1c1f ;  /* 0x001c1f033e3e7589 */ /* 0x000fe200000e0000 */
[----:B------:R-:W-:Y:S02]  /*1f920*/  SEL R21, R126, R39, P0 ;  /* 0x000000277e157207 */ /* 0x000fe40000000000 */
[----:B------:R-:W-:Y:S01]  /*1f930*/  SEL R24, R39, R126, P0 ;  /* 0x0000007e27187207 */ /* 0x000fe20000000000 */
[----:B------:R-:W-:Y:S01]  /*1f940*/  SHFL.IDX PT, R10, R7, R0, 0x1c1f ;  /* 0x001c1f00070a7589 */ /* 0x000fe200000e0000 */
[----:B------:R-:W-:-:S02]  /*1f950*/  SEL R66, R47, R66, P0 ;  /* 0x000000422f427207 */ /* 0x000fc40000000000 */
[----:B------:R-:W-:Y:S01]  /*1f960*/  SEL R49, R70, R55, P0 ;  /* 0x0000003746317207 */ /* 0x000fe20000000000 */
[----:B------:R-:W1:Y:S01]  /*1f970*/  SHFL.IDX PT, R7, R8, R3, 0x1c1f ;  /* 0x001c1f0308077589 */ /* 0x000e6200000e0000 */
        /* <DEDUP_REMOVED lines=11> */
[----:B------:R-:W3:Y:S01]  /*1fa30*/  SHFL.IDX PT, R20, R20, R3, 0x1c1f ;  /* 0x001c1f0314147589 */ /* 0x000ee200000e0000 */
        /* <DEDUP_REMOVED lines=20> */
[----:B------:R-:W4:Y:S01]  /*1fb80*/  SHFL.IDX PT, R25, R28, R3, 0x1c1f ;  /* 0x001c1f031c197589 */ /* 0x000f2200000e0000 */
[----:B------:R-:W-:-:S02]  /*1fb90*/  SEL R59, R42, R65, P0 ;  /* 0x000000412a3b7207 */ /* 0x000fc40000000000 */
[----:B------:R-:W-:Y:S01]  /*1fba0*/  SEL R80, R65, R42, P0 ;  /* 0x0000002a41507207 */ /* 0x000fe20000000000 */
[----:B------:R-:W0:Y:S01]  /*1fbb0*/  SHFL.IDX PT, R27, R32, R3, 0x1c1f ;  /* 0x001c1f03201b7589 */ /* 0x000e2200000e0000 */
[----:B------:R-:W-:Y:S02]  /*1fbc0*/  SEL R82, R91, R82, P0 ;  /* 0x000000525b527207 */ /* 0x000fe40000000000 */
[----:B------:R-:W-:Y:S01]  /*1fbd0*/  SEL R65, R84, R95, P0 ;  /* 0x0000005f54417207 */ /* 0x000fe20000000000 */
[----:B------:R-:W-:Y:S01]  /*1fbe0*/  SHFL.IDX PT, R42, R31, R0, 0x1c1f ;  /* 0x001c1f001f2a7589 */ /* 0x000fe200000e0000 */
[----:B------:R-:W-:Y:S02]  /*1fbf0*/  SEL R84, R95, R84, P0 ;  /* 0x000000545f547207 */ /* 0x000fe40000000000 */
[----:B--2---:R-:W-:Y:S01]  /*1fc00*/  SEL R4, R6, R5, P0 ;  /* 0x0000000506047207 */ /* 0x004fe20000000000 */
[----:B------:R-:W2:Y:S01]  /*1fc10*/  SHFL.IDX PT, R29, R36, R3, 0x1c1f ;  /* 0x001c1f03241d7589 */ /* 0x000ea200000e0000 */
[----:B-1----:R-:W-:-:S02]  /*1fc20*/  SEL R8, R10, R7, P0 ;  /* 0x000000070a087207 */ /* 0x002fc40000000000 */
[----:B------:R-:W-:Y:S01]  /*1fc30*/  SEL R6, R5, R6, P0 ;  /* 0x0000000605067207 */ /* 0x000fe20000000000 */
[----:B------:R-:W1:Y:S01]  /*1fc40*/  SHFL.IDX PT, R31, R40, R3, 0x1c1f ;  /* 0x001c1f03281f7589 */ /* 0x000e6200000e0000 */
[----:B------:R-:W-:Y:S02]  /*1fc50*/  SEL R10, R7, R10, P0 ;  /* 0x0000000a070a7207 */ /* 0x000fe40000000000 */
[----:B---3--:R-:W-:Y:S01]  /*1fc60*/  SEL R12, R9, R20, P0 ;  /* 0x00000014090c7207 */ /* 0x008fe20000000000 */
[----:B------:R-:W3:Y:S01]  /*1fc70*/  SHFL.IDX PT, R33, R44, R3, 0x1c1f ;  /* 0x001c1f032c217589 */ /* 0x000ee200000e0000 */
[----:B------:R-:W-:Y:S02]  /*1fc80*/  SEL R14, R20, R9, P0 ;  /* 0x00000009140e7207 */ /* 0x000fe40000000000 */
[----:B------:R-:W-:Y:S01]  /*1fc90*/  SEL R52, R54, R37, P0 ;  /* 0x0000002536347207 */ /* 0x000fe20000000000 */
[----:B------:R-:W3:Y:S01]  /*1fca0*/  SHFL.IDX PT, R35, R48, R3, 0x1c1f ;  /* 0x001c1f0330237589 */ /* 0x000ee200000e0000 */
[----:B----4-:R-:W-:-:S02]  /*1fcb0*/  SEL R28, R30, R25, P0 ;  /* 0x000000191e1c7207 */ /* 0x010fc40000000000 */
[----:B------:R-:W-:Y:S01]  /*1fcc0*/  SEL R30, R25, R30, P0 ;  /* 0x0000001e191e7207 */ /* 0x000fe20000000000 */
[----:B------:R-:W4:Y:S01]  /*1fcd0*/  SHFL.IDX PT, R39, R56, R3, 0x1c1f ;  /* 0x001c1f0338277589 */ /* 0x000f2200000e0000 */
[----:B0-----:R-:W-:Y:S02]  /*1fce0*/  SEL R32, R34, R27, P0 ;  /* 0x0000001b22207207 */ /* 0x001fe40000000000 */
[----:B------:R-:W-:Y:S01]  /*1fcf0*/  SEL R34, R27, R34, P0 ;  /* 0x000000221b227207 */ /* 0x000fe20000000000 */
[----:B------:R-:W-:Y:S01]  /*1fd00*/  SHFL.IDX PT, R45, R45, R0, 0x1c1f ;  /* 0x001c1f002d2d7589 */ /* 0x000fe200000e0000 */
[----:B------:R-:W-:Y:S02]  /*1fd10*/  SEL R54, R37, R54, P0 ;  /* 0x0000003625367207 */ /* 0x000fe40000000000 */
[----:B------:R-:W-:Y:S01]  /*1fd20*/  SEL R5, R41, R62, P0 ;  /* 0x0000003e29057207 */ /* 0x000fe20000000000 */
[----:B------:R-:W-:Y:S01]  /*1fd30*/  SHFL.IDX PT, R47, R47, R0, 0x1c1f ;  /* 0x001c1f002f2f7589 */ /* 0x000fe200000e0000 */
[----:B--2---:R-:W-:-:S02]  /*1fd40*/  SEL R36, R38, R29, P0 ;  /* 0x0000001d26247207 */ /* 0x004fc40000000000 */
[----:B------:R-:W-:Y:S01]  /*1fd50*/  SEL R38, R29, R38, P0 ;  /* 0x000000261d267207 */ /* 0x000fe20000000000 */
[----:B------:R-:W-:Y:S01]  /*1fd60*/  SHFL.IDX PT, R49, R49, R0, 0x1c1f ;  /* 0x001c1f0031317589 */ /* 0x000fe200000e0000 */
[----:B-1----:R-:W-:Y:S02]  /*1fd70*/  SEL R40, R42, R31, P0 ;  /* 0x0000001f2a287207 */ /* 0x002fe40000000000 */
[----:B------:R-:W-:Y:S01]  /*1fd80*/  SEL R42, R31, R42, P0 ;  /* 0x0000002a1f2a7207 */ /* 0x000fe20000000000 */
[----:B------:R-:W-:Y:S01]  /*1fd90*/  SHFL.IDX PT, R51, R51, R0, 0x1c1f ;  /* 0x001c1f0033337589 */ /* 0x000fe200000e0000 */
[----:B---3--:R-:W-:Y:S02]  /*1fda0*/  SEL R44, R46, R33, P0 ;  /* 0x000000212e2c7207 */ /* 0x008fe40000000000 */
[----:B------:R-:W-:Y:S01]  /*1fdb0*/  SEL R46, R33, R46, P0 ;  /* 0x0000002e212e7207 */ /* 0x000fe20000000000 */
[----:B------:R-:W-:Y:S01]  /*1fdc0*/  SHFL.IDX PT, R53, R53, R0, 0x1c1f ;  /* 0x001c1f0035357589 */ /* 0x000fe200000e0000 */
[----:B------:R-:W-:-:S02]  /*1fdd0*/  SEL R48, R50, R35, P0 ;  /* 0x0000002332307207 */ /* 0x000fc40000000000 */
[----:B------:R-:W-:Y:S01]  /*1fde0*/  SEL R50, R35, R50, P0 ;  /* 0x0000003223327207 */ /* 0x000fe20000000000 */
[----:B------:R-:W-:Y:S01]  /*1fdf0*/  SHFL.IDX PT, R55, R55, R0, 0x1c1f ;  /* 0x001c1f0037377589 */ /* 0x000fe200000e0000 */
[----:B----4-:R-:W-:Y:S02]  /*1fe00*/  SEL R56, R58, R39, P0 ;  /* 0x000000273a387207 */ /* 0x010fe40000000000 */
[----:B------:R-:W-:Y:S01]  /*1fe10*/  SEL R58, R39, R58, P0 ;  /* 0x0000003a273a7207 */ /* 0x000fe20000000000 */
[----:B------:R-:W0:Y:S01]  /*1fe20*/  SHFL.IDX PT, R21, R24, R3, 0x1c1f ;  /* 0x001c1f0318157589 */ /* 0x000e2200000e0000 */
[----:B------:R-:W-:Y:S02]  /*1fe30*/  SEL R7, R62, R41, P0 ;  /* 0x000000293e077207 */ /* 0x000fe40000000000 */
[----:B------:R-:W-:Y:S01]  /*1fe40*/  SEL R9, R43, R64, P0 ;  /* 0x000000402b097207 */ /* 0x000fe20000000000 */
[----:B------:R-:W1:Y:S01]  /*1fe50*/  SHFL.IDX PT, R66, R66, R3, 0x1c1f ;  /* 0x001c1f0342427589 */ /* 0x000e6200000e0000 */
[----:B------:R-:W-:-:S03]  /*1fe60*/  SEL R11, R64, R43, P0 ;  /* 0x0000002b400b7207 */ /* 0x000fc60000000000 */
[----:B------:R-:W2:Y:S04]  /*1fe70*/  SHFL.IDX PT, R68, R68, R3, 0x1c1f ;  /* 0x001c1f0344447589 */ /* 0x000ea800000e0000 */
[----:B------:R-:W3:Y:S04]  /*1fe80*/  SHFL.IDX PT, R70, R70, R3, 0x1c1f ;  /* 0x001c1f0346467589 */ /* 0x000ee800000e0000 */
[----:B------:R-:W4:Y:S04]  /*1fe90*/  SHFL.IDX PT, R72, R72, R3, 0x1c1f ;  /* 0x001c1f0348487589 */ /* 0x000f2800000e0000 */
[----:B------:R-:W4:Y:S04]  /*1fea0*/  SHFL.IDX PT, R74, R74, R3, 0x1c1f ;  /* 0x001c1f034a4a7589 */ /* 0x000f2800000e0000 */
[----:B------:R-:W4:Y:S01]  /*1feb0*/  SHFL.IDX PT, R76, R76, R3, 0x1c1f ;  /* 0x001c1f034c4c7589 */ /* 0x000f2200000e0000 */
[----:B0-----:R-:W-:-:S02]  /*1fec0*/  SEL R24, R26, R21, P0 ;  /* 0x000000151a187207 */ /* 0x001fc40000000000 */
[----:B------:R-:W-:Y:S01]  /*1fed0*/  SEL R26, R21, R26, P0 ;  /* 0x0000001a151a7207 */ /* 0x000fe20000000000 */
[----:B------:R-:W-:Y:S01]  /*1fee0*/  SHFL.IDX PT, R57, R57, R0, 0x1c1f ;  /* 0x001c1f0039397589 */ /* 0x000fe200000e0000 */
[----:B-1----:R-:W-:Y:S02]  /*1fef0*/  SEL R13, R45, R66, P0 ;  /* 0x000000422d0d7207 */ /* 0x002fe40000000000 */
[----:B------:R-:W-:Y:S01]  /*1ff00*/  SEL R15, R66, R45, P0 ;  /* 0x0000002d420f7207 */ /* 0x000fe20000000000 */
[----:B------:R-:W-:Y:S01]  /*1ff10*/  SHFL.IDX PT, R59, R59, R0, 0x1c1f ;  /* 0x001c1f003b3b7589 */ /* 0x000fe200000e0000 */
[----:B--2---:R-:W-:Y:S02]  /*1ff20*/  SEL R25, R47, R68, P0 ;  /* 0x000000442f197207 */ /* 0x004fe40000000000 */
[----:B------:R-:W-:Y:S01]  /*1ff30*/  SEL R27, R68, R47, P0 ;  /* 0x0000002f441b7207 */ /* 0x000fe20000000000 */
[----:B------:R-:W-:Y:S01]  /*1ff40*/  SHFL.IDX PT, R63, R63, R0, 0x1c1f ;  /* 0x001c1f003f3f7589 */ /* 0x000fe200000e0000 */
[----:B---3--:R-:W-:-:S02]  /*1ff50*/  SEL R29, R49, R70, P0 ;  /* 0x00000046311d7207 */ /* 0x008fc40000000000 */
[----:B------:R-:W-:Y:S01]  /*1ff60*/  SEL R31, R70, R49, P0 ;  /* 0x00000031461f7207 */ /* 0x000fe20000000000 */
[----:B------:R-:W0:Y:S01]  /*1ff70*/  SHFL.IDX PT, R78, R78, R3, 0x1c1f ;  /* 0x001c1f034e4e7589 */ /* 0x000e2200000e0000 */
[----:B----4-:R-:W-:Y:S02]  /*1ff80*/  SEL R33, R51, R72, P0 ;  /* 0x0000004833217207 */ /* 0x010fe40000000000 */
[----:B------:R-:W-:Y:S01]  /*1ff90*/  SEL R35, R72, R51, P0 ;  /* 0x0000003348237207 */ /* 0x000fe20000000000 */
[----:B------:R-:W1:Y:S01]  /*1ffa0*/  SHFL.IDX PT, R80, R80, R3, 0x1c1f ;  /* 0x001c1f0350507589 */ /* 0x000e6200000e0000 */
[----:B------:R-:W-:Y:S02]  /*1ffb0*/  SEL R37, R53, R74, P0 ;  /* 0x0000004a35257207 */ /* 0x000fe40000000000 */
[----:B------:R-:W-:Y:S01]  /*1ffc0*/  SEL R39, R74, R53, P0 ;  /* 0x000000354a277207 */ /* 0x000fe20000000000 */
[----:B------:R-:W2:Y:S01]  /*1ffd0*/  SHFL.IDX PT, R82, R82, R3, 0x1c1f ;  /* 0x001c1f0352527589 */ /* 0x000ea200000e0000 */
[----:B------:R-:W-:-:S02]  /*1ffe0*/  SEL R41, R55, R76, P0 ;  /* 0x0000004c37297207 */ /* 0x000fc40000000000 */
[----:B------:R-:W-:Y:S01]  /*1fff0*/  SEL R43, R76, R55, P0 ;  /* 0x000000374c2b7207 */ /* 0x000fe20000000000 */
[----:B------:R3:W4:Y:S04]  /*20000*/  SHFL.IDX PT, R65, R65, R0, 0x1c1f ;  /* 0x001c1f0041417589 */ /* 0x00072800000e0000 */
[----:B------:R3:W3:Y:S01]  /*20010*/  SHFL.IDX PT, R84, R84, R3, 0x1c1f ;  /* 0x001c1f0354547589 */ /* 0x0006e200000e0000 */
[----:B0-----:R-:W-:Y:S02]  /*20020*/  SEL R45, R57, R78, P0 ;  /* 0x0000004e392d7207 */ /* 0x001fe40000000000 */
[----:B------:R-:W-:Y:S02]  /*20030*/  SEL R47, R78, R57, P0 ;  /* 0x000000394e2f7207 */ /* 0x000fe40000000000 */
[----:B-1----:R-:W-:-:S02]  /*20040*/  SEL R49, R59, R80, P0 ;  /* 0x000000503b317207 */ /* 0x002fc40000000000 */
[----:B------:R-:W-:Y:S02]  /*20050*/  SEL R51, R80, R59, P0 ;  /* 0x0000003b50337207 */ /* 0x000fe40000000000 */
[----:B--2---:R-:W-:Y:S02]  /*20060*/  SEL R53, R63, R82, P0 ;  /* 0x000000523f357207 */ /* 0x004fe40000000000 */
[----:B------:R-:W-:-:S07]  /*20070*/  SEL R55, R82, R63, P0 ;  /* 0x0000003f52377207 */ /* 0x000fce0000000000 */
.L_x_877:
[----:B------:R-:W2:Y:S01]  /*20080*/  LDL.LU R64, [R1+0x24] ;  /* 0x0000240001407983 */ /* 0x000ea20000300800 */
[----:B------:R-:W-:Y:S05]  /*20090*/  WARPSYNC.ALL ;  /* 0x0000000000007948 */ /* 0x000fea0003800000 */
[----:B------:R-:W2:Y:S01]  /*200a0*/  LDL.LU R63, [R1+0x28] ;  /* 0x00002800013f7983 */ /* 0x000ea20000300800 */
[----:B------:R-:W-:Y:S01]  /*200b0*/  ULDC.64 UR4, c[0x0][0xc00] ;  /* 0x0003000000047ab9 */ /* 0x000fe20000000a00 */
[----:B---34-:R-:W-:Y:S01]  /*200c0*/  SEL R57, R65, R84, P0 ;  /* 0x0000005441397207 */ /* 0x018fe20000000000 */
[----:B------:R-:W0:Y:S08]  /*200d0*/  LDC R0, c[0x0][0xbe8] ;  /* 0x0002fa00ff007b82 */ /* 0x000e300000000800 */
[----:B------:R-:W-:Y:S01]  /*200e0*/  BAR.SYNC.DEFER_BLOCKING 0x1, 0x100 ;  /* 0x0044000000007b1d */ /* 0x000fe20000010000 */
[----:B------:R-:W-:-:S02]  /*200f0*/  ISETP.NE.U32.AND P1, PT, RZ, UR4, PT ;  /* 0x00000004ff007c0c */ /* 0x000fc4000bf25070 */
[----:B------:R-:W-:Y:S02]  /*20100*/  SEL R59, R84, R65, P0 ;  /* 0x00000041543b7207 */ /* 0x000fe40000000000 */
[----:B------:R-:W-:Y:S01]  /*20110*/  ISETP.NE.AND.EX P1, PT, RZ, UR5, PT, P1 ;  /* 0x00000005ff007c0c */ /* 0x000fe2000bf25310 */
[----:B------:R-:W3:Y:S04]  /*20120*/  LDL R62, [R1+0x74] ;  /* 0x00007400013e7983 */ /* 0x000ee80000100800 */
[----:B------:R-:W3:Y:S04]  /*20130*/  LDL R66, [R1+0x30] ;  /* 0x0000300001427983 */ /* 0x000ee80000100800 */
[----:B------:R-:W-:Y:S04]  /*20140*/  STSM.16.M88.4 [R77], R4 ;  /* 0x000000044d007844 */ /* 0x000fe80000000200 */
[----:B------:R3:W-:Y:S04]  /*20150*/  STSM.16.M88.4 [R87], R8 ;  /* 0x0000000857007844 */ /* 0x0007e80000000200 */
        /* <DEDUP_REMOVED lines=9> */
[----:B------:R1:W-:Y:S01]  /*201f0*/  STSM.16.M88.4 [R73], R56 ;  /* 0x0000003849007844 */ /* 0x0003e20000000200 */
[----:B------:R-:W-:Y:S01]  /*20200*/  BAR.SYNC.DEFER_BLOCKING 0x1, 0x100 ;  /* 0x0044000000007b1d */ /* 0x000fe20000010000 */
[----:B--2---:R-:W-:-:S04]  /*20210*/  IADD3 R20, P2, R64, UR4, RZ ;  /* 0x0000000440147c10 */ /* 0x004fc8000ff5e0ff */
[----:B------:R-:W-:Y:S01]  /*20220*/  IADD3.X R21, R63, UR5, RZ, P2, !PT ;  /* 0x000000053f157c10 */ /* 0x000fe200097fe4ff */
[----:B------:R-:W-:Y:S02]  /*20230*/  ULDC.64 UR4, c[0x0][0xc08] ;  /* 0x0003020000047ab9 */ /* 0x000fe40000000a00 */
[----:B------:R-:W-:Y:S02]  /*20240*/  ISETP.NE.U32.AND P0, PT, RZ, UR4, PT ;  /* 0x00000004ff007c0c */ /* 0x000fe4000bf05070 */
[----:B------:R1:W5:Y:S01]  /*20250*/  @P1 LDG.E R2, desc[UR54][R20.64] ;  /* 0x0000003614021981 */ /* 0x000362000c1e1900 */
[----:B0-----:R-:W-:Y:S02]  /*20260*/  ISETP.NE.AND P2, PT, R0, 0x1, PT ;  /* 0x000000010000780c */ /* 0x001fe40003f45270 */
[----:B------:R-:W-:Y:S02]  /*20270*/  ISETP.NE.AND.EX P0, PT, RZ, UR5, PT, P0 ;  /* 0x00000005ff007c0c */ /* 0x000fe4000bf05300 */
[----:B---3--:R-:W-:-:S09]  /*20280*/  LEA R8, R66, R62, 0x7 ;  /* 0x0000003e42087211 */ /* 0x008fd200078e38ff */
[----:B------:R-:W0:Y:S02]  /*20290*/  @P2 LDC R3, c[0x0][0xbec] ;  /* 0x0002fb00ff032b82 */ /* 0x000e240000000800 */
[----:B------:R-:W-:Y:S01]  /*202a0*/  @P0 IADD3 R4, P3, R64, UR4, RZ ;  /* 0x0000000440040c10 */ /* 0x000fe2000ff7e0ff */
[----:B------:R-:W-:Y:S02]  /*202b0*/  ULDC UR4, c[0x0][0xa88] ;  /* 0x0002a20000047ab9 */ /* 0x000fe40000000800 */
[----:B------:R-:W-:Y:S01]  /*202c0*/  IMAD.U32 R7, RZ, RZ, UR4 ;  /* 0x00000004ff077e24 */ /* 0x000fe2000f8e00ff */
[----:B------:R-:W-:Y:S02]  /*202d0*/  @P0 IADD3.X R5, R63, UR5, RZ, P3, !PT ;  /* 0x000000053f050c10 */ /* 0x000fe40009ffe4ff */
[----:B------:R-:W2:Y:S03]  /*202e0*/  @P2 LDC R11, c[0x0][0xbf0] ;  /* 0x0002fc00ff0b2b82 */ /* 0x000ea60000000800 */
[----:B------:R1:W5:Y:S01]  /*202f0*/  @P0 LDG.E R7, desc[UR54][R4.64] ;  /* 0x0000003604070981 */ /* 0x000362000c1e1900 */
[----:B------:R-:W-:Y:S05]  /*20300*/  @P0 BRA `(.L_x_646) ;  /* 0x0000000000100947 */ /* 0x000fea0003800000 */
[----:B------:R-:W-:Y:S05]  /*20310*/  @!P1 BRA `(.L_x_646) ;  /* 0x00000000000c9947 */ /* 0x000fea0003800000 */
[----:B-1----:R-:W3:Y:S04]  /*20320*/  LDG.E R4, desc[UR54][R20.64] ;  /* 0x0000003614047981 */ /* 0x002ee8000c1e1900 */
[----:B-----5:R-:W3:Y:S02]  /*20330*/  LDG.E R7, desc[UR54][R20.64+0x4] ;  /* 0x0000043614077981 */ /* 0x020ee4000c1e1900 */
[----:B---3--:R-:W-:-:S07]  /*20340*/  IMAD.IADD R7, R7, 0x1, -R4 ;  /* 0x0000000107077824 */ /* 0x008fce00078e0a04 */
.L_x_646:
[----:B-1----:R-:W3:Y:S01]  /*20350*/  LDL.LU R12, [R1+0x2c] ;  /* 0x00002c00010c7983 */ /* 0x002ee20000300800 */
[----:B------:R-:W-:Y:S01]  /*20360*/  VIADD R67, R90, 0xffffff80 ;  /* 0xffffff805a437836 */ /* 0x000fe20000000000 */
[----:B------:R-:W-:Y:S02]  /*20370*/  ULDC.64 UR4, c[0x0][0xb90] ;  /* 0x0002e40000047ab9 */ /* 0x000fe40000000a00 */
[----:B------:R-:W4:Y:S04]  /*20380*/  LDL.LU R10, [R1] ;  /* 0x00000000010a7983 */ /* 0x000f280000300800 */
[----:B------:R-:W4:Y:S01]  /*20390*/  LDL.LU R69, [R1+0x20] ;  /* 0x0000200001457983 */ /* 0x000f220000300800 */
[----:B0-----:R-:W-:Y:S01]  /*203a0*/  @P2 IMAD.HI.U32 R4, R8, R3, RZ ;  /* 0x0000000308042227 */ /* 0x001fe200078e00ff */
[----:B-----5:R-:W-:-:S02]  /*203b0*/  SHF.R.S32.HI R3, RZ, 0x1f, R2 ;  /* 0x0000001fff037819 */ /* 0x020fc40000011402 */
[----:B------:R-:W4:Y:S01]  /*203c0*/  LDL R14, [R1+0x6c] ;  /* 0x00006c00010e7983 */ /* 0x000f220000100800 */
[----:B------:R-:W-:Y:S01]  /*203d0*/  SHF.R.S32.HI R68, RZ, 0x1f, R67 ;  /* 0x0000001fff447819 */ /* 0x000fe20000011443 */
[----:B------:R-:W-:Y:S01]  /*203e0*/  IMAD.MOV.U32 R9, RZ, RZ, R8 ;  /* 0x000000ffff097224 */ /* 0x000fe200078e0008 */
[----:B--2---:R-:W-:Y:S01]  /*203f0*/  @P2 SHF.R.U32.HI R9, RZ, R11, R4 ;  /* 0x0000000bff092219 */ /* 0x004fe20000011604 */
[----:B------:R-:W0:Y:S01]  /*20400*/  S2R R20, SR_TID.X ;  /* 0x0000000000147919 */ /* 0x000e220000002100 */
[----:B------:R-:W-:-:S03]  /*20410*/  LEA.HI R68, R68, R67, RZ, 0x3 ;  /* 0x0000004344447211 */ /* 0x000fc600078f18ff */
[----:B------:R-:W-:Y:S01]  /*20420*/  IMAD.MOV R15, RZ, RZ, -R9 ;  /* 0x000000ffff0f7224 */ /* 0x000fe200078e0a09 */
[----:B------:R-:W-:-:S05]  /*20430*/  SHF.R.S32.HI R68, RZ, 0x3, R68 ;  /* 0x00000003ff447819 */ /* 0x000fca0000011444 */
[----:B------:R-:W-:-:S04]  /*20440*/  IMAD R13, R68, 0x40, R234 ;  /* 0x00000040440d7824 */ /* 0x000fc800078e02ea */
[----:B------:R-:W-:Y:S01]  /*20450*/  IMAD.WIDE R60, R13, 0x2, R60 ;  /* 0x000000020d3c7825 */ /* 0x000fe200078e023c */
[----:B------:R-:W-:Y:S02]  /*20460*/  SHF.R.S32.HI R13, RZ, 0x1f, R9 ;  /* 0x0000001fff0d7819 */ /* 0x000fe40000011409 */
[----:B------:R-:W-:Y:S02]  /*20470*/  IADD3 R25, P3, R60, 0x3000, RZ ;  /* 0x000030003c197810 */ /* 0x000fe40007f7e0ff */
[----:B0-----:R-:W-:-:S04]  /*20480*/  IADD3 R21, R20, -0x80, RZ ;  /* 0xffffff8014157810 */ /* 0x001fc80007ffe0ff */
[----:B------:R-:W-:-:S04]  /*20490*/  SHF.R.S32.HI R20, RZ, 0x1f, R21 ;  /* 0x0000001fff147819 */ /* 0x000fc80000011415 */
[----:B------:R-:W-:Y:S02]  /*204a0*/  LEA.HI R20, R20, R21, RZ, 0x7 ;  /* 0x0000001514147211 */ /* 0x000fe400078f38ff */
[----:B------:R-:W-:Y:S02]  /*204b0*/  LOP3.LUT R24, R25, 0x380, RZ, 0xc0, !PT ;  /* 0x0000038019187812 */ /* 0x000fe400078ec0ff */
[----:B------:R-:W-:Y:S02]  /*204c0*/  LOP3.LUT R20, R20, 0xffffff80, RZ, 0xc0, !PT ;  /* 0xffffff8014147812 */ /* 0x000fe400078ec0ff */
[----:B------:R-:W-:-:S03]  /*204d0*/  SHF.R.U64 R24, R24, 0x3, RZ ;  /* 0x0000000318187819 */ /* 0x000fc600000012ff */
[----:B------:R-:W-:Y:S01]  /*204e0*/  IMAD.IADD R20, R21, 0x1, -R20 ;  /* 0x0000000115147824 */ /* 0x000fe200078e0a14 */
[----:B------:R-:W-:Y:S01]  /*204f0*/  LOP3.LUT R24, R24, R25, RZ, 0x3c, !PT ;  /* 0x0000001918187212 */ /* 0x000fe200078e3cff */
[----:B------:R-:W-:Y:S01]  /*20500*/  IMAD.X R25, RZ, RZ, R61, P3 ;  /* 0x000000ffff197224 */ /* 0x000fe200018e063d */
[C---:B------:R-:W-:Y:S02]  /*20510*/  IADD3 R45, P3, R60.reuse, 0x8000, RZ ;  /* 0x000080003c2d7810 */ /* 0x040fe40007f7e0ff */
[----:B------:R-:W-:Y:S01]  /*20520*/  IADD3 R29, P5, R60, 0x4000, RZ ;  /* 0x000040003c1d7810 */ /* 0x000fe20007fbe0ff */
[----:B------:R-:W-:Y:S01]  /*20530*/  IMAD R65, R7, R0, RZ ;  /* 0x0000000007417224 */ /* 0x000fe200078e02ff */
[----:B------:R-:W-:Y:S02]  /*20540*/  LOP3.LUT R44, R45, 0x380, RZ, 0xc0, !PT ;  /* 0x000003802d2c7812 */ /* 0x000fe400078ec0ff */
[----:B------:R-:W-:Y:S02]  /*20550*/  LOP3.LUT R28, R29, 0x380, RZ, 0xc0, !PT ;  /* 0x000003801d1c7812 */ /* 0x000fe400078ec0ff */
[----:B------:R-:W-:-:S02]  /*20560*/  SHF.R.U64 R44, R44, 0x3, RZ ;  /* 0x000000032c2c7819 */ /* 0x000fc400000012ff */
[----:B------:R-:W-:Y:S02]  /*20570*/  SHF.R.U64 R28, R28, 0x3, RZ ;  /* 0x000000031c1c7819 */ /* 0x000fe400000012ff */
[----:B------:R-:W-:Y:S01]  /*20580*/  LOP3.LUT R44, R44, R45, RZ, 0x3c, !PT ;  /* 0x0000002d2c2c7212 */ /* 0x000fe200078e3cff */
[--C-:B------:R-:W-:Y:S01]  /*20590*/  IMAD.X R45, RZ, RZ, R61.reuse, P3 ;  /* 0x000000ffff2d7224 */ /* 0x100fe200018e063d */
[----:B------:R-:W-:Y:S01]  /*205a0*/  LOP3.LUT R28, R28, R29, RZ, 0x3c, !PT ;  /* 0x0000001d1c1c7212 */ /* 0x000fe200078e3cff */
[----:B------:R-:W-:Y:S01]  /*205b0*/  IMAD.X R29, RZ, RZ, R61, P5 ;  /* 0x000000ffff1d7224 */ /* 0x000fe200028e063d */
[C---:B------:R-:W-:Y:S02]  /*205c0*/  IADD3 R49, P5, R60.reuse, 0x9000, RZ ;  /* 0x000090003c317810 */ /* 0x040fe40007fbe0ff */
[----:B------:R-:W-:Y:S02]  /*205d0*/  LOP3.LUT R7, R60, 0x380, RZ, 0xc0, !PT ;  /* 0x000003803c077812 */ /* 0x000fe400078ec0ff */
[----:B------:R-:W-:-:S02]  /*205e0*/  LOP3.LUT R48, R49, 0x380, RZ, 0xc0, !PT ;  /* 0x0000038031307812 */ /* 0x000fc400078ec0ff */
[----:B------:R-:W-:Y:S02]  /*205f0*/  SHF.R.U64 R7, R7, 0x3, RZ ;  /* 0x0000000307077819 */ /* 0x000fe400000012ff */
[----:B------:R-:W-:Y:S02]  /*20600*/  SHF.R.S32.HI R70, RZ, 0x1f, R67 ;  /* 0x0000001fff467819 */ /* 0x000fe40000011443 */
[----:B------:R-:W-:Y:S02]  /*20610*/  SHF.R.U64 R48, R48, 0x3, RZ ;  /* 0x0000000330307819 */ /* 0x000fe400000012ff */
[----:B------:R-:W-:Y:S02]  /*20620*/  LEA.HI R70, R70, R67, RZ, 0x3 ;  /* 0x0000004346467211 */ /* 0x000fe400078f18ff */
[----:B------:R-:W-:Y:S01]  /*20630*/  LOP3.LUT R48, R48, R49, RZ, 0x3c, !PT ;  /* 0x0000003130307212 */ /* 0x000fe200078e3cff */
[----:B------:R-:W-:Y:S01]  /*20640*/  IMAD.X R49, RZ, RZ, R61, P5 ;  /* 0x000000ffff317224 */ /* 0x000fe200028e063d */
[----:B------:R-:W-:-:S05]  /*20650*/  LOP3.LUT R70, R70, 0xfffffff8, RZ, 0xc0, !PT ;  /* 0xfffffff846467812 */ /* 0x000fca00078ec0ff */
[----:B------:R-:W-:Y:S02]  /*20660*/  IMAD.IADD R70, R67, 0x1, -R70 ;  /* 0x0000000143467824 */ /* 0x000fe400078e0a46 */
[----:B------:R-:W0:Y:S01]  /*20670*/  @P2 LDC R67, c[0x0][0xbf0] ;  /* 0x0002fc00ff432b82 */ /* 0x000e220000000800 */
[----:B------:R-:W-:Y:S01]  /*20680*/  BSSY B1, `(.L_x_647) ;  /* 0x000009d000017945 */ /* 0x000fe20003800000 */
[----:B---3--:R-:W-:Y:S02]  /*20690*/  SEL R62, R12, RZ, !P1 ;  /* 0x000000ff0c3e7207 */ /* 0x008fe40004800000 */
[----:B----4-:R-:W-:Y:S02]  /*206a0*/  SEL R63, R10, RZ, !P1 ;  /* 0x000000ff0a3f7207 */ /* 0x010fe40004800000 */
[----:B------:R-:W-:Y:S01]  /*206b0*/  SHF.R.S32.HI R64, RZ, 0x1f, R69 ;  /* 0x0000001fff407819 */ /* 0x000fe20000011445 */
[----:B------:R-:W-:-:S04]  /*206c0*/  IMAD.WIDE.U32 R4, R69, UR4, R2 ;  /* 0x0000000445047c25 */ /* 0x000fc8000f8e0002 */
[----:B------:R-:W-:-:S04]  /*206d0*/  IMAD R6, R64, UR4, RZ ;  /* 0x0000000440067c24 */ /* 0x000fc8000f8e02ff */
[----:B------:R-:W-:Y:S01]  /*206e0*/  IMAD R11, R69, UR5, R6 ;  /* 0x00000005450b7c24 */ /* 0x000fe2000f8e0206 */
[----:B------:R-:W-:-:S04]  /*206f0*/  ULDC.64 UR4, c[0x0][0xb98] ;  /* 0x0002e60000047ab9 */ /* 0x000fc80000000a00 */
[----:B------:R-:W-:Y:S01]  /*20700*/  IADD3 R5, R5, R11, RZ ;  /* 0x0000000b05057210 */ /* 0x000fe20007ffe0ff */
[----:B------:R-:W-:Y:S02]  /*20710*/  IMAD R11, R0, R15, R8 ;  /* 0x0000000f000b7224 */ /* 0x000fe400078e0208 */
[----:B------:R-:W-:Y:S02]  /*20720*/  IMAD R6, R62, UR4, RZ ;  /* 0x000000043e067c24 */ /* 0x000fe4000f8e02ff */
[----:B------:R-:W-:-:S04]  /*20730*/  IMAD.WIDE.U32 R4, R63, UR4, R4 ;  /* 0x000000043f047c25 */ /* 0x000fc8000f8e0004 */
[----:B------:R-:W-:Y:S01]  /*20740*/  IMAD R8, R63, UR5, R6 ;  /* 0x000000053f087c24 */ /* 0x000fe2000f8e0206 */
[----:B------:R-:W-:Y:S01]  /*20750*/  SHF.R.S32.HI R6, RZ, 0x1f, R11 ;  /* 0x0000001fff067819 */ /* 0x000fe2000001140b */
[----:B------:R-:W-:Y:S01]  /*20760*/  ULDC.64 UR4, c[0x0][0xb88] ;  /* 0x0002e20000047ab9 */ /* 0x000fe20000000a00 */
[----:B------:R-:W-:-:S03]  /*20770*/  IADD3 R4, P0, R9, R4, RZ ;  /* 0x0000000409047210 */ /* 0x000fc60007f1e0ff */
[----:B------:R-:W-:Y:S01]  /*20780*/  IMAD R6, R6, UR4, RZ ;  /* 0x0000000406067c24 */ /* 0x000fe2000f8e02ff */
[----:B------:R-:W-:-:S03]  /*20790*/  IADD3.X R5, R13, R5, R8, P0, !PT ;  /* 0x000000050d057210 */ /* 0x000fc600007fe408 */
[C---:B------:R-:W-:Y:S02]  /*207a0*/  IMAD R13, R11.reuse, UR5, R6 ;  /* 0x000000050b0d7c24 */ /* 0x040fe4000f8e0206 */
[----:B------:R-:W-:Y:S01]  /*207b0*/  IMAD.WIDE.U32 R4, R11, UR4, R4 ;  /* 0x000000040b047c25 */ /* 0x000fe2000f8e0004 */
[----:B------:R-:W-:-:S03]  /*207c0*/  ULDC.64 UR4, c[0x0][0xb50] ;  /* 0x0002d40000047ab9 */ /* 0x000fc60000000a00 */
[----:B------:R-:W-:Y:S01]  /*207d0*/  IMAD.IADD R5, R5, 0x1, R13 ;  /* 0x0000000105057824 */ /* 0x000fe200078e020d */
[----:B------:R-:W-:Y:S02]  /*207e0*/  IADD3 R13, P1, R60, 0x2000, RZ ;  /* 0x000020003c0d7810 */ /* 0x000fe40007f3e0ff */
[C---:B------:R-:W-:Y:S02]  /*207f0*/  LEA R6, P0, R4.reuse, UR4, 0x2 ;  /* 0x0000000404067c11 */ /* 0x040fe4000f8010ff */
[----:B------:R-:W-:Y:S02]  /*20800*/  LOP3.LUT R12, R13, 0x380, RZ, 0xc0, !PT ;  /* 0x000003800d0c7812 */ /* 0x000fe400078ec0ff */
[----:B------:R-:W-:Y:S02]  /*20810*/  LEA.HI.X R10, R4, UR5, R5, 0x2, P0 ;  /* 0x00000005040a7c11 */ /* 0x000fe400080f1405 */
[----:B------:R-:W-:Y:S02]  /*20820*/  IADD3 R9, P4, R60, 0x1000, RZ ;  /* 0x000010003c097810 */ /* 0x000fe40007f9e0ff */
[----:B------:R-:W-:Y:S01]  /*20830*/  SHF.R.U64 R12, R12, 0x3, RZ ;  /* 0x000000030c0c7819 */ /* 0x000fe200000012ff */
[----:B------:R-:W-:Y:S01]  /*20840*/  SHFL.IDX PT, R54, R6, 0x1, 0x1c1f ;  /* 0x003c1f0006367f89 */ /* 0x000fe200000e0000 */
[----:B------:R-:W-:Y:S01]  /*20850*/  IADD3 R33, P0, R60, 0x5000, RZ ;  /* 0x000050003c217810 */ /* 0x000fe20007f1e0ff */
[----:B------:R-:W-:Y:S01]  /*20860*/  IMAD R4, R66, 0x80, R14 ;  /* 0x0000008042047824 */ /* 0x000fe200078e020e */
[----:B------:R-:W-:Y:S01]  /*20870*/  LOP3.LUT R8, R9, 0x380, RZ, 0xc0, !PT ;  /* 0x0000038009087812 */ /* 0x000fe200078ec0ff */
[----:B------:R-:W-:Y:S01]  /*20880*/  ULDC.64 UR4, c[0x0][0xaa0] ;  /* 0x0002a80000047ab9 */ /* 0x000fe20000000a00 */
[----:B------:R-:W-:-:S02]  /*20890*/  LOP3.LUT R32, R33, 0x380, RZ, 0xc0, !PT ;  /* 0x0000038021207812 */ /* 0x000fc400078ec0ff */
[----:B------:R-:W-:Y:S01]  /*208a0*/  LOP3.LUT R12, R12, R13, RZ, 0x3c, !PT ;  /* 0x0000000d0c0c7212 */ /* 0x000fe200078e3cff */
[--C-:B------:R-:W-:Y:S01]  /*208b0*/  IMAD.X R13, RZ, RZ, R61.reuse, P1 ;  /* 0x000000ffff0d7224 */ /* 0x100fe200008e063d */
[----:B------:R-:W-:Y:S02]  /*208c0*/  SHF.R.U64 R8, R8, 0x3, RZ ;  /* 0x0000000308087819 */ /* 0x000fe400000012ff */
[----:B------:R-:W-:Y:S02]  /*208d0*/  SHF.R.U64 R32, R32, 0x3, RZ ;  /* 0x0000000320207819 */ /* 0x000fe400000012ff */
[----:B------:R-:W-:Y:S02]  /*208e0*/  IADD3 R41, P1, R60, 0x7000, RZ ;  /* 0x000070003c297810 */ /* 0x000fe40007f3e0ff */
[----:B------:R-:W-:Y:S01]  /*208f0*/  LOP3.LUT R8, R8, R9, RZ, 0x3c, !PT ;  /* 0x0000000908087212 */ /* 0x000fe200078e3cff */
[--C-:B------:R-:W-:Y:S01]  /*20900*/  IMAD.X R9, RZ, RZ, R61.reuse, P4 ;  /* 0x000000ffff097224 */ /* 0x100fe200020e063d */
[----:B------:R-:W-:Y:S01]  /*20910*/  LOP3.LUT R32, R32, R33, RZ, 0x3c, !PT ;  /* 0x0000002120207212 */ /* 0x000fe200078e3cff */
[----:B------:R-:W-:Y:S01]  /*20920*/  IMAD.X R33, RZ, RZ, R61, P0 ;  /* 0x000000ffff217224 */ /* 0x000fe200000e063d */
[----:B------:R-:W-:Y:S01]  /*20930*/  LOP3.LUT R40, R41, 0x380, RZ, 0xc0, !PT ;  /* 0x0000038029287812 */ /* 0x000fe200078ec0ff */
[----:B------:R-:W-:Y:S01]  /*20940*/  SHFL.IDX PT, R21, R10, RZ, 0x1c1f ;  /* 0x001c1fff0a157589 */ /* 0x000fe200000e0000 */
[----:B------:R-:W-:-:S02]  /*20950*/  IADD3 R37, P4, R60, 0x6000, RZ ;  /* 0x000060003c257810 */ /* 0x000fc40007f9e0ff */
[----:B------:R-:W-:Y:S01]  /*20960*/  LOP3.LUT P0, RZ, R20, 0x3, RZ, 0xc0, !PT ;  /* 0x0000000314ff7812 */ /* 0x000fe2000780c0ff */
[----:B------:R-:W-:Y:S01]  /*20970*/  SHFL.IDX PT, R55, R10, 0x1, 0x1c1f ;  /* 0x003c1f000a377f89 */ /* 0x000fe200000e0000 */
[----:B------:R-:W-:-:S03]  /*20980*/  SHF.R.U64 R40, R40, 0x3, RZ ;  /* 0x0000000328287819 */ /* 0x000fc600000012ff */
[----:B------:R-:W1:Y:S01]  /*20990*/  SHFL.IDX PT, R20, R6, RZ, 0x1c1f ;  /* 0x001c1fff06147589 */ /* 0x000e6200000e0000 */
[----:B------:R-:W-:Y:S02]  /*209a0*/  LOP3.LUT R36, R37, 0x380, RZ, 0xc0, !PT ;  /* 0x0000038025247812 */ /* 0x000fe400078ec0ff */
[----:B------:R-:W-:Y:S01]  /*209b0*/  LOP3.LUT R40, R40, R41, RZ, 0x3c, !PT ;  /* 0x0000002928287212 */ /* 0x000fe200078e3cff */
[--C-:B------:R-:W-:Y:S01]  /*209c0*/  IMAD.X R41, RZ, RZ, R61.reuse, P1 ;  /* 0x000000ffff297224 */ /* 0x100fe200008e063d */
[----:B------:R-:W-:Y:S02]  /*209d0*/  SHF.R.U64 R36, R36, 0x3, RZ ;  /* 0x0000000324247819 */ /* 0x000fe400000012ff */
[C---:B------:R-:W-:Y:S02]  /*209e0*/  ISETP.GE.OR P1, PT, R4.reuse, R65, P0 ;  /* 0x000000410400720c */ /* 0x040fe40000726670 */
[----:B------:R-:W-:Y:S02]  /*209f0*/  IADD3 R4, R4, 0x8, RZ ;  /* 0x0000000804047810 */ /* 0x000fe40007ffe0ff */
[----:B------:R-:W-:Y:S01]  /*20a00*/  LOP3.LUT R36, R36, R37, RZ, 0x3c, !PT ;  /* 0x0000002524247212 */ /* 0x000fe200078e3cff */
[----:B------:R-:W-:Y:S01]  /*20a10*/  IMAD.X R37, RZ, RZ, R61, P4 ;  /* 0x000000ffff257224 */ /* 0x000fe200020e063d */
[----:B------:R-:W-:-:S02]  /*20a20*/  IADD3 R5, P3, R60, 0xb000, RZ ;  /* 0x0000b0003c057810 */ /* 0x000fc40007f7e0ff */
[----:B------:R-:W-:Y:S02]  /*20a30*/  ISETP.GE.OR P0, PT, R4, R65, P0 ;  /* 0x000000410400720c */ /* 0x000fe40000706670 */
[----:B------:R-:W-:Y:S02]  /*20a40*/  IADD3 R53, P4, R60, 0xa000, RZ ;  /* 0x0000a0003c357810 */ /* 0x000fe40007f9e0ff */
[----:B------:R-:W-:Y:S02]  /*20a50*/  LOP3.LUT R4, R5, 0x380, RZ, 0xc0, !PT ;  /* 0x0000038005047812 */ /* 0x000fe400078ec0ff */
[----:B------:R-:W-:Y:S02]  /*20a60*/  LOP3.LUT R52, R53, 0x380, RZ, 0xc0, !PT ;  /* 0x0000038035347812 */ /* 0x000fe400078ec0ff */
[----:B------:R-:W-:Y:S02]  /*20a70*/  SHF.R.U64 R4, R4, 0x3, RZ ;  /* 0x0000000304047819 */ /* 0x000fe400000012ff */
[----:B------:R-:W-:-:S02]  /*20a80*/  SHF.R.U64 R52, R52, 0x3, RZ ;  /* 0x0000000334347819 */ /* 0x000fc400000012ff */
[----:B------:R-:W-:Y:S01]  /*20a90*/  LOP3.LUT R60, R7, R60, RZ, 0x3c, !PT ;  /* 0x0000003c073c7212 */ /* 0x000fe200078e3cff */
[----:B-1----:R1:W-:Y:S01]  /*20aa0*/  @!P1 ST.E desc[UR54][R20.64], R120 ;  /* 0x0000007814009985 */ /* 0x0023e2000c101936 */
[----:B------:R-:W-:Y:S01]  /*20ab0*/  LOP3.LUT R52, R52, R53, RZ, 0x3c, !PT ;  /* 0x0000003534347212 */ /* 0x000fe200078e3cff */
[--C-:B------:R-:W-:Y:S01]  /*20ac0*/  IMAD.X R53, RZ, RZ, R61.reuse, P4 ;  /* 0x000000ffff357224 */ /* 0x100fe200020e063d */
[----:B------:R-:W-:Y:S01]  /*20ad0*/  LOP3.LUT R56, R4, R5, RZ, 0x3c, !PT ;  /* 0x0000000504387212 */ /* 0x000fe200078e3cff */
[----:B------:R2:W-:Y:S01]  /*20ae0*/  @!P0 ST.E desc[UR54][R54.64], R121 ;  /* 0x0000007936008985 */ /* 0x0005e2000c101936 */
[----:B------:R-:W-:-:S03]  /*20af0*/  IMAD.X R57, RZ, RZ, R61, P3 ;  /* 0x000000ffff397224 */ /* 0x000fc600018e063d */
[----:B------:R3:W5:Y:S01]  /*20b00*/  LD.E.128 R4, desc[UR54][R60.64] ;  /* 0x000000363c047980 */ /* 0x000762000c101d00 */
[----:B------:R-:W-:Y:S02]  /*20b10*/  IMAD R3, R3, UR4, RZ ;  /* 0x0000000403037c24 */ /* 0x000fe4000f8e02ff */
[----:B-1----:R-:W-:Y:S01]  /*20b20*/  IMAD R20, R70, 0x20, R68 ;  /* 0x0000002046147824 */ /* 0x002fe200078e0244 */
[----:B------:R-:W5:Y:S04]  /*20b30*/  LD.E.128 R8, desc[UR54][R8.64] ;  /* 0x0000003608087980 */ /* 0x000f68000c101d00 */
[----:B------:R-:W5:Y:S01]  /*20b40*/  LD.E.128 R12, desc[UR54][R12.64] ;  /* 0x000000360c0c7980 */ /* 0x000f62000c101d00 */
[----:B---3--:R-:W1:Y:S01]  /*20b50*/  @P2 LDC R61, c[0x0][0xbec] ;  /* 0x0002fb00ff3d2b82 */ /* 0x008e620000000800 */
[----:B------:R-:W-:-:S02]  /*20b60*/  IMAD R21, R2, UR5, R3 ;  /* 0x0000000502157c24 */ /* 0x000fc4000f8e0203 */
[----:B------:R-:W-:Y:S01]  /*20b70*/  IMAD.WIDE.U32 R2, R2, UR4, RZ ;  /* 0x0000000402027c25 */ /* 0x000fe2000f8e00ff */
[----:B------:R-:W-:Y:S01]  /*20b80*/  ULDC.64 UR4, c[0x0][0xae8] ;  /* 0x0002ba0000047ab9 */ /* 0x000fe20000000a00 */
[----:B------:R-:W5:Y:S03]  /*20b90*/  LD.E.128 R24, desc[UR54][R24.64] ;  /* 0x0000003618187980 */ /* 0x000f66000c101d00 */
[----:B------:R-:W-:Y:S01]  /*20ba0*/  IADD3 R3, R3, R21, RZ ;  /* 0x0000001503037210 */ /* 0x000fe20007ffe0ff */
[----:B------:R-:W-:Y:S01]  /*20bb0*/  IMAD R21, R64, UR4, RZ ;  /* 0x0000000440157c24 */ /* 0x000fe2000f8e02ff */
[----:B------:R-:W5:Y:S01]  /*20bc0*/  LD.E.128 R28, desc[UR54][R28.64] ;  /* 0x000000361c1c7980 */ /* 0x000f62000c101d00 */
[----:B------:R-:W-:Y:S02]  /*20bd0*/  IMAD R64, R66, 0x80, R20 ;  /* 0x0000008042407824 */ /* 0x000fe400078e0214 */
[C---:B------:R-:W-:Y:S01]  /*20be0*/  IMAD R21, R69.reuse, UR5, R21 ;  /* 0x0000000545157c24 */ /* 0x040fe2000f8e0215 */
[----:B------:R-:W5:Y:S01]  /*20bf0*/  LD.E.128 R32, desc[UR54][R32.64] ;  /* 0x0000003620207980 */ /* 0x000f62000c101d00 */
[----:B------:R-:W-:Y:S01]  /*20c00*/  IMAD.WIDE.U32 R2, R69, UR4, R2 ;  /* 0x0000000445027c25 */ /* 0x000fe2000f8e0002 */
[----:B------:R-:W-:-:S02]  /*20c10*/  ULDC.64 UR4, c[0x0][0xaf0] ;  /* 0x0002bc0000047ab9 */ /* 0x000fc40000000a00 */
[----:B------:R-:W5:Y:S01]  /*20c20*/  LD.E.128 R36, desc[UR54][R36.64] ;  /* 0x0000003624247980 */ /* 0x000f62000c101d00 */
[----:B------:R-:W-:-:S03]  /*20c30*/  IMAD.IADD R3, R3, 0x1, R21 ;  /* 0x0000000103037824 */ /* 0x000fc600078e0215 */
[----:B------:R-:W5:Y:S01]  /*20c40*/  LD.E.128 R40, desc[UR54][R40.64] ;  /* 0x0000003628287980 */ /* 0x000f62000c101d00 */
[----:B-1----:R-:W-:-:S03]  /*20c50*/  @P2 IMAD.HI.U32 R20, R64, R61, RZ ;  /* 0x0000003d40142227 */ /* 0x002fc600078e00ff */
[----:B------:R-:W5:Y:S01]  /*20c60*/  LD.E.128 R44, desc[UR54][R44.64] ;  /* 0x000000362c2c7980 */ /* 0x000f62000c101d00 */
[----:B------:R-:W-:Y:S01]  /*20c70*/  IMAD.MOV.U32 R21, RZ, RZ, R64 ;  /* 0x000000ffff157224 */ /* 0x000fe200078e0040 */
[----:B0-----:R-:W-:Y:S01]  /*20c80*/  @P2 SHF.R.U32.HI R21, RZ, R67, R20 ;  /* 0x00000043ff152219 */ /* 0x001fe20000011614 */
[----:B------:R-:W-:Y:S01]  /*20c90*/  IMAD R60, R62, UR4, RZ ;  /* 0x000000043e3c7c24 */ /* 0x000fe2000f8e02ff */
[----:B------:R-:W5:Y:S01]  /*20ca0*/  LD.E.128 R48, desc[UR54][R48.64] ;  /* 0x0000003630307980 */ /* 0x000f62000c101d00 */
[C---:B------:R-:W-:Y:S01]  /*20cb0*/  IMAD.WIDE.U32 R2, R63.reuse, UR4, R2 ;  /* 0x000000043f027c25 */ /* 0x040fe2000f8e0002 */
[--C-:B------:R-:W-:Y:S02]  /*20cc0*/  SHF.R.S32.HI R20, RZ, 0x1f, R21.reuse ;  /* 0x0000001fff147819 */ /* 0x100fe40000011415 */
[----:B--2---:R-:W5:Y:S01]  /*20cd0*/  LD.E.128 R52, desc[UR54][R52.64] ;  /* 0x0000003634347980 */ /* 0x004f62000c101d00 */
[----:B------:R-:W-:Y:S01]  /*20ce0*/  IMAD R61, R63, UR5, R60 ;  /* 0x000000053f3d7c24 */ /* 0x000fe2000f8e023c */
[----:B------:R-:W-:Y:S01]  /*20cf0*/  ULDC.64 UR4, c[0x0][0xae0] ;  /* 0x0002b80000047ab9 */ /* 0x000fe20000000a00 */
[----:B------:R-:W-:Y:S01]  /*20d00*/  IMAD.MOV R63, RZ, RZ, -R21 ;  /* 0x000000ffff3f7224 */ /* 0x000fe200078e0a15 */
[----:B------:R-:W5:Y:S02]  /*20d10*/  LD.E.128 R56, desc[UR54][R56.64] ;  /* 0x0000003638387980 */ /* 0x000f64000c101d00 */
[----:B------:R-:W-:Y:S01]  /*20d20*/  IADD3 R3, R3, R61, RZ ;  /* 0x0000003d03037210 */ /* 0x000fe20007ffe0ff */
[----:B------:R-:W-:Y:S01]  /*20d30*/  IMAD R61, R0, R63, R64 ;  /* 0x0000003f003d7224 */ /* 0x000fe200078e0240 */
[----:B------:R-:W-:Y:S01]  /*20d40*/  @!PT LDS RZ, [RZ] ;  /* 0x00000000fffff984 */ /* 0x000fe20000000800 */
[----:B------:R-:W-:Y:S01]  /*20d50*/  @!PT LDS RZ, [RZ] ;  /* 0x00000000fffff984 */ /* 0x000fe20000000800 */
[----:B------:R-:W-:Y:S01]  /*20d60*/  @!PT LDS RZ, [RZ] ;  /* 0x00000000fffff984 */ /* 0x000fe20000000800 */
[----:B------:R-:W-:Y:S01]  /*20d70*/  @!PT LDS RZ, [RZ] ;  /* 0x00000000fffff984 */ /* 0x000fe20000000800 */
[----:B------:R0:W-:Y:S06]  /*20d80*/  MEMBAR.ALL.CTA ;  /* 0x0000000000007992 */ /* 0x0001ec0000008000 */
[----:B0-----:R-:W0:Y:S01]  /*20d90*/  FENCE.VIEW.ASYNC.S ;  /* 0x00000000000073c6 */ /* 0x001e220000000000 */
[----:B------:R-:W-:-:S02]  /*20da0*/  IMAD R20, R20, UR4, RZ ;  /* 0x0000000414147c24 */ /* 0x000fc4000f8e02ff */
[----:B------:R-:W-:Y:S01]  /*20db0*/  IMAD.WIDE.U32 R2, R21, UR4, R2 ;  /* 0x0000000415027c25 */ /* 0x000fe2000f8e0002 */
[----:B------:R-:W-:-:S03]  /*20dc0*/  SHF.R.S32.HI R0, RZ, 0x1f, R61 ;  /* 0x0000001fff007819 */ /* 0x000fc6000001143d */
[----:B------:R-:W-:Y:S01]  /*20dd0*/  IMAD R63, R21, UR5, R20 ;  /* 0x00000005153f7c24 */ /* 0x000fe2000f8e0214 */
[----:B------:R-:W-:Y:S01]  /*20de0*/  ULDC.64 UR4, c[0x0][0xad8] ;  /* 0x0002b60000047ab9 */ /* 0x000fe20000000a00 */
[----:B------:R-:W-:Y:S02]  /*20df0*/  IMAD R64, R66, 0x80, R68 ;  /* 0x0000008042407824 */ /* 0x000fe400078e0244 */
[----:B------:R-:W-:Y:S02]  /*20e00*/  IMAD.IADD R3, R3, 0x1, R63 ;  /* 0x0000000103037824 */ /* 0x000fe400078e023f */
[----:B------:R-:W-:Y:S02]  /*20e10*/  IMAD R20, R0, UR4, RZ ;  /* 0x0000000400147c24 */ /* 0x000fe4000f8e02ff */
[----:B------:R-:W-:Y:S02]  /*20e20*/  VIADD R0, R64, 0x20 ;  /* 0x0000002040007836 */ /* 0x000fe40000000000 */
[----:B------:R-:W-:-:S02]  /*20e30*/  IMAD R21, R61, UR5, R20 ;  /* 0x000000053d157c24 */ /* 0x000fc4000f8e0214 */
[----:B------:R-:W-:Y:S01]  /*20e40*/  IMAD.WIDE.U32 R2, R61, UR4, R2 ;  /* 0x000000043d027c25 */ /* 0x000fe2000f8e0002 */
[-C--:B------:R-:W-:Y:S01]  /*20e50*/  ISETP.GE.AND P1, PT, R0, R65.reuse, PT ;  /* 0x000000410000720c */ /* 0x080fe20003f26270 */
[----:B------:R-:W-:Y:S01]  /*20e60*/  ULDC.64 UR4, c[0x0][0xa80] ;  /* 0x0002a00000047ab9 */ /* 0x000fe20000000a00 */
[----:B------:R-:W-:Y:S01]  /*20e70*/  ISETP.GE.AND P2, PT, R64, R65, PT ;  /* 0x000000414000720c */ /* 0x000fe20003f46270 */
[----:B------:R-:W-:Y:S01]  /*20e80*/  VIADD R0, R16, 0x33420 ;  /* 0x0003342010007836 */ /* 0x000fe20000000000 */
[----:B------:R-:W-:Y:S02]  /*20e90*/  IADD3 R3, R3, R21, RZ ;  /* 0x0000001503037210 */ /* 0x000fe40007ffe0ff */
[C---:B------:R-:W-:Y:S02]  /*20ea0*/  LEA R62, P3, R2.reuse, UR4, 0x1 ;  /* 0x00000004023e7c11 */ /* 0x040fe4000f8608ff */
[----:B------:R-:W-:Y:S02]  /*20eb0*/  PRMT R0, RZ, 0x654, R0 ;  /* 0x00000654ff007816 */ /* 0x000fe40000000000 */
[----:B------:R-:W-:Y:S01]  /*20ec0*/  LEA.HI.X R63, R2, UR5, R3, 0x1, P3 ;  /* 0x00000005023f7c11 */ /* 0x000fe200098f0c03 */
[----:B------:R-:W-:Y:S01]  /*20ed0*/  VIADD R20, R64, 0x40 ;  /* 0x0000004040147836 */ /* 0x000fe20000000000 */
[----:B0-----:R0:W-:Y:S01]  /*20ee0*/  SYNCS.ARRIVE.TRANS64.RED.A1T0 RZ, [R0+URZ], RZ ;  /* 0x000000ff00ff79a7 */ /* 0x0011e2000810043f */
[C---:B------:R-:W-:Y:S01]  /*20ef0*/  VIADD R67, R234.reuse, 0x80 ;  /* 0x00000080ea437836 */ /* 0x040fe20000000000 */
[----:B------:R1:W2:Y:S01]  /*20f00*/  SHFL.IDX PT, R60, R62, RZ, 0x181f ;  /* 0x00181fff3e3c7589 */ /* 0x0002a200000e0000 */
[----:B------:R-:W-:Y:S01]  /*20f10*/  VIADD R66, R234, 0x80 ;  /* 0x00000080ea427836 */ /* 0x000fe20000000000 */
[----:B------:R-:W-:-:S02]  /*20f20*/  ISETP.GE.AND P0, PT, R20, R65, PT ;  /* 0x000000411400720c */ /* 0x000fc40003f06270 */
[----:B0-----:R1:W0:Y:S01]  /*20f30*/  SHFL.IDX PT, R0, R63, RZ, 0x181f ;  /* 0x00181fff3f007589 */ /* 0x00122200000e0000 */
[----:B------:R-:W-:Y:S02]  /*20f40*/  SHF.R.S32.HI R67, RZ, 0x1f, R67 ;  /* 0x0000001fff437819 */ /* 0x000fe40000011443 */
[----:B------:R-:W-:Y:S02]  /*20f50*/  SHF.R.S32.HI R68, RZ, 0x1f, R237 ;  /* 0x0000001fff447819 */ /* 0x000fe400000114ed */
[----:B------:R-:W-:Y:S01]  /*20f60*/  SHF.R.S32.HI R69, RZ, 0x1f, R234 ;  /* 0x0000001fff457819 */ /* 0x000fe200000114ea */
[----:B------:R-:W-:Y:S06]  /*20f70*/  @P2 BRA `(.L_x_648) ;  /* 0x0000000000342947 */ /* 0x000fec0003800000 */
[----:B------:R-:W-:Y:S02]  /*20f80*/  ULDC UR4, c[0x0][0xac8] ;  /* 0x0002b20000047ab9 */ /* 0x000fe40000000800 */
[----:B------:R-:W-:Y:S02]  /*20f90*/  ISETP.GE.AND P4, PT, R234, UR4, PT ;  /* 0x00000004ea007c0c */ /* 0x000fe4000bf86270 */
[----:B------:R-:W-:Y:S02]  /*20fa0*/  ISETP.GE.AND P3, PT, R237, UR4, PT ;  /* 0x00000004ed007c0c */ /* 0x000fe4000bf66270 */
[----:B------:R-:W-:-:S09]  /*20fb0*/  ISETP.GE.AND P2, PT, R66, UR4, PT ;  /* 0x0000000442007c0c */ /* 0x000fd2000bf46270 */
[----:B--2---:R-:W-:-:S04]  /*20fc0*/  @!P4 LEA R2, P5, R234, R60, 0x1 ;  /* 0x0000003cea02c211 */ /* 0x004fc800078a08ff */
[----:B0-----:R-:W-:Y:S02]  /*20fd0*/  @!P4 LEA.HI.X R3, R234, R0, R69, 0x1, P5 ;  /* 0x00000000ea03c211 */ /* 0x001fe400028f0c45 */
[----:B------:R-:W-:-:S03]  /*20fe0*/  @!P3 LEA R20, P5, R237, R60, 0x1 ;  /* 0x0000003ced14b211 */ /* 0x000fc600078a08ff */
[----:B-----5:R3:W-:Y:S01]  /*20ff0*/  @!P4 ST.E.128 desc[UR54][R2.64], R4 ;  /* 0x000000040200c985 */ /* 0x0207e2000c101d36 */
[----:B------:R-:W-:Y:S02]  /*21000*/  @!P3 LEA.HI.X R21, R237, R0, R68, 0x1, P5 ;  /* 0x00000000ed15b211 */ /* 0x000fe400028f0c44 */
[----:B------:R-:W-:-:S03]  /*21010*/  @!P2 LEA R60, P5, R66, R60, 0x1 ;  /* 0x0000003c423ca211 */ /* 0x000fc600078a08ff */
[----:B------:R3:W-:Y:S01]  /*21020*/  @!P3 ST.E.128 desc[UR54][R20.64], R28 ;  /* 0x0000001c1400b985 */ /* 0x0007e2000c101d36 */
[----:B------:R-:W-:-:S05]  /*21030*/  @!P2 LEA.HI.X R61, R66, R0, R67, 0x1, P5 ;  /* 0x00000000423da211 */ /* 0x000fca00028f0c43 */
[----:B------:R3:W-:Y:S04]  /*21040*/  @!P2 ST.E.128 desc[UR54][R60.64], R44 ;  /* 0x0000002c3c00a985 */ /* 0x0007e8000c101d36 */
.L_x_648:
[----:B------:R-:W-:Y:S05]  /*21050*/  BSYNC B1 ;  /* 0x0000000000017941 */ /* 0x000fea0003800000 */
.L_x_647:
[----:B0-----:R0:W4:Y:S01]  /*21060*/  SHFL.IDX PT, R0, R63, 0x1, 0x181f ;  /* 0x00381f003f007f89 */ /* 0x00112200000e0000 */
[----:B------:R-:W-:Y:S03]  /*21070*/  BSSY B1, `(.L_x_649) ;  /* 0x0000010000017945 */ /* 0x000fe60003800000 */
[----:B---3-5:R0:W3:Y:S01]  /*21080*/  SHFL.IDX PT, R6, R62, 0x1, 0x181f ;  /* 0x00381f003e067f89 */ /* 0x0280e200000e0000 */
[----:B------:R-:W-:Y:S05]  /*21090*/  @P1 BRA `(.L_x_650) ;  /* 0x0000000000341947 */ /* 0x000fea0003800000 */
[----:B------:R-:W-:Y:S02]  /*210a0*/  ULDC UR4, c[0x0][0xac8] ;  /* 0x0002b20000047ab9 */ /* 0x000fe40000000800 */
[----:B------:R-:W-:Y:S02]  /*210b0*/  ISETP.GE.AND P3, PT, R234, UR4, PT ;  /* 0x00000004ea007c0c */ /* 0x000fe4000bf66270 */
[----:B------:R-:W-:Y:S02]  /*210c0*/  ISETP.GE.AND P2, PT, R237, UR4, PT ;  /* 0x00000004ed007c0c */ /* 0x000fe4000bf46270 */
[----:B------:R-:W-:-:S09]  /*210d0*/  ISETP.GE.AND P1, PT, R66, UR4, PT ;  /* 0x0000000442007c0c */ /* 0x000fd2000bf26270 */
[CC--:B---3--:R-:W-:Y:S02]  /*210e0*/  @!P3 LEA R2, P5, R234.reuse, R6.reuse, 0x1 ;  /* 0x00000006ea02b211 */ /* 0x0c8fe400078a08ff */
[C---:B------:R-:W-:Y:S02]  /*210f0*/  @!P2 LEA R4, P4, R237.reuse, R6, 0x1 ;  /* 0x00000006ed04a211 */ /* 0x040fe400078808ff */
[----:B----4-:R-:W-:Y:S02]  /*21100*/  @!P3 LEA.HI.X R3, R234, R0, R69, 0x1, P5 ;  /* 0x00000000ea03b211 */ /* 0x010fe400028f0c45 */
[C---:B------:R-:W-:Y:S02]  /*21110*/  @!P1 LEA R6, P5, R66.reuse, R6, 0x1 ;  /* 0x0000000642069211 */ /* 0x040fe400078a08ff */
[-C--:B------:R-:W-:Y:S01]  /*21120*/  @!P2 LEA.HI.X R5, R237, R0.reuse, R68, 0x1, P4 ;  /* 0x00000000ed05a211 */ /* 0x080fe200020f0c44 */
[----:B------:R3:W-:Y:S01]  /*21130*/  @!P3 ST.E.128 desc[UR54][R2.64], R8 ;  /* 0x000000080200b985 */ /* 0x0007e2000c101d36 */
[----:B------:R-:W-:-:S03]  /*21140*/  @!P1 LEA.HI.X R7, R66, R0, R67, 0x1, P5 ;  /* 0x0000000042079211 */ /* 0x000fc600028f0c43 */
[----:B------:R3:W-:Y:S04]  /*21150*/  @!P2 ST.E.128 desc[UR54][R4.64], R32 ;  /* 0x000000200400a985 */ /* 0x0007e8000c101d36 */
[----:B------:R3:W-:Y:S02]  /*21160*/  @!P1 ST.E.128 desc[UR54][R6.64], R48 ;  /* 0x0000003006009985 */ /* 0x0007e4000c101d36 */
.L_x_650:
[----:B------:R-:W-:Y:S05]  /*21170*/  BSYNC B1 ;  /* 0x0000000000017941 */ /* 0x000fea0003800000 */
.L_x_649:
[----:B----4-:R4:W0:Y:S01]  /*21180*/  SHFL.IDX PT, R0, R63, 0x2, 0x181f ;  /* 0x00581f003f007f89 */ /* 0x01082200000e0000 */
[----:B------:R-:W-:Y:S03]  /*21190*/  BSSY B1, `(.L_x_651) ;  /* 0x0000010000017945 */ /* 0x000fe60003800000 */
[----:B---3--:R4:W3:Y:S01]  /*211a0*/  SHFL.IDX PT, R6, R62, 0x2, 0x181f ;  /* 0x00581f003e067f89 */ /* 0x0088e200000e0000 */
[----:B------:R-:W-:Y:S05]  /*211b0*/  @P0 BRA `(.L_x_652) ;  /* 0x0000000000340947 */ /* 0x000fea0003800000 */
[----:B------:R-:W-:Y:S02]  /*211c0*/  ULDC UR4, c[0x0][0xac8] ;  /* 0x0002b20000047ab9 */ /* 0x000fe40000000800 */
[----:B------:R-:W-:Y:S02]  /*211d0*/  ISETP.GE.AND P3, PT, R234, UR4, PT ;  /* 0x00000004ea007c0c */ /* 0x000fe4000bf66270 */
[----:B------:R-:W-:Y:S02]  /*211e0*/  ISETP.GE.AND P4, PT, R237, UR4, PT ;  /* 0x00000004ed007c0c */ /* 0x000fe4000bf86270 */
[----:B------:R-:W-:-:S09]  /*211f0*/  ISETP.GE.AND P5, PT, R66, UR4, PT ;  /* 0x0000000442007c0c */ /* 0x000fd2000bfa6270 */
[-C--:B---3--:R-:W-:Y:S02]  /*21200*/  @!P3 LEA R2, P0, R234, R6.reuse, 0x1 ;  /* 0x00000006ea02b211 */ /* 0x088fe400078008ff */
[CC--:B------:R-:W-:Y:S02]  /*21210*/  @!P4 LEA R4, P1, R237.reuse, R6.reuse, 0x1 ;  /* 0x00000006ed04c211 */ /* 0x0c0fe400078208ff */
[----:B------:R-:W-:Y:S02]  /*21220*/  @!P5 LEA R6, P2, R66, R6, 0x1 ;  /* 0x000000064206d211 */ /* 0x000fe400078408ff */
[-C--:B0-----:R-:W-:Y:S02]  /*21230*/  @!P3 LEA.HI.X R3, R234, R0.reuse, R69, 0x1, P0 ;  /* 0x00000000ea03b211 */ /* 0x081fe400000f0c45 */
[-C--:B------:R-:W-:Y:S02]  /*21240*/  @!P4 LEA.HI.X R5, R237, R0.reuse, R68, 0x1, P1 ;  /* 0x00000000ed05c211 */ /* 0x080fe400008f0c44 */
[----:B------:R-:W-:Y:S01]  /*21250*/  @!P5 LEA.HI.X R7, R66, R0, R67, 0x1, P2 ;  /* 0x000000004207d211 */ /* 0x000fe200010f0c43 */
[----:B------:R0:W-:Y:S04]  /*21260*/  @!P3 ST.E.128 desc[UR54][R2.64], R12 ;  /* 0x0000000c0200b985 */ /* 0x0001e8000c101d36 */
[----:B------:R0:W-:Y:S04]  /*21270*/  @!P4 ST.E.128 desc[UR54][R4.64], R36 ;  /* 0x000000240400c985 */ /* 0x0001e8000c101d36 */
[----:B------:R0:W-:Y:S02]  /*21280*/  @!P5 ST.E.128 desc[UR54][R6.64], R52 ;  /* 0x000000340600d985 */ /* 0x0001e4000c101d36 */
.L_x_652:
[----:B------:R-:W-:Y:S05]  /*21290*/  BSYNC B1 ;  /* 0x0000000000017941 */ /* 0x000fea0003800000 */
.L_x_651:
[----:B0-----:R-:W-:Y:S01]  /*212a0*/  VIADD R0, R64, 0x60 ;  /* 0x0000006040007836 */ /* 0x001fe20000000000 */
[----:B-1--4-:R-:W0:Y:S04]  /*212b0*/  SHFL.IDX PT, R63, R63, 0x3, 0x181f ;  /* 0x00781f003f3f7f89 */ /* 0x012e2800000e0000 */
[----:B------:R-:W-:Y:S01]  /*212c0*/  ISETP.GE.AND P0, PT, R0, R65, PT ;  /* 0x000000410000720c */ /* 0x000fe20003f06270 */
[----:B------:R-:W1:-:S12]  /*212d0*/  SHFL.IDX PT, R62, R62, 0x3, 0x181f ;  /* 0x00781f003e3e7f89 */ /* 0x000e5800000e0000 */
[----:B------:R-:W-:Y:S05]  /*212e0*/  @P0 BRA `(.L_x_653) ;  /* 0x0000000c00d40947 */ /* 0x000fea0003800000 */
[----:B------:R-:W-:Y:S02]  /*212f0*/  ULDC UR4, c[0x0][0xac8] ;  /* 0x0002b20000047ab9 */ /* 0x000fe40000000800 */
[----:B------:R-:W-:Y:S02]  /*21300*/  ISETP.GE.AND P2, PT, R234, UR4, PT ;  /* 0x00000004ea007c0c */ /* 0x000fe4000bf46270 */
[----:B------:R-:W-:-:S11]  /*21310*/  ISETP.GE.AND P3, PT, R237, UR4, PT ;  /* 0x00000004ed007c0c */ /* 0x000fd6000bf66270 */
[CC--:B-1----:R-:W-:Y:S02]  /*21320*/  @!P2 LEA R2, P0, R234.reuse, R62.reuse, 0x1 ;  /* 0x0000003eea02a211 */ /* 0x0c2fe400078008ff */
[C---:B------:R-:W-:Y:S02]  /*21330*/  @!P3 LEA R4, P1, R237.reuse, R62, 0x1 ;  /* 0x0000003eed04b211 */ /* 0x040fe400078208ff */
[-C--:B0-----:R-:W-:Y:S02]  /*21340*/  @!P2 LEA.HI.X R3, R234, R63.reuse, R69, 0x1, P0 ;  /* 0x0000003fea03a211 */ /* 0x081fe400000f0c45 */
[----:B------:R-:W-:Y:S02]  /*21350*/  @!P3 LEA.HI.X R5, R237, R63, R68, 0x1, P1 ;  /* 0x0000003fed05b211 */ /* 0x000fe400008f0c44 */
[----:B------:R-:W-:Y:S01]  /*21360*/  ISETP.GE.AND P0, PT, R66, UR4, PT ;  /* 0x0000000442007c0c */ /* 0x000fe2000bf06270 */
[----:B------:R4:W-:Y:S04]  /*21370*/  @!P2 ST.E.128 desc[UR54][R2.64], R24 ;  /* 0x000000180200a985 */ /* 0x0009e8000c101d36 */
[----:B------:R4:W-:Y:S08]  /*21380*/  @!P3 ST.E.128 desc[UR54][R4.64], R40 ;  /* 0x000000280400b985 */ /* 0x0009f0000c101d36 */
[----:B------:R-:W-:Y:S05]  /*21390*/  @P0 BRA `(.L_x_653) ;  /* 0x0000000c00a80947 */ /* 0x000fea0003800000 */
[----:B----4-:R-:W-:-:S04]  /*213a0*/  LEA R2, P0, R66, R62, 0x1 ;  /* 0x0000003e42027211 */ /* 0x010fc800078008ff */
[----:B------:R-:W-:-:S05]  /*213b0*/  LEA.HI.X R3, R66, R63, R67, 0x1, P0 ;  /* 0x0000003f42037211 */ /* 0x000fca00000f0c43 */
[----:B------:R0:W-:Y:S01]  /*213c0*/  ST.E.128 desc[UR54][R2.64], R56 ;  /* 0x0000003802007985 */ /* 0x0001e2000c101d36 */
[----:B------:R-:W-:Y:S05]  /*213d0*/  BRA `(.L_x_653) ;  /* 0x0000000c00987947 */ /* 0x000fea0003800000 */
.L_x_644:
[----:B------:R-:W2:Y:S01]  /*213e0*/  LDL.LU R4, [R1+0x24] ;  /* 0x0000240001047983 */ /* 0x000ea20000300800 */
[----:B------:R-:W-:Y:S01]  /*213f0*/  ULDC.64 UR4, c[0x0][0xc00] ;  /* 0x0003000000047ab9 */ /* 0x000fe20000000a00 */
[----:B------:R-:W-:Y:S01]  /*21400*/  IMAD.MOV.U32 R0, RZ, RZ, RZ ;  /* 0x000000ffff007224 */ /* 0x000fe200078e00ff */
[----:B------:R-:W1:Y:S01]  /*21410*/  LDC R25, c[0x0][0xbe8] ;  /* 0x0002fa00ff197b82 */ /* 0x000e620000000800 */
[----:B------:R-:W3:Y:S01]  /*21420*/  LDL.LU R6, [R1+0x28] ;  /* 0x0000280001067983 */ /* 0x000ee20000300800 */
[----:B------:R-:W-:-:S04]  /*21430*/  ISETP.NE.U32.AND P0, PT, RZ, UR4, PT ;  /* 0x00000004ff007c0c */ /* 0x000fc8000bf05070 */
[----:B------:R-:W-:Y:S02]  /*21440*/  ISETP.NE.AND.EX P0, PT, RZ, UR5, PT, P0 ;  /* 0x00000005ff007c0c */ /* 0x000fe4000bf05300 */
[----:B--2---:R-:W-:-:S04]  /*21450*/  IADD3 R2, P1, R4, UR4, RZ ;  /* 0x0000000404027c10 */ /* 0x004fc8000ff3e0ff */
[----:B---3--:R-:W-:Y:S01]  /*21460*/  IADD3.X R3, R6, UR5, RZ, P1, !PT ;  /* 0x0000000506037c10 */ /* 0x008fe20008ffe4ff */
[----:B------:R-:W-:Y:S02]  /*21470*/  ULDC.64 UR4, c[0x0][0xc08] ;  /* 0x0003020000047ab9 */ /* 0x000fe40000000a00 */
[----:B------:R-:W-:-:S04]  /*21480*/  ISETP.NE.U32.AND P1, PT, RZ, UR4, PT ;  /* 0x00000004ff007c0c */ /* 0x000fc8000bf25070 */
[----:B------:R2:W5:Y:S01]  /*21490*/  @P0 LDG.E R0, desc[UR54][R2.64] ;  /* 0x0000003602000981 */ /* 0x000562000c1e1900 */
[----:B------:R-:W-:Y:S01]  /*214a0*/  ISETP.NE.AND.EX P1, PT, RZ, UR5, PT, P1 ;  /* 0x00000005ff007c0c */ /* 0x000fe2000bf25310 */
[----:B------:R-:W3:-:S12]  /*214b0*/  S2R R7, SR_TID.X ;  /* 0x0000000000077919 */ /* 0x000ed80000002100 */
[----:B------:R-:W-:Y:S01]  /*214c0*/  @P1 IADD3 R4, P2, R4, UR4, RZ ;  /* 0x0000000404041c10 */ /* 0x000fe2000ff5e0ff */
[----:B------:R-:W-:-:S03]  /*214d0*/  ULDC UR4, c[0x0][0xa88] ;  /* 0x0002a20000047ab9 */ /* 0x000fc60000000800 */
[----:B------:R-:W-:Y:S01]  /*214e0*/  @P1 IADD3.X R5, R6, UR5, RZ, P2, !PT ;  /* 0x0000000506051c10 */ /* 0x000fe200097fe4ff */
[----:B------:R-:W-:-:S06]  /*214f0*/  IMAD.U32 R6, RZ, RZ, UR4 ;  /* 0x00000004ff067e24 */ /* 0x000fcc000f8e00ff */
[----:B------:R2:W5:Y:S01]  /*21500*/  @P1 LDG.E R6, desc[UR54][R4.64] ;  /* 0x0000003604061981 */ /* 0x000562000c1e1900 */
[----:B-1----:R-:W-:Y:S02]  /*21510*/  ISETP.NE.AND P2, PT, R25, 0x1, PT ;  /* 0x000000011900780c */ /* 0x002fe40003f45270 */
[----:B---3--:R-:W-:-:S11]  /*21520*/  IADD3 R26, R7, -0x80, RZ ;  /* 0xffffff80071a7810 */ /* 0x008fd60007ffe0ff */
[----:B------:R-:W1:Y:S01]  /*21530*/  @P2 LDC R14, c[0x0][0xbec] ;  /* 0x0002fb00ff0e2b82 */ /* 0x000e620000000800 */
[----:B------:R-:W-:-:S07]  /*21540*/  ISETP.GE.AND P3, PT, R26, 0x80, PT ;  /* 0x000000801a00780c */ /* 0x000fce0003f66270 */
[----:B------:R-:W3:Y:S01]  /*21550*/  @P2 LDC R27, c[0x0][0xbf0] ;  /* 0x0002fc00ff1b2b82 */ /* 0x000ee20000000800 */
[----:B--2---:R-:W-:Y:S05]  /*21560*/  @P1 BRA `(.L_x_654) ;  /* 0x0000000000101947 */ /* 0x004fea0003800000 */
[----:B------:R-:W-:Y:S05]  /*21570*/  @!P0 BRA `(.L_x_654) ;  /* 0x00000000000c8947 */ /* 0x000fea0003800000 */
[----:B------:R-:W2:Y:S04]  /*21580*/  LDG.E R5, desc[UR54][R2.64] ;  /* 0x0000003602057981 */ /* 0x000ea8000c1e1900 */
[----:B-----5:R-:W2:Y:S02]  /*21590*/  LDG.E R6, desc[UR54][R2.64+0x4] ;  /* 0x0000043602067981 */ /* 0x020ea4000c1e1900 */
[----:B--2---:R-:W-:-:S07]  /*215a0*/  IMAD.IADD R6, R6, 0x1, -R5 ;  /* 0x0000000106067824 */ /* 0x004fce00078e0a05 */
.L_x_654:
[----:B------:R-:W2:Y:S04]  /*215b0*/  LDL.LU R3, [R1] ;  /* 0x0000000001037983 */ /* 0x000ea80000300800 */
[----:B------:R-:W4:Y:S04]  /*215c0*/  LDL.LU R2, [R1+0x2c] ;  /* 0x00002c0001027983 */ /* 0x000f280000300800 */
[----:B------:R-:W3:Y:S04]  /*215d0*/  LDL R24, [R1+0x20] ;  /* 0x0000200001187983 */ /* 0x000ee80000100800 */
[----:B------:R0:W5:Y:S01]  /*215e0*/  LDL R20, [R1+0x30] ;  /* 0x0000300001147983 */ /* 0x0001620000100800 */
[----:B------:R-:W-:Y:S01]  /*215f0*/  BSSY B1, `(.L_x_655) ;  /* 0x000002d000017945 */ /* 0x000fe20003800000 */
[----:B-----5:R-:W-:-:S02]  /*21600*/  SHF.R.S32.HI R11, RZ, 0x1f, R0 ;  /* 0x0000001fff0b7819 */ /* 0x020fc40000011400 */
[----:B--2---:R-:W-:Y:S02]  /*21610*/  SEL R13, R3, RZ, !P0 ;  /* 0x000000ff030d7207 */ /* 0x004fe40004000000 */
[----:B----4-:R-:W-:Y:S02]  /*21620*/  SEL R12, R2, RZ, !P0 ;  /* 0x000000ff020c7207 */ /* 0x010fe40004000000 */
[----:B---3--:R-:W-:Y:S01]  /*21630*/  SHF.R.S32.HI R10, RZ, 0x1f, R24 ;  /* 0x0000001fff0a7819 */ /* 0x008fe20000011418 */
[----:B0-----:R-:W-:Y:S06]  /*21640*/  @P3 BRA `(.L_x_656) ;  /* 0x00000000009c3947 */ /* 0x001fec0003800000 */
[----:B------:R-:W0:Y:S01]  /*21650*/  LDC R9, c[0x0][0xbe8] ;  /* 0x0002fa00ff097b82 */ /* 0x000e220000000800 */
[----:B------:R-:W-:-:S04]  /*21660*/  IMAD R2, R20, 0x80, R7 ;  /* 0x0000008014027824 */ /* 0x000fc800078e0207 */
[----:B------:R-:W-:Y:S02]  /*21670*/  VIADD R8, R2, 0xffffff80 ;  /* 0xffffff8002087836 */ /* 0x000fe40000000000 */
[----:B0-----:R-:W-:-:S05]  /*21680*/  IMAD R3, R6, R9, RZ ;  /* 0x0000000906037224 */ /* 0x001fca00078e02ff */
[----:B------:R-:W-:-:S13]  /*21690*/  ISETP.GE.AND P0, PT, R8, R3, PT ;  /* 0x000000030800720c */ /* 0x000fda0003f06270 */
[----:B------:R-:W-:Y:S05]  /*216a0*/  @P0 BRA `(.L_x_656) ;  /* 0x0000000000840947 */ /* 0x000fea0003800000 */
[----:B------:R-:W-:Y:S01]  /*216b0*/  ISETP.NE.AND P0, PT, R9, 0x1, PT ;  /* 0x000000010900780c */ /* 0x000fe20003f05270 */
[----:B------:R-:W-:Y:S01]  /*216c0*/  ULDC.64 UR4, c[0x0][0xb90] ;  /* 0x0002e40000047ab9 */ /* 0x000fe20000000a00 */
[----:B------:R-:W-:Y:S01]  /*216d0*/  MOV R3, R11 ;  /* 0x0000000b00037202 */ /* 0x000fe20000000f00 */
[----:B------:R-:W-:Y:S02]  /*216e0*/  IMAD R7, R10, UR4, RZ ;  /* 0x000000040a077c24 */ /* 0x000fe4000f8e02ff */
[----:B------:R-:W-:Y:S02]  /*216f0*/  IMAD.MOV.U32 R2, RZ, RZ, R0 ;  /* 0x000000ffff027224 */ /* 0x000fe400078e0000 */
[----:B------:R-:W-:Y:S02]  /*21700*/  IMAD.MOV.U32 R5, RZ, RZ, R8 ;  /* 0x000000ffff057224 */ /* 0x000fe400078e0008 */
[----:B------:R-:W-:-:S04]  /*21710*/  IMAD.WIDE.U32 R2, R24, UR4, R2 ;  /* 0x0000000418027c25 */ /* 0x000fc8000f8e0002 */
[----:B------:R-:W0:Y:S01]  /*21720*/  @P0 LDC R15, c[0x0][0xbec] ;  /* 0x0002fb00ff0f0b82 */ /* 0x000e220000000800 */
[----:B------:R-:W-:Y:S01]  /*21730*/  IMAD R7, R24, UR5, R7 ;  /* 0x0000000518077c24 */ /* 0x000fe2000f8e0207 */
[----:B------:R-:W-:-:S03]  /*21740*/  ULDC.64 UR4, c[0x0][0xb98] ;  /* 0x0002e60000047ab9 */ /* 0x000fc60000000a00 */
[----:B------:R-:W-:-:S03]  /*21750*/  IMAD.IADD R3, R3, 0x1, R7 ;  /* 0x0000000103037824 */ /* 0x000fc600078e0207 */
[----:B------:R-:W2:Y:S01]  /*21760*/  @P0 LDC R21, c[0x0][0xbf0] ;  /* 0x0002fc00ff150b82 */ /* 0x000ea20000000800 */
[----:B------:R-:W-:-:S04]  /*21770*/  IMAD.WIDE.U32 R2, R13, UR4, R2 ;  /* 0x000000040d027c25 */ /* 0x000fc8000f8e0002 */
[----:B0-----:R-:W-:-:S05]  /*21780*/  @P0 IMAD.HI.U32 R4, R8, R15, RZ ;  /* 0x0000000f08040227 */ /* 0x001fca00078e00ff */
[----:B--2---:R-:W-:Y:S01]  /*21790*/  @P0 SHF.R.U32.HI R5, RZ, R21, R4 ;  /* 0x00000015ff050219 */ /* 0x004fe20000011604 */
[----:B------:R-:W-:-:S03]  /*217a0*/  IMAD R4, R12, UR4, RZ ;  /* 0x000000040c047c24 */ /* 0x000fc6000f8e02ff */
[----:B------:R-:W-:Y:S01]  /*217b0*/  IADD3 R2, P0, R5, R2, RZ ;  /* 0x0000000205027210 */ /* 0x000fe20007f1e0ff */
[----:B------:R-:W-:-:S04]  /*217c0*/  IMAD.MOV R7, RZ, RZ, -R5 ;  /* 0x000000ffff077224 */ /* 0x000fc800078e0a05 */
[----:B------:R-:W-:Y:S01]  /*217d0*/  IMAD R7, R9, R7, R8 ;  /* 0x0000000709077224 */ /* 0x000fe200078e0208 */
[----:B------:R-:W-:Y:S01]  /*217e0*/  SHF.R.S32.HI R9, RZ, 0x1f, R5 ;  /* 0x0000001fff097819 */ /* 0x000fe20000011405 */
[----:B------:R-:W-:Y:S01]  /*217f0*/  IMAD R8, R13, UR5, R4 ;  /* 0x000000050d087c24 */ /* 0x000fe2000f8e0204 */
[----:B------:R-:W-:Y:S02]  /*21800*/  ULDC.64 UR4, c[0x0][0xb88] ;  /* 0x0002e20000047ab9 */ /* 0x000fe40000000a00 */
[----:B------:R-:W-:Y:S02]  /*21810*/  SHF.R.S32.HI R4, RZ, 0x1f, R7 ;  /* 0x0000001fff047819 */ /* 0x000fe40000011407 */
[----:B------:R-:W-:-:S03]  /*21820*/  IADD3.X R3, R9, R3, R8, P0, !PT ;  /* 0x0000000309037210 */ /* 0x000fc600007fe408 */
[----:B------:R-:W-:Y:S02]  /*21830*/  IMAD R4, R4, UR4, RZ ;  /* 0x0000000404047c24 */ /* 0x000fe4000f8e02ff */
[----:B------:R-:W-:-:S04]  /*21840*/  IMAD.WIDE.U32 R2, R7, UR4, R2 ;  /* 0x0000000407027c25 */ /* 0x000fc8000f8e0002 */
[----:B------:R-:W-:Y:S01]  /*21850*/  IMAD R5, R7, UR5, R4 ;  /* 0x0000000507057c24 */ /* 0x000fe2000f8e0204 */
[----:B------:R-:W-:Y:S02]  /*21860*/  ULDC.64 UR4, c[0x0][0xb50] ;  /* 0x0002d40000047ab9 */ /* 0x000fe40000000a00 */
[----:B------:R-:W-:Y:S01]  /*21870*/  LEA R4, P0, R2, UR4, 0x2 ;  /* 0x0000000402047c11 */ /* 0x000fe2000f8010ff */
[----:B------:R-:W-:-:S05]  /*21880*/  IMAD.IADD R3, R3, 0x1, R5 ;  /* 0x0000000103037824 */ /* 0x000fca00078e0205 */
[----:B------:R-:W-:Y:S01]  /*21890*/  LEA.HI.X R5, R2, UR5, R3, 0x2, P0 ;  /* 0x0000000502057c11 */ /* 0x000fe200080f1403 */
[----:B------:R-:W-:-:S05]  /*218a0*/  IMAD.MOV.U32 R3, RZ, RZ, -0x800000 ;  /* 0xff800000ff037424 */ /* 0x000fca00078e00ff */
[----:B------:R0:W-:Y:S02]  /*218b0*/  STG.E desc[UR54][R4.64], R3 ;  /* 0x0000000304007986 */ /* 0x0001e4000c101936 */
.L_x_656:
[----:B------:R-:W-:Y:S05]  /*218c0*/  BSYNC B1 ;  /* 0x0000000000017941 */ /* 0x000fea0003800000 */
.L_x_655:
[--C-:B0-----:R-:W-:Y:S01]  /*218d0*/  SHF.R.S32.HI R4, RZ, 0x1f, R26.reuse ;  /* 0x0000001fff047819 */ /* 0x101fe2000001141a */
[----:B------:R-:W-:Y:S01]  /*218e0*/  ULDC.64 UR4, c[0x0][0xaa0] ;  /* 0x0002a80000047ab9 */ /* 0x000fe20000000a00 */
[----:B------:R-:W-:Y:S01]  /*218f0*/  SHF.R.S32.HI R8, RZ, 0x1f, R26 ;  /* 0x0000001fff087819 */ /* 0x000fe2000001141a */
[----:B------:R-:W-:Y:S01]  /*21900*/  IMAD R3, R11, UR4, RZ ;  /* 0x000000040b037c24 */ /* 0x000fe2000f8e02ff */
[-C--:B------:R-:W-:Y:S02]  /*21910*/  LEA.HI R4, R4, R26.reuse, RZ, 0x3 ;  /* 0x0000001a04047211 */ /* 0x080fe400078f18ff */
[----:B------:R-:W-:Y:S01]  /*21920*/  LEA.HI R8, R8, R26, RZ, 0x3 ;  /* 0x0000001a08087211 */ /* 0x000fe200078f18ff */
[----:B------:R-:W-:Y:S01]  /*21930*/  IMAD R5, R0, UR5, R3 ;  /* 0x0000000500057c24 */ /* 0x000fe2000f8e0203 */
[----:B------:R-:W-:Y:S01]  /*21940*/  LOP3.LUT R4, R4, 0xfffffff8, RZ, 0xc0, !PT ;  /* 0xfffffff804047812 */ /* 0x000fe200078ec0ff */
[----:B------:R-:W-:Y:S01]  /*21950*/  IMAD.WIDE.U32 R2, R0, UR4, RZ ;  /* 0x0000000400027c25 */ /* 0x000fe2000f8e00ff */
[----:B------:R-:W-:Y:S01]  /*21960*/  SHF.R.S32.HI R8, RZ, 0x3, R8 ;  /* 0x00000003ff087819 */ /* 0x000fe20000011408 */
[----:B------:R-:W-:-:S02]  /*21970*/  ULDC.64 UR4, c[0x0][0xae8] ;  /* 0x0002ba0000047ab9 */ /* 0x000fc40000000a00 */
[----:B------:R-:W-:Y:S02]  /*21980*/  IMAD.IADD R4, R26, 0x1, -R4 ;  /* 0x000000011a047824 */ /* 0x000fe400078e0a04 */
[----:B------:R-:W-:-:S03]  /*21990*/  IMAD.IADD R3, R3, 0x1, R5 ;  /* 0x0000000103037824 */ /* 0x000fc600078e0205 */
[----:B------:R-:W-:Y:S01]  /*219a0*/  LEA R0, R4, R8, 0x5 ;  /* 0x0000000804007211 */ /* 0x000fe200078e28ff */
[----:B------:R-:W-:Y:S02]  /*219b0*/  IMAD R4, R10, UR4, RZ ;  /* 0x000000040a047c24 */ /* 0x000fe4000f8e02ff */
[----:B------:R-:W-:-:S04]  /*219c0*/  IMAD.WIDE.U32 R2, R24, UR4, R2 ;  /* 0x0000000418027c25 */ /* 0x000fc8000f8e0002 */
[----:B------:R-:W-:Y:S02]  /*219d0*/  IMAD R9, R20, 0x80, R0 ;  /* 0x0000008014097824 */ /* 0x000fe400078e0200 */
[----:B------:R-:W-:Y:S01]  /*219e0*/  IMAD R7, R24, UR5, R4 ;  /* 0x0000000518077c24 */ /* 0x000fe2000f8e0204 */
[----:B------:R-:W-:Y:S01]  /*219f0*/  ULDC.64 UR4, c[0x0][0xaf0] ;  /* 0x0002bc0000047ab9 */ /* 0x000fe20000000a00 */
[----:B-1----:R-:W-:-:S04]  /*21a00*/  @P2 IMAD.HI.U32 R0, R9, R14, RZ ;  /* 0x0000000e09002227 */ /* 0x002fc800078e00ff */
[----:B------:R-:W-:Y:S01]  /*21a10*/  IMAD.MOV.U32 R5, RZ, RZ, R9 ;  /* 0x000000ffff057224 */ /* 0x000fe200078e0009 */
[----:B------:R-:W-:Y:S01]  /*21a20*/  @P2 SHF.R.U32.HI R5, RZ, R27, R0 ;  /* 0x0000001bff052219 */ /* 0x000fe20000011600 */
[----:B------:R-:W-:Y:S02]  /*21a30*/  IMAD R4, R12, UR4, RZ ;  /* 0x000000040c047c24 */ /* 0x000fe4000f8e02ff */
[----:B------:R-:W-:Y:S01]  /*21a40*/  IMAD.IADD R3, R3, 0x1, R7 ;  /* 0x0000000103037824 */ /* 0x000fe200078e0207 */
[----:B------:R-:W-:Y:S01]  /*21a50*/  SHF.R.S32.HI R0, RZ, 0x1f, R5 ;  /* 0x0000001fff007819 */ /* 0x000fe20000011405 */
[C---:B------:R-:W-:Y:S02]  /*21a60*/  IMAD R7, R13.reuse, UR5, R4 ;  /* 0x000000050d077c24 */ /* 0x040fe4000f8e0204 */
[----:B------:R-:W-:Y:S01]  /*21a70*/  IMAD.WIDE.U32 R2, R13, UR4, R2 ;  /* 0x000000040d027c25 */ /* 0x000fe2000f8e0002 */
[----:B------:R-:W-:-:S03]  /*21a80*/  ULDC.64 UR4, c[0x0][0xae0] ;  /* 0x0002b80000047ab9 */ /* 0x000fc60000000a00 */
[----:B------:R-:W-:Y:S01]  /*21a90*/  IMAD.MOV R4, RZ, RZ, -R5 ;  /* 0x000000ffff047224 */ /* 0x000fe200078e0a05 */
[----:B------:R-:W-:Y:S01]  /*21aa0*/  IADD3 R3, R3, R7, RZ ;  /* 0x0000000703037210 */ /* 0x000fe20007ffe0ff */
[----:B------:R-:W-:Y:S02]  /*21ab0*/  IMAD R0, R0, UR4, RZ ;  /* 0x0000000400007c24 */ /* 0x000fe4000f8e02ff */
[----:B------:R-:W-:Y:S02]  /*21ac0*/  IMAD R7, R25, R4, R9 ;  /* 0x0000000419077224 */ /* 0x000fe400078e0209 */
[C---:B------:R-:W-:Y:S02]  /*21ad0*/  IMAD R9, R5.reuse, UR5, R0 ;  /* 0x0000000505097c24 */ /* 0x040fe4000f8e0200 */
[----:B------:R-:W-:Y:S01]  /*21ae0*/  IMAD.WIDE.U32 R2, R5, UR4, R2 ;  /* 0x0000000405027c25 */ /* 0x000fe2000f8e0002 */
[----:B------:R-:W-:Y:S01]  /*21af0*/  SHF.R.S32.HI R0, RZ, 0x1f, R7 ;  /* 0x0000001fff007819 */ /* 0x000fe20000011407 */
[----:B------:R-:W-:-:S02]  /*21b00*/  ULDC.64 UR4, c[0x0][0xad8] ;  /* 0x0002b60000047ab9 */ /* 0x000fc40000000a00 */
[----:B------:R-:W-:Y:S02]  /*21b10*/  IMAD.IADD R3, R3, 0x1, R9 ;  /* 0x0000000103037824 */ /* 0x000fe400078e0209 */
[----:B------:R-:W-:Y:S02]  /*21b20*/  IMAD R0, R0, UR4, RZ ;  /* 0x0000000400007c24 */ /* 0x000fe4000f8e02ff */
[----:B------:R-:W-:-:S04]  /*21b30*/  IMAD.WIDE.U32 R4, R7, UR4, R2 ;  /* 0x0000000407047c25 */ /* 0x000fc8000f8e0002 */
[----:B------:R-:W-:Y:S01]  /*21b40*/  IMAD R3, R7, UR5, R0 ;  /* 0x0000000507037c24 */ /* 0x000fe2000f8e0200 */
[----:B------:R-:W-:Y:S02]  /*21b50*/  ULDC.64 UR4, c[0x0][0xa80] ;  /* 0x0002a00000047ab9 */ /* 0x000fe40000000a00 */
[----:B------:R-:W-:Y:S01]  /*21b60*/  LEA R2, P0, R4, UR4, 0x1 ;  /* 0x0000000404027c11 */ /* 0x000fe2000f8008ff */
[----:B------:R-:W-:Y:S01]  /*21b70*/  IMAD.IADD R3, R5, 0x1, R3 ;  /* 0x0000000105037824 */ /* 0x000fe200078e0203 */
[----:B------:R-:W-:-:S04]  /*21b80*/  UMOV UR4, 0xffffffff ;  /* 0xffffffff00047882 */ /* 0x000fc80000000000 */
[----:B------:R-:W-:Y:S01]  /*21b90*/  LEA.HI.X R3, R4, UR5, R3, 0x1, P0 ;  /* 0x0000000504037c11 */ /* 0x000fe200080f0c03 */
[----:B------:R-:W-:Y:S06]  /*21ba0*/  BRA.DIV UR4, `(.L_x_657) ;  /* 0x0000009604f07947 */ /* 0x000fec000b800000 */
[----:B------:R0:W1:Y:S04]  /*21bb0*/  SHFL.IDX PT, R0, R3, RZ, 0x181f ;  /* 0x00181fff03007589 */ /* 0x00006800000e0000 */
[----:B------:R0:W2:Y:S02]  /*21bc0*/  SHFL.IDX PT, R14, R2, RZ, 0x181f ;  /* 0x00181fff020e7589 */ /* 0x0000a400000e0000 */
.L_x_880:
[----:B------:R-:W-:Y:S01]  /*21bd0*/  IMAD R25, R6, R25, RZ ;  /* 0x0000001906197224 */ /* 0x000fe200078e02ff */
[----:B------:R-:W-:Y:S01]  /*21be0*/  BSSY B1, `(.L_x_658) ;  /* 0x0000016000017945 */ /* 0x000fe20003800000 */
[----:B------:R-:W-:-:S05]  /*21bf0*/  IMAD R6, R20, 0x80, R8 ;  /* 0x0000008014067824 */ /* 0x000fca00078e0208 */
[----:B------:R-:W-:-:S13]  /*21c00*/  ISETP.GE.AND P0, PT, R6, R25, PT ;  /* 0x000000190600720c */ /* 0x000fda0003f06270 */
[----:B------:R-:W-:Y:S05]  /*21c10*/  @P0 BRA `(.L_x_659) ;  /* 0x0000000000480947 */ /* 0x000fea0003800000 */
[C---:B------:R-:W-:Y:S01]  /*21c20*/  VIADD R7, R234.reuse, 0x80 ;  /* 0x00000080ea077836 */ /* 0x040fe20000000000 */
[----:B------:R-:W-:Y:S01]  /*21c30*/  ULDC UR4, c[0x0][0xac8] ;  /* 0x0002b20000047ab9 */ /* 0x000fe20000000800 */
[C---:B------:R-:W-:Y:S01]  /*21c40*/  VIADD R10, R234.reuse, 0x80 ;  /* 0x00000080ea0a7836 */ /* 0x040fe20000000000 */
[----:B------:R-:W-:Y:S02]  /*21c50*/  ISETP.GE.AND P3, PT, R234, UR4, PT ;  /* 0x00000004ea007c0c */ /* 0x000fe4000bf66270 */
[----:B------:R-:W-:Y:S02]  /*21c60*/  ISETP.GE.AND P4, PT, R237, UR4, PT ;  /* 0x00000004ed007c0c */ /* 0x000fe4000bf86270 */
[----:B------:R-:W-:Y:S02]  /*21c70*/  ISETP.GE.AND P5, PT, R7, UR4, PT ;  /* 0x0000000407007c0c */ /* 0x000fe4000bfa6270 */
[----:B------:R-:W-:Y:S02]  /*21c80*/  SHF.R.S32.HI R12, RZ, 0x1f, R234 ;  /* 0x0000001fff0c7819 */ /* 0x000fe400000114ea */
[----:B------:R-:W-:-:S02]  /*21c90*/  SHF.R.S32.HI R11, RZ, 0x1f, R237 ;  /* 0x0000001fff0b7819 */ /* 0x000fc400000114ed */
[----:B------:R-:W-:-:S03]  /*21ca0*/  SHF.R.S32.HI R10, RZ, 0x1f, R10 ;  /* 0x0000001fff0a7819 */ /* 0x000fc6000001140a */
[CC--:B--2---:R-:W-:Y:S02]  /*21cb0*/  @!P3 LEA R4, P0, R234.reuse, R14.reuse, 0x1 ;  /* 0x0000000eea04b211 */ /* 0x0c4fe400078008ff */
[-C--:B------:R-:W-:Y:S02]  /*21cc0*/  @!P4 LEA R8, P1, R237, R14.reuse, 0x1 ;  /* 0x0000000eed08c211 */ /* 0x080fe400078208ff */
[----:B------:R-:W-:Y:S02]  /*21cd0*/  @!P5 LEA R14, P2, R7, R14, 0x1 ;  /* 0x0000000e070ed211 */ /* 0x000fe400078408ff */
[-C--:B-1----:R-:W-:Y:S02]  /*21ce0*/  @!P3 LEA.HI.X R5, R234, R0.reuse, R12, 0x1, P0 ;  /* 0x00000000ea05b211 */ /* 0x082fe400000f0c0c */
[-C--:B------:R-:W-:Y:S02]  /*21cf0*/  @!P4 LEA.HI.X R9, R237, R0.reuse, R11, 0x1, P1 ;  /* 0x00000000ed09c211 */ /* 0x080fe400008f0c0b */
[----:B------:R-:W-:Y:S01]  /*21d00*/  @!P5 LEA.HI.X R15, R7, R0, R10, 0x1, P2 ;  /* 0x00000000070fd211 */ /* 0x000fe200010f0c0a */
[----:B------:R3:W-:Y:S04]  /*21d10*/  @!P3 ST.E.128 desc[UR54][R4.64], RZ ;  /* 0x000000ff0400b985 */ /* 0x0007e8000c101d36 */
[----:B------:R3:W-:Y:S04]  /*21d20*/  @!P4 ST.E.128 desc[UR54][R8.64], RZ ;  /* 0x000000ff0800c985 */ /* 0x0007e8000c101d36 */
[----:B------:R3:W-:Y:S02]  /*21d30*/  @!P5 ST.E.128 desc[UR54][R14.64], RZ ;  /* 0x000000ff0e00d985 */ /* 0x0007e4000c101d36 */
.L_x_659:
[----:B------:R-:W-:Y:S05]  /*21d40*/  BSYNC B1 ;  /* 0x0000000000017941 */ /* 0x000fea0003800000 */
.L_x_658:
[----:B------:R-:W-:-:S03]  /*21d50*/  UMOV UR4, 0xffffffff ;  /* 0xffffffff00047882 */ /* 0x000fc60000000000 */
[----:B------:R-:W-:Y:S05]  /*21d60*/  BRA.DIV UR4, `(.L_x_660) ;  /* 0x0000009604b47947 */ /* 0x000fea000b800000 */
[----:B-1----:R1:W4:Y:S04]  /*21d70*/  SHFL.IDX PT, R0, R3, 0x1, 0x181f ;  /* 0x00381f0003007f89 */ /* 0x00232800000e0000 */
[----:B--23--:R1:W2:Y:S02]  /*21d80*/  SHFL.IDX PT, R14, R2, 0x1, 0x181f ;  /* 0x00381f00020e7f89 */ /* 0x00c2a400000e0000 */
.L_x_884:
[----:B------:R-:W-:Y:S01]  /*21d90*/  IADD3 R4, R6, 0x20, RZ ;  /* 0x0000002006047810 */ /* 0x000fe20007ffe0ff */
[----:B------:R-:W-:Y:S03]  /*21da0*/  BSSY B1, `(.L_x_661) ;  /* 0x0000015000017945 */ /* 0x000fe60003800000 */
        /* <DEDUP_REMOVED lines=14> */
[-C--:B----4-:R-:W-:Y:S02]  /*21e90*/  @!P3 LEA.HI.X R5, R234, R0.reuse, R12, 0x1, P0 ;  /* 0x00000000ea05b211 */ /* 0x090fe400000f0c0c */
[-C--:B------:R-:W-:Y:S02]  /*21ea0*/  @!P4 LEA.HI.X R9, R237, R0.reuse, R11, 0x1, P1 ;  /* 0x00000000ed09c211 */ /* 0x080fe400008f0c0b */
[----:B------:R-:W-:Y:S01]  /*21eb0*/  @!P5 LEA.HI.X R15, R7, R0, R10, 0x1, P2 ;  /* 0x00000000070fd211 */ /* 0x000fe200010f0c0a */
[----:B------:R3:W-:Y:S04]  /*21ec0*/  @!P3 ST.E.128 desc[UR54][R4.64], RZ ;  /* 0x000000ff0400b985 */ /* 0x0007e8000c101d36 */
[----:B------:R3:W-:Y:S04]  /*21ed0*/  @!P4 ST.E.128 desc[UR54][R8.64], RZ ;  /* 0x000000ff0800c985 */ /* 0x0007e8000c101d36 */
[----:B------:R3:W-:Y:S02]  /*21ee0*/  @!P5 ST.E.128 desc[UR54][R14.64], RZ ;  /* 0x000000ff0e00d985 */ /* 0x0007e4000c101d36 */
.L_x_662:
[----:B------:R-:W-:Y:S05]  /*21ef0*/  BSYNC B1 ;  /* 0x0000000000017941 */ /* 0x000fea0003800000 */
.L_x_661:
[----:B------:R-:W-:-:S03]  /*21f00*/  UMOV UR4, 0xffffffff ;  /* 0xffffffff00047882 */ /* 0x000fc60000000000 */
[----:B------:R-:W-:Y:S05]  /*21f10*/  BRA.DIV UR4, `(.L_x_663) ;  /* 0x0000009604907947 */ /* 0x000fea000b800000 */
[----:B----4-:R4:W0:Y:S04]  /*21f20*/  SHFL.IDX PT, R0, R3, 0x2, 0x181f ;  /* 0x00581f0003007f89 */ /* 0x01082800000e0000 */
[----:B--23--:R4:W2:Y:S02]  /*21f30*/  SHFL.IDX PT, R14, R2, 0x2, 0x181f ;  /* 0x00581f00020e7f89 */ /* 0x00c8a400000e0000 */
.L_x_888:
[----:B------:R-:W-:Y:S01]  /*21f40*/  VIADD R4, R6, 0x40 ;  /* 0x0000004006047836 */ /* 0x000fe20000000000 */
[----:B------:R-:W-:Y:S04]  /*21f50*/  BSSY B1, `(.L_x_664) ;  /* 0x0000015000017945 */ /* 0x000fe80003800000 */
        /* <DEDUP_REMOVED lines=14> */
[-C--:B0-----:R-:W-:Y:S02]  /*22040*/  @!P3 LEA.HI.X R5, R234, R0.reuse, R12, 0x1, P0 ;  /* 0x00000000ea05b211 */ /* 0x081fe400000f0c0c */
[-C--:B------:R-:W-:Y:S02]  /*22050*/  @!P4 LEA.HI.X R9, R237, R0.reuse, R11, 0x1, P1 ;  /* 0x00000000ed09c211 */ /* 0x080fe400008f0c0b */
[----:B------:R-:W-:Y:S01]  /*22060*/  @!P5 LEA.HI.X R15, R7, R0, R10, 0x1, P2 ;  /* 0x00000000070fd211 */ /* 0x000fe200010f0c0a */
[----:B------:R3:W-:Y:S04]  /*22070*/  @!P3 ST.E.128 desc[UR54][R4.64], RZ ;  /* 0x000000ff0400b985 */ /* 0x0007e8000c101d36 */
[----:B------:R3:W-:Y:S04]  /*22080*/  @!P4 ST.E.128 desc[UR54][R8.64], RZ ;  /* 0x000000ff0800c985 */ /* 0x0007e8000c101d36 */
[----:B------:R3:W-:Y:S02]  /*22090*/  @!P5 ST.E.128 desc[UR54][R14.64], RZ ;  /* 0x000000ff0e00d985 */ /* 0x0007e4000c101d36 */
.L_x_665:
[----:B------:R-:W-:Y:S05]  /*220a0*/  BSYNC B1 ;  /* 0x0000000000017941 */ /* 0x000fea0003800000 */
.L_x_664:
[----:B------:R-:W-:-:S03]  /*220b0*/  UMOV UR4, 0xffffffff ;  /* 0xffffffff00047882 */ /* 0x000fc60000000000 */
[----:B------:R-:W-:Y:S05]  /*220c0*/  BRA.DIV UR4, `(.L_x_666) ;  /* 0x00000096046c7947 */ /* 0x000fea000b800000 */
[----:B0-----:R0:W0:Y:S04]  /*220d0*/  SHFL.IDX PT, R0, R3, 0x3, 0x181f ;  /* 0x00781f0003007f89 */ /* 0x00102800000e0000 */
[----:B--23--:R2:W3:Y:S02]  /*220e0*/  SHFL.IDX PT, R14, R2, 0x3, 0x181f ;  /* 0x00781f00020e7f89 */ /* 0x00c4e400000e0000 */
.L_x_892:
[----:B-12-4-:R-:W-:-:S04]  /*220f0*/  IADD3 R2, R6, 0x60, RZ ;  /* 0x0000006006027810 */ /* 0x016fc80007ffe0ff */
        /* <DEDUP_REMOVED lines=11> */
[CC--:B---3--:R-:W-:Y:S02]  /*221b0*/  @!P3 LEA R2, P0, R234.reuse, R14.reuse, 0x1 ;  /* 0x0000000eea02b211 */ /* 0x0c8fe400078008ff */
        /* <DEDUP_REMOVED lines=8> */
.L_x_653:
[----:B------:R-:W-:Y:S05]  /*22240*/  BSYNC B0 ;  /* 0x0000000000007941 */ /* 0x000fea0003800000 */
.L_x_643:
[----:B0-----:R-:W5:Y:S01]  /*22250*/  LDL R0, [R1+0x1c] ;  /* 0x00001c0001007983 */ /* 0x001f620000100800 */
[----:B------:R-:W-:Y:S02]  /*22260*/  ULDC UR4, c[0x0][0xc3c] ;  /* 0x00030f0000047ab9 */ /* 0x000fe40000000800 */
[----:B-----5:R-:W-:-:S13]  /*22270*/  ISETP.GE.AND P0, PT, R0, UR4, PT ;  /* 0x0000000400007c0c */ /* 0x020fda000bf06270 */
[----:B------:R-:W-:Y:S05]  /*22280*/  @!P0 BRA `(.L_x_667) ;  /* 0xfffffdf0007c8947 */ /* 0x000fea000383ffff */
[----:B------:R-:W-:Y:S05]  /*22290*/  BRA `(.L_x_476) ;  /* 0x0000007000447947 */ /* 0x000fea0003800000 */
.L_x_474:
        /* <DEDUP_REMOVED lines=15> */
[----:B------:R-:W1:Y:S01]  /*22390*/  LDS.128 R16, [UR4+0x334d0] ;  /* 0x0334d004ff107984 */ /* 0x000e620008000c00 */
[----:B------:R-:W-:Y:S06]  /*223a0*/  BAR.ARV 0x4, 0x180 ;  /* 0x0106000000007b1d */ /* 0x000fec0000002000 */
[----:B------:R-:W-:Y:S05]  /*223b0*/  BRA `(.L_x_669) ;  /* 0x0000000400fc7947 */ /* 0x000fea0003800000 */
.L_x_668:
[----:B0-----:R-:W0:Y:S01]  /*223c0*/  S2R R2, SR_TID.X ;  /* 0x0000000000027919 */ /* 0x001e220000002100 */
[----:B------:R-:W-:Y:S01]  /*223d0*/  ULDC UR4, c[0x0][0xc3c] ;  /* 0x00030f0000047ab9 */ /* 0x000fe20000000800 */
[----:B------:R-:W1:Y:S01]  /*223e0*/  S2UR UR6, SR_CTAID.X ;  /* 0x00000000000679c3 */ /* 0x000e620000002500 */
[----:B------:R-:W-:Y:S01]  /*223f0*/  ULDC UR5, c[0x0][0xc38] ;  /* 0x00030e0000057ab9 */ /* 0x000fe20000000800 */
        /* <DEDUP_REMOVED lines=8> */
[C---:B------:R-:W-:Y:S01]  /*22480*/  ISETP.GE.U32.AND P2, PT, R5.reuse, 0x2, PT ;  /* 0x000000020500780c */ /* 0x040fe20003f46070 */
[----:B------:R-:W-:Y:S01]  /*22490*/  IMAD.MOV.U32 R16, RZ, RZ, RZ ;  /* 0x000000ffff107224 */ /* 0x000fe200078e00ff */
        /* <DEDUP_REMOVED lines=10> */
[----:B0-----:R-:W-:-:S04]  /*22540*/  SEL R3, R6, RZ, P3 ;  /* 0x000000ff06037207 */ /* 0x001fc80001800000 */
[----:B------:R-:W-:-:S05]  /*22550*/  IADD3 R3, R4, R3, RZ ;  /* 0x0000000304037210 */ /* 0x000fca0007ffe0ff */
[----:B------:R-:W0:Y:S02]  /*22560*/  SHFL.UP PT, R2, R3, 0x8, RZ ;  /* 0x0500000003027989 */ /* 0x000e2400000e00ff */
[----:B0-----:R-:W-:-:S05]  /*22570*/  SEL R2, R2, RZ, P4 ;  /* 0x000000ff02027207 */ /* 0x001fca0002000000 */
[----:B------:R-:W-:-:S05]  /*22580*/  IMAD.IADD R6, R3, 0x1, R2 ;  /* 0x0000000103067824 */ /* 0x000fca00078e0202 */
[----:B------:R-:W0:Y:S02]  /*22590*/  SHFL.UP PT, R2, R6, 0x10, RZ ;  /* 0x0600000006027989 */ /* 0x000e2400000e00ff */
[----:B0-----:R-:W-:-:S05]  /*225a0*/  SEL R7, R2, RZ, P5 ;  /* 0x000000ff02077207 */ /* 0x001fca0002800000 */
[----:B------:R-:W-:-:S05]  /*225b0*/  IMAD.IADD R2, R6, 0x1, R7 ;  /* 0x0000000106027824 */ /* 0x000fca00078e0207 */
[----:B------:R-:W0:Y:S02]  /*225c0*/  SHFL.IDX PT, R4, R2, 0x1f, 0x1f ;  /* 0x03e01f0002047f89 */ /* 0x000e2400000e0000 */
[----:B0-----:R-:W-:-:S04]  /*225d0*/  IMAD R4, R4, UR5, RZ ;  /* 0x0000000504047c24 */ /* 0x001fc8000f8e02ff */
[----:B------:R-:W-:Y:S01]  /*225e0*/  IMAD.MOV.U32 R7, RZ, RZ, R4 ;  /* 0x000000ffff077224 */ /* 0x000fe200078e0004 */
[----:B-1----:R-:W-:-:S13]  /*225f0*/  ISETP.GT.AND P6, PT, R4, UR6, PT ;  /* 0x0000000604007c0c */ /* 0x002fda000bfc4270 */
[----:B------:R-:W-:Y:S05]  /*22600*/  @P6 BRA `(.L_x_670) ;  /* 0x0000000000a06947 */ /* 0x000fea0003800000 */
[----:B------:R-:W0:Y:S01]  /*22610*/  LDC R6, c[0x0][0xc3c] ;  /* 0x00030f00ff067b82 */ /* 0x000e220000000800 */
[----:B------:R-:W-:Y:S01]  /*22620*/  IMAD.MOV.U32 R4, RZ, RZ, R7 ;  /* 0x000000ffff047224 */ /* 0x000fe200078e0007 */
[----:B------:R-:W-:Y:S01]  /*22630*/  UMOV UR4, URZ ;  /* 0x0000003f00047c82 */ /* 0x000fe20008000000 */
[----:B------:R-:W-:Y:S01]  /*22640*/  ULDC UR7, c[0x0][0xc3c] ;  /* 0x00030f0000077ab9 */ /* 0x000fe20000000800 */
[----:B------:R-:W-:-:S05]  /*22650*/  ULDC UR5, c[0x0][0xc38] ;  /* 0x00030e0000057ab9 */ /* 0x000fca0000000800 */
.L_x_674:
[----:B------:R-:W-:Y:S01]  /*22660*/  UIADD3 UR4, UR4, 0x1f, URZ ;  /* 0x0000001f04047890 */ /* 0x000fe2000fffe03f */
[----:B------:R-:W-:-:S05]  /*22670*/  MOV R19, UR7 ;  /* 0x0000000700137c02 */ /* 0x000fca0008000f00 */
[----:B0-----:R-:W-:-:S13]  /*22680*/  ISETP.LE.AND P6, PT, R6, UR4, PT ;  /* 0x0000000406007c0c */ /* 0x001fda000bfc3270 */
[----:B------:R-:W-:Y:S05]  /*22690*/  @P6 BRA `(.L_x_671) ;  /* 0x0000000400206947 */ /* 0x000fea0003800000 */
[----:B------:R-:W-:Y:S01]  /*226a0*/  VIADD R7, R5, UR4 ;  /* 0x0000000405077c36 */ /* 0x000fe20008000000 */
[----:B------:R-:W-:Y:S01]  /*226b0*/  BSSY B0, `(.L_x_672) ;  /* 0x0000007000007945 */ /* 0x000fe20003800000 */
[----:B------:R-:W-:-:S03]  /*226c0*/  IMAD.MOV.U32 R0, RZ, RZ, RZ ;  /* 0x000000ffff007224 */ /* 0x000fc600078e00ff */
[----:B------:R-:W-:-:S13]  /*226d0*/  ISETP.GE.OR P6, PT, R7, R6, !P0 ;  /* 0x000000060700720c */ /* 0x000fda00047c6670 */
[----:B------:R-:W-:Y:S05]  /*226e0*/  @P6 BRA `(.L_x_673) ;  /* 0x00000000000c6947 */ /* 0x000fea0003800000 */
[----:B------:R-:W0:Y:S02]  /*226f0*/  LDC.64 R2, c[0x0][0xc80] ;  /* 0x00032000ff027b82 */ /* 0x000e240000000a00 */
[----:B0-----:R-:W-:-:S05]  /*22700*/  IMAD.WIDE R2, R7, 0x4, R2 ;  /* 0x0000000407027825 */ /* 0x001fca00078e0202 */
[----:B------:R0:W5:Y:S02]  /*22710*/  LDG.E R0, desc[UR54][R2.64] ;  /* 0x0000003602007981 */ /* 0x000164000c1e1900 */
.L_x_673:
[----:B------:R-:W-:Y:S05]  /*22720*/  BSYNC B0 ;  /* 0x0000000000007941 */ /* 0x000fea0003800000 */
.L_x_672:
        /* <DEDUP_REMOVED lines=15> */
[----:B------:R-:W0:Y:S02]  /*22820*/  SHFL.IDX PT, R3, R9, 0x1f, 0x1f ;  /* 0x03e01f0009037f89 */ /* 0x000e2400000e0000 */
[----:B0-----:R-:W-:-:S04]  /*22830*/  IMAD R3, R3, UR5, RZ ;  /* 0x0000000503037c24 */ /* 0x001fc8000f8e02ff */
[----:B------:R-:W-:-:S05]  /*22840*/  IMAD.IADD R4, R3, 0x1, R4 ;  /* 0x0000000103047824 */ /* 0x000fca00078e0204 */
[----:B------:R-:W-:-:S13]  /*22850*/  ISETP.GT.AND P6, PT, R4, UR6, PT ;  /* 0x0000000604007c0c */ /* 0x000fda000bfc4270 */
[----:B------:R-:W-:Y:S05]  /*22860*/  @!P6 BRA `(.L_x_674) ;  /* 0xfffffffc007ce947 */ /* 0x000fea000383ffff */
[----:B------:R-:W-:Y:S02]  /*22870*/  IMAD.MOV.U32 R2, RZ, RZ, R9 ;  /* 0x000000ffff027224 */ /* 0x000fe400078e0009 */
[----:B------:R-:W-:-:S07]  /*22880*/  IMAD.MOV.U32 R7, RZ, RZ, R3 ;  /* 0x000000ffff077224 */ /* 0x000fce00078e0003 */
.L_x_670:
[----:B------:R-:W-:-:S04]  /*22890*/  IMAD.IADD R7, R4, 0x1, -R7 ;  /* 0x0000000104077824 */ /* 0x000fc800078e0a07 */
[----:B------:R-:W-:-:S05]  /*228a0*/  IMAD R3, R2, UR5, R7 ;  /* 0x0000000502037c24 */ /* 0x000fca000f8e0207 */
[----:B------:R-:W-:-:S13]  /*228b0*/  ISETP.GT.AND P0, PT, R3, UR6, PT ;  /* 0x0000000603007c0c */ /* 0x000fda000bf04270 */
[----:B------:R-:W-:-:S04]  /*228c0*/  VOTE.ANY R6, PT, !P0 ;  /* 0x0000000000067806 */ /* 0x000fc800040e0100 */
[----:B------:R-:W0:Y:S01]  /*228d0*/  POPC R19, R6 ;  /* 0x0000000600137309 */ /* 0x000e220000000000 */
[----:B------:R-:W-:Y:S01]  /*228e0*/  ISETP.NE.AND P0, PT, R6, RZ, PT ;  /* 0x000000ff0600720c */ /* 0x000fe20003f05270 */
[----:B0-----:R-:W0:Y:S02]  /*228f0*/  SHFL.IDX PT, R0, R0, R19, 0x1f ;  /* 0x00001f1300007589 */ /* 0x001e2400000e0000 */
[----:B0-----:R-:W-:-:S04]  /*22900*/  IABS R4, R0 ;  /* 0x0000000000047213 */ /* 0x001fc80000000000 */
[----:B------:R-:W0:Y:S08]  /*22910*/  I2F.RP R8, R4 ;  /* 0x0000000400087306 */ /* 0x000e300000209400 */
[----:B0-----:R-:W0:Y:S02]  /*22920*/  MUFU.RCP R8, R8 ;  /* 0x0000000800087308 */ /* 0x001e240000001000 */
[----:B0-----:R-:W-:-:S06]  /*22930*/  IADD3 R3, R8, 0xffffffe, RZ ;  /* 0x0ffffffe08037810 */ /* 0x001fcc0007ffe0ff */
[----:B------:R-:W0:Y:S02]  /*22940*/  F2I.FTZ.U32.TRUNC.NTZ R3, R3 ;  /* 0x0000000300037305 */ /* 0x000e24000021f000 */
[----:B0-----:R-:W-:Y:S01]  /*22950*/  IMAD.MOV R11, RZ, RZ, -R3 ;  /* 0x000000ffff0b7224 */ /* 0x001fe200078e0a03 */
[----:B------:R-:W-:Y:S06]  /*22960*/  @!P0 BRA `(.L_x_675) ;  /* 0x0000000000088947 */ /* 0x000fec0003800000 */
[----:B------:R-:W-:-:S05]  /*22970*/  VIADD R9, R19, 0xffffffff ;  /* 0xffffffff13097836 */ /* 0x000fca0000000000 */
[----:B------:R0:W1:Y:S02]  /*22980*/  SHFL.IDX PT, R16, R2, R9, 0x1f ;  /* 0x00001f0902107589 */ /* 0x00006400000e0000 */
.L_x_675:
[----:B-1----:R-:W-:Y:S01]  /*22990*/  IMAD R16, R16, UR5, R7 ;  /* 0x0000000510107c24 */ /* 0x002fe2000f8e0207 */
[----:B------:R-:W-:Y:S01]  /*229a0*/  IABS R6, R0 ;  /* 0x0000000000067213 */ /* 0x000fe20000000000 */
[----:B------:R-:W-:Y:S02]  /*229b0*/  IMAD R7, R11, R4, RZ ;  /* 0x000000040b077224 */ /* 0x000fe400078e02ff */
[----:B0-----:R-:W-:Y:S02]  /*229c0*/  IMAD.MOV.U32 R2, RZ, RZ, RZ ;  /* 0x000000ffff027224 */ /* 0x001fe400078e00ff */
[----:B------:R-:W-:Y:S02]  /*229d0*/  IMAD.MOV R6, RZ, RZ, -R6 ;  /* 0x000000ffff067224 */ /* 0x000fe400078e0a06 */
[----:B------:R-:W-:Y:S01]  /*229e0*/  IMAD.HI.U32 R2, R3, R7, R2 ;  /* 0x0000000703027227 */ /* 0x000fe200078e0002 */
[----:B------:R-:W-:-:S03]  /*229f0*/  IADD3 R7, -R16, UR6, RZ ;  /* 0x0000000610077c10 */ /* 0x000fc6000fffe1ff */
[----:B------:R-:W-:Y:S01]  /*22a00*/  VIADD R19, R19, UR4 ;  /* 0x0000000413137c36 */ /* 0x000fe20008000000 */
[----:B------:R-:W-:-:S05]  /*22a10*/  IABS R3, R7 ;  /* 0x0000000700037213 */ /* 0x000fca0000000000 */
[----:B------:R-:W-:-:S04]  /*22a20*/  IMAD.HI.U32 R2, R2, R3, RZ ;  /* 0x0000000302027227 */ /* 0x000fc800078e00ff */
[----:B------:R-:W-:-:S05]  /*22a30*/  IMAD R3, R2, R6, R3 ;  /* 0x0000000602037224 */ /* 0x000fca00078e0203 */
[----:B------:R-:W-:-:S13]  /*22a40*/  ISETP.GT.U32.AND P1, PT, R4, R3, PT ;  /* 0x000000030400720c */ /* 0x000fda0003f24070 */
[----:B------:R-:W-:Y:S01]  /*22a50*/  @!P1 IMAD.IADD R3, R3, 0x1, -R4 ;  /* 0x0000000103039824 */ /* 0x000fe200078e0a04 */
[----:B------:R-:W-:Y:S02]  /*22a60*/  @!P1 IADD3 R2, R2, 0x1, RZ ;  /* 0x0000000102029810 */ /* 0x000fe40007ffe0ff */
[----:B------:R-:W-:Y:S02]  /*22a70*/  ISETP.NE.AND P1, PT, R0, RZ, PT ;  /* 0x000000ff0000720c */ /* 0x000fe40003f25270 */
[----:B------:R-:W-:Y:S02]  /*22a80*/  ISETP.GE.U32.AND P0, PT, R3, R4, PT ;  /* 0x000000040300720c */ /* 0x000fe40003f06070 */
[----:B------:R-:W-:-:S04]  /*22a90*/  LOP3.LUT R3, R7, R0, RZ, 0x3c, !PT ;  /* 0x0000000007037212 */ /* 0x000fc800078e3cff */
[----:B------:R-:W-:-:S07]  /*22aa0*/  ISETP.GE.AND P2, PT, R3, RZ, PT ;  /* 0x000000ff0300720c */ /* 0x000fce0003f46270 */
[----:B------:R-:W-:-:S06]  /*22ab0*/  @P0 VIADD R2, R2, 0x1 ;  /* 0x0000000102020836 */ /* 0x000fcc0000000000 */
[----:B------:R-:W-:Y:S01]  /*22ac0*/  @!P2 IMAD.MOV R2, RZ, RZ, -R2 ;  /* 0x000000ffff02a224 */ /* 0x000fe200078e0a02 */
[----:B------:R-:W-:-:S05]  /*22ad0*/  @!P1 LOP3.LUT R2, RZ, R0, RZ, 0x33, !PT ;  /* 0x00000000ff029212 */ /* 0x000fca00078e33ff */
[--C-:B------:R-:W-:Y:S02]  /*22ae0*/  IMAD.MOV R17, RZ, RZ, -R2.reuse ;  /* 0x000000ffff117224 */ /* 0x100fe400078e0a02 */
[----:B------:R-:W-:Y:S02]  /*22af0*/  IMAD.MOV.U32 R18, RZ, RZ, R2 ;  /* 0x000000ffff127224 */ /* 0x000fe400078e0002 */
[----:B------:R-:W-:Y:S01]  /*22b00*/  IMAD R17, R0, R17, R7 ;  /* 0x0000001100117224 */ /* 0x000fe200078e0207 */
[----:B------:R-:W-:Y:S06]  /*22b10*/  BRA `(.L_x_676) ;  /* 0x00000000000c7947 */ /* 0x000fec0003800000 */
.L_x_671:
[----:B------:R-:W-:Y:S01]  /*22b20*/  MOV R17, RZ ;  /* 0x000000ff00117202 */ /* 0x000fe20000000f00 */
[----:B------:R-:W-:Y:S02]  /*22b30*/  IMAD.U32 R16, RZ, RZ, UR6 ;  /* 0x00000006ff107e24 */ /* 0x000fe4000f8e00ff */
[----:B------:R-:W-:-:S07]  /*22b40*/  IMAD.MOV.U32 R18, RZ, RZ, RZ ;  /* 0x000000ffff127224 */ /* 0x000fce00078e00ff */
.L_x_676:
[----:B------:R-:W-:-:S13]  /*22b50*/  ISETP.NE.AND P0, PT, R5, RZ, PT ;  /* 0x000000ff0500720c */ /* 0x000fda0003f05270 */
[----:B------:R-:W0:Y:S01]  /*22b60*/  @!P0 S2R R3, SR_CgaCtaId ;  /* 0x0000000000038919 */ /* 0x000e220000008800 */
[----:B------:R-:W-:-:S04]  /*22b70*/  @!P0 MOV R0, 0x400 ;  /* 0x0000040000008802 */ /* 0x000fc80000000f00 */
[----:B0-----:R-:W-:-:S05]  /*22b80*/  @!P0 LEA R0, R3, R0, 0x18 ;  /* 0x0000000003008211 */ /* 0x001fca00078ec0ff */
[----:B------:R2:W-:Y:S01]  /*22b90*/  @!P0 STS.128 [R0+0x334d0], R16 ;  /* 0x0334d01000008388 */ /* 0x0005e20000000c00 */
[----:B------:R-:W-:Y:S06]  /*22ba0*/  BAR.ARV 0x5, 0x180 ;  /* 0x0146000000007b1d */ /* 0x000fec0000002000 */
.L_x_669:
[----:B--2---:R-:W-:Y:S01]  /*22bb0*/  IMAD.MOV.U32 R0, RZ, RZ, 0x1 ;  /* 0x00000001ff007424 */ /* 0x004fe200078e00ff */
[----:B------:R2:W-:Y:S01]  /*22bc0*/  STL [R1+0xc], RZ ;  /* 0x00000cff01007387 */ /* 0x0005e20000100800 */
[----:B------:R-:W-:Y:S02]  /*22bd0*/  ULDC UR4, c[0x0][0xc3c] ;  /* 0x00030f0000047ab9 */ /* 0x000fe40000000800 */
[----:B-1----:R-:W-:Y:S01]  /*22be0*/  ISETP.GE.AND P0, PT, R19, UR4, PT ;  /* 0x0000000413007c0c */ /* 0x002fe2000bf06270 */
[----:B------:R2:W-:Y:S04]  /*22bf0*/  STL [R1+0x14], R0 ;  /* 0x0000140001007387 */ /* 0x0005e80000100800 */
[----:B------:R2:W-:Y:S08]  /*22c00*/  STL [R1+0x58], RZ ;  /* 0x000058ff01007387 */ /* 0x0005f00000100800 */
[----:B--2---:R-:W-:Y:S05]  /*22c10*/  @P0 BRA `(.L_x_677) ;  /* 0x0000006000e00947 */ /* 0x004fea0003800000 */
[----:B------:R-:W1:Y:S01]  /*22c20*/  S2R R10, SR_TID.X ;  /* 0x00000000000a7919 */ /* 0x000e620000002100 */
[----:B------:R-:W2:Y:S01]  /*22c30*/  S2UR UR5, SR_CgaCtaId ;  /* 0x00000000000579c3 */ /* 0x000ea20000008800 */
[----:B------:R-:W-:Y:S01]  /*22c40*/  UMOV UR4, 0x400 ;  /* 0x0000040000047882 */ /* 0x000fe20000000000 */
[----:B------:R-:W-:Y:S01]  /*22c50*/  BSSY B7, `(.L_x_677) ;  /* 0x0000634000077945 */ /* 0x000fe20003800000 */
[----:B------:R-:W-:Y:S01]  /*22c60*/  ULDC.64 UR40, c[0x0][0x198] ;  /* 0x0000660000287ab9 */ /* 0x000fe20000000a00 */
[----:B------:R-:W-:Y:S02]  /*22c70*/  ULOP3.LUT UR37, UR36, 0x1, URZ, 0xfc, !UPT ;  /* 0x0000000124257892 */ /* 0x000fe4000f8efc3f */
[----:B------:R-:W-:Y:S01]  /*22c80*/  ULOP3.LUT UR39, UR36, 0x2, URZ, 0xfc, !UPT ;  /* 0x0000000224277892 */ /* 0x000fe2000f8efc3f */
[----:B------:R-:W-:Y:S01]  /*22c90*/  ULDC UR38, c[0x0][0xc] ;  /* 0x0000030000267ab9 */ /* 0x000fe20000000800 */
[----:B--2---:R-:W-:Y:S01]  /*22ca0*/  ULEA UR4, UR5, UR4, 0x18 ;  /* 0x0000000405047291 */ /* 0x004fe2000f8ec03f */
[----:B-1----:R-:W-:Y:S01]  /*22cb0*/  IMAD.SHL.U32 R4, R10, 0x40, RZ ;  /* 0x000000400a047824 */ /* 0x002fe200078e00ff */
[----:B------:R-:W-:-:S02]  /*22cc0*/  SHF.R.U32.HI R3, RZ, 0x1, R10 ;  /* 0x00000001ff037819 */ /* 0x000fc4000001160a */
[----:B------:R-:W-:Y:S02]  /*22cd0*/  LOP3.LUT R9, R10, 0x7f, RZ, 0xc0, !PT ;  /* 0x0000007f0a097812 */ /* 0x000fe400078ec0ff */
[----:B------:R-:W-:Y:S02]  /*22ce0*/  LOP3.LUT R0, R4, 0x180, RZ, 0xc0, !PT ;  /* 0x0000018004007812 */ /* 0x000fe400078ec0ff */
[----:B------:R-:W-:Y:S02]  /*22cf0*/  SHF.L.U32 R5, R10, 0x1, RZ ;  /* 0x000000010a057819 */ /* 0x000fe400000006ff */
        /* <DEDUP_REMOVED lines=13> */
[----:B------:R0:W-:Y:S03]  /*22dd0*/  STL [R1+0x2c], R5 ;  /* 0x00002c0501007387 */ /* 0x0001e60000100800 */
[----:B------:R-:W-:-:S02]  /*22de0*/  LOP3.LUT R6, R3, 0x80, RZ, 0xc0, !PT ;  /* 0x0000008003067812 */ /* 0x000fc400078ec0ff */
[----:B------:R-:W-:Y:S01]  /*22df0*/  LOP3.LUT R8, R7, 0x60, R3, 0xf8, !PT ;  /* 0x0000006007087812 */ /* 0x000fe200078ef803 */
[----:B------:R-:W-:Y:S01]  /*22e00*/  IMAD.SHL.U32 R7, R10, 0x4, RZ ;  /* 0x000000040a077824 */ /* 0x000fe200078e00ff */
[----:B------:R-:W-:Y:S02]  /*22e10*/  LOP3.LUT R6, R6, 0x10, R10, 0xf8, !PT ;  /* 0x0000001006067812 */ /* 0x000fe400078ef80a */
[----:B0-----:R-:W-:Y:S02]  /*22e20*/  SHF.R.U32.HI R5, RZ, 0x2, R9 ;  /* 0x00000002ff057819 */ /* 0x001fe40000011609 */
[----:B------:R-:W-:Y:S02]  /*22e30*/  LOP3.LUT R6, R6, 0x10, R7, 0x78, !PT ;  /* 0x0000001006067812 */ /* 0x000fe400078e7807 */
[--C-:B------:R-:W-:Y:S02]  /*22e40*/  LOP3.LUT R7, R8, 0x100, R3.reuse, 0xf8, !PT ;  /* 0x0000010008077812 */ /* 0x100fe400078ef803 */
[----:B------:R-:W-:-:S02]  /*22e50*/  LOP3.LUT R5, R5, 0x60, R3, 0xf8, !PT ;  /* 0x0000006005057812 */ /* 0x000fc400078ef803 */
[----:B------:R-:W-:-:S05]  /*22e60*/  LOP3.LUT R4, R7, R6, RZ, 0xfc, !PT ;  /* 0x0000000607047212 */ /* 0x000fca00078efcff */
[----:B------:R0:W-:Y:S02]  /*22e70*/  STL [R1+0x28], R4 ;  /* 0x0000280401007387 */ /* 0x0001e40000100800 */
[----:B0-----:R-:W-:-:S05]  /*22e80*/  IMAD.U32 R4, RZ, RZ, UR4 ;  /* 0x00000004ff047e24 */ /* 0x001fca000f8e00ff */
[----:B------:R-:W-:Y:S01]  /*22e90*/  IADD3 R3, R4, R2, RZ ;  /* 0x0000000204037210 */ /* 0x000fe20007ffe0ff */
[----:B------:R-:W-:Y:S01]  /*22ea0*/  IMAD.MOV.U32 R2, RZ, RZ, 0x1 ;  /* 0x00000001ff027424 */ /* 0x000fe200078e00ff */
[----:B------:R-:W-:Y:S04]  /*22eb0*/  STL [R1+0x4], R4 ;  /* 0x0000040401007387 */ /* 0x000fe80000100800 */
[----:B------:R0:W-:Y:S04]  /*22ec0*/  STL [R1+0x34], R3 ;  /* 0x0000340301007387 */ /* 0x0001e80000100800 */
[----:B------:R-:W-:Y:S04]  /*22ed0*/  STL [R1+0x58], RZ ;  /* 0x000058ff01007387 */ /* 0x000fe80000100800 */
[----:B------:R1:W-:Y:S01]  /*22ee0*/  STL [R1+0x18], R2 ;  /* 0x0000180201007387 */ /* 0x0003e20000100800 */
[----:B0-----:R-:W-:-:S03]  /*22ef0*/  IMAD.MOV.U32 R3, RZ, RZ, 0x1 ;  /* 0x00000001ff037424 */ /* 0x001fc600078e00ff */
[----:B------:R0:W-:Y:S04]  /*22f00*/  STL [R1+0x10], RZ ;  /* 0x000010ff01007387 */ /* 0x0001e80000100800 */
[----:B------:R0:W-:Y:S01]  /*22f10*/  STL [R1+0xc], RZ ;  /* 0x00000cff01007387 */ /* 0x0001e20000100800 */
[----:B-1----:R-:W-:-:S03]  /*22f20*/  LOP3.LUT R2, R0, 0x40, RZ, 0xfc, !PT ;  /* 0x0000004000027812 */ /* 0x002fc600078efcff */
[----:B------:R0:W-:Y:S01]  /*22f30*/  STL [R1+0x14], R3 ;  /* 0x0000140301007387 */ /* 0x0001e20000100800 */
[----:B------:R-:W-:-:S07]  /*22f40*/  LOP3.LUT R0, R0, 0x80, RZ, 0xfc, !PT ;  /* 0x0000008000007812 */ /* 0x000fce00078efcff */
.L_x_793:
[----:B0-2---:R-:W0:Y:S02]  /*22f50*/  LDC.64 R2, c[0x0][0xc88] ;  /* 0x00032200ff027b82 */ /* 0x005e240000000a00 */
[----:B0-----:R-:W-:-:S05]  /*22f60*/  IMAD.WIDE R2, R19, 0x4, R2 ;  /* 0x0000000413027825 */ /* 0x001fca00078e0202 */
[----:B------:R-:W2:Y:S01]  /*22f70*/  LDG.E R15, desc[UR54][R2.64] ;  /* 0x00000036020f7981 */ /* 0x000ea2000c1e1900 */
[----:B------:R-:W-:Y:S05]  /*22f80*/  YIELD ;  /* 0x0000000000007946 */ /* 0x000fea0003800000 */
[----:B------:R-:W-:Y:S01]  /*22f90*/  ULDC.64 UR4, c[0x0][0xa28] ;  /* 0x00028a0000047ab9 */ /* 0x000fe20000000a00 */
[----:B---3--:R-:W-:Y:S01]  /*22fa0*/  IMAD.MOV.U32 R0, RZ, RZ, RZ ;  /* 0x000000ffff007224 */ /* 0x008fe200078e00ff */
[----:B------:R-:W-:Y:S01]  /*22fb0*/  ISETP.NE.U32.AND P0, PT, RZ, UR4, PT ;  /* 0x00000004ff007c0c */ /* 0x000fe2000bf05070 */
[----:B------:R-:W-:Y:S01]  /*22fc0*/  ULDC.64 UR10, c[0x0][0xa18] ;  /* 0x00028600000a7ab9 */ /* 0x000fe20000000a00 */
[----:B------:R-:W-:Y:S01]  /*22fd0*/  ULDC.64 UR8, c[0x0][0xa10] ;  /* 0x0002840000087ab9 */ /* 0x000fe20000000a00 */
[----:B------:R-:W-:Y:S01]  /*22fe0*/  ULDC.64 UR6, c[0x0][0xa08] ;  /* 0x0002820000067ab9 */ /* 0x000fe20000000a00 */
[----:B------:R-:W-:-:S02]  /*22ff0*/  ISETP.NE.AND.EX P0, PT, RZ, UR5, PT, P0 ;  /* 0x00000005ff007c0c */ /* 0x000fc4000bf05300 */
[----:B--2---:R-:W-:Y:S01]  /*23000*/  SHF.R.S32.HI R4, RZ, 0x1f, R15 ;  /* 0x0000001fff047819 */ /* 0x004fe2000001140f */
[----:B------:R-:W-:-:S10]  /*23010*/  IMAD.SHL.U32 R14, R15, 0x4, RZ ;  /* 0x000000040f0e7824 */ /* 0x000fd400078e00ff */
[C---:B------:R-:W-:Y:S01]  /*23020*/  @P0 LEA R2, P1, R15.reuse, UR4, 0x2 ;  /* 0x000000040f020c11 */ /* 0x040fe2000f8210ff */
[----:B------:R-:W-:Y:S03]  /*23030*/  STL [R1+0x30], R15 ;  /* 0x0000300f01007387 */ /* 0x000fe60000100800 */
[C-C-:B------:R-:W-:Y:S01]  /*23040*/  @P0 LEA.HI.X R3, R15.reuse, UR5, R4.reuse, 0x2, P1 ;  /* 0x000000050f030c11 */ /* 0x140fe200088f1404 */
[----:B------:R-:W-:Y:S01]  /*23050*/  ULDC.64 UR4, c[0x0][0xa00] ;  /* 0x0002800000047ab9 */ /* 0x000fe20000000a00 */
[----:B------:R0:W-:Y:S01]  /*23060*/  STL [R1+0x40], R4 ;  /* 0x0000400401007387 */ /* 0x0001e20000100800 */
[----:B------:R-:W-:Y:S02]  /*23070*/  ISETP.NE.U32.AND P2, PT, RZ, UR4, PT ;  /* 0x00000004ff007c0c */ /* 0x000fe4000bf45070 */
[----:B------:R-:W-:Y:S01]  /*23080*/  SHF.L.U64.HI R13, R15, 0x2, R4 ;  /* 0x000000020f0d7819 */ /* 0x000fe20000010204 */
[----:B-1----:R1:W5:Y:S01]  /*23090*/  @P0 LDG.E R0, desc[UR54][R2.64] ;  /* 0x0000003602000981 */ /* 0x002362000c1e1900 */
[----:B------:R-:W-:Y:S01]  /*230a0*/  ISETP.NE.AND.EX P2, PT, RZ, UR5, PT, P2 ;  /* 0x00000005ff007c0c */ /* 0x000fe2000bf45320 */
[----:B------:R-:W-:Y:S01]  /*230b0*/  IMAD.MOV.U32 R12, RZ, RZ, RZ ;  /* 0x000000ffff0c7224 */ /* 0x000fe200078e00ff */
[----:B------:R-:W-:Y:S01]  /*230c0*/  ISETP.NE.U32.AND P3, PT, RZ, UR10, PT ;  /* 0x0000000aff007c0c */ /* 0x000fe2000bf65070 */
[----:B------:R-:W-:Y:S01]  /*230d0*/  STL [R1], R14 ;  /* 0x0000000e01007387 */ /* 0x000fe20000100800 */
[----:B------:R-:W-:-:S02]  /*230e0*/  ISETP.NE.U32.AND P0, PT, RZ, UR6, PT ;  /* 0x00000006ff007c0c */ /* 0x000fc4000bf05070 */
[C---:B0-----:R-:W-:Y:S01]  /*230f0*/  IADD3 R4, P4, R14.reuse, UR4, RZ ;  /* 0x000000040e047c10 */ /* 0x041fe2000ff9e0ff */
[----:B------:R-:W-:Y:S01]  /*23100*/  STL [R1+0x20], R13 ;  /* 0x0000200d01007387 */ /* 0x000fe20000100800 */
[----:B------:R-:W-:Y:S02]  /*23110*/  ISETP.NE.AND.EX P3, PT, RZ, UR11, PT, P3 ;  /* 0x0000000bff007c0c */ /* 0x000fe4000bf65330 */
[----:B-1----:R-:W-:Y:S02]  /*23120*/  CS2R R2, SRZ ;  /* 0x0000000000027805 */ /* 0x002fe4000001ff00 */
[C---:B------:R-:W-:Y:S02]  /*23130*/  IADD3.X R5, R13.reuse, UR5, RZ, P4, !PT ;  /* 0x000000050d057c10 */ /* 0x040fe4000a7fe4ff */
[----:B------:R-:W-:Y:S02]  /*23140*/  IADD3 R6, P4, R14, UR8, RZ ;  /* 0x000000080e067c10 */ /* 0x000fe4000ff9e0ff */
[----:B------:R-:W-:Y:S01]  /*23150*/  ISETP.NE.U32.AND P1, PT, RZ, UR8, PT ;  /* 0x00000008ff007c0c */ /* 0x000fe2000bf25070 */
[----:B------:R-:W2:Y:S01]  /*23160*/  @P2 LDG.E R2, desc[UR54][R4.64] ;  /* 0x0000003604022981 */ /* 0x000ea2000c1e1900 */
[----:B------:R-:W-:Y:S01]  /*23170*/  IADD3.X R7, R13, UR9, RZ, P4, !PT ;  /* 0x000000090d077c10 */ /* 0x000fe2000a7fe4ff */
[----:B------:R-:W-:Y:S01]  /*23180*/  ULDC UR4, c[0x0][0x288] ;  /* 0x0000a20000047ab9 */ /* 0x000fe20000000800 */
[----:B------:R-:W-:-:S02]  /*23190*/  ISETP.NE.AND.EX P0, PT, RZ, UR7, PT, P0 ;  /* 0x00000007ff007c0c */ /* 0x000fc4000bf05300 */
[----:B------:R-:W-:Y:S02]  /*231a0*/  ISETP.NE.AND.EX P1, PT, RZ, UR9, PT, P1 ;  /* 0x00000009ff007c0c */ /* 0x000fe4000bf25310 */
[C---:B------:R-:W-:Y:S02]  /*231b0*/  @P3 IADD3 R10, P4, R14.reuse, UR10, RZ ;  /* 0x0000000a0e0a3c10 */ /* 0x040fe4000ff9e0ff */
[----:B------:R-:W-:Y:S02]  /*231c0*/  IADD3 R8, P5, R14, UR6, RZ ;  /* 0x000000060e087c10 */ /* 0x000fe4000ffbe0ff */
[C---:B------:R-:W-:Y:S02]  /*231d0*/  @P3 IADD3.X R11, R13.reuse, UR11, RZ, P4, !PT ;  /* 0x0000000b0d0b3c10 */ /* 0x040fe4000a7fe4ff */
[----:B------:R-:W-:-:S05]  /*231e0*/  IADD3.X R9, R13, UR7, RZ, P5, !PT ;  /* 0x000000070d097c10 */ /* 0x000fca000affe4ff */
[----:B------:R-:W5:Y:S04]  /*231f0*/  @P0 LDG.E R12, desc[UR54][R8.64] ;  /* 0x00000036080c0981 */ /* 0x000f68000c1e1900 */
[----:B------:R-:W5:Y:S04]  /*23200*/  @P1 LDG.E R3, desc[UR54][R6.64] ;  /* 0x0000003606031981 */ /* 0x000f68000c1e1900 */
[----:B--2---:R0:W-:Y:S02]  /*23210*/  STL [R1+0x38], R2 ;  /* 0x0000380201007387 */ /* 0x0041e40000100800 */
[----:B0-----:R-:W-:Y:S01]  /*23220*/  MOV R2, UR4 ;  /* 0x0000000400027c02 */ /* 0x001fe20008000f00 */
[----:B------:R-:W-:-:S05]  /*23230*/  ULDC.64 UR4, c[0x0][0x418] ;  /* 0x0001060000047ab9 */ /* 0x000fca0000000a00 */
[----:B------:R0:W2:Y:S01]  /*23240*/  @P3 LDG.E R2, desc[UR54][R10.64] ;  /* 0x000000360a023981 */ /* 0x0000a2000c1e1900 */
[----:B------:R-:W-:-:S03]  /*23250*/  UISETP.NE.U32.AND UP0, UPT, UR4, URZ, UPT ;  /* 0x0000003f0400728c */ /* 0x000fc6000bf05070 */
[----:B------:R-:W-:Y:S01]  /*23260*/  ULDC UR4, c[0x0][0x424] ;  /* 0x0001090000047ab9 */ /* 0x000fe20000000800 */
[----:B------:R-:W-:-:S03]  /*23270*/  UISETP.NE.AND.EX UP0, UPT, UR5, URZ, UPT, UP0 ;  /* 0x0000003f0500728c */ /* 0x000fc6000bf05300 */
[----:B------:R-:W-:Y:S01]  /*23280*/  ULDC UR5, c[0x0][0x2f0] ;  /* 0x0000bc0000057ab9 */ /* 0x000fe20000000800 */
[----:B------:R-:W-:-:S04]  /*23290*/  USEL UR4, UR4, 0x1, UP0 ;  /* 0x0000000104047887 */ /* 0x000fc80008000000 */
[----:B------:R-:W-:-:S03]  /*232a0*/  UIMAD UR4, UR4, UR5, URZ ;  /* 0x00000005040472a4 */ /* 0x000fc6000f8e023f */
[----:B------:R-:W-:Y:S02]  /*232b0*/  ULDC UR5, c[0x0][0x348] ;  /* 0x0000d20000057ab9 */ /* 0x000fe40000000800 */
[----:B0-----:R-:W-:Y:S01]  /*232c0*/  IMAD.U32 R10, RZ, RZ, UR5 ;  /* 0x00000005ff0a7e24 */ /* 0x001fe2000f8e00ff */
[----:B--2---:R0:W-:Y:S02]  /*232d0*/  STL [R1+0x4c], R2 ;  /* 0x00004c0201007387 */ /* 0x0041e40000100800 */
[----:B0-----:R-:W-:Y:S01]  /*232e0*/  IMAD.U32 R2, RZ, RZ, UR4 ;  /* 0x00000004ff027e24 */ /* 0x001fe2000f8e00ff */
[----:B------:R-:W-:Y:S06]  /*232f0*/  @P3 BRA `(.L_x_678) ;  /* 0x0000000000143947 */ /* 0x000fec0003800000 */
[----:B------:R-:W-:Y:S05]  /*23300*/  @!P2 BRA `(.L_x_678) ;  /* 0x000000000010a947 */ /* 0x000fea0003800000 */
[----:B------:R-:W2:Y:S04]  /*23310*/  LDG.E R11, desc[UR54][R4.64] ;  /* 0x00000036040b7981 */ /* 0x000ea8000c1e1900 */
[----:B------:R-:W2:Y:S02]  /*23320*/  LDG.E R4, desc[UR54][R4.64+0x4] ;  /* 0x0000043604047981 */ /* 0x000ea4000c1e1900 */
[----:B--2---:R-:W-:-:S05]  /*23330*/  IMAD.IADD R4, R4, 0x1, -R11 ;  /* 0x0000000104047824 */ /* 0x004fca00078e0a0b */
[----:B------:R0:W-:Y:S02]  /*23340*/  STL [R1+0x4c], R4 ;  /* 0x00004c0401007387 */ /* 0x0001e40000100800 */
.L_x_678:
[----:B------:R-:W-:Y:S01]  /*23350*/  IMAD.MOV.U32 R11, RZ, RZ, R15 ;  /* 0x000000ffff0b7224 */ /* 0x000fe200078e000f */
[----:B------:R-:W-:Y:S01]  /*23360*/  ULDC.64 UR4, c[0x0][0xa20] ;  /* 0x0002880000047ab9 */ /* 0x000fe20000000a00 */
[----:B0----5:R-:W-:Y:S01]  /*23370*/  IMAD.IADD R4, R12, 0x1, R0 ;  /* 0x000000010c047824 */ /* 0x021fe200078e0200 */
[----:B------:R-:W-:Y:S02]  /*23380*/  ISETP.NE.U32.AND P2, PT, RZ, UR4, PT ;  /* 0x00000004ff007c0c */ /* 0x000fe4000bf45070 */
[----:B------:R0:W-:Y:S02]  /*23390*/  STL [R1+0x1c], R11 ;  /* 0x00001c0b01007387 */ /* 0x0001e40000100800 */
[----:B------:R-:W-:Y:S02]  /*233a0*/  ISETP.NE.AND.EX P2, PT, RZ, UR5, PT, P2 ;  /* 0x00000005ff007c0c */ /* 0x000fe4000bf45320 */
[----:B------:R0:W-:Y:S11]  /*233b0*/  STL [R1+0x24], R4 ;  /* 0x0000240401007387 */ /* 0x0001f60000100800 */
[----:B0-----:R-:W-:Y:S05]  /*233c0*/  @!P2 BRA `(.L_x_679) ;  /* 0x000000000010a947 */ /* 0x001fea0003800000 */
[----:B------:R-:W-:-:S04]  /*233d0*/  IADD3 R4, P0, R14, UR4, RZ ;  /* 0x000000040e047c10 */ /* 0x000fc8000ff1e0ff */
[----:B------:R-:W-:-:S05]  /*233e0*/  IADD3.X R5, R13, UR5, RZ, P0, !PT ;  /* 0x000000050d057c10 */ /* 0x000fca00087fe4ff */
[----:B------:R0:W5:Y:S01]  /*233f0*/  LDG.E R2, desc[UR54][R4.64] ;  /* 0x0000003604027981 */ /* 0x000162000c1e1900 */
[----:B------:R-:W-:Y:S05]  /*23400*/  BRA `(.L_x_680) ;  /* 0x0000000000107947 */ /* 0x000fea0003800000 */
.L_x_679:
[----:B------:R-:W-:Y:S05]  /*23410*/  @!P0 BRA `(.L_x_680) ;  /* 0x00000000000c8947 */ /* 0x000fea0003800000 */
[----:B------:R-:W2:Y:S04]  /*23420*/  LDG.E R4, desc[UR54][R8.64] ;  /* 0x0000003608047981 */ /* 0x000ea8000c1e1900 */
[----:B------:R-:W2:Y:S02]  /*23430*/  LDG.E R2, desc[UR54][R8.64+0x4] ;  /* 0x0000043608027981 */ /* 0x000ea4000c1e1900 */
[----:B--2---:R-:W-:-:S07]  /*23440*/  IADD3 R2, -R4, R2, RZ ;  /* 0x0000000204027210 */ /* 0x004fce0007ffe1ff */
.L_x_680:
[----:B-----5:R-:W-:Y:S02]  /*23450*/  IMAD.IADD R0, R2, 0x1, -R0 ;  /* 0x0000000102007824 */ /* 0x020fe400078e0a00 */
[----:B------:R-:W2:Y:S04]  /*23460*/  @P1 LDG.E R2, desc[UR54][R6.64] ;  /* 0x0000003606021981 */ /* 0x000ea8000c1e1900 */
[----:B------:R-:W2:Y:S01]  /*23470*/  @P1 LDG.E R6, desc[UR54][R6.64+0x4] ;  /* 0x0000043606061981 */ /* 0x000ea2000c1e1900 */
[----:B------:R-:W-:Y:S01]  /*23480*/  BSSY B0, `(.L_x_681) ;  /* 0x000016c000007945 */ /* 0x000fe20003800000 */
[----:B--2---:R-:W-:-:S04]  /*23490*/  @P1 IMAD.IADD R10, R6, 0x1, -R2 ;  /* 0x00000001060a1824 */ /* 0x004fc800078e0a02 */
[----:B0-----:R-:W-:-:S04]  /*234a0*/  IMAD.IADD R4, R0, 0x1, R10 ;  /* 0x0000000100047824 */ /* 0x001fc800078e020a */
[----:B------:R-:W-:Y:S01]  /*234b0*/  VIADD R2, R4, 0x9f ;  /* 0x0000009f04027836 */ /* 0x000fe20000000000 */
[----:B------:R0:W-:Y:S03]  /*234c0*/  STL [R1+0x44], R4 ;  /* 0x0000440401007387 */ /* 0x0001e60000100800 */
[----:B------:R-:W-:-:S05]  /*234d0*/  IMAD.HI R2, R2, 0x66666667, RZ ;  /* 0x6666666702027827 */ /* 0x000fca00078e02ff */
[----:B0-----:R-:W-:-:S04]  /*234e0*/  SHF.R.U32.HI R4, RZ, 0x1f, R2 ;  /* 0x0000001fff047819 */ /* 0x001fc80000011602 */
[----:B------:R-:W-:-:S05]  /*234f0*/  LEA.HI.SX32 R5, R2, R4, 0x1a ;  /* 0x0000000402057211 */ /* 0x000fca00078fd2ff */
[--C-:B------:R-:W-:Y:S01]  /*23500*/  IMAD R2, R5, 0xa0, -R0.reuse ;  /* 0x000000a005027824 */ /* 0x100fe200078e0a00 */
[----:B------:R0:W-:Y:S01]  /*23510*/  STL [R1+0x48], R5 ;  /* 0x0000480501007387 */ /* 0x0001e20000100800 */
[----:B------:R-:W-:-:S03]  /*23520*/  IMAD.MOV R0, RZ, RZ, -R0 ;  /* 0x000000ffff007224 */ /* 0x000fc600078e0a00 */
[----:B------:R-:W-:Y:S02]  /*23530*/  VIMNMX R10, R2, R10, PT ;  /* 0x0000000a020a7248 */ /* 0x000fe40003fe0100 */
[----:B------:R-:W-:-:S04]  /*23540*/  VIMNMX R0, RZ, R0, !PT ;  /* 0x00000000ff007248 */ /* 0x000fc80007fe0100 */
[----:B------:R-:W-:Y:S01]  /*23550*/  ISETP.GT.AND P0, PT, R10, R0, PT ;  /* 0x000000000a00720c */ /* 0x000fe20003f04270 */
[----:B0-----:R-:W-:-:S05]  /*23560*/  IMAD.WIDE.U32 R4, R0, -0x33333333, RZ ;  /* 0xcccccccd00047825 */ /* 0x001fca00078e00ff */
[----:B------:R-:W-:-:S05]  /*23570*/  SHF.R.U32.HI R2, RZ, 0x7, R5 ;  /* 0x00000007ff027819 */ /* 0x000fca0000011605 */
[----:B------:R-:W-:Y:S02]  /*23580*/  IMAD.MOV.U32 R9, RZ, RZ, R2 ;  /* 0x000000ffff097224 */ /* 0x000fe400078e0002 */
[----:B------:R-:W-:-:S05]  /*23590*/  @P0 IADD3 R10, R10, 0x9f, RZ ;  /* 0x0000009f0a0a0810 */ /* 0x000fca0007ffe0ff */
[----:B------:R-:W-:-:S05]  /*235a0*/  @P0 IMAD.HI R0, R10, 0x66666667, RZ ;  /* 0x666666670a000827 */ /* 0x000fca00078e02ff */
[----:B------:R-:W-:-:S04]  /*235b0*/  @P0 SHF.R.U32.HI R4, RZ, 0x1f, R0 ;  /* 0x0000001fff040819 */ /* 0x000fc80000011600 */
[----:B------:R-:W-:Y:S02]  /*235c0*/  @P0 LEA.HI.SX32 R9, R0, R4, 0x1a ;  /* 0x0000000400090211 */ /* 0x000fe400078fd2ff */
[----:B------:R-:W-:Y:S02]  /*235d0*/  PLOP3.LUT P0, PT, PT, PT, PT, 0x80, 0x0 ;  /* 0x000000000000781c */ /* 0x000fe40003f0f070 */
[----:B------:R-:W-:-:S13]  /*235e0*/  ISETP.GT.AND P2, PT, R9, R2, PT ;  /* 0x000000020900720c */ /* 0x000fda0003f44270 */
[----:B------:R-:W-:Y:S05]  /*235f0*/  @!P2 BRA `(.L_x_682) ;  /* 0x000000140050a947 */ /* 0x000fea0003800000 */
[----:B------:R-:W-:Y:S01]  /*23600*/  UMOV UR4, 0xffffffff ;  /* 0xffffffff00047882 */ /* 0x000fe20000000000 */
[----:B------:R-:W-:Y:S02]  /*23610*/  SEL R0, R11, RZ, !P1 ;  /* 0x000000ff0b007207 */ /* 0x000fe40004800000 */
[----:B------:R-:W-:Y:S05]  /*23620*/  BRA.DIV UR4, `(.L_x_683) ;  /* 0x00000082045c7947 */ /* 0x000fea000b800000 */
[----:B------:R-:W0:Y:S02]  /*23630*/  S2R R4, SR_TID.X ;  /* 0x0000000000047919 */ /* 0x000e240000002100 */
[----:B0-----:R-:W-:-:S04]  /*23640*/  SHF.R.U32.HI R4, RZ, 0x5, R4 ;  /* 0x00000005ff047819 */ /* 0x001fc80000011604 */
[----:B------:R-:W-:-:S05]  /*23650*/  LOP3.LUT R4, R4, 0x3, RZ, 0xc0, !PT ;  /* 0x0000000304047812 */ /* 0x000fca00078ec0ff */
[----:B------:R0:W1:Y:S02]  /*23660*/  SHFL.IDX PT, R14, R4, RZ, 0x1f ;  /* 0x00001fff040e7589 */ /* 0x00006400000e0000 */
.L_x_895:
[----:B-1----:R-:W-:Y:S02]  /*23670*/  ISETP.NE.AND P0, PT, R14, RZ, PT ;  /* 0x000000ff0e00720c */ /* 0x002fe40003f05270 */
[----:B------:R-:W-:-:S11]  /*23680*/  PLOP3.LUT P6, PT, PT, PT, PT, 0x8, 0x0 ;  /* 0x000000000000781c */ /* 0x000fd60003fce170 */
[----:B------:R-:W-:Y:S05]  /*23690*/  @P0 BRA `(.L_x_684) ;  /* 0x00000000000c0947 */ /* 0x000fea0003800000 */
[----:B------:R-:W-:-:S03]  /*236a0*/  UMOV UR4, 0xffffffff ;  /* 0xffffffff00047882 */ /* 0x000fc60000000000 */
[----:B------:R-:W-:Y:S05]  /*236b0*/  BRA.DIV UR4, `(.L_x_685) ;  /* 0x00000082046c7947 */ /* 0x000fea000b800000 */
[----:B------:R-:W-:-:S13]  /*236c0*/  ELECT P6, URZ, PT ;  /* 0x00000000003f782f */ /* 0x000fda00038c0000 */
.L_x_684:
[----:B0-----:R-:W2:Y:S04]  /*236d0*/  LDL R4, [R1+0x58] ;  /* 0x0000580001047983 */ /* 0x001ea80000100800 */
[----:B------:R-:W3:Y:S01]  /*236e0*/  LDL R6, [R1+0x4] ;  /* 0x0000040001067983 */ /* 0x000ee20000100800 */
[----:B------:R-:W-:Y:S01]  /*236f0*/  BSSY B1, `(.L_x_686) ;  /* 0x0000008000017945 */ /* 0x000fe20003800000 */
[----:B--2---:R-:W-:-:S05]  /*23700*/  VIADD R4, R4, 0x1 ;  /* 0x0000000104047836 */ /* 0x004fca0000000000 */
[----:B------:R-:W-:-:S04]  /*23710*/  LEA.HI R5, R4, R4, RZ, 0x1 ;  /* 0x0000000404057211 */ /* 0x000fc800078f08ff */
[----:B------:R-:W-:-:S05]  /*23720*/  LOP3.LUT R5, R5, 0xfffffffe, RZ, 0xc0, !PT ;  /* 0xfffffffe05057812 */ /* 0x000fca00078ec0ff */
[----:B------:R-:W-:-:S05]  /*23730*/  IMAD.IADD R4, R4, 0x1, -R5 ;  /* 0x0000000104047824 */ /* 0x000fca00078e0a05 */
[----:B------:R-:W-:-:S04]  /*23740*/  SHF.L.U32 R4, R4, 0x1f, RZ ;  /* 0x0000001f04047819 */ /* 0x000fc800000006ff */
[----:B---3--:R-:W0:Y:S02]  /*23750*/  SYNCS.PHASECHK.TRANS64.TRYWAIT P0, [R6+URZ+0x33420], R4 ;  /* 0x03342004060075a7 */ /* 0x008e24000800017f */
[----:B0-----:R-:W-:Y:S05]  /*23760*/  @!P0 BRA `(.L_x_687) ;  /* 0x0000008000608947 */ /* 0x001fea0003800000 */
.L_x_898:
[----:B------:R-:W-:Y:S05]  /*23770*/  BSYNC B1 ;  /* 0x0000000000017941 */ /* 0x000fea0003800000 */
.L_x_686:
[----:B------:R-:W-:Y:S04]  /*23780*/  BSSY B1, `(.L_x_688) ;  /* 0x0000091000017945 */ /* 0x000fe80003800000 */
[----:B------:R-:W-:Y:S05]  /*23790*/  @!P6 BRA `(.L_x_689) ;  /* 0x00000008003ce947 */ /* 0x000fea0003800000 */
[----:B------:R-:W2:Y:S04]  /*237a0*/  LDL R6, [R1+0x4] ;  /* 0x0000040001067983 */ /* 0x000ea80000100800 */
[----:B------:R-:W3:Y:S01]  /*237b0*/  LDL R7, [R1+0x18] ;  /* 0x0000180001077983 */ /* 0x000ee20000100800 */
[----:B0-----:R-:W0:Y:S01]  /*237c0*/  S2R R5, SR_TID.X ;  /* 0x0000000000057919 */ /* 0x001e220000002100 */
[----:B--2---:R-:W-:Y:S02]  /*237d0*/  IMAD.MOV.U32 R8, RZ, RZ, R6 ;  /* 0x000000ffff087224 */ /* 0x004fe400078e0006 */
[----:B------:R-:W2:Y:S01]  /*237e0*/  LDL R6, [R1+0x10] ;  /* 0x0000100001067983 */ /* 0x000ea20000100800 */
[----:B---3--:R-:W-:Y:S01]  /*237f0*/  SHF.L.U32 R10, R7, 0x1f, RZ ;  /* 0x0000001f070a7819 */ /* 0x008fe200000006ff */
[----:B------:R-:W-:Y:S01]  /*23800*/  BSSY B2, `(.L_x_690) ;  /* 0x0000006000027945 */ /* 0x000fe20003800000 */
[----:B0-----:R-:W-:-:S04]  /*23810*/  LOP3.LUT R5, R5, 0x7f, RZ, 0xc0, !PT ;  /* 0x0000007f05057812 */ /* 0x001fc800078ec0ff */
[----:B------:R-:W-:Y:S01]  /*23820*/  ISETP.NE.AND P1, PT, R5, RZ, PT ;  /* 0x000000ff0500720c */ /* 0x000fe20003f25270 */
[----:B--2---:R-:W-:-:S04]  /*23830*/  IMAD R6, R6, 0x8, R8 ;  /* 0x0000000806067824 */ /* 0x004fc800078e0208 */
[----:B------:R-:W0:Y:S02]  /*23840*/  SYNCS.PHASECHK.TRANS64.TRYWAIT P0, [R6+URZ+0x334a0], R10 ;  /* 0x0334a00a060075a7 */ /* 0x000e24000800017f */
[----:B0-----:R-:W-:Y:S06]  /*23850*/  @!P0 BRA `(.L_x_691) ;  /* 0x00000080003c8947 */ /* 0x001fec0003800000 */
.L_x_899:
[----:B------:R-:W-:Y:S05]  /*23860*/  BSYNC B2 ;  /* 0x0000000000027941 */ /* 0x000fea0003800000 */
.L_x_690:
[----:B------:R-:W-:Y:S04]  /*23870*/  BSSY B2, `(.L_x_692) ;  /* 0x0000009000027945 */ /* 0x000fe80003800000 */
[----:B------:R-:W-:Y:S05]  /*23880*/  @P1 BRA `(.L_x_693) ;  /* 0x00000000001c1947 */ /* 0x000fea0003800000 */
[----:B------:R-:W1:Y:S02]  /*23890*/  S2R R4, SR_TID.X ;  /* 0x0000000000047919 */ /* 0x000e640000002100 */
[----:B-1----:R-:W-:Y:S02]  /*238a0*/  LOP3.LUT R5, R4, 0x1f, RZ, 0xc0, !PT ;  /* 0x0000001f04057812 */ /* 0x002fe400078ec0ff */
[----:B------:R-:W-:Y:S02]  /*238b0*/  MOV R4, 0x7800 ;  /* 0x0000780000047802 */ /* 0x000fe40000000f00 */
[----:B------:R-:W-:Y:S02]  /*238c0*/  ISETP.NE.AND P0, PT, R5, RZ, PT ;  /* 0x000000ff0500720c */ /* 0x000fe40003f05270 */
[----:B------:R1:W-:Y:S11]  /*238d0*/  SYNCS.ARRIVE.TRANS64 RZ, [R6+URZ+0x33490], R4 ;  /* 0x0334900406ff79a7 */ /* 0x0003f6000800003f */
[----:B-1----:R-:W-:Y:S05]  /*238e0*/  @!P0 BRA `(.L_x_693) ;  /* 0x0000000000048947 */ /* 0x002fea0003800000 */
[----:B------:R-:W-:Y:S01]  /*238f0*/  BPT.TRAP 0x1 ;  /* 0x000000040000795c */ /* 0x000fe20000300000 */
.L_x_693:
[----:B------:R-:W-:Y:S05]  /*23900*/  BSYNC B2 ;  /* 0x0000000000027941 */ /* 0x000fea0003800000 */
.L_x_692:
[----:B------:R-:W2:Y:S04]  /*23910*/  LDL R7, [R1+0x4] ;  /* 0x0000040001077983 */ /* 0x000ea80000100800 */
[----:B------:R-:W2:Y:S01]  /*23920*/  LDL R4, [R1+0x10] ;  /* 0x0000100001047983 */ /* 0x000ea20000100800 */
[----:B------:R-:W-:Y:S01]  /*23930*/  IMAD.MOV.U32 R14, RZ, RZ, RZ ;  /* 0x000000ffff0e7224 */ /* 0x000fe200078e00ff */
[----:B------:R-:W-:Y:S01]  /*23940*/  UIADD3 UR4, UP0, UR40, 0x570, URZ ;  /* 0x0000057028047890 */ /* 0x000fe2000ff1e03f */
[----:B------:R-:W-:Y:S01]  /*23950*/  IMAD R5, R9, 0xa0, R3 ;  /* 0x000000a009057824 */ /* 0x000fe200078e0203 */
[----:B------:R-:W-:Y:S01]  /*23960*/  PLOP3.LUT P0, PT, PT, PT, PT, 0x80, 0x0 ;  /* 0x000000000000781c */ /* 0x000fe20003f0f070 */
[----:B------:R-:W-:Y:S01]  /*23970*/  UMOV UR6, 0x0 ;  /* 0x0000000000067882 */ /* 0x000fe20000000000 */
[----:B------:R-:W-:Y:S01]  /*23980*/  R2UR UR10, R14 ;  /* 0x000000000e0a72ca */ /* 0x000fe200000e0000 */
[----:B------:R-:W-:Y:S01]  /*23990*/  VIADD R5, R5, 0xffffff60 ;  /* 0xffffff6005057836 */ /* 0x000fe20000000000 */
[----:B------:R-:W-:Y:S01]  /*239a0*/  UIADD3.X UR5, URZ, UR41, URZ, UP0, !UPT ;  /* 0x000000293f057290 */ /* 0x000fe200087fe43f */
[----:B------:R-:W-:Y:S01]  /*239b0*/  UMOV UR7, 0x12f00000 ;  /* 0x12f0000000077882 */ /* 0x000fe20000000000 */
[----:B--2---:R-:W-:-:S02]  /*239c0*/  IMAD R8, R4, 0x7800, R7 ;  /* 0x0000780004087824 */ /* 0x004fc400078e0207 */
[----:B------:R-:W-:Y:S02]  /*239d0*/  VIADD R4, R6, 0x33490 ;  /* 0x0003349006047836 */ /* 0x000fe40000000000 */
[----:B------:R-:W-:-:S07]  /*239e0*/  VIADD R7, R8, 0x24200 ;  /* 0x0002420008077836 */ /* 0x000fce0000000000 */
.L_x_694:
[----:B------:R-:W-:-:S13]  /*239f0*/  @P0 ELECT P2, URZ, PT ;  /* 0x00000000003f082f */ /* 0x000fda0003840000 */
[----:B------:R-:W-:Y:S02]  /*23a00*/  @P2 R2UR UR13, R0 ;  /* 0x00000000000d22ca */ /* 0x000fe400000e0000 */
[----:B------:R-:W-:Y:S02]  /*23a10*/  @P2 R2UR UR12, R18 ;  /* 0x00000000120c22ca */ /* 0x000fe400000e0000 */
[----:B------:R-:W-:Y:S02]  /*23a20*/  @P2 R2UR UR11, R5 ;  /* 0x00000000050b22ca */ /* 0x000fe400000e0000 */
[----:B------:R-:W-:Y:S02]  /*23a30*/  @P2 R2UR UR9, R4 ;  /* 0x00000000040922ca */ /* 0x000fe400000e0000 */
[----:B------:R-:W-:Y:S02]  /*23a40*/  @P2 R2UR UR8, R7 ;  /* 0x00000000070822ca */ /* 0x000fe400000e0000 */
[----:B------:R-:W-:-:S02]  /*23a50*/  @P2 PLOP3.LUT P0, PT, P2, PT, PT, 0x8, 0x0 ;  /* 0x000000000000281c */ /* 0x000fc4000170e170 */
[----:B------:R-:W-:-:S09]  /*23a60*/  PLOP3.LUT P2, PT, PT, PT, PT, 0x8, 0x0 ;  /* 0x000000000000781c */ /* 0x000fd20003f4e170 */
[----:B------:R1:W-:Y:S02]  /*23a70*/  UTMALDG.4D [UR8], [UR4], desc[UR6] ;  /* 0x00000608040075b4 */ /* 0x0003e40008019000 */
[----:B-1----:R-:W-:Y:S05]  /*23a80*/  @P0 BRA.U.ANY `(.L_x_694) ;  /* 0xfffffffd00d80947 */ /* 0x002fea000393ffff */
[----:B------:R-:W-:Y:S01]  /*23a90*/  IMAD.MOV.U32 R13, RZ, RZ, 0x40 ;  /* 0x00000040ff0d7424 */ /* 0x000fe200078e00ff */
[----:B------:R-:W-:Y:S01]  /*23aa0*/  PLOP3.LUT P0, PT, PT, PT, PT, 0x80, 0x0 ;  /* 0x000000000000781c */ /* 0x000fe20003f0f070 */
[----:B------:R-:W-:Y:S01]  /*23ab0*/  UMOV UR6, 0x0 ;  /* 0x0000000000067882 */ /* 0x000fe20000000000 */
[----:B------:R-:W-:Y:S01]  /*23ac0*/  IADD3 R7, R8, 0x26a00, RZ ;  /* 0x00026a0008077810 */ /* 0x000fe20007ffe0ff */
[----:B------:R-:W-:Y:S01]  /*23ad0*/  UMOV UR7, 0x12f00000 ;  /* 0x12f0000000077882 */ /* 0x000fe20000000000 */
[----:B------:R-:W-:-:S15]  /*23ae0*/  R2UR UR10, R13 ;  /* 0x000000000d0a72ca */ /* 0x000fde00000e0000 */
.L_x_695:
        /* <DEDUP_REMOVED lines=16> */
.L_x_696:
        /* <DEDUP_REMOVED lines=10> */
[----:B------:R-:W1:Y:S01]  /*23c90*/  SYNCS.PHASECHK.TRANS64.TRYWAIT P0, [R6+URZ+0x334c0], R10 ;  /* 0x0334c00a060075a7 */ /* 0x000e62000800017f */
[----:B------:R-:W-:Y:S04]  /*23ca0*/  BSSY B2, `(.L_x_697) ;  /* 0x0000002000027945 */ /* 0x000fe80003800000 */
[----:B-1----:R-:W-:Y:S05]  /*23cb0*/  @!P0 BRA `(.L_x_698) ;  /* 0x0000007c00388947 */ /* 0x002fea0003800000 */
.L_x_900:
[----:B------:R-:W-:Y:S05]  /*23cc0*/  BSYNC B2 ;  /* 0x0000000000027941 */ /* 0x000fea0003800000 */
.L_x_697:
        /* <DEDUP_REMOVED lines=11> */
.L_x_700:
[----:B------:R-:W-:Y:S05]  /*23d80*/  BSYNC B2 ;  /* 0x0000000000027941 */ /* 0x000fea0003800000 */
.L_x_699:
[----:B------:R-:W-:Y:S01]  /*23d90*/  R2UR UR10, R14 ;  /* 0x000000000e0a72ca */ /* 0x000fe200000e0000 */
[----:B------:R-:W-:Y:S01]  /*23da0*/  UIADD3 UR4, UP0, UR40, 0x670, URZ ;  /* 0x0000067028047890 */ /* 0x000fe2000ff1e03f */
[----:B------:R-:W-:Y:S01]  /*23db0*/  R2UR UR6, R10 ;  /* 0x000000000a0672ca */ /* 0x000fe200000e0000 */
[----:B------:R-:W-:Y:S01]  /*23dc0*/  VIADD R4, R8, 0xf200 ;  /* 0x0000f20008047836 */ /* 0x000fe20000000000 */
[----:B------:R-:W-:Y:S01]  /*23dd0*/  R2UR UR7, R11 ;  /* 0x000000000b0772ca */ /* 0x000fe200000e0000 */
[----:B------:R-:W-:Y:S01]  /*23de0*/  UIADD3.X UR5, URZ, UR41, URZ, UP0, !UPT ;  /* 0x000000293f057290 */ /* 0x000fe200087fe43f */
[----:B------:R-:W-:Y:S02]  /*23df0*/  PLOP3.LUT P0, PT, PT, PT, PT, 0x80, 0x0 ;  /* 0x000000000000781c */ /* 0x000fe40003f0f070 */
[----:B------:R-:W-:-:S11]  /*23e00*/  IADD3 R6, R6, 0x334b0, RZ ;  /* 0x000334b006067810 */ /* 0x000fd60007ffe0ff */
.L_x_701:
        /* <DEDUP_REMOVED lines=15> */
.L_x_702:
        /* <DEDUP_REMOVED lines=15> */
.L_x_703:
        /* <DEDUP_REMOVED lines=10> */
.L_x_689:
[----:B------:R-:W-:Y:S05]  /*24090*/  BSYNC B1 ;  /* 0x0000000000017941 */ /* 0x000fea0003800000 */
.L_x_688:
[----:B0-----:R-:W2:Y:S04]  /*240a0*/  LDL.LU R4, [R1+0x10] ;  /* 0x0000100001047983 */ /* 0x001ea80000300800 */
[----:B------:R-:W3:Y:S01]  /*240b0*/  LDL.LU R7, [R1+0x18] ;  /* 0x0000180001077983 */ /* 0x000ee20000300800 */
[----:B------:R-:W-:Y:S01]  /*240c0*/  VIADD R9, R9, 0xfffffffe ;  /* 0xfffffffe09097836 */ /* 0x000fe20000000000 */
[----:B------:R-:W-:-:S04]  /*240d0*/  PLOP3.LUT P0, PT, PT, PT, PT, 0x8, 0x0 ;  /* 0x000000000000781c */ /* 0x000fc80003f0e170 */
[----:B------:R-:W-:Y:S01]  /*240e0*/  ISETP.GE.AND P2, PT, R9, R2, PT ;  /* 0x000000020900720c */ /* 0x000fe20003f46270 */
[----:B--2---:R-:W-:-:S05]  /*240f0*/  VIADD R4, R4, 0x1 ;  /* 0x0000000104047836 */ /* 0x004fca0000000000 */
[----:B------:R-:W-:-:S04]  /*24100*/  ISETP.NE.AND P1, PT, R4, 0x2, PT ;  /* 0x000000020400780c */ /* 0x000fc80003f25270 */
[----:B------:R-:W-:Y:S02]  /*24110*/  SEL R5, RZ, 0x1, P1 ;  /* 0x00000001ff057807 */ /* 0x000fe40000800000 */
[----:B------:R-:W-:Y:S02]  /*24120*/  SEL R4, R4, RZ, P1 ;  /* 0x000000ff04047207 */ /* 0x000fe40000800000 */
[----:B---3--:R-:W-:-:S03]  /*24130*/  LOP3.LUT R7, R7, R5, RZ, 0x3c, !PT ;  /* 0x0000000507077212 */ /* 0x008fc600078e3cff */
[----:B------:R0:W-:Y:S04]  /*24140*/  STL [R1+0x10], R4 ;  /* 0x0000100401007387 */ /* 0x0001e80000100800 */
[----:B------:R0:W-:Y:S01]  /*24150*/  STL [R1+0x18], R7 ;  /* 0x0000180701007387 */ /* 0x0001e20000100800 */
[----:B------:R-:W-:Y:S05]  /*24160*/  @!P2 BRA `(.L_x_682) ;  /* 0x000000080074a947 */ /* 0x000fea0003800000 */
.L_x_720:
[----:B------:R-:W-:Y:S05]  /*24170*/  YIELD ;  /* 0x0000000000007946 */ /* 0x000fea0003800000 */
[----:B------:R-:W-:Y:S04]  /*24180*/  BSSY B1, `(.L_x_704) ;  /* 0x000008f000017945 */ /* 0x000fe80003800000 */
[----:B-1----:R-:W-:Y:S05]  /*24190*/  @!P6 BRA `(.L_x_705) ;  /* 0x000000080034e947 */ /* 0x002fea0003800000 */
[----:B0-----:R-:W2:Y:S04]  /*241a0*/  LDL R7, [R1+0x4] ;  /* 0x0000040001077983 */ /* 0x001ea80000100800 */
[----:B------:R-:W2:Y:S04]  /*241b0*/  LDL R6, [R1+0x10] ;  /* 0x0000100001067983 */ /* 0x000ea80000100800 */
[----:B------:R-:W3:Y:S01]  /*241c0*/  LDL R5, [R1+0x18] ;  /* 0x0000180001057983 */ /* 0x000ee20000100800 */
[----:B------:R-:W0:Y:S01]  /*241d0*/  S2R R4, SR_TID.X ;  /* 0x0000000000047919 */ /* 0x000e220000002100 */
[----:B------:R-:W-:Y:S01]  /*241e0*/  BSSY B2, `(.L_x_706) ;  /* 0x0000007000027945 */ /* 0x000fe20003800000 */
[----:B0-----:R-:W-:-:S04]  /*241f0*/  LOP3.LUT R4, R4, 0x7f, RZ, 0xc0, !PT ;  /* 0x0000007f04047812 */ /* 0x001fc800078ec0ff */
[----:B------:R-:W-:Y:S02]  /*24200*/  ISETP.NE.AND P2, PT, R4, RZ, PT ;  /* 0x000000ff0400720c */ /* 0x000fe40003f45270 */
[----:B--2---:R-:W-:Y:S02]  /*24210*/  LEA R8, R6, R7, 0x3 ;  /* 0x0000000706087211 */ /* 0x004fe400078e18ff */
[----:B---3--:R-:W-:-:S04]  /*24220*/  SHF.L.U32 R7, R5, 0x1f, RZ ;  /* 0x0000001f05077819 */ /* 0x008fc800000006ff */
[----:B------:R-:W0:Y:S02]  /*24230*/  SYNCS.PHASECHK.TRANS64.TRYWAIT P1, [R8+URZ+0x334a0], R7 ;  /* 0x0334a007080075a7 */ /* 0x000e24000802017f */
[----:B0-----:R-:W-:Y:S05]  /*24240*/  @!P1 BRA `(.L_x_707) ;  /* 0x0000007400e89947 */ /* 0x001fea0003800000 */
.L_x_901:
[----:B------:R-:W-:Y:S05]  /*24250*/  BSYNC B2 ;  /* 0x0000000000027941 */ /* 0x000fea0003800000 */
.L_x_706:
        /* <DEDUP_REMOVED lines=9> */
.L_x_709:
[----:B------:R-:W-:Y:S05]  /*242f0*/  BSYNC B2 ;  /* 0x0000000000027941 */ /* 0x000fea0003800000 */
.L_x_708:
[----:B------:R-:W2:Y:S04]  /*24300*/  LDL R5, [R1+0x4] ;  /* 0x0000040001057983 */ /* 0x000ea80000100800 */
[----:B------:R-:W2:Y:S01]  /*24310*/  LDL R4, [R1+0x10] ;  /* 0x0000100001047983 */ /* 0x000ea20000100800 */
[----:B------:R-:W-:Y:S01]  /*24320*/  IMAD.MOV.U32 R12, RZ, RZ, RZ ;  /* 0x000000ffff0c7224 */ /* 0x000fe200078e00ff */
[----:B------:R-:W-:Y:S01]  /*24330*/  UIADD3 UR4, UP0, UR40, 0x570, URZ ;  /* 0x0000057028047890 */ /* 0x000fe2000ff1e03f */
[----:B------:R-:W-:Y:S01]  /*24340*/  PLOP3.LUT P1, PT, PT, PT, PT, 0x80, 0x0 ;  /* 0x000000000000781c */ /* 0x000fe20003f2f070 */
[----:B------:R-:W-:Y:S01]  /*24350*/  UMOV UR6, 0x0 ;  /* 0x0000000000067882 */ /* 0x000fe20000000000 */
[----:B------:R-:W-:Y:S01]  /*24360*/  UMOV UR7, 0x12f00000 ;  /* 0x12f0000000077882 */ /* 0x000fe20000000000 */
[----:B------:R-:W-:Y:S01]  /*24370*/  R2UR UR10, R12 ;  /* 0x000000000c0a72ca */ /* 0x000fe200000e0000 */
[----:B------:R-:W-:Y:S01]  /*24380*/  UIADD3.X UR5, URZ, UR41, URZ, UP0, !UPT ;  /* 0x000000293f057290 */ /* 0x000fe200087fe43f */
[----:B--2---:R-:W-:-:S02]  /*24390*/  IMAD R6, R4, 0x7800, R5 ;  /* 0x0000780004067824 */ /* 0x004fc400078e0205 */
[----:B------:R-:W-:Y:S02]  /*243a0*/  IMAD R5, R9, 0xa0, R3 ;  /* 0x000000a009057824 */ /* 0x000fe400078e0203 */
[----:B------:R-:W-:Y:S02]  /*243b0*/  VIADD R4, R8, 0x33490 ;  /* 0x0003349008047836 */ /* 0x000fe40000000000 */
[----:B------:R-:W-:-:S07]  /*243c0*/  VIADD R10, R6, 0x24200 ;  /* 0x00024200060a7836 */ /* 0x000fce0000000000 */
.L_x_710:
        /* <DEDUP_REMOVED lines=16> */
.L_x_711:
        /* <DEDUP_REMOVED lines=16> */
.L_x_712:
        /* <DEDUP_REMOVED lines=13> */
.L_x_902:
[----:B------:R-:W-:Y:S05]  /*246a0*/  BSYNC B2 ;  /* 0x0000000000027941 */ /* 0x000fea0003800000 */
.L_x_713:
[----:B------:R-:W-:Y:S01]  /*246b0*/  BSSY B2, `(.L_x_715) ;  /* 0x000000b000027945 */ /* 0x000fe20003800000 */
[----:B------:R-:W-:Y:S02]  /*246c0*/  IMAD.MOV.U32 R10, RZ, RZ, 0x0 ;  /* 0x00000000ff0a7424 */ /* 0x000fe400078e00ff */
[----:B------:R-:W-:Y:S01]  /*246d0*/  IMAD.MOV.U32 R11, RZ, RZ, 0x12f00000 ;  /* 0x12f00000ff0b7424 */ /* 0x000fe200078e00ff */
[----:B------:R-:W-:Y:S06]  /*246e0*/  @P2 BRA `(.L_x_716) ;  /* 0x00000000001c2947 */ /* 0x000fec0003800000 */
[----:B------:R-:W2:Y:S02]  /*246f0*/  S2R R4, SR_TID.X ;  /* 0x0000000000047919 */ /* 0x000ea40000002100 */
[----:B--2---:R-:W-:Y:S01]  /*24700*/  LOP3.LUT R15, R4, 0x1f, RZ, 0xc0, !PT ;  /* 0x0000001f040f7812 */ /* 0x004fe200078ec0ff */
[----:B------:R-:W-:-:S03]  /*24710*/  IMAD.MOV.U32 R4, RZ, RZ, 0x7800 ;  /* 0x00007800ff047424 */ /* 0x000fc600078e00ff */
[----:B------:R-:W-:Y:S01]  /*24720*/  ISETP.NE.AND P1, PT, R15, RZ, PT ;  /* 0x000000ff0f00720c */ /* 0x000fe20003f25270 */
[----:B------:R2:W-:-:S12]  /*24730*/  SYNCS.ARRIVE.TRANS64 RZ, [R8+URZ+0x334b0], R4 ;  /* 0x0334b00408ff79a7 */ /* 0x0005d8000800003f */
[----:B--2---:R-:W-:Y:S05]  /*24740*/  @!P1 BRA `(.L_x_716) ;  /* 0x0000000000049947 */ /* 0x004fea0003800000 */
[----:B------:R-:W-:Y:S01]  /*24750*/  BPT.TRAP 0x1 ;  /* 0x000000040000795c */ /* 0x000fe20000300000 */
.L_x_716:
[----:B------:R-:W-:Y:S05]  /*24760*/  BSYNC B2 ;  /* 0x0000000000027941 */ /* 0x000fea0003800000 */
.L_x_715:
[----:B------:R-:W-:Y:S01]  /*24770*/  R2UR UR10, R12 ;  /* 0x000000000c0a72ca */ /* 0x000fe200000e0000 */
[----:B------:R-:W-:Y:S01]  /*24780*/  UIADD3 UR4, UP0, UR40, 0x670, URZ ;  /* 0x0000067028047890 */ /* 0x000fe2000ff1e03f */
[----:B------:R-:W-:Y:S01]  /*24790*/  R2UR UR6, R10 ;  /* 0x000000000a0672ca */ /* 0x000fe200000e0000 */
[----:B------:R-:W-:Y:S01]  /*247a0*/  VIADD R4, R6, 0xf200 ;  /* 0x0000f20006047836 */ /* 0x000fe20000000000 */
[----:B------:R-:W-:Y:S01]  /*247b0*/  R2UR UR7, R11 ;  /* 0x000000000b0772ca */ /* 0x000fe200000e0000 */
[----:B------:R-:W-:Y:S01]  /*247c0*/  UIADD3.X UR5, URZ, UR41, URZ, UP0, !UPT ;  /* 0x000000293f057290 */ /* 0x000fe200087fe43f */
[----:B------:R-:W-:Y:S02]  /*247d0*/  PLOP3.LUT P1, PT, PT, PT, PT, 0x80, 0x0 ;  /* 0x000000000000781c */ /* 0x000fe40003f2f070 */
[----:B01----:R-:W-:-:S11]  /*247e0*/  IADD3 R8, R8, 0x334b0, RZ ;  /* 0x000334b008087810 */ /* 0x003fd60007ffe0ff */
.L_x_717:
        /* <DEDUP_REMOVED lines=15> */
.L_x_718:
        /* <DEDUP_REMOVED lines=15> */
.L_x_719:
        /* <DEDUP_REMOVED lines=10> */
.L_x_705:
[----:B------:R-:W-:Y:S05]  /*24a70*/  BSYNC B1 ;  /* 0x0000000000017941 */ /* 0x000fea0003800000 */
.L_x_704:
[----:B0-----:R-:W2:Y:S04]  /*24a80*/  LDL.LU R4, [R1+0x10] ;  /* 0x0000100001047983 */ /* 0x001ea80000300800 */
[----:B------:R-:W3:Y:S01]  /*24a90*/  LDL.LU R7, [R1+0x18] ;  /* 0x0000180001077983 */ /* 0x000ee20000300800 */
[C---:B------:R-:W-:Y:S01]  /*24aa0*/  ISETP.GT.AND P2, PT, R9.reuse, R2, PT ;  /* 0x000000020900720c */ /* 0x040fe20003f44270 */
[----:B------:R-:W-:Y:S02]  /*24ab0*/  VIADD R9, R9, 0xffffffff ;  /* 0xffffffff09097836 */ /* 0x000fe40000000000 */
[----:B--2---:R-:W-:-:S05]  /*24ac0*/  VIADD R4, R4, 0x1 ;  /* 0x0000000104047836 */ /* 0x004fca0000000000 */
[----:B------:R-:W-:-:S04]  /*24ad0*/  ISETP.NE.AND P1, PT, R4, 0x2, PT ;  /* 0x000000020400780c */ /* 0x000fc80003f25270 */
[----:B------:R-:W-:Y:S02]  /*24ae0*/  SEL R5, RZ, 0x1, P1 ;  /* 0x00000001ff057807 */ /* 0x000fe40000800000 */
[----:B------:R-:W-:Y:S02]  /*24af0*/  SEL R4, R4, RZ, P1 ;  /* 0x000000ff04047207 */ /* 0x000fe40000800000 */
[----:B---3--:R-:W-:-:S05]  /*24b00*/  LOP3.LUT R7, R7, R5, RZ, 0x3c, !PT ;  /* 0x0000000507077212 */ /* 0x008fca00078e3cff */
[----:B------:R1:W-:Y:S04]  /*24b10*/  STL [R1+0x18], R7 ;  /* 0x0000180701007387 */ /* 0x0003e80000100800 */
[----:B------:R1:W-:Y:S01]  /*24b20*/  STL [R1+0x10], R4 ;  /* 0x0000100401007387 */ /* 0x0003e20000100800 */
[----:B------:R-:W-:Y:S05]  /*24b30*/  @P2 BRA `(.L_x_720) ;  /* 0xfffffff4008c2947 */ /* 0x000fea000383ffff */
.L_x_682:
[----:B------:R-:W-:Y:S05]  /*24b40*/  BSYNC B0 ;  /* 0x0000000000007941 */ /* 0x000fea0003800000 */
.L_x_681:
[----:B01----:R-:W2:Y:S01]  /*24b50*/  LDL R4, [R1+0x44] ;  /* 0x0000440001047983 */ /* 0x003ea20000100800 */
[----:B------:R-:W-:Y:S05]  /*24b60*/  @!P0 WARPSYNC.ALL ;  /* 0x0000000000008948 */ /* 0x000fea0003800000 */
[----:B------:R-:W-:Y:S01]  /*24b70*/  @!P0 BAR.SYNC.DEFER_BLOCKING 0xc, 0x180 ;  /* 0x0306000000008b1d */ /* 0x000fe20000010000 */
[----:B--2---:R-:W-:-:S13]  /*24b80*/  ISETP.GT.AND P0, PT, R4, RZ, PT ;  /* 0x000000ff0400720c */ /* 0x004fda0003f04270 */
[----:B------:R-:W-:Y:S05]  /*24b90*/  @P0 BRA `(.L_x_721) ;  /* 0x0000000000440947 */ /* 0x000fea0003800000 */
[----:B------:R-:W0:Y:S02]  /*24ba0*/  S2R R4, SR_TID.X ;  /* 0x0000000000047919 */ /* 0x000e240000002100 */
[----:B0-----:R-:W-:-:S04]  /*24bb0*/  LOP3.LUT R4, R4, 0x7f, RZ, 0xc0, !PT ;  /* 0x0000007f04047812 */ /* 0x001fc800078ec0ff */
[----:B------:R-:W-:-:S13]  /*24bc0*/  ISETP.NE.AND P0, PT, R4, RZ, PT ;  /* 0x000000ff0400720c */ /* 0x000fda0003f05270 */
[----:B------:R-:W-:Y:S05]  /*24bd0*/  @P0 BRA `(.L_x_722) ;  /* 0x0000003800640947 */ /* 0x000fea0003800000 */
[----:B------:R-:W0:Y:S01]  /*24be0*/  S2R R3, SR_LANEID ;  /* 0x0000000000037919 */ /* 0x000e220000000000 */
[----:B------:R-:W-:Y:S01]  /*24bf0*/  VOTEU.ANY UR4, UPT, PT ;  /* 0x0000000000047886 */ /* 0x000fe200038e0100 */
[----:B------:R-:W1:Y:S01]  /*24c00*/  LDC.64 R4, c[0x0][0xc60] ;  /* 0x00031800ff047b82 */ /* 0x000e620000000a00 */
[----:B------:R-:W0:Y:S08]  /*24c10*/  FLO.U32 R0, UR4 ;  /* 0x0000000400007d00 */ /* 0x000e3000080e0000 */
[----:B------:R-:W1:Y:S01]  /*24c20*/  POPC R2, UR4 ;  /* 0x0000000400027d09 */ /* 0x000e620008000000 */
[----:B0-----:R-:W-:-:S13]  /*24c30*/  ISETP.EQ.U32.AND P0, PT, R0, R3, PT ;  /* 0x000000030000720c */ /* 0x001fda0003f02070 */
[----:B-1----:R-:W2:Y:S01]  /*24c40*/  @P0 ATOMG.E.ADD.STRONG.GPU PT, R5, desc[UR54][R4.64], R2 ;  /* 0x00000002040509a8 */ /* 0x002ea200081ee1f6 */
[----:B------:R-:W0:Y:S02]  /*24c50*/  S2R R3, SR_LTMASK ;  /* 0x0000000000037919 */ /* 0x000e240000003900 */
[----:B0-----:R-:W-:-:S06]  /*24c60*/  LOP3.LUT R3, R3, UR4, RZ, 0xc0, !PT ;  /* 0x0000000403037c12 */ /* 0x001fcc000f8ec0ff */
[----:B------:R-:W0:Y:S01]  /*24c70*/  POPC R3, R3 ;  /* 0x0000000300037309 */ /* 0x000e220000000000 */
[----:B--2---:R-:W0:Y:S02]  /*24c80*/  SHFL.IDX PT, R0, R5, R0, 0x1f ;  /* 0x00001f0005007589 */ /* 0x004e2400000e0000 */
[----:B0-----:R-:W-:Y:S01]  /*24c90*/  IADD3 R16, R0, UR38, R3 ;  /* 0x0000002600107c10 */ /* 0x001fe2000fffe003 */
[----:B------:R-:W-:Y:S06]  /*24ca0*/  BRA `(.L_x_722) ;  /* 0x0000003800307947 */ /* 0x000fec0003800000 */
.L_x_721:
[----:B------:R-:W2:Y:S01]  /*24cb0*/  LDL R0, [R1+0x4] ;  /* 0x0000040001007983 */ /* 0x000ea20000100800 */
[----:B------:R-:W-:Y:S01]  /*24cc0*/  BSSY B6, `(.L_x_723) ;  /* 0x0000014000067945 */ /* 0x000fe20003800000 */
[----:B--2---:R-:W-:-:S04]  /*24cd0*/  IADD3 R0, R0, 0x24200, RZ ;  /* 0x0002420000007810 */ /* 0x004fc80007ffe0ff */
[----:B------:R-:W-:-:S13]  /*24ce0*/  LOP3.LUT P0, RZ, R0, 0x1bf, RZ, 0xc0, !PT ;  /* 0x000001bf00ff7812 */ /* 0x000fda000780c0ff */
[----:B------:R-:W-:Y:S05]  /*24cf0*/  @!P0 BRA `(.L_x_724) ;  /* 0x0000000000408947 */ /* 0x000fea0003800000 */
[----:B------:R-:W-:Y:S01]  /*24d00*/  MOV R2, 0x0 ;  /* 0x0000000000027802 */ /* 0x000fe20000000f00 */
[----:B------:R-:W-:Y:S01]  /*24d10*/  ULDC.64 UR6, c[0x4][0x98] ;  /* 0x0100260000067ab9 */ /* 0x000fe20000000a00 */
[----:B------:R-:W-:Y:S01]  /*24d20*/  ULDC.64 UR8, c[0x4][0xa0] ;  /* 0x0100280000087ab9 */ /* 0x000fe20000000a00 */
[----:B------:R-:W-:Y:S01]  /*24d30*/  ULDC.64 UR4, c[0x4][0x8] ;  /* 0x0100020000047ab9 */ /* 0x000fe20000000a00 */
[----:B------:R-:W-:Y:S01]  /*24d40*/  IMAD.U32 R4, RZ, RZ, UR6 ;  /* 0x00000006ff047e24 */ /* 0x000fe2000f8e00ff */
[----:B------:R-:W-:Y:S01]  /*24d50*/  MOV R11, UR5 ;  /* 0x00000005000b7c02 */ /* 0x000fe20008000f00 */
[----:B------:R-:W0:Y:S01]  /*24d60*/  LDC.64 R2, c[0x4][R2] ;  /* 0x0100000002027b82 */ /* 0x000e220000000a00 */
[----:B------:R-:W-:Y:S02]  /*24d70*/  IMAD.U32 R5, RZ, RZ, UR7 ;  /* 0x00000007ff057e24 */ /* 0x000fe4000f8e00ff */
[----:B------:R-:W-:Y:S02]  /*24d80*/  IMAD.U32 R6, RZ, RZ, UR8 ;  /* 0x00000008ff067e24 */ /* 0x000fe4000f8e00ff */
[----:B------:R-:W-:-:S02]  /*24d90*/  IMAD.U32 R7, RZ, RZ, UR9 ;  /* 0x00000009ff077e24 */ /* 0x000fc4000f8e00ff */
[----:B------:R-:W-:Y:S02]  /*24da0*/  IMAD.U32 R10, RZ, RZ, UR4 ;  /* 0x00000004ff0a7e24 */ /* 0x000fe4000f8e00ff */
[----:B------:R-:W-:Y:S02]  /*24db0*/  IMAD.MOV.U32 R8, RZ, RZ, 0x70 ;  /* 0x00000070ff087424 */ /* 0x000fe400078e00ff */
[----:B------:R-:W-:Y:S02]  /*24dc0*/  IMAD.MOV.U32 R12, RZ, RZ, 0x1 ;  /* 0x00000001ff0c7424 */ /* 0x000fe400078e00ff */
[----:B------:R-:W-:-:S07]  /*24dd0*/  IMAD.MOV.U32 R13, RZ, RZ, RZ ;  /* 0x000000ffff0d7224 */ /* 0x000fce00078e00ff */
[----:B------:R-:W-:-:S07]  /*24de0*/  LEPC R20, `(.L_x_724) ;  /* 0x000000001014794e */ /* 0x000fce0000000000 */
[----:B0-----:R-:W-:Y:S05]  /*24df0*/  CALL.ABS.NOINC R2 ;  /* 0x0000000002007343 */ /* 0x001fea0003c00000 */
.L_x_724:
[----:B------:R-:W-:Y:S05]  /*24e00*/  BSYNC B6 ;  /* 0x0000000000067941 */ /* 0x000fea0003800000 */
.L_x_723:
[----:B------:R-:W2:Y:S04]  /*24e10*/  LDL R0, [R1+0x4] ;  /* 0x0000040001007983 */ /* 0x000ea80000100800 */
[----:B------:R-:W3:Y:S01]  /*24e20*/  LDL.LU R2, [R1+0x8] ;  /* 0x0000080001027983 */ /* 0x000ee20000300800 */
[----:B------:R-:W-:Y:S01]  /*24e30*/  BSSY B6, `(.L_x_725) ;  /* 0x0000017000067945 */ /* 0x000fe20003800000 */
[----:B--2---:R-:W-:Y:S01]  /*24e40*/  VIADD R0, R0, 0xf200 ;  /* 0x0000f20000007836 */ /* 0x004fe20000000000 */
[----:B---3--:R-:W-:-:S04]  /*24e50*/  LOP3.LUT R2, R2, 0xfffffffe, RZ, 0xc0, !PT ;  /* 0xfffffffe02027812 */ /* 0x008fc800078ec0ff */
[----:B------:R-:W-:-:S13]  /*24e60*/  LOP3.LUT P0, RZ, R0, 0x1bf, RZ, 0xc0, !PT ;  /* 0x000001bf00ff7812 */ /* 0x000fda000780c0ff */
[----:B------:R-:W-:-:S05]  /*24e70*/  @P0 LOP3.LUT R2, R2, 0x1, RZ, 0xfc, !PT ;  /* 0x0000000102020812 */ /* 0x000fca00078efcff */
[----:B------:R0:W-:Y:S01]  /*24e80*/  STL [R1+0x8], R2 ;  /* 0x0000080201007387 */ /* 0x0001e20000100800 */
[----:B------:R-:W-:Y:S05]  /*24e90*/  @!P0 BRA `(.L_x_726) ;  /* 0x0000000000408947 */ /* 0x000fea0003800000 */
[----:B0-----:R-:W-:Y:S01]  /*24ea0*/  MOV R2, 0x0 ;  /* 0x0000000000027802 */ /* 0x001fe20000000f00 */
[----:B------:R-:W-:Y:S01]  /*24eb0*/  ULDC.64 UR6, c[0x4][0x98] ;  /* 0x0100260000067ab9 */ /* 0x000fe20000000a00 */
[----:B------:R-:W-:Y:S01]  /*24ec0*/  ULDC.64 UR8, c[0x4][0xa0] ;  /* 0x0100280000087ab9 */ /* 0x000fe20000000a00 */
[----:B------:R-:W-:Y:S01]  /*24ed0*/  ULDC.64 UR4, c[0x4][0x10] ;  /* 0x0100040000047ab9 */ /* 0x000fe20000000a00 */
[----:B------:R-:W-:Y:S01]  /*24ee0*/  IMAD.U32 R4, RZ, RZ, UR6 ;  /* 0x00000006ff047e24 */ /* 0x000fe2000f8e00ff */
[----:B------:R-:W-:Y:S01]  /*24ef0*/  MOV R5, UR7 ;  /* 0x0000000700057c02 */ /* 0x000fe20008000f00 */
[----:B------:R-:W0:Y:S01]  /*24f00*/  LDC.64 R2, c[0x4][R2] ;  /* 0x0100000002027b82 */ /* 0x000e220000000a00 */
[----:B------:R-:W-:Y:S01]  /*24f10*/  IMAD.U32 R6, RZ, RZ, UR8 ;  /* 0x00000008ff067e24 */ /* 0x000fe2000f8e00ff */
[----:B------:R-:W-:Y:S01]  /*24f20*/  MOV R12, 0x1 ;  /* 0x00000001000c7802 */ /* 0x000fe20000000f00 */
[----:B------:R-:W-:Y:S02]  /*24f30*/  IMAD.U32 R7, RZ, RZ, UR9 ;  /* 0x00000009ff077e24 */ /* 0x000fe4000f8e00ff */
[----:B------:R-:W-:-:S02]  /*24f40*/  IMAD.U32 R10, RZ, RZ, UR4 ;  /* 0x00000004ff0a7e24 */ /* 0x000fc4000f8e00ff */
[----:B------:R-:W-:Y:S02]  /*24f50*/  IMAD.U32 R11, RZ, RZ, UR5 ;  /* 0x00000005ff0b7e24 */ /* 0x000fe4000f8e00ff */
[----:B------:R-:W-:Y:S02]  /*24f60*/  IMAD.MOV.U32 R8, RZ, RZ, 0x70 ;  /* 0x00000070ff087424 */ /* 0x000fe400078e00ff */
[----:B------:R-:W-:-:S07]  /*24f70*/  IMAD.MOV.U32 R13, RZ, RZ, RZ ;  /* 0x000000ffff0d7224 */ /* 0x000fce00078e00ff */
[----:B------:R-:W-:-:S07]  /*24f80*/  LEPC R20, `(.L_x_726) ;  /* 0x000000001014794e */ /* 0x000fce0000000000 */
[----:B0-----:R-:W-:Y:S05]  /*24f90*/  CALL.ABS.NOINC R2 ;  /* 0x0000000002007343 */ /* 0x001fea0003c00000 */
.L_x_726:
[----:B------:R-:W-:Y:S05]  /*24fa0*/  BSYNC B6 ;  /* 0x0000000000067941 */ /* 0x000fea0003800000 */
.L_x_725:
[----:B0-----:R-:W2:Y:S01]  /*24fb0*/  LDL R2, [R1+0x4] ;  /* 0x0000040001027983 */ /* 0x001ea20000100800 */
[----:B------:R-:W-:Y:S01]  /*24fc0*/  BSSY B6, `(.L_x_727) ;  /* 0x0000014000067945 */ /* 0x000fe20003800000 */
[----:B--2---:R-:W-:-:S05]  /*24fd0*/  VIADD R0, R2, 0x200 ;  /* 0x0000020002007836 */ /* 0x004fca0000000000 */
        /* <DEDUP_REMOVED lines=18> */
.L_x_728:
[----:B------:R-:W-:Y:S05]  /*25100*/  BSYNC B6 ;  /* 0x0000000000067941 */ /* 0x000fea0003800000 */
.L_x_727:
[----:B------:R-:W2:Y:S01]  /*25110*/  LDL R2, [R1+0x8] ;  /* 0x0000080001027983 */ /* 0x000ea20000100800 */
[----:B------:R-:W-:Y:S01]  /*25120*/  BSSY B6, `(.L_x_729) ;  /* 0x0000013000067945 */ /* 0x000fe20003800000 */
[----:B--2---:R-:W-:-:S13]  /*25130*/  LOP3.LUT P6, RZ, R2, 0x1, RZ, 0xc0, !PT ;  /* 0x0000000102ff7812 */ /* 0x004fda00078cc0ff */
[----:B------:R-:W-:Y:S05]  /*25140*/  @!P6 BRA `(.L_x_730) ;  /* 0x000000000040e947 */ /* 0x000fea0003800000 */
[----:B------:R-:W-:Y:S01]  /*25150*/  MOV R2, 0x0 ;  /* 0x0000000000027802 */ /* 0x000fe20000000f00 */
[----:B------:R-:W-:Y:S01]  /*25160*/  ULDC.64 UR4, c[0x4][0x98] ;  /* 0x0100260000047ab9 */ /* 0x000fe20000000a00 */
[----:B------:R-:W-:Y:S01]  /*25170*/  ULDC.64 UR6, c[0x4][0xa0] ;  /* 0x0100280000067ab9 */ /* 0x000fe20000000a00 */
[----:B------:R-:W-:Y:S01]  /*25180*/  ULDC.64 UR8, c[0x4][0x20] ;  /* 0x0100080000087ab9 */ /* 0x000fe20000000a00 */
[----:B------:R-:W-:Y:S01]  /*25190*/  MOV R4, UR4 ;  /* 0x0000000400047c02 */ /* 0x000fe20008000f00 */
[----:B------:R-:W-:Y:S01]  /*251a0*/  IMAD.U32 R5, RZ, RZ, UR5 ;  /* 0x00000005ff057e24 */ /* 0x000fe2000f8e00ff */
        /* <DEDUP_REMOVED lines=10> */
.L_x_730:
[----:B------:R-:W-:Y:S05]  /*25250*/  BSYNC B6 ;  /* 0x0000000000067941 */ /* 0x000fea0003800000 */
.L_x_729:
[----:B------:R-:W2:Y:S01]  /*25260*/  LDL.LU R2, [R1] ;  /* 0x0000000001027983 */ /* 0x000ea20000300800 */
[----:B------:R-:W-:-:S03]  /*25270*/  ULDC.64 UR4, c[0x0][0x9f8] ;  /* 0x00027e0000047ab9 */ /* 0x000fc60000000a00 */
[----:B------:R-:W3:Y:S04]  /*25280*/  LDL.LU R0, [R1+0x20] ;  /* 0x0000200001007983 */ /* 0x000ee80000300800 */
[----:B------:R-:W4:Y:S01]  /*25290*/  LDL R8, [R1+0x1c] ;  /* 0x00001c0001087983 */ /* 0x000f220000100800 */
[----:B------:R-:W-:-:S04]  /*252a0*/  ISETP.NE.U32.AND P0, PT, RZ, UR4, PT ;  /* 0x00000004ff007c0c */ /* 0x000fc8000bf05070 */
[----:B------:R-:W-:-:S13]  /*252b0*/  ISETP.NE.AND.EX P0, PT, RZ, UR5, PT, P0 ;  /* 0x00000005ff007c0c */ /* 0x000fda000bf05300 */
[----:B--2---:R-:W-:-:S04]  /*252c0*/  @P0 IADD3 R2, P1, R2, UR4, RZ ;  /* 0x0000000402020c10 */ /* 0x004fc8000ff3e0ff */
[----:B---3--:R-:W-:Y:S01]  /*252d0*/  @P0 IADD3.X R3, R0, UR5, RZ, P1, !PT ;  /* 0x0000000500030c10 */ /* 0x008fe20008ffe4ff */
[----:B------:R-:W-:-:S04]  /*252e0*/  ULDC.64 UR4, c[0x0][0xa08] ;  /* 0x0002820000047ab9 */ /* 0x000fc80000000a00 */
[----:B----4-:R0:W2:Y:S02]  /*252f0*/  @P0 LDG.E R8, desc[UR54][R2.64] ;  /* 0x0000003602080981 */ /* 0x0100a4000c1e1900 */
[----:B0-----:R-:W0:Y:S01]  /*25300*/  LDC.64 R2, c[0x0][0x418] ;  /* 0x00010600ff027b82 */ /* 0x001e220000000a00 */
[----:B--2---:R-:W-:Y:S01]  /*25310*/  SHF.R.S32.HI R9, RZ, 0x1f, R8 ;  /* 0x0000001fff097819 */ /* 0x004fe20000011408 */
[----:B------:R1:W-:Y:S01]  /*25320*/  @P0 STL [R1+0x1c], R8 ;  /* 0x00001c0801000387 */ /* 0x0003e20000100800 */
[----:B0-----:R-:W-:Y:S01]  /*25330*/  LOP3.LUT P0, RZ, R2, UR4, RZ, 0xfc, !PT ;  /* 0x0000000402ff7c12 */ /* 0x001fe2000f80fcff */
[----:B------:R-:W-:Y:S02]  /*25340*/  UMOV UR4, 0xffffffff ;  /* 0xffffffff00047882 */ /* 0x000fe40000000000 */
[----:B------:R1:W-:Y:S01]  /*25350*/  STL [R1+0x20], R9 ;  /* 0x0000200901007387 */ /* 0x0003e20000100800 */
[----:B------:R-:W-:-:S04]  /*25360*/  LOP3.LUT P0, RZ, R3, UR5, RZ, 0xfc, P0 ;  /* 0x0000000503ff7c12 */ /* 0x000fc8000800fcff */
[----:B------:R-:W-:Y:S01]  /*25370*/  SEL R0, R8, RZ, !P0 ;  /* 0x000000ff08007207 */ /* 0x000fe20004000000 */
[----:B------:R-:W-:Y:S08]  /*25380*/  BRA.DIV UR4, `(.L_x_731) ;  /* 0x0000006604c07947 */ /* 0x000ff0000b800000 */
[----:B------:R-:W0:Y:S02]  /*25390*/  S2R R4, SR_TID.X ;  /* 0x0000000000047919 */ /* 0x000e240000002100 */
[----:B0-----:R-:W-:-:S04]  /*253a0*/  SHF.R.U32.HI R4, RZ, 0x5, R4 ;  /* 0x00000005ff047819 */ /* 0x001fc80000011604 */
[----:B------:R-:W-:-:S05]  /*253b0*/  LOP3.LUT R4, R4, 0x3, RZ, 0xc0, !PT ;  /* 0x0000000304047812 */ /* 0x000fca00078ec0ff */
[----:B------:R0:W2:Y:S02]  /*253c0*/  SHFL.IDX PT, R14, R4, RZ, 0x1f ;  /* 0x00001fff040e7589 */ /* 0x0000a400000e0000 */
.L_x_905:
[----:B0-----:R-:W3:Y:S01]  /*253d0*/  LDL.LU R4, [R1+0x8] ;  /* 0x0000080001047983 */ /* 0x001ee20000300800 */
[----:B------:R-:W-:Y:S02]  /*253e0*/  PLOP3.LUT P1, PT, PT, PT, PT, 0x8, 0x0 ;  /* 0x000000000000781c */ /* 0x000fe40003f2e170 */
[----:B--2---:R-:W-:Y:S01]  /*253f0*/  ISETP.NE.AND P0, PT, R14, RZ, PT ;  /* 0x000000ff0e00720c */ /* 0x004fe20003f05270 */
[----:B------:R0:W-:Y:S01]  /*25400*/  STL [R1], R0 ;  /* 0x0000000001007387 */ /* 0x0001e20000100800 */
[----:B---3--:R-:W-:-:S09]  /*25410*/  LOP3.LUT R4, R4, 0xfffffffe, RZ, 0xc0, !PT ;  /* 0xfffffffe04047812 */ /* 0x008fd200078ec0ff */
[----:B------:R-:W-:-:S05]  /*25420*/  @P1 LOP3.LUT R4, R4, 0x1, RZ, 0xfc, !PT ;  /* 0x0000000104041812 */ /* 0x000fca00078efcff */
[----:B------:R0:W-:Y:S01]  /*25430*/  STL [R1+0x8], R4 ;  /* 0x0000080401007387 */ /* 0x0001e20000100800 */
[----:B------:R-:W-:Y:S05]  /*25440*/  @P0 BRA `(.L_x_732) ;  /* 0x0000000400c80947 */ /* 0x000fea0003800000 */
[----:B------:R-:W-:-:S03]  /*25450*/  UMOV UR4, 0xffffffff ;  /* 0xffffffff00047882 */ /* 0x000fc60000000000 */
[----:B------:R-:W-:Y:S05]  /*25460*/  BRA.DIV UR4, `(.L_x_733) ;  /* 0x0000006604bc7947 */ /* 0x000fea000b800000 */
[----:B------:R-:W-:-:S13]  /*25470*/  ELECT P6, URZ, PT ;  /* 0x00000000003f782f */ /* 0x000fda00038c0000 */
.L_x_908:
[----:B------:R-:W-:Y:S05]  /*25480*/  @!P6 BRA `(.L_x_732) ;  /* 0x0000000400b8e947 */ /* 0x000fea0003800000 */
[----:B0-----:R-:W2:Y:S01]  /*25490*/  LDL R0, [R1+0x48] ;  /* 0x0000480001007983 */ /* 0x001ea20000100800 */
[----:B------:R-:W-:-:S04]  /*254a0*/  ISETP.NE.U32.AND P0, PT, R2, RZ, PT ;  /* 0x000000ff0200720c */ /* 0x000fc80003f05070 */
[----:B------:R-:W-:Y:S01]  /*254b0*/  ISETP.NE.AND.EX P0, PT, R3, RZ, PT, P0 ;  /* 0x000000ff0300720c */ /* 0x000fe20003f05300 */
[----:B--2---:R-:W-:-:S12]  /*254c0*/  VIADD R0, R0, 0xffffffff ;  /* 0xffffffff00007836 */ /* 0x004fd80000000000 */
        /* <DEDUP_REMOVED lines=13> */
[----:B------:R-:W-:-:S03]  /*255a0*/  IMAD.WIDE.U32 R4, R8, UR4, R4 ;  /* 0x0000000408047c25 */ /* 0x000fc6000f8e0004 */
[----:B------:R-:W-:Y:S02]  /*255b0*/  LEA R2, P0, R4, R2, 0x2 ;  /* 0x0000000204027211 */ /* 0x000fe400078010ff */
[----:B------:R-:W-:-:S04]  /*255c0*/  IADD3 R5, R5, R6, RZ ;  /* 0x0000000605057210 */ /* 0x000fc80007ffe0ff */
[----:B------:R-:W-:-:S05]  /*255d0*/  LEA.HI.X R3, R4, R3, R5, 0x2, P0 ;  /* 0x0000000304037211 */ /* 0x000fca00000f1405 */
[----:B------:R-:W2:Y:S04]  /*255e0*/  LDG.E R2, desc[UR54][R2.64] ;  /* 0x0000003602027981 */ /* 0x000ea8000c1e1900 */
[----:B--2---:R0:W-:Y:S02]  /*255f0*/  STL [R1], R2 ;  /* 0x0000000201007387 */ /* 0x0041e40000100800 */
.L_x_734:
[----:B-1----:R-:W2:Y:S04]  /*25600*/  LDL R9, [R1+0x4] ;  /* 0x0000040001097983 */ /* 0x002ea80000100800 */
[----:B0-----:R-:W2:Y:S04]  /*25610*/  LDL R2, [R1+0xc] ;  /* 0x00000c0001027983 */ /* 0x001ea80000100800 */
[----:B------:R-:W3:Y:S01]  /*25620*/  LDL R3, [R1+0x14] ;  /* 0x0000140001037983 */ /* 0x000ee20000100800 */
[----:B------:R-:W0:Y:S02]  /*25630*/  S2R R8, SR_TID.X ;  /* 0x0000000000087919 */ /* 0x000e240000002100 */
[----:B0-----:R-:W-:-:S04]  /*25640*/  LOP3.LUT R8, R8, 0x7f, RZ, 0xc0, !PT ;  /* 0x0000007f08087812 */ /* 0x001fc800078ec0ff */
[----:B------:R-:W-:Y:S01]  /*25650*/  ISETP.NE.AND P1, PT, R8, RZ, PT ;  /* 0x000000ff0800720c */ /* 0x000fe20003f25270 */
[----:B--2---:R-:W-:Y:S01]  /*25660*/  IMAD R2, R2, 0x8, R9 ;  /* 0x0000000802027824 */ /* 0x004fe200078e0209 */
[----:B---3--:R-:W-:-:S04]  /*25670*/  SHF.L.U32 R4, R3, 0x1f, RZ ;  /* 0x0000001f03047819 */ /* 0x008fc800000006ff */
[----:B------:R-:W0:Y:S02]  /*25680*/  SYNCS.PHASECHK.TRANS64.TRYWAIT P0, [R2+URZ+0x33480], R4 ;  /* 0x03348004020075a7 */ /* 0x000e24000800017f */
[----:B0-----:R-:W-:Y:S05]  /*25690*/  @!P0 BRA `(.L_x_735) ;  /* 0x0000006400508947 */ /* 0x001fea0003800000 */
.L_x_909:
        /* <DEDUP_REMOVED lines=8> */
.L_x_736:
[----:B------:R-:W2:Y:S04]  /*25720*/  LDL R7, [R1+0x4] ;  /* 0x0000040001077983 */ /* 0x000ea80000100800 */
[----:B------:R-:W2:Y:S04]  /*25730*/  LDL R3, [R1+0xc] ;  /* 0x00000c0001037983 */ /* 0x000ea80000100800 */
[----:B------:R-:W3:Y:S04]  /*25740*/  LDL R6, [R1+0x24] ;  /* 0x0000240001067983 */ /* 0x000ee80000100800 */
[----:B------:R-:W4:Y:S01]  /*25750*/  LDL R5, [R1] ;  /* 0x0000000001057983 */ /* 0x000f220000100800 */
[----:B------:R-:W-:Y:S01]  /*25760*/  R2UR UR9, R2 ;  /* 0x00000000020972ca */ /* 0x000fe200000e0000 */
[----:B------:R-:W-:Y:S01]  /*25770*/  UIADD3 UR4, UP0, UR40, 0x470, URZ ;  /* 0x0000047028047890 */ /* 0x000fe2000ff1e03f */
[----:B------:R-:W-:Y:S01]  /*25780*/  R2UR UR12, R18 ;  /* 0x00000000120c72ca */ /* 0x000fe200000e0000 */
[----:B------:R-:W-:Y:S01]  /*25790*/  UMOV UR10, URZ ;  /* 0x0000003f000a7c82 */ /* 0x000fe20008000000 */
[----:B------:R-:W-:Y:S01]  /*257a0*/  UMOV UR6, 0x0 ;  /* 0x0000000000067882 */ /* 0x000fe20000000000 */
[----:B------:R-:W-:Y:S01]  /*257b0*/  UIADD3.X UR5, URZ, UR41, URZ, UP0, !UPT ;  /* 0x000000293f057290 */ /* 0x000fe200087fe43f */
[----:B------:R-:W-:Y:S01]  /*257c0*/  UMOV UR7, 0x14f00000 ;  /* 0x14f0000000077882 */ /* 0x000fe20000000000 */
[----:B------:R-:W-:-:S06]  /*257d0*/  UMOV UR16, 0x40 ;  /* 0x0000004000107882 */ /* 0x000fcc0000000000 */
[----:B------:R-:W-:Y:S01]  /*257e0*/  UIADD3 UR9, UR9, 0x33470, URZ ;  /* 0x0003347009097890 */ /* 0x000fe2000fffe03f */
[----:B--2---:R-:W-:Y:S02]  /*257f0*/  IMAD R3, R3, 0x7800, R7 ;  /* 0x0000780003037824 */ /* 0x004fe400078e0207 */
[----:B---3--:R-:W-:-:S03]  /*25800*/  IMAD R0, R0, 0xa0, R6 ;  /* 0x000000a000007824 */ /* 0x008fc600078e0206 */
[----:B------:R-:W-:Y:S02]  /*25810*/  R2UR UR15, R3 ;  /* 0x00000000030f72ca */ /* 0x000fe400000e0000 */
[----:B----4-:R-:W-:Y:S02]  /*25820*/  R2UR UR13, R5 ;  /* 0x00000000050d72ca */ /* 0x010fe400000e0000 */
[----:B------:R-:W-:-:S09]  /*25830*/  R2UR UR11, R0 ;  /* 0x00000000000b72ca */ /* 0x000fd200000e0000 */
[----:B------:R-:W-:Y:S02]  /*25840*/  UIADD3 UR8, UR15, 0xf200, URZ ;  /* 0x0000f2000f087890 */ /* 0x000fe4000fffe03f */
[----:B------:R-:W-:Y:S02]  /*25850*/  UIADD3 UR14, UR15, 0x11a00, URZ ;  /* 0x00011a000f0e7890 */ /* 0x000fe4000fffe03f */
[----:B------:R-:W-:-:S05]  /*25860*/  UIADD3 UR15, UR15, 0x14200, URZ ;  /* 0x000142000f0f7890 */ /* 0x000fca000fffe03f */
[----:B------:R1:W-:Y:S02]  /*25870*/  UTMALDG.4D [UR8], [UR4], desc[UR6] ;  /* 0x00000608040075b4 */ /* 0x0003e40008019000 */
[----:B-1----:R-:W-:Y:S01]  /*25880*/  UMOV UR8, UR14 ;  /* 0x0000000e00087c82 */ /* 0x002fe20008000000 */
[----:B------:R-:W-:Y:S01]  /*25890*/  UMOV UR10, UR16 ;  /* 0x00000010000a7c82 */ /* 0x000fe20008000000 */
[----:B------:R-:W-:Y:S01]  /*258a0*/  UMOV UR14, 0x80 ;  /* 0x00000080000e7882 */ /* 0x000fe20000000000 */
[----:B------:R1:W-:Y:S02]  /*258b0*/  UTMALDG.4D [UR8], [UR4], desc[UR6] ;  /* 0x00000608040075b4 */ /* 0x0003e40008019000 */
[----:B-1----:R-:W-:Y:S01]  /*258c0*/  UMOV UR8, UR15 ;  /* 0x0000000f00087c82 */ /* 0x002fe20008000000 */
[----:B------:R-:W-:Y:S02]  /*258d0*/  UMOV UR10, UR14 ;  /* 0x0000000e000a7c82 */ /* 0x000fe40008000000 */
[----:B------:R1:W-:Y:S01]  /*258e0*/  UTMALDG.4D [UR8], [UR4], desc[UR6] ;  /* 0x00000608040075b4 */ /* 0x0003e20008019000 */
[----:B------:R-:W2:Y:S02]  /*258f0*/  SYNCS.PHASECHK.TRANS64.TRYWAIT P0, [R2+URZ+0x33440], R4 ;  /* 0x03344004020075a7 */ /* 0x000ea4000800017f */
[----:B-12---:R-:W-:Y:S05]  /*25900*/  @!P0 BRA `(.L_x_737) ;  /* 0x0000006000c88947 */ /* 0x006fea0003800000 */
.L_x_910:
        /* <DEDUP_REMOVED lines=8> */
.L_x_738:
[----:B------:R-:W2:Y:S04]  /*25990*/  LDL R5, [R1] ;  /* 0x0000000001057983 */ /* 0x000ea80000100800 */
[----:B01----:R-:W3:Y:S01]  /*259a0*/  LDL.LU R4, [R1+0x8] ;  /* 0x0000080001047983 */ /* 0x003ee20000300800 */
[----:B------:R-:W-:Y:S01]  /*259b0*/  R2UR UR15, R3 ;  /* 0x00000000030f72ca */ /* 0x000fe200000e0000 */
[----:B------:R-:W-:Y:S01]  /*259c0*/  UIADD3 UR4, UP0, UR40, 0x370, URZ ;  /* 0x0000037028047890 */ /* 0x000fe2000ff1e03f */
[----:B------:R-:W-:Y:S01]  /*259d0*/  R2UR UR9, R2 ;  /* 0x00000000020972ca */ /* 0x000fe200000e0000 */
[----:B------:R-:W-:Y:S01]  /*259e0*/  UMOV UR10, URZ ;  /* 0x0000003f000a7c82 */ /* 0x000fe20008000000 */
[----:B------:R-:W-:Y:S01]  /*259f0*/  R2UR UR11, R0 ;  /* 0x00000000000b72ca */ /* 0x000fe200000e0000 */
[----:B------:R-:W-:Y:S01]  /*25a00*/  UIADD3.X UR5, URZ, UR41, URZ, UP0, !UPT ;  /* 0x000000293f057290 */ /* 0x000fe200087fe43f */
[----:B------:R-:W-:Y:S01]  /*25a10*/  R2UR UR12, R18 ;  /* 0x00000000120c72ca */ /* 0x000fe200000e0000 */
[----:B------:R-:W-:Y:S01]  /*25a20*/  UMOV UR6, 0x0 ;  /* 0x0000000000067882 */ /* 0x000fe20000000000 */
[----:B------:R-:W-:Y:S01]  /*25a30*/  PLOP3.LUT P0, PT, PT, PT, PT, 0x80, 0x0 ;  /* 0x000000000000781c */ /* 0x000fe20003f0f070 */
[----:B------:R-:W-:Y:S01]  /*25a40*/  UMOV UR7, 0x14f00000 ;  /* 0x14f0000000077882 */ /* 0x000fe20000000000 */
[----:B------:R-:W-:-:S03]  /*25a50*/  UMOV UR16, 0x40 ;  /* 0x0000004000107882 */ /* 0x000fc60000000000 */
[----:B------:R-:W-:Y:S02]  /*25a60*/  UIADD3 UR8, UR15, 0x24200, URZ ;  /* 0x000242000f087890 */ /* 0x000fe4000fffe03f */
[----:B------:R-:W-:Y:S02]  /*25a70*/  UIADD3 UR9, UR9, 0x33430, URZ ;  /* 0x0003343009097890 */ /* 0x000fe4000fffe03f */
[----:B------:R-:W-:Y:S02]  /*25a80*/  UIADD3 UR14, UR15, 0x26a00, URZ ;  /* 0x00026a000f0e7890 */ /* 0x000fe4000fffe03f */
[----:B------:R-:W-:Y:S01]  /*25a90*/  UIADD3 UR15, UR15, 0x29200, URZ ;  /* 0x000292000f0f7890 */ /* 0x000fe2000fffe03f */
[----:B--2---:R-:W-:Y:S02]  /*25aa0*/  R2UR UR13, R5 ;  /* 0x00000000050d72ca */ /* 0x004fe400000e0000 */
[----:B---3--:R-:W-:-:S04]  /*25ab0*/  LOP3.LUT R4, R4, 0xfffffffe, RZ, 0xc0, !PT ;  /* 0xfffffffe04047812 */ /* 0x008fc800078ec0ff */
[----:B------:R-:W-:-:S07]  /*25ac0*/  @P0 LOP3.LUT R4, R4, 0x1, RZ, 0xfc, !PT ;  /* 0x0000000104040812 */ /* 0x000fce00078efcff */
[----:B------:R0:W-:Y:S01]  /*25ad0*/  UTMALDG.4D [UR8], [UR4], desc[UR6] ;  /* 0x00000608040075b4 */ /* 0x0001e20008019000 */
[----:B------:R2:W-:Y:S01]  /*25ae0*/  STL [R1+0x8], R4 ;  /* 0x0000080401007387 */ /* 0x0005e20000100800 */
[----:B0-----:R-:W-:Y:S01]  /*25af0*/  UMOV UR8, UR14 ;  /* 0x0000000e00087c82 */ /* 0x001fe20008000000 */
[----:B------:R-:W-:Y:S01]  /*25b00*/  UMOV UR10, UR16 ;  /* 0x00000010000a7c82 */ /* 0x000fe20008000000 */
[----:B------:R-:W-:Y:S01]  /*25b10*/  UMOV UR14, 0x80 ;  /* 0x00000080000e7882 */ /* 0x000fe20000000000 */
[----:B------:R0:W-:Y:S02]  /*25b20*/  UTMALDG.4D [UR8], [UR4], desc[UR6] ;  /* 0x00000608040075b4 */ /* 0x0001e40008019000 */
[----:B0-----:R-:W-:Y:S01]  /*25b30*/  UMOV UR8, UR15 ;  /* 0x0000000f00087c82 */ /* 0x001fe20008000000 */
[----:B------:R-:W-:Y:S02]  /*25b40*/  UMOV UR10, UR14 ;  /* 0x0000000e000a7c82 */ /* 0x000fe40008000000 */
[----:B------:R2:W-:Y:S02]  /*25b50*/  UTMALDG.4D [UR8], [UR4], desc[UR6] ;  /* 0x00000608040075b4 */ /* 0x0005e40008019000 */
[----:B--2---:R-:W-:Y:S01]  /*25b60*/  NOP ;  /* 0x0000000000007918 */ /* 0x004fe20000000000 */
.L_x_732:
[----:B------:R-:W2:Y:S04]  /*25b70*/  LDL R2, [R1+0x4] ;  /* 0x0000040001027983 */ /* 0x000ea80000100800 */
[----:B------:R-:W3:Y:S04]  /*25b80*/  LDL.LU R3, [R1+0x38] ;  /* 0x0000380001037983 */ /* 0x000ee80000300800 */
[----:B------:R-:W4:Y:S04]  /*25b90*/  LDL.LU R5, [R1+0x30] ;  /* 0x0000300001057983 */ /* 0x000f280000300800 */
[----:B0-----:R-:W5:Y:S01]  /*25ba0*/  LDL.LU R4, [R1+0x40] ;  /* 0x0000400001047983 */ /* 0x001f620000300800 */
[----:B------:R-:W-:Y:S05]  /*25bb0*/  WARPSYNC.ALL ;  /* 0x0000000000007948 */ /* 0x000fea0003800000 */
[----:B------:R-:W-:Y:S01]  /*25bc0*/  ULDC.64 UR4, c[0x0][0x298] ;  /* 0x0000a60000047ab9 */ /* 0x000fe20000000a00 */
[----:B------:R-:W-:Y:S01]  /*25bd0*/  ULDC.64 UR6, c[0x0][0xa00] ;  /* 0x0002800000067ab9 */ /* 0x000fe20000000a00 */
[----:B------:R-:W-:Y:S01]  /*25be0*/  BSSY B6, `(.L_x_739) ;  /* 0x0000024000067945 */ /* 0x000fe20003800000 */
[----:B------:R-:W-:Y:S01]  /*25bf0*/  BAR.SYNC.DEFER_BLOCKING 0x8, 0x180 ;  /* 0x0206000000007b1d */ /* 0x000fe20000010000 */
[----:B------:R-:W-:-:S04]  /*25c00*/  ISETP.NE.U32.AND P0, PT, RZ, UR6, PT ;  /* 0x00000006ff007c0c */ /* 0x000fc8000bf05070 */
[----:B------:R-:W-:Y:S01]  /*25c10*/  ISETP.NE.AND.EX P0, PT, RZ, UR7, PT, P0 ;  /* 0x00000007ff007c0c */ /* 0x000fe2000bf05300 */
[----:B--2---:R-:W-:Y:S01]  /*25c20*/  VIADD R2, R2, 0x1e200 ;  /* 0x0001e20002027836 */ /* 0x004fe20000000000 */
[----:B---3--:R-:W-:-:S04]  /*25c30*/  SHF.R.S32.HI R0, RZ, 0x1f, R3 ;  /* 0x0000001fff007819 */ /* 0x008fc80000011403 */
[----:B------:R-:W-:Y:S02]  /*25c40*/  LOP3.LUT P1, RZ, R2, 0x1bf, RZ, 0xc0, !PT ;  /* 0x000001bf02ff7812 */ /* 0x000fe4000782c0ff */
[----:B----4-:R-:W-:Y:S01]  /*25c50*/  SEL R5, R5, RZ, !P0 ;  /* 0x000000ff05057207 */ /* 0x010fe20004000000 */
[----:B------:R-:W-:Y:S01]  /*25c60*/  IMAD R0, R0, UR4, RZ ;  /* 0x0000000400007c24 */ /* 0x000fe2000f8e02ff */
[----:B-----5:R-:W-:-:S03]  /*25c70*/  SEL R4, R4, RZ, !P0 ;  /* 0x000000ff04047207 */ /* 0x020fc60004000000 */
[C---:B------:R-:W-:Y:S02]  /*25c80*/  IMAD R0, R3.reuse, UR5, R0 ;  /* 0x0000000503007c24 */ /* 0x040fe4000f8e0200 */
[----:B------:R-:W-:-:S05]  /*25c90*/  IMAD.WIDE.U32 R2, R3, UR4, RZ ;  /* 0x0000000403027c25 */ /* 0x000fca000f8e00ff */
[----:B------:R0:W-:Y:S04]  /*25ca0*/  STL.64 [R1+0x38], R2 ;  /* 0x0000380201007387 */ /* 0x0001e80000100a00 */
[----:B------:R2:W-:Y:S04]  /*25cb0*/  STL [R1+0x30], R5 ;  /* 0x0000300501007387 */ /* 0x0005e80000100800 */
[----:B------:R2:W-:Y:S01]  /*25cc0*/  STL [R1+0x54], R4 ;  /* 0x0000540401007387 */ /* 0x0005e20000100800 */
[----:B0-----:R-:W-:Y:S01]  /*25cd0*/  IMAD.IADD R2, R3, 0x1, R0 ;  /* 0x0000000103027824 */ /* 0x001fe200078e0200 */
[----:B------:R-:W-:-:S05]  /*25ce0*/  SHF.R.S32.HI R0, RZ, 0x1f, R18 ;  /* 0x0000001fff007819 */ /* 0x000fca0000011412 */
[----:B------:R2:W-:Y:S04]  /*25cf0*/  STL [R1+0x50], R0 ;  /* 0x0000500001007387 */ /* 0x0005e80000100800 */
[----:B------:R2:W-:Y:S01]  /*25d00*/  STL [R1+0x40], R2 ;  /* 0x0000400201007387 */ /* 0x0005e20000100800 */
[----:B------:R-:W-:Y:S05]  /*25d10*/  @!P1 BRA `(.L_x_740) ;  /* 0x0000000000409947 */ /* 0x000fea0003800000 */
[----:B--2---:R-:W-:Y:S01]  /*25d20*/  MOV R2, 0x0 ;  /* 0x0000000000027802 */ /* 0x004fe20000000f00 */
[----:B------:R-:W-:Y:S01]  /*25d30*/  ULDC.64 UR4, c[0x4][0x98] ;  /* 0x0100260000047ab9 */ /* 0x000fe20000000a00 */
[----:B------:R-:W-:Y:S01]  /*25d40*/  ULDC.64 UR6, c[0x4][0xa0] ;  /* 0x0100280000067ab9 */ /* 0x000fe20000000a00 */
[----:B------:R-:W-:Y:S01]  /*25d50*/  ULDC.64 UR8, c[0x4][0x28] ;  /* 0x01000a0000087ab9 */ /* 0x000fe20000000a00 */
[----:B------:R-:W-:Y:S01]  /*25d60*/  MOV R4, UR4 ;  /* 0x0000000400047c02 */ /* 0x000fe20008000f00 */
[----:B------:R-:W-:Y:S01]  /*25d70*/  IMAD.U32 R5, RZ, RZ, UR5 ;  /* 0x00000005ff057e24 */ /* 0x000fe2000f8e00ff */
[----:B------:R-:W0:Y:S01]  /*25d80*/  LDC.64 R2, c[0x4][R2] ;  /* 0x0100000002027b82 */ /* 0x000e220000000a00 */
[----:B------:R-:W-:Y:S01]  /*25d90*/  IMAD.U32 R6, RZ, RZ, UR6 ;  /* 0x00000006ff067e24 */ /* 0x000fe2000f8e00ff */
[----:B-1----:R-:W-:Y:S01]  /*25da0*/  MOV R8, 0x70 ;  /* 0x0000007000087802 */ /* 0x002fe20000000f00 */
[----:B------:R-:W-:Y:S02]  /*25db0*/  IMAD.U32 R7, RZ, RZ, UR7 ;  /* 0x00000007ff077e24 */ /* 0x000fe4000f8e00ff */
[----:B------:R-:W-:-:S02]  /*25dc0*/  IMAD.U32 R10, RZ, RZ, UR8 ;  /* 0x00000008ff0a7e24 */ /* 0x000fc4000f8e00ff */
[----:B------:R-:W-:Y:S02]  /*25dd0*/  IMAD.U32 R11, RZ, RZ, UR9 ;  /* 0x00000009ff0b7e24 */ /* 0x000fe4000f8e00ff */
[----:B------:R-:W-:Y:S02]  /*25de0*/  IMAD.MOV.U32 R12, RZ, RZ, 0x1 ;  /* 0x00000001ff0c7424 */ /* 0x000fe400078e00ff */
[----:B------:R-:W-:-:S07]  /*25df0*/  IMAD.MOV.U32 R13, RZ, RZ, RZ ;  /* 0x000000ffff0d7224 */ /* 0x000fce00078e00ff */
[----:B------:R-:W-:-:S07]  /*25e00*/  LEPC R20, `(.L_x_740) ;  /* 0x000000001014794e */ /* 0x000fce0000000000 */
[----:B0-----:R-:W-:Y:S05]  /*25e10*/  CALL.ABS.NOINC R2 ;  /* 0x0000000002007343 */ /* 0x001fea0003c00000 */
.L_x_740:
[----:B------:R-:W-:Y:S05]  /*25e20*/  BSYNC B6 ;  /* 0x0000000000067941 */ /* 0x000fea0003800000 */
.L_x_739:
[----:B--2---:R-:W2:Y:S01]  /*25e30*/  LDL.LU R4, [R1+0x40] ;  /* 0x0000400001047983 */ /* 0x004ea20000300800 */
[----:B------:R-:W0:Y:S01]  /*25e40*/  LDC R7, c[0x0][0x448] ;  /* 0x00011200ff077b82 */ /* 0x000e220000000800 */
[----:B------:R-:W-:Y:S01]  /*25e50*/  ULDC.64 UR4, c[0x0][0x2d8] ;  /* 0x0000b60000047ab9 */ /* 0x000fe20000000a00 */
[----:B------:R-:W-:Y:S01]  /*25e60*/  IMAD.SHL.U32 R17, R17, 0x80, RZ ;  /* 0x0000008011117824 */ /* 0x000fe200078e00ff */
[----:B------:R-:W2:Y:S01]  /*25e70*/  LDL.LU.64 R2, [R1+0x38] ;  /* 0x0000380001027983 */ /* 0x000ea20000300a00 */
[----:B------:R-:W-:-:S03]  /*25e80*/  ULDC.64 UR6, c[0x0][0x280] ;  /* 0x0000a00000067ab9 */ /* 0x000fc60000000a00 */
[----:B------:R-:W3:Y:S04]  /*25e90*/  LDL.LU R0, [R1+0x50] ;  /* 0x0000500001007983 */ /* 0x000ee80000300800 */
[----:B------:R-:W4:Y:S04]  /*25ea0*/  LDL.LU R6, [R1+0x54] ;  /* 0x0000540001067983 */ /* 0x000f280000300800 */
[----:B------:R-:W4:Y:S01]  /*25eb0*/  LDL.LU R5, [R1+0x30] ;  /* 0x0000300001057983 */ /* 0x000f220000300800 */
[----:B------:R-:W0:Y:S01]  /*25ec0*/  S2R R10, SR_TID.X ;  /* 0x00000000000a7919 */ /* 0x000e220000002100 */
[----:B-1----:R-:W1:Y:S01]  /*25ed0*/  S2R R8, SR_TID.X ;  /* 0x0000000000087919 */ /* 0x002e620000002100 */
[----:B0-----:R-:W-:-:S02]  /*25ee0*/  ISETP.NE.AND P0, PT, R7, 0x1, PT ;  /* 0x000000010700780c */ /* 0x001fc40003f05270 */
[----:B------:R-:W-:-:S04]  /*25ef0*/  SHF.L.U32 R10, R10, 0x4, RZ ;  /* 0x000000040a0a7819 */ /* 0x000fc800000006ff */
[----:B------:R-:W-:Y:S01]  /*25f00*/  LOP3.LUT R10, R10, 0x30, RZ, 0xc0, !PT ;  /* 0x000000300a0a7812 */ /* 0x000fe200078ec0ff */
[----:B-1----:R-:W-:-:S03]  /*25f10*/  IMAD.SHL.U32 R9, R8, 0x10, RZ ;  /* 0x0000001008097824 */ /* 0x002fc600078e00ff */
[C---:B------:R-:W-:Y:S02]  /*25f20*/  LOP3.LUT R11, R10.reuse, 0x40, RZ, 0xfc, !PT ;  /* 0x000000400a0b7812 */ /* 0x040fe400078efcff */
[----:B------:R-:W-:Y:S02]  /*25f30*/  LOP3.LUT R10, R10, 0x80, RZ, 0xfc, !PT ;  /* 0x000000800a0a7812 */ /* 0x000fe400078efcff */
[----:B------:R-:W-:Y:S01]  /*25f40*/  LOP3.LUT R9, R9, 0x30, RZ, 0xc0, !PT ;  /* 0x0000003009097812 */ /* 0x000fe200078ec0ff */
[----:B--2---:R-:W-:Y:S02]  /*25f50*/  IMAD.MOV.U32 R3, RZ, RZ, R4 ;  /* 0x000000ffff037224 */ /* 0x004fe400078e0004 */
[----:B------:R-:W0:Y:S01]  /*25f60*/  S2R R4, SR_TID.X ;  /* 0x0000000000047919 */ /* 0x000e220000002100 */
[----:B---3--:R-:W-:Y:S02]  /*25f70*/  IMAD R0, R0, UR4, RZ ;  /* 0x0000000400007c24 */ /* 0x008fe4000f8e02ff */
[----:B------:R-:W-:-:S04]  /*25f80*/  IMAD.WIDE.U32 R2, R18, UR4, R2 ;  /* 0x0000000412027c25 */ /* 0x000fc8000f8e0002 */
[----:B------:R-:W-:Y:S01]  /*25f90*/  IMAD R0, R18, UR5, R0 ;  /* 0x0000000512007c24 */ /* 0x000fe2000f8e0200 */
[----:B------:R-:W-:-:S03]  /*25fa0*/  ULDC.64 UR4, c[0x0][0x2e0] ;  /* 0x0000b80000047ab9 */ /* 0x000fc60000000a00 */
[----:B------:R-:W-:Y:S02]  /*25fb0*/  IMAD.IADD R3, R3, 0x1, R0 ;  /* 0x0000000103037824 */ /* 0x000fe400078e0200 */
[----:B----4-:R-:W-:Y:S02]  /*25fc0*/  IMAD R0, R6, UR4, RZ ;  /* 0x0000000406007c24 */ /* 0x010fe4000f8e02ff */
[C---:B------:R-:W-:Y:S01]  /*25fd0*/  IMAD.WIDE.U32 R2, R5.reuse, UR4, R2 ;  /* 0x0000000405027c25 */ /* 0x040fe2000f8e0002 */
[----:B------:R-:W1:Y:S03]  /*25fe0*/  @P0 LDC R6, c[0x0][0x450] ;  /* 0x00011400ff060b82 */ /* 0x000e660000000800 */
[----:B------:R-:W-:Y:S01]  /*25ff0*/  IMAD R0, R5, UR5, R0 ;  /* 0x0000000505007c24 */ /* 0x000fe2000f8e0200 */
[----:B------:R-:W-:-:S03]  /*26000*/  ULDC.64 UR4, c[0x0][0x2d0] ;  /* 0x0000b40000047ab9 */ /* 0x000fc60000000a00 */
[----:B------:R-:W-:Y:S01]  /*26010*/  IMAD.IADD R3, R3, 0x1, R0 ;  /* 0x0000000103037824 */ /* 0x000fe200078e0200 */
[C---:B0-----:R-:W-:Y:S02]  /*26020*/  LOP3.LUT R5, R4.reuse, 0x7f, RZ, 0xc0, !PT ;  /* 0x0000007f04057812 */ /* 0x041fe400078ec0ff */
[----:B------:R-:W-:Y:S02]  /*26030*/  SHF.L.U32 R4, R4, 0x5, RZ ;  /* 0x0000000504047819 */ /* 0x000fe400000006ff */
[----:B------:R-:W-:-:S04]  /*26040*/  SHF.R.U32.HI R5, RZ, 0x2, R5 ;  /* 0x00000002ff057819 */ /* 0x000fc80000011605 */
[----:B------:R-:W-:Y:S02]  /*26050*/  LOP3.LUT R4, R5, 0x60, R4, 0xf8, !PT ;  /* 0x0000006005047812 */ /* 0x000fe400078ef804 */
[----:B------:R-:W0:Y:S02]  /*26060*/  @P0 LDC R5, c[0x0][0x44c] ;  /* 0x00011300ff050b82 */ /* 0x000e240000000800 */
[----:B------:R-:W-:-:S05]  /*26070*/  LOP3.LUT R0, R4, R17, RZ, 0xfc, !PT ;  /* 0x0000001104007212 */ /* 0x000fca00078efcff */
[----:B------:R-:W-:Y:S02]  /*26080*/  IMAD.MOV.U32 R4, RZ, RZ, R0 ;  /* 0x000000ffff047224 */ /* 0x000fe400078e0000 */
[----:B0-----:R-:W-:-:S05]  /*26090*/  @P0 IMAD.HI.U32 R5, R0, R5, RZ ;  /* 0x0000000500050227 */ /* 0x001fca00078e00ff */
[----:B-1----:R-:W-:-:S05]  /*260a0*/  @P0 SHF.R.U32.HI R4, RZ, R6, R5 ;  /* 0x00000006ff040219 */ /* 0x002fca0000011605 */
[----:B------:R-:W-:Y:S02]  /*260b0*/  IMAD.MOV R5, RZ, RZ, -R4 ;  /* 0x000000ffff057224 */ /* 0x000fe400078e0a04 */
[----:B------:R-:W-:-:S04]  /*260c0*/  IMAD.WIDE.U32 R2, R4, UR4, R2 ;  /* 0x0000000404027c25 */ /* 0x000fc8000f8e0002 */
[----:B------:R-:W-:Y:S01]  /*260d0*/  IMAD R0, R7, R5, R0 ;  /* 0x0000000507007224 */ /* 0x000fe200078e0200 */
[----:B------:R-:W-:-:S05]  /*260e0*/  SHF.R.S32.HI R5, RZ, 0x1f, R4 ;  /* 0x0000001fff057819 */ /* 0x000fca0000011404 */
[----:B------:R-:W-:-:S04]  /*260f0*/  IMAD R5, R5, UR4, RZ ;  /* 0x0000000405057c24 */ /* 0x000fc8000f8e02ff */
[----:B------:R-:W-:Y:S01]  /*26100*/  IMAD R4, R4, UR5, R5 ;  /* 0x0000000504047c24 */ /* 0x000fe2000f8e0205 */
        /* <DEDUP_REMOVED lines=8> */
[----:B------:R-:W-:Y:S02]  /*26190*/  LOP3.LUT R10, R8, 0x7f, RZ, 0xc0, !PT ;  /* 0x0000007f080a7812 */ /* 0x000fe400078ec0ff */
[----:B------:R0:W5:Y:S01]  /*261a0*/  LDL R8, [R1+0x34] ;  /* 0x0000340001087983 */ /* 0x0001620000100800 */
[----:B------:R-:W-:Y:S02]  /*261b0*/  IADD3 R4, P3, R2, UR6, RZ ;  /* 0x0000000602047c10 */ /* 0x000fe4000ff7e0ff */
[----:B------:R-:W-:-:S02]  /*261c0*/  ISETP.GE.AND P0, PT, R9, UR4, PT ;  /* 0x0000000409007c0c */ /* 0x000fc4000bf06270 */
[----:B------:R-:W-:Y:S01]  /*261d0*/  ISETP.GE.AND P1, PT, R11, UR4, PT ;  /* 0x000000040b007c0c */ /* 0x000fe2000bf26270 */
[----:B------:R-:W-:Y:S01]  /*261e0*/  UMOV UR4, 0xffffffff ;  /* 0xffffffff00047882 */ /* 0x000fe20000000000 */
[----:B------:R-:W-:Y:S02]  /*261f0*/  IADD3.X R3, R3, UR7, R0, P3, !PT ;  /* 0x0000000703037c10 */ /* 0x000fe40009ffe400 */
[----:B------:R-:W-:Y:S01]  /*26200*/  SHF.R.U32.HI R10, RZ, 0x2, R10 ;  /* 0x00000002ff0a7819 */ /* 0x000fe2000001160a */
[----:B0-----:R-:W-:Y:S08]  /*26210*/  BRA.DIV UR4, `(.L_x_741) ;  /* 0x0000005a04987947 */ /* 0x001ff0000b800000 */
[----:B------:R-:W2:Y:S01]  /*26220*/  LDL.LU R6, [R1+0x4c] ;  /* 0x00004c0001067983 */ /* 0x000ea20000300800 */
[----:B------:R-:W-:-:S04]  /*26230*/  IMAD.IADD R0, R10, 0x1, R17 ;  /* 0x000000010a007824 */ /* 0x000fc800078e0211 */
[----:B------:R-:W-:Y:S02]  /*26240*/  VIADD R5, R0, 0x20 ;  /* 0x0000002000057836 */ /* 0x000fe40000000000 */
[----:B--2---:R-:W-:Y:S02]  /*26250*/  IMAD R2, R6, R7, RZ ;  /* 0x0000000706027224 */ /* 0x004fe400078e02ff */
[----:B------:R-:W0:Y:S03]  /*26260*/  SHFL.IDX PT, R7, R4, RZ, 0x1c1f ;  /* 0x001c1fff04077589 */ /* 0x000e2600000e0000 */
[----:B------:R-:W-:Y:S01]  /*26270*/  ISETP.GE.AND P4, PT, R0, R2, PT ;  /* 0x000000020000720c */ /* 0x000fe20003f86270 */
[----:B------:R-:W1:-:S12]  /*26280*/  SHFL.IDX PT, R6, R3, RZ, 0x1c1f ;  /* 0x001c1fff03067589 */ /* 0x000e5800000e0000 */
[----:B0-----:R-:W-:-:S05]  /*26290*/  @!P4 IADD3 R7, P3, R9, R7, RZ ;  /* 0x000000070907c210 */ /* 0x001fca0007f7e0ff */
[----:B-1----:R-:W-:Y:S01]  /*262a0*/  @!P4 IMAD.X R6, RZ, RZ, R6, P3 ;  /* 0x000000ffff06c224 */ /* 0x002fe200018e0606 */
[----:B------:R-:W-:Y:S02]  /*262b0*/  ISETP.GE.AND P3, PT, R5, R2, PT ;  /* 0x000000020500720c */ /* 0x000fe40003f66270 */
[----:B------:R-:W0:Y:S02]  /*262c0*/  SHFL.IDX PT, R5, R4, 0x1, 0x1c1f ;  /* 0x003c1f0004057f89 */ /* 0x000e2400000e0000 */
[----:B------:R-:W-:-:S04]  /*262d0*/  @!P4 LOP3.LUT R7, R7, R6, RZ, 0x3c, !PT ;  /* 0x000000060707c212 */ /* 0x000fc800078e3cff */
[----:B------:R-:W-:-:S04]  /*262e0*/  @!P4 LOP3.LUT R6, R7, R6, RZ, 0x3c, !PT ;  /* 0x000000060706c212 */ /* 0x000fc800078e3cff */
[----:B------:R-:W-:-:S05]  /*262f0*/  @!P4 LOP3.LUT R7, R7, R6, RZ, 0x3c, !PT ;  /* 0x000000060707c212 */ /* 0x000fca00078e3cff */
[----:B-----5:R-:W-:Y:S04]  /*26300*/  @!P4 LDGSTS.E.BYPASS.LTC128B.128 [R8+0x1e200], desc[UR54][R6.64], !P0 ;  /* 0x1e2000000608cfae */ /* 0x020fe8000c101d76 */
[----:B------:R-:W-:Y:S04]  /*26310*/  @!P4 LDGSTS.E.BYPASS.LTC128B.128 [R8+0x20200], desc[UR54][R6.64+0x40], !P1 ;  /* 0x202000400608cfae */ /* 0x000fe8000c901d76 */
[----:B------:R1:W-:Y:S01]  /*26320*/  @!P4 LDGSTS.E.BYPASS.LTC128B.128 [R8+0x22200], desc[UR54][R6.64+0x80], !P2 ;  /* 0x222000800608cfae */ /* 0x0003e2000d101d76 */
[----:B0-----:R-:W-:-:S03]  /*26330*/  @!P3 IADD3 R5, P4, R9, R5, RZ ;  /* 0x000000050905b210 */ /* 0x001fc60007f9e0ff */
[----:B-1----:R-:W0:Y:S02]  /*26340*/  SHFL.IDX PT, R6, R3, 0x1, 0x1c1f ;  /* 0x003c1f0003067f89 */ /* 0x002e2400000e0000 */
[----:B0-----:R-:W-:-:S04]  /*26350*/  @!P3 IMAD.X R6, RZ, RZ, R6, P4 ;  /* 0x000000ffff06b224 */ /* 0x001fc800020e0606 */
[----:B------:R-:W-:Y:S01]  /*26360*/  @!P3 IMAD.MOV.U32 R7, RZ, RZ, R6 ;  /* 0x000000ffff07b224 */ /* 0x000fe200078e0006 */
[----:B------:R-:W-:Y:S01]  /*26370*/  @!P3 MOV R6, R5 ;  /* 0x000000050006b202 */ /* 0x000fe20000000f00 */
[----:B------:R-:W-:-:S04]  /*26380*/  VIADD R5, R0, 0x40 ;  /* 0x0000004000057836 */ /* 0x000fc80000000000 */
[----:B------:R-:W-:Y:S04]  /*26390*/  @!P3 LDGSTS.E.BYPASS.LTC128B.128 [R8+0x1ea00], desc[UR54][R6.64], !P0 ;  /* 0x1ea000000608bfae */ /* 0x000fe8000c101d76 */
[----:B------:R-:W-:Y:S04]  /*263a0*/  @!P3 LDGSTS.E.BYPASS.LTC128B.128 [R8+0x20a00], desc[UR54][R6.64+0x40], !P1 ;  /* 0x20a000400608bfae */ /* 0x000fe8000c901d76 */
[----:B------:R0:W-:Y:S01]  /*263b0*/  @!P3 LDGSTS.E.BYPASS.LTC128B.128 [R8+0x22a00], desc[UR54][R6.64+0x80], !P2 ;  /* 0x22a000800608bfae */ /* 0x0001e2000d101d76 */
[----:B------:R-:W-:-:S03]  /*263c0*/  ISETP.GE.AND P3, PT, R5, R2, PT ;  /* 0x000000020500720c */ /* 0x000fc60003f66270 */
[----:B------:R-:W1:Y:S04]  /*263d0*/  SHFL.IDX PT, R5, R4, 0x2, 0x1c1f ;  /* 0x005c1f0004057f89 */ /* 0x000e6800000e0000 */
[----:B0-----:R-:W0:Y:S06]  /*263e0*/  SHFL.IDX PT, R6, R3, 0x2, 0x1c1f ;  /* 0x005c1f0003067f89 */ /* 0x001e2c00000e0000 */
[----:B-1----:R-:W-:-:S05]  /*263f0*/  @!P3 IADD3 R5, P4, R9, R5, RZ ;  /* 0x000000050905b210 */ /* 0x002fca0007f9e0ff */
[----:B0-----:R-:W-:-:S04]  /*26400*/  @!P3 IMAD.X R6, RZ, RZ, R6, P4 ;  /* 0x000000ffff06b224 */ /* 0x001fc800020e0606 */
[----:B------:R-:W-:Y:S02]  /*26410*/  @!P3 IMAD.MOV.U32 R7, RZ, RZ, R6 ;  /* 0x000000ffff07b224 */ /* 0x000fe400078e0006 */
[----:B------:R-:W-:Y:S02]  /*26420*/  @!P3 IMAD.MOV.U32 R6, RZ, RZ, R5 ;  /* 0x000000ffff06b224 */ /* 0x000fe400078e0005 */
[----:B------:R1:W2:Y:S04]  /*26430*/  SHFL.IDX PT, R5, R3, 0x3, 0x1c1f ;  /* 0x007c1f0003057f89 */ /* 0x0002a800000e0000 */
[----:B------:R1:W-:Y:S04]  /*26440*/  @!P3 LDGSTS.E.BYPASS.LTC128B.128 [R8+0x1f200], desc[UR54][R6.64], !P0 ;  /* 0x1f2000000608bfae */ /* 0x0003e8000c101d76 */
[----:B------:R1:W-:Y:S04]  /*26450*/  @!P3 LDGSTS.E.BYPASS.LTC128B.128 [R8+0x21200], desc[UR54][R6.64+0x40], !P1 ;  /* 0x212000400608bfae */ /* 0x0003e8000c901d76 */
[----:B------:R1:W-:Y:S04]  /*26460*/  @!P3 LDGSTS.E.BYPASS.LTC128B.128 [R8+0x23200], desc[UR54][R6.64+0x80], !P2 ;  /* 0x232000800608bfae */ /* 0x0003e8000d101d76 */
[----:B------:R1:W3:Y:S02]  /*26470*/  SHFL.IDX PT, R3, R4, 0x3, 0x1c1f ;  /* 0x007c1f0004037f89 */ /* 0x0002e400000e0000 */
.L_x_919:
[----:B------:R-:W-:Y:S01]  /*26480*/  VIADD R0, R0, 0x60 ;  /* 0x0000006000007836 */ /* 0x000fe20000000000 */
[----:B------:R-:W-:Y:S04]  /*26490*/  BSSY B0, `(.L_x_742) ;  /* 0x000000b000007945 */ /* 0x000fe80003800000 */
[----:B------:R-:W-:-:S13]  /*264a0*/  ISETP.GE.AND P3, PT, R0, R2, PT ;  /* 0x000000020000720c */ /* 0x000fda0003f66270 */
[----:B------:R-:W-:Y:S05]  /*264b0*/  @P3 BRA `(.L_x_743) ;  /* 0x0000000000203947 */ /* 0x000fea0003800000 */
[----:B---3--:R-:W-:-:S04]  /*264c0*/  IADD3 R2, P3, R9, R3, RZ ;  /* 0x0000000309027210 */ /* 0x008fc80007f7e0ff */
[----:B-12---:R-:W-:-:S05]  /*264d0*/  IADD3.X R3, RZ, R5, RZ, P3, !PT ;  /* 0x00000005ff037210 */ /* 0x006fca0001ffe4ff */
[----:B------:R-:W-:Y:S01]  /*264e0*/  @!PT LDS RZ, [RZ] ;  /* 0x00000000fffff984 */ /* 0x000fe20000000800 */
[----:B------:R-:W-:Y:S01]  /*264f0*/  @!PT LDS RZ, [RZ] ;  /* 0x00000000fffff984 */ /* 0x000fe20000000800 */
[----:B------:R-:W-:Y:S01]  /*26500*/  @!PT LDS RZ, [RZ] ;  /* 0x00000000fffff984 */ /* 0x000fe20000000800 */
[----:B------:R4:W-:Y:S04]  /*26510*/  LDGSTS.E.BYPASS.LTC128B.128 [R8+0x1fa00], desc[UR54][R2.64], !P0 ;  /* 0x1fa0000002087fae */ /* 0x0009e8000c101d76 */
[----:B------:R4:W-:Y:S04]  /*26520*/  LDGSTS.E.BYPASS.LTC128B.128 [R8+0x21a00], desc[UR54][R2.64+0x40], !P1 ;  /* 0x21a0004002087fae */ /* 0x0009e8000c901d76 */
[----:B------:R4:W-:Y:S02]  /*26530*/  LDGSTS.E.BYPASS.LTC128B.128 [R8+0x23a00], desc[UR54][R2.64+0x80], !P2 ;  /* 0x23a0008002087fae */ /* 0x0009e4000d101d76 */
.L_x_743:
[----:B------:R-:W-:Y:S05]  /*26540*/  BSYNC B0 ;  /* 0x0000000000007941 */ /* 0x000fea0003800000 */
.L_x_742:
[----:B01--4-:R0:W5:Y:S01]  /*26550*/  LDL R8, [R1+0x4] ;  /* 0x0000040001087983 */ /* 0x0131620000100800 */
[----:B------:R-:W-:Y:S01]  /*26560*/  PLOP3.LUT P0, PT, PT, PT, PT, 0x80, 0x0 ;  /* 0x000000000000781c */ /* 0x000fe20003f0f070 */
[----:B------:R-:W-:-:S12]  /*26570*/  NOP ;  /* 0x0000000000007918 */ /* 0x000fd80000000000 */
.L_x_744:
[----:B------:R-:W4:Y:S01]  /*26580*/  LDL R2, [R1+0x4] ;  /* 0x0000040001027983 */ /* 0x000f220000100800 */
[----:B------:R-:W-:Y:S02]  /*26590*/  PLOP3.LUT P1, PT, P1, P0, PT, 0xa2, 0x0 ;  /* 0x000000000000781c */ /* 0x000fe40000f21472 */
[----:B----4-:R-:W-:-:S08]  /*265a0*/  @P0 R2UR P1, UR4, R2 ;  /* 0x00000000020402ca */ /* 0x010fd00000020000 */
[----:B------:R-:W-:-:S05]  /*265b0*/  @P0 PLOP3.LUT P0, PT, P1, PT, PT, 0x80, 0x0 ;  /* 0x000000000000081c */ /* 0x000fca0000f0f070 */
[----:B------:R-:W-:Y:S01]  /*265c0*/  @!P1 SYNCS.ARRIVE.TRANS64.RED.A0T1 RZ, [UR4+0x33400], RZ ;  /* 0x033400ffffff99a7 */ /* 0x000fe20008200404 */
[----:B------:R-:W-:Y:S07]  /*265d0*/  @!P1 ARRIVES.LDGSTSBAR.64.TRANSCNT [UR4+0x33400] ;  /* 0x03340000ff0099b0 */ /* 0x000fee0008000a84 */
[----:B------:R-:W-:Y:S05]  /*265e0*/  @P0 BRA.U.ANY `(.L_x_744) ;  /* 0xfffffffd00e40947 */ /* 0x000fea000393ffff */
[----:B---3--:R-:W3:Y:S02]  /*265f0*/  LDL.LU R3, [R1+0x58] ;  /* 0x0000580001037983 */ /* 0x008ee40000300800 */
        /* <DEDUP_REMOVED lines=9> */
[----:B------:R-:W3:Y:S03]  /*26690*/  SYNCS.PHASECHK.TRANS64.TRYWAIT P0, [R2+URZ+0x33420], R0 ;  /* 0x03342000020075a7 */ /* 0x000ee6000800017f */
[----:B-1-3--:R-:W-:Y:S05]  /*266a0*/  @!P0 BRA `(.L_x_746) ;  /* 0x0000005800d88947 */ /* 0x00afea0003800000 */
.L_x_920:
[----:B------:R-:W-:Y:S05]  /*266b0*/  BSYNC B0 ;  /* 0x0000000000007941 */ /* 0x000fea0003800000 */
.L_x_745:
[----:B-1----:R-:W3:Y:S02]  /*266c0*/  LDL.LU R2, [R1+0x44] ;  /* 0x0000440001027983 */ /* 0x002ee40000300800 */
[----:B---3--:R-:W-:-:S13]  /*266d0*/  ISETP.GE.AND P0, PT, R2, 0xa1, PT ;  /* 0x000000a10200780c */ /* 0x008fda0003f06270 */
[----:B------:R-:W-:Y:S05]  /*266e0*/  @!P0 BRA `(.L_x_747) ;  /* 0x00000014001c8947 */ /* 0x000fea0003800000 */
[----:B------:R-:W3:Y:S04]  /*266f0*/  LDL.LU R2, [R1+0x48] ;  /* 0x0000480001027983 */ /* 0x000ee80000300800 */
[----:B------:R1:W5:Y:S04]  /*26700*/  LDL.LU R0, [R1+0xc] ;  /* 0x00000c0001007983 */ /* 0x0003680000300800 */
[----:B-----5:R1:W5:Y:S02]  /*26710*/  LDL.LU R8, [R1+0x14] ;  /* 0x0000140001087983 */ /* 0x0203640000300800 */
[----:B-1-3--:R-:W-:-:S07]  /*26720*/  VIADD R2, R2, 0xfffffffe ;  /* 0xfffffffe02027836 */ /* 0x00afce0000000000 */
.L_x_771:
[----:B------:R-:W3:Y:S01]  /*26730*/  LDL R3, [R1+0x8] ;  /* 0x0000080001037983 */ /* 0x000ee20000100800 */
[----:B-----5:R-:W-:Y:S01]  /*26740*/  VIADD R4, R0, 0x1 ;  /* 0x0000000100047836 */ /* 0x020fe20000000000 */
[----:B------:R-:W-:Y:S05]  /*26750*/  YIELD ;  /* 0x0000000000007946 */ /* 0x000fea0003800000 */
[C---:B------:R-:W-:Y:S01]  /*26760*/  ISETP.NE.AND P0, PT, R4.reuse, 0x2, PT ;  /* 0x000000020400780c */ /* 0x040fe20003f05270 */
[----:B------:R-:W-:Y:S03]  /*26770*/  BSSY B0, `(.L_x_748) ;  /* 0x00000b3000007945 */ /* 0x000fe60003800000 */
[----:B------:R-:W-:-:S02]  /*26780*/  SEL R10, R4, RZ, P0 ;  /* 0x000000ff040a7207 */ /* 0x000fc40000000000 */
[----:B---3--:R-:W-:Y:S02]  /*26790*/  LOP3.LUT P1, RZ, R3, 0x1, RZ, 0xc0, !PT ;  /* 0x0000000103ff7812 */ /* 0x008fe4000782c0ff */
[----:B------:R-:W-:-:S04]  /*267a0*/  SEL R3, RZ, 0x1, P0 ;  /* 0x00000001ff037807 */ /* 0x000fc80000000000 */
[----:B-----5:R-:W-:-:S05]  /*267b0*/  LOP3.LUT R9, R8, R3, RZ, 0x3c, !PT ;  /* 0x0000000308097212 */ /* 0x020fca00078e3cff */
[----:B------:R1:W-:Y:S04]  /*267c0*/  STL [R1+0x14], R9 ;  /* 0x0000140901007387 */ /* 0x0003e80000100800 */
[----:B------:R1:W-:Y:S01]  /*267d0*/  STL [R1+0xc], R10 ;  /* 0x00000c0a01007387 */ /* 0x0003e20000100800 */
[----:B------:R-:W-:Y:S05]  /*267e0*/  @!P1 BRA `(.L_x_749) ;  /* 0x0000000800ac9947 */ /* 0x000fea0003800000 */
[----:B------:R-:W-:Y:S01]  /*267f0*/  ULDC.64 UR4, c[0x0][0x418] ;  /* 0x0001060000047ab9 */ /* 0x000fe20000000a00 */
[----:B------:R-:W-:Y:S01]  /*26800*/  IMAD.MOV.U32 R3, RZ, RZ, R2 ;  /* 0x000000ffff037224 */ /* 0x000fe200078e0002 */
[----:B------:R-:W-:-:S04]  /*26810*/  ISETP.NE.U32.AND P0, PT, RZ, UR4, PT ;  /* 0x00000004ff007c0c */ /* 0x000fc8000bf05070 */
[----:B------:R-:W-:-:S13]  /*26820*/  ISETP.NE.AND.EX P0, PT, RZ, UR5, PT, P0 ;  /* 0x00000005ff007c0c */ /* 0x000fda000bf05300 */
[----:B------:R-:W-:Y:S05]  /*26830*/  @!P0 BRA `(.L_x_750) ;  /* 0x0000000000508947 */ /* 0x000fea0003800000 */
[----:B------:R-:W3:Y:S01]  /*26840*/  LDL R11, [R1+0x20] ;  /* 0x00002000010b7983 */ /* 0x000ee20000100800 */
[----:B------:R-:W4:Y:S01]  /*26850*/  LDC R6, c[0x0][0x43c] ;  /* 0x00010f00ff067b82 */ /* 0x000f220000000800 */
[----:B------:R-:W-:Y:S02]  /*26860*/  ULDC.64 UR6, c[0x0][0x428] ;  /* 0x00010a0000067ab9 */ /* 0x000fe40000000a00 */
[----:B------:R-:W5:Y:S01]  /*26870*/  LDL R7, [R1+0x1c] ;  /* 0x00001c0001077983 */ /* 0x000f620000100800 */
[----:B----4-:R-:W-:-:S13]  /*26880*/  ISETP.NE.AND P0, PT, R6, 0x1, PT ;  /* 0x000000010600780c */ /* 0x010fda0003f05270 */
[----:B--2---:R-:W2:Y:S02]  /*26890*/  @P0 LDC.64 R4, c[0x0][0x440] ;  /* 0x00011000ff040b82 */ /* 0x004ea40000000a00 */
[----:B--2---:R-:W-:Y:S01]  /*268a0*/  @P0 IMAD.HI.U32 R3, R2, R4, RZ ;  /* 0x0000000402030227 */ /* 0x004fe200078e00ff */
[----:B------:R-:W-:-:S04]  /*268b0*/  MOV R4, R2 ;  /* 0x0000000200047202 */ /* 0x000fc80000000f00 */
[----:B------:R-:W-:-:S04]  /*268c0*/  @P0 SHF.R.U32.HI R4, RZ, R5, R3 ;  /* 0x00000005ff040219 */ /* 0x000fc80000011603 */
[--C-:B------:R-:W-:Y:S01]  /*268d0*/  SHF.R.S32.HI R5, RZ, 0x1f, R4.reuse ;  /* 0x0000001fff057819 */ /* 0x100fe20000011404 */
[----:B------:R-:W-:-:S04]  /*268e0*/  IMAD.MOV R3, RZ, RZ, -R4 ;  /* 0x000000ffff037224 */ /* 0x000fc800078e0a04 */
[----:B------:R-:W-:Y:S02]  /*268f0*/  IMAD R3, R6, R3, R2 ;  /* 0x0000000306037224 */ /* 0x000fe400078e0202 */
[----:B---3--:R-:W-:-:S04]  /*26900*/  IMAD R6, R11, UR6, RZ ;  /* 0x000000060b067c24 */ /* 0x008fc8000f8e02ff */
[C---:B-----5:R-:W-:Y:S02]  /*26910*/  IMAD R6, R7.reuse, UR7, R6 ;  /* 0x0000000707067c24 */ /* 0x060fe4000f8e0206 */
[----:B------:R-:W-:-:S04]  /*26920*/  IMAD.WIDE.U32 R4, R7, UR6, R4 ;  /* 0x0000000607047c25 */ /* 0x000fc8000f8e0004 */
[----:B------:R-:W-:Y:S01]  /*26930*/  IMAD.IADD R5, R6, 0x1, R5 ;  /* 0x0000000106057824 */ /* 0x000fe200078e0205 */
[----:B------:R-:W-:-:S04]  /*26940*/  LEA R6, P0, R4, UR4, 0x2 ;  /* 0x0000000404067c11 */ /* 0x000fc8000f8010ff */
[----:B------:R-:W-:-:S05]  /*26950*/  LEA.HI.X R7, R4, UR5, R5, 0x2, P0 ;  /* 0x0000000504077c11 */ /* 0x000fca00080f1405 */
[----:B------:R-:W2:Y:S04]  /*26960*/  LDG.E R4, desc[UR54][R6.64] ;  /* 0x0000003606047981 */ /* 0x000ea8000c1e1900 */
[----:B--2---:R3:W-:Y:S02]  /*26970*/  STL [R1], R4 ;  /* 0x0000000401007387 */ /* 0x0047e40000100800 */
.L_x_750:
[----:B--2---:R-:W2:Y:S01]  /*26980*/  LDL R5, [R1+0x4] ;  /* 0x0000040001057983 */ /* 0x004ea20000100800 */
[----:B---3--:R-:W3:Y:S01]  /*26990*/  S2R R4, SR_TID.X ;  /* 0x0000000000047919 */ /* 0x008ee20000002100 */
[----:B------:R-:W-:Y:S01]  /*269a0*/  BSSY B1, `(.L_x_751) ;  /* 0x0000007000017945 */ /* 0x000fe20003800000 */
[----:B---3--:R-:W-:-:S04]  /*269b0*/  LOP3.LUT R4, R4, 0x7f, RZ, 0xc0, !PT ;  /* 0x0000007f04047812 */ /* 0x008fc800078ec0ff */
[----:B------:R-:W-:Y:S01]  /*269c0*/  ISETP.NE.AND P1, PT, R4, RZ, PT ;  /* 0x000000ff0400720c */ /* 0x000fe20003f25270 */
[----:B--2---:R-:W-:Y:S01]  /*269d0*/  IMAD R6, R10, 0x8, R5 ;  /* 0x000000080a067824 */ /* 0x004fe200078e0205 */
[----:B------:R-:W-:-:S04]  /*269e0*/  SHF.L.U32 R5, R9, 0x1f, RZ ;  /* 0x0000001f09057819 */ /* 0x000fc800000006ff */
[----:B------:R-:W2:Y:S02]  /*269f0*/  SYNCS.PHASECHK.TRANS64.TRYWAIT P0, [R6+URZ+0x33480], R5 ;  /* 0x03348005060075a7 */ /* 0x000ea4000800017f */
[----:B--2---:R-:W-:Y:S05]  /*26a00*/  @!P0 BRA `(.L_x_752) ;  /* 0x0000005800188947 */ /* 0x004fea0003800000 */
.L_x_921:
[----:B------:R-:W-:Y:S05]  /*26a10*/  BSYNC B1 ;  /* 0x0000000000017941 */ /* 0x000fea0003800000 */
.L_x_751:
[----:B------:R-:W-:Y:S04]  /*26a20*/  BSSY B1, `(.L_x_753) ;  /* 0x0000009000017945 */ /* 0x000fe80003800000 */
[----:B------:R-:W-:Y:S05]  /*26a30*/  @P1 BRA `(.L_x_754) ;  /* 0x00000000001c1947 */ /* 0x000fea0003800000 */
[----:B------:R-:W3:Y:S02]  /*26a40*/  S2R R4, SR_TID.X ;  /* 0x0000000000047919 */ /* 0x000ee40000002100 */
[----:B---3--:R-:W-:Y:S01]  /*26a50*/  LOP3.LUT R7, R4, 0x1f, RZ, 0xc0, !PT ;  /* 0x0000001f04077812 */ /* 0x008fe200078ec0ff */
[----:B------:R-:W-:-:S03]  /*26a60*/  IMAD.MOV.U32 R4, RZ, RZ, 0x7800 ;  /* 0x00007800ff047424 */ /* 0x000fc600078e00ff */
[----:B------:R-:W-:Y:S01]  /*26a70*/  ISETP.NE.AND P0, PT, R7, RZ, PT ;  /* 0x000000ff0700720c */ /* 0x000fe20003f05270 */
[----:B------:R3:W-:-:S12]  /*26a80*/  SYNCS.ARRIVE.TRANS64 RZ, [R6+URZ+0x33470], R4 ;  /* 0x0334700406ff79a7 */ /* 0x0007d8000800003f */
[----:B---3--:R-:W-:Y:S05]  /*26a90*/  @!P0 BRA `(.L_x_754) ;  /* 0x0000000000048947 */ /* 0x008fea0003800000 */
[----:B------:R-:W-:Y:S01]  /*26aa0*/  BPT.TRAP 0x1 ;  /* 0x000000040000795c */ /* 0x000fe20000300000 */
.L_x_754:
[----:B------:R-:W-:Y:S05]  /*26ab0*/  BSYNC B1 ;  /* 0x0000000000017941 */ /* 0x000fea0003800000 */
.L_x_753:
[----:B-1----:R-:W3:Y:S04]  /*26ac0*/  LDL R9, [R1+0x4] ;  /* 0x0000040001097983 */ /* 0x002ee80000100800 */
[----:B------:R-:W3:Y:S04]  /*26ad0*/  LDL R4, [R1+0xc] ;  /* 0x00000c0001047983 */ /* 0x000ee80000100800 */
[----:B------:R-:W4:Y:S01]  /*26ae0*/  LDL R7, [R1+0x24] ;  /* 0x0000240001077983 */ /* 0x000f220000100800 */
[----:B------:R-:W-:Y:S01]  /*26af0*/  IMAD.MOV.U32 R14, RZ, RZ, RZ ;  /* 0x000000ffff0e7224 */ /* 0x000fe200078e00ff */
[----:B------:R-:W-:Y:S01]  /*26b00*/  UIADD3 UR4, UP0, UR40, 0x470, URZ ;  /* 0x0000047028047890 */ /* 0x000fe2000ff1e03f */
[----:B------:R-:W-:Y:S01]  /*26b10*/  PLOP3.LUT P0, PT, PT, PT, PT, 0x80, 0x0 ;  /* 0x000000000000781c */ /* 0x000fe20003f0f070 */
[----:B------:R-:W-:Y:S01]  /*26b20*/  UMOV UR6, 0x0 ;  /* 0x0000000000067882 */ /* 0x000fe20000000000 */
[----:B------:R-:W-:Y:S01]  /*26b30*/  UMOV UR7, 0x14f00000 ;  /* 0x14f0000000077882 */ /* 0x000fe20000000000 */
[----:B------:R-:W-:Y:S01]  /*26b40*/  R2UR UR10, R14 ;  /* 0x000000000e0a72ca */ /* 0x000fe200000e0000 */
[----:B------:R-:W-:Y:S01]  /*26b50*/  UIADD3.X UR5, URZ, UR41, URZ, UP0, !UPT ;  /* 0x000000293f057290 */ /* 0x000fe200087fe43f */
[----:B---3--:R-:W-:-:S02]  /*26b60*/  IMAD R4, R4, 0x7800, R9 ;  /* 0x0000780004047824 */ /* 0x008fc400078e0209 */
[----:B----4-:R-:W-:Y:S01]  /*26b70*/  IMAD R7, R3, 0xa0, R7 ;  /* 0x000000a003077824 */ /* 0x010fe200078e0207 */
[----:B------:R-:W-:Y:S01]  /*26b80*/  IADD3 R3, R6, 0x33470, RZ ;  /* 0x0003347006037810 */ /* 0x000fe20007ffe0ff */
[----:B------:R-:W-:-:S09]  /*26b90*/  VIADD R9, R4, 0xf200 ;  /* 0x0000f20004097836 */ /* 0x000fd20000000000 */
.L_x_755:
[----:B------:R-:W3:Y:S01]  /*26ba0*/  LDL R10, [R1] ;  /* 0x00000000010a7983 */ /* 0x000ee20000100800 */
[----:B------:R-:W-:-:S13]  /*26bb0*/  @P0 ELECT P2, URZ, PT ;  /* 0x00000000003f082f */ /* 0x000fda0003840000 */
[----:B------:R-:W-:Y:S02]  /*26bc0*/  @P2 R2UR UR12, R18 ;  /* 0x00000000120c22ca */ /* 0x000fe400000e0000 */
[----:B------:R-:W-:Y:S02]  /*26bd0*/  @P2 R2UR UR11, R7 ;  /* 0x00000000070b22ca */ /* 0x000fe400000e0000 */
[----:B------:R-:W-:Y:S02]  /*26be0*/  @P2 R2UR UR9, R3 ;  /* 0x00000000030922ca */ /* 0x000fe400000e0000 */
[----:B------:R-:W-:Y:S02]  /*26bf0*/  @P2 R2UR UR8, R9 ;  /* 0x00000000090822ca */ /* 0x000fe400000e0000 */
[----:B------:R-:W-:Y:S02]  /*26c00*/  @P2 PLOP3.LUT P0, PT, P2, PT, PT, 0x8, 0x0 ;  /* 0x000000000000281c */ /* 0x000fe4000170e170 */
[----:B---3--:R-:W-:-:S02]  /*26c10*/  @P2 R2UR UR13, R10 ;  /* 0x000000000a0d22ca */ /* 0x008fc400000e0000 */
[----:B------:R-:W-:-:S11]  /*26c20*/  PLOP3.LUT P2, PT, PT, PT, PT, 0x8, 0x0 ;  /* 0x000000000000781c */ /* 0x000fd60003f4e170 */
        /* <DEDUP_REMOVED lines=8> */
.L_x_756:
        /* <DEDUP_REMOVED lines=17> */
.L_x_757:
        /* <DEDUP_REMOVED lines=11> */
[----:B------:R-:W1:Y:S01]  /*26e70*/  SYNCS.PHASECHK.TRANS64.TRYWAIT P0, [R6+URZ+0x33440], R5 ;  /* 0x03344005060075a7 */ /* 0x000e62000800017f */
[----:B------:R-:W-:Y:S04]  /*26e80*/  BSSY B1, `(.L_x_758) ;  /* 0x0000002000017945 */ /* 0x000fe80003800000 */
[----:B-1----:R-:W-:Y:S05]  /*26e90*/  @!P0 BRA `(.L_x_759) ;  /* 0x0000005400088947 */ /* 0x002fea0003800000 */
.L_x_922:
[----:B------:R-:W-:Y:S05]  /*26ea0*/  BSYNC B1 ;  /* 0x0000000000017941 */ /* 0x000fea0003800000 */
.L_x_758:
[----:B------:R-:W-:Y:S01]  /*26eb0*/  BSSY B1, `(.L_x_760) ;  /* 0x000000b000017945 */ /* 0x000fe20003800000 */
[----:B------:R-:W-:Y:S01]  /*26ec0*/  MOV R10, 0x0 ;  /* 0x00000000000a7802 */ /* 0x000fe20000000f00 */
[----:B------:R-:W-:Y:S02]  /*26ed0*/  IMAD.MOV.U32 R11, RZ, RZ, 0x14f00000 ;  /* 0x14f00000ff0b7424 */ /* 0x000fe400078e00ff */
        /* <DEDUP_REMOVED lines=8> */
.L_x_761:
[----:B------:R-:W-:Y:S05]  /*26f60*/  BSYNC B1 ;  /* 0x0000000000017941 */ /* 0x000fea0003800000 */
.L_x_760:
[----:B------:R-:W-:Y:S01]  /*26f70*/  R2UR UR10, R14 ;  /* 0x000000000e0a72ca */ /* 0x000fe200000e0000 */
[----:B------:R-:W-:Y:S01]  /*26f80*/  UIADD3 UR4, UP0, UR40, 0x370, URZ ;  /* 0x0000037028047890 */ /* 0x000fe2000ff1e03f */
[----:B------:R-:W-:Y:S01]  /*26f90*/  R2UR UR6, R10 ;  /* 0x000000000a0672ca */ /* 0x000fe200000e0000 */
[----:B-12---:R-:W-:Y:S01]  /*26fa0*/  VIADD R6, R6, 0x33430 ;  /* 0x0003343006067836 */ /* 0x006fe20000000000 */
[----:B------:R-:W-:Y:S01]  /*26fb0*/  R2UR UR7, R11 ;  /* 0x000000000b0772ca */ /* 0x000fe200000e0000 */
[----:B------:R-:W-:Y:S01]  /*26fc0*/  VIADD R3, R4, 0x24200 ;  /* 0x0002420004037836 */ /* 0x000fe20000000000 */
[----:B------:R-:W-:Y:S01]  /*26fd0*/  PLOP3.LUT P0, PT, PT, PT, PT, 0x80, 0x0 ;  /* 0x000000000000781c */ /* 0x000fe20003f0f070 */
[----:B------:R-:W-:-:S12]  /*26fe0*/  UIADD3.X UR5, URZ, UR41, URZ, UP0, !UPT ;  /* 0x000000293f057290 */ /* 0x000fd800087fe43f */
.L_x_762:
[----:B------:R-:W2:Y:S01]  /*26ff0*/  LDL R5, [R1] ;  /* 0x0000000001057983 */ /* 0x000ea20000100800 */
[----:B------:R-:W-:-:S13]  /*27000*/  @P0 ELECT P1, URZ, PT ;  /* 0x00000000003f082f */ /* 0x000fda0003820000 */
[----:B------:R-:W-:Y:S02]  /*27010*/  @P1 R2UR UR12, R18 ;  /* 0x00000000120c12ca */ /* 0x000fe400000e0000 */
[----:B------:R-:W-:Y:S02]  /*27020*/  @P1 R2UR UR11, R7 ;  /* 0x00000000070b12ca */ /* 0x000fe400000e0000 */
[----:B------:R-:W-:Y:S02]  /*27030*/  @P1 R2UR UR9, R6 ;  /* 0x00000000060912ca */ /* 0x000fe400000e0000 */
[----:B------:R-:W-:Y:S02]  /*27040*/  @P1 R2UR UR8, R3 ;  /* 0x00000000030812ca */ /* 0x000fe400000e0000 */
[----:B------:R-:W-:Y:S02]  /*27050*/  @P1 PLOP3.LUT P0, PT, P1, PT, PT, 0x8, 0x0 ;  /* 0x000000000000181c */ /* 0x000fe40000f0e170 */
[----:B--2---:R-:W-:-:S02]  /*27060*/  @P1 R2UR UR13, R5 ;  /* 0x00000000050d12ca */ /* 0x004fc400000e0000 */
[----:B------:R-:W-:-:S11]  /*27070*/  PLOP3.LUT P1, PT, PT, PT, PT, 0x8, 0x0 ;  /* 0x000000000000781c */ /* 0x000fd60003f2e170 */
[----:B------:R1:W-:Y:S02]  /*27080*/  UTMALDG.4D [UR8], [UR4], desc[UR6] ;  /* 0x00000608040075b4 */ /* 0x0003e40008019000 */
[----:B-1----:R-:W-:Y:S05]  /*27090*/  @P0 BRA.U.ANY `(.L_x_762) ;  /* 0xfffffffd00d40947 */ /* 0x002fea000393ffff */
[----:B------:R-:W-:Y:S01]  /*270a0*/  R2UR UR10, R13 ;  /* 0x000000000d0a72ca */ /* 0x000fe200000e0000 */
[----:B------:R-:W-:Y:S01]  /*270b0*/  VIADD R3, R4, 0x26a00 ;  /* 0x00026a0004037836 */ /* 0x000fe20000000000 */
[----:B------:R-:W-:Y:S02]  /*270c0*/  R2UR UR6, R10 ;  /* 0x000000000a0672ca */ /* 0x000fe400000e0000 */
[----:B------:R-:W-:Y:S02]  /*270d0*/  R2UR UR7, R11 ;  /* 0x000000000b0772ca */ /* 0x000fe400000e0000 */
[----:B------:R-:W-:-:S13]  /*270e0*/  PLOP3.LUT P0, PT, PT, PT, PT, 0x80, 0x0 ;  /* 0x000000000000781c */ /* 0x000fda0003f0f070 */
.L_x_763:
        /* <DEDUP_REMOVED lines=11> */
[----:B------:R-:W-:Y:S02]  /*271a0*/  R2UR UR10, R12 ;  /* 0x000000000c0a72ca */ /* 0x000fe400000e0000 */
[----:B------:R-:W-:Y:S02]  /*271b0*/  R2UR UR6, R10 ;  /* 0x000000000a0672ca */ /* 0x000fe400000e0000 */
[----:B------:R-:W-:Y:S02]  /*271c0*/  R2UR UR7, R11 ;  /* 0x000000000b0772ca */ /* 0x000fe400000e0000 */
[----:B------:R-:W-:Y:S02]  /*271d0*/  PLOP3.LUT P0, PT, PT, PT, PT, 0x80, 0x0 ;  /* 0x000000000000781c */ /* 0x000fe40003f0f070 */
[----:B------:R-:W-:-:S11]  /*271e0*/  IADD3 R4, R4, 0x29200, RZ ;  /* 0x0002920004047810 */ /* 0x000fd60007ffe0ff */
.L_x_764:
        /* <DEDUP_REMOVED lines=10> */
[----:B---3--:R-:W-:Y:S05]  /*27290*/  @P0 BRA.U.ANY `(.L_x_764) ;  /* 0xfffffffd00d40947 */ /* 0x008fea000393ffff */
.L_x_749:
[----:B------:R-:W-:Y:S05]  /*272a0*/  BSYNC B0 ;  /* 0x0000000000007941 */ /* 0x000fea0003800000 */
.L_x_748:
[----:B------:R-:W-:-:S06]  /*272b0*/  UISETP.NE.AND UP0, UPT, UR37, 0x3, UPT ;  /* 0x000000032500788c */ /* 0x000fcc000bf05270 */
[----:B------:R-:W-:-:S13]  /*272c0*/  PLOP3.LUT P0, PT, PT, PT, UP0, 0x80, 0x0 ;  /* 0x000000000000781c */ /* 0x000fda0003f0f008 */
[----:B------:R-:W-:Y:S05]  /*272d0*/  @!P0 BRA `(.L_x_765) ;  /* 0x0000000000048947 */ /* 0x000fea0003800000 */
[----:B------:R-:W-:Y:S01]  /*272e0*/  BPT.TRAP 0x1 ;  /* 0x000000040000795c */ /* 0x000fe20000300000 */
.L_x_765:
[----:B--2---:R-:W2:Y:S01]  /*272f0*/  LDL R5, [R1+0x4] ;  /* 0x0000040001057983 */ /* 0x004ea20000100800 */
[----:B------:R-:W-:Y:S01]  /*27300*/  IMAD.U32 R3, RZ, RZ, UR39 ;  /* 0x00000027ff037e24 */ /* 0x000fe2000f8e00ff */
[----:B------:R-:W-:Y:S01]  /*27310*/  LOP3.LUT R4, R8, 0x1, RZ, 0x3c, !PT ;  /* 0x0000000108047812 */ /* 0x000fe200078e3cff */
[----:B------:R-:W-:Y:S03]  /*27320*/  BSSY B0, `(.L_x_766) ;  /* 0x0000006000007945 */ /* 0x000fe60003800000 */
[----:B------:R-:W-:Y:S02]  /*27330*/  ISETP.NE.AND P1, PT, R3, 0x3, PT ;  /* 0x000000030300780c */ /* 0x000fe40003f25270 */
[----:B------:R-:W-:Y:S01]  /*27340*/  SHF.L.U32 R4, R4, 0x1f, RZ ;  /* 0x0000001f04047819 */ /* 0x000fe200000006ff */
[----:B--2---:R-:W-:-:S04]  /*27350*/  IMAD R3, R0, 0x8, R5 ;  /* 0x0000000800037824 */ /* 0x004fc800078e0205 */
[----:B------:R-:W2:Y:S02]  /*27360*/  SYNCS.PHASECHK.TRANS64.TRYWAIT P0, [R3+URZ+0x33470], R4 ;  /* 0x03347004030075a7 */ /* 0x000ea4000800017f */
[----:B--2---:R-:W-:Y:S05]  /*27370*/  @!P0 BRA `(.L_x_767) ;  /* 0x0000004c00e48947 */ /* 0x004fea0003800000 */
.L_x_923:
[----:B------:R-:W-:Y:S05]  /*27380*/  BSYNC B0 ;  /* 0x0000000000007941 */ /* 0x000fea0003800000 */
.L_x_766:
[----:B------:R-:W-:Y:S05]  /*27390*/  @!P1 BRA `(.L_x_768) ;  /* 0x0000000000049947 */ /* 0x000fea0003800000 */
[----:B------:R-:W-:Y:S01]  /*273a0*/  BPT.TRAP 0x1 ;  /* 0x000000040000795c */ /* 0x000fe20000300000 */
.L_x_768:
[----:B--2---:R-:W-:Y:S01]  /*273b0*/  SHF.L.U32 R4, R8, 0x1f, RZ ;  /* 0x0000001f08047819 */ /* 0x004fe200000006ff */
[----:B-1----:R-:W-:-:S03]  /*273c0*/  IMAD R10, R0, 0x7800, RZ ;  /* 0x00007800000a7824 */ /* 0x002fc600078e02ff */
[----:B------:R-:W1:Y:S02]  /*273d0*/  SYNCS.PHASECHK.TRANS64.TRYWAIT P0, [R3+URZ+0x33460], R4 ;  /* 0x03346004030075a7 */ /* 0x000e64000800017f */
[----:B-1----:R-:W-:Y:S05]  /*273e0*/  @!P0 BRA `(.L_x_769) ;  /* 0x0000004c00dc8947 */ /* 0x002fea0003800000 */
.L_x_924:
[----:B------:R-:W2:Y:S04]  /*273f0*/  LDL R0, [R1+0x2c] ;  /* 0x00002c0001007983 */ /* 0x000ea80000100800 */
[----:B------:R-:W3:Y:S04]  /*27400*/  LDL R13, [R1+0x4] ;  /* 0x00000400010d7983 */ /* 0x000ee80000100800 */
[----:B------:R-:W4:Y:S01]  /*27410*/  LDL R11, [R1+0x28] ;  /* 0x00002800010b7983 */ /* 0x000f220000100800 */
[----:B------:R-:W-:Y:S05]  /*27420*/  WARPSYNC.ALL ;  /* 0x0000000000007948 */ /* 0x000fea0003800000 */
[----:B--2---:R-:W-:-:S05]  /*27430*/  LOP3.LUT R0, R10, R0, RZ, 0xfc, !PT ;  /* 0x000000000a007212 */ /* 0x004fca00078efcff */
[----:B---3--:R-:W-:-:S05]  /*27440*/  IMAD.IADD R0, R13, 0x1, R0 ;  /* 0x000000010d007824 */ /* 0x008fca00078e0200 */
[----:B-1----:R-:W1:Y:S01]  /*27450*/  LDSM.16.MT88.4 R4, [R0+0xf200] ;  /* 0x00f200000004783b */ /* 0x002e620000004200 */
[----:B----4-:R-:W-:-:S05]  /*27460*/  LOP3.LUT R12, R10, R11, RZ, 0xfc, !PT ;  /* 0x0000000b0a0c7212 */ /* 0x010fca00078efcff */
[----:B------:R-:W-:Y:S01]  /*27470*/  IMAD.IADD R12, R13, 0x1, R12 ;  /* 0x000000010d0c7824 */ /* 0x000fe200078e020c */
[C-C-:B-1----:R-:W-:Y:S02]  /*27480*/  PRMT R8, R4.reuse, 0x6420, R5.reuse ;  /* 0x0000642004087816 */ /* 0x142fe40000000005 */
[----:B------:R-:W-:Y:S02]  /*27490*/  PRMT R9, R4, 0x7531, R5 ;  /* 0x0000753104097816 */ /* 0x000fe40000000005 */
[C-C-:B------:R-:W-:Y:S02]  /*274a0*/  PRMT R10, R6.reuse, 0x6420, R7.reuse ;  /* 0x00006420060a7816 */ /* 0x140fe40000000007 */
[----:B------:R-:W-:-:S05]  /*274b0*/  PRMT R11, R6, 0x7531, R7 ;  /* 0x00007531060b7816 */ /* 0x000fca0000000007 */
[----:B------:R-:W-:Y:S04]  /*274c0*/  STSM.16.M88.4 [R12+0x200], R8 ;  /* 0x000200080c007844 */ /* 0x000fe80000000200 */
[----:B------:R-:W1:Y:S02]  /*274d0*/  LDSM.16.MT88.4 R4, [R0+0x11a00] ;  /* 0x011a00000004783b */ /* 0x000e640000004200 */
[C-C-:B-1----:R-:W-:Y:S02]  /*274e0*/  PRMT R8, R4.reuse, 0x6420, R5.reuse ;  /* 0x0000642004087816 */ /* 0x142fe40000000005 */
[----:B------:R-:W-:Y:S02]  /*274f0*/  PRMT R9, R4, 0x7531, R5 ;  /* 0x0000753104097816 */ /* 0x000fe40000000005 */
[----:B------:R-:W-:-:S02]  /*27500*/  PRMT R10, R6, 0x6420, R7 ;  /* 0x00006420060a7816 */ /* 0x000fc40000000007 */
        /* <DEDUP_REMOVED lines=85> */
[----:B--2---:R-:W2:Y:S01]  /*27a60*/  FENCE.VIEW.ASYNC.S ;  /* 0x00000000000073c6 */ /* 0x004ea20000000000 */
[----:B------:R-:W-:Y:S05]  /*27a70*/  @!P1 BRA `(.L_x_770) ;  /* 0x0000000000049947 */ /* 0x000fea0003800000 */
[----:B------:R-:W-:Y:S01]  /*27a80*/  BPT.TRAP 0x1 ;  /* 0x000000040000795c */ /* 0x000fe20000300000 */
.L_x_770:
[----:B------:R-:W3:Y:S01]  /*27a90*/  S2R R0, SR_TID.X ;  /* 0x0000000000007919 */ /* 0x000ee20000002100 */
[----:B--2---:R2:W-:Y:S01]  /*27aa0*/  SYNCS.ARRIVE.TRANS64.A1T0 RZ, [R3+URZ+0x33450], RZ ;  /* 0x033450ff03ff79a7 */ /* 0x0045e2000810003f */
[----:B-1----:R1:W5:Y:S01]  /*27ab0*/  LDL R8, [R1+0x14] ;  /* 0x0000140001087983 */ /* 0x0023620000100800 */
[----:B---3--:R-:W-:Y:S01]  /*27ac0*/  LOP3.LUT R0, R0, 0x7f, RZ, 0xc0, !PT ;  /* 0x0000007f00007812 */ /* 0x008fe200078ec0ff */
[----:B------:R-:W-:Y:S03]  /*27ad0*/  BAR.SYNC.DEFER_BLOCKING 0x2, 0x80 ;  /* 0x0082000000007b1d */ /* 0x000fe60000010000 */
[----:B------:R-:W-:-:S03]  /*27ae0*/  ISETP.NE.AND P0, PT, R0, RZ, PT ;  /* 0x000000ff0000720c */ /* 0x000fc60003f05270 */
[----:B------:R1:W5:Y:S10]  /*27af0*/  LDL R0, [R1+0xc] ;  /* 0x00000c0001007983 */ /* 0x0003740000100800 */
[----:B--2---:R-:W-:-:S05]  /*27b00*/  @!P0 VIADD R3, R3, 0x33480 ;  /* 0x0003348003038836 */ /* 0x004fca0000000000 */
[----:B------:R-:W-:-:S04]  /*27b10*/  @!P0 PRMT R3, RZ, 0x654, R3 ;  /* 0x00000654ff038816 */ /* 0x000fc80000000003 */
[----:B------:R1:W-:Y:S01]  /*27b20*/  @!P0 SYNCS.ARRIVE.TRANS64.RED.A1T0 RZ, [R3+URZ], RZ ;  /* 0x000000ff03ff89a7 */ /* 0x0003e2000810043f */
[C---:B------:R-:W-:Y:S02]  /*27b30*/  ISETP.GT.AND P0, PT, R2.reuse, RZ, PT ;  /* 0x000000ff0200720c */ /* 0x040fe40003f04270 */
[----:B------:R-:W-:-:S11]  /*27b40*/  IADD3 R2, R2, -0x1, RZ ;  /* 0xffffffff02027810 */ /* 0x000fd60007ffe0ff */
[----:B-1----:R-:W-:Y:S05]  /*27b50*/  @P0 BRA `(.L_x_771) ;  /* 0xffffffe800f40947 */ /* 0x002fea000383ffff */
.L_x_747:
[----:B------:R-:W1:Y:S01]  /*27b60*/  S2R R3, SR_TID.X ;  /* 0x0000000000037919 */ /* 0x000e620000002100 */
[----:B------:R-:W-:Y:S01]  /*27b70*/  BSSY B0, `(.L_x_772) ;  /* 0x0000010000007945 */ /* 0x000fe20003800000 */
[----:B-1----:R-:W-:-:S04]  /*27b80*/  LOP3.LUT R3, R3, 0x7f, RZ, 0xc0, !PT ;  /* 0x0000007f03037812 */ /* 0x002fc800078ec0ff */
[----:B------:R-:W-:-:S13]  /*27b90*/  ISETP.NE.AND P0, PT, R3, RZ, PT ;  /* 0x000000ff0300720c */ /* 0x000fda0003f05270 */
[----:B------:R-:W-:Y:S05]  /*27ba0*/  @P0 BRA `(.L_x_773) ;  /* 0x0000000000300947 */ /* 0x000fea0003800000 */
[----:B------:R-:W1:Y:S01]  /*27bb0*/  S2R R3, SR_LANEID ;  /* 0x0000000000037919 */ /* 0x000e620000000000 */
[----:B------:R-:W-:Y:S01]  /*27bc0*/  VOTEU.ANY UR4, UPT, PT ;  /* 0x0000000000047886 */ /* 0x000fe200038e0100 */
[----:B--2---:R-:W2:Y:S01]  /*27bd0*/  LDC.64 R4, c[0x0][0xc60] ;  /* 0x00031800ff047b82 */ /* 0x004ea20000000a00 */
[----:B-----5:R-:W1:Y:S08]  /*27be0*/  FLO.U32 R0, UR4 ;  /* 0x0000000400007d00 */ /* 0x020e7000080e0000 */
[----:B------:R-:W2:Y:S01]  /*27bf0*/  POPC R2, UR4 ;  /* 0x0000000400027d09 */ /* 0x000ea20008000000 */
[----:B-1----:R-:W-:-:S13]  /*27c00*/  ISETP.EQ.U32.AND P1, PT, R0, R3, PT ;  /* 0x000000030000720c */ /* 0x002fda0003f22070 */
[----:B--2---:R-:W2:Y:S01]  /*27c10*/  @P1 ATOMG.E.ADD.STRONG.GPU PT, R5, desc[UR54][R4.64], R2 ;  /* 0x00000002040519a8 */ /* 0x004ea200081ee1f6 */
[----:B------:R-:W1:Y:S02]  /*27c20*/  S2R R3, SR_LTMASK ;  /* 0x0000000000037919 */ /* 0x000e640000003900 */
[----:B-1----:R-:W-:-:S06]  /*27c30*/  LOP3.LUT R3, R3, UR4, RZ, 0xc0, !PT ;  /* 0x0000000403037c12 */ /* 0x002fcc000f8ec0ff */
[----:B------:R-:W1:Y:S01]  /*27c40*/  POPC R3, R3 ;  /* 0x0000000300037309 */ /* 0x000e620000000000 */
[----:B--2---:R-:W1:Y:S02]  /*27c50*/  SHFL.IDX PT, R0, R5, R0, 0x1f ;  /* 0x00001f0005007589 */ /* 0x004e6400000e0000 */
[----:B-1----:R-:W-:-:S07]  /*27c60*/  IADD3 R16, R0, UR38, R3 ;  /* 0x0000002600107c10 */ /* 0x002fce000fffe003 */
.L_x_773:
[----:B------:R-:W-:Y:S05]  /*27c70*/  BSYNC B0 ;  /* 0x0000000000007941 */ /* 0x000fea0003800000 */
.L_x_772:
[----:B------:R-:W-:-:S06]  /*27c80*/  UISETP.NE.AND UP0, UPT, UR37, 0x3, UPT ;  /* 0x000000032500788c */ /* 0x000fcc000bf05270 */
[----:B------:R-:W-:-:S13]  /*27c90*/  PLOP3.LUT P1, PT, PT, PT, UP0, 0x80, 0x0 ;  /* 0x000000000000781c */ /* 0x000fda0003f2f008 */
[----:B------:R-:W-:Y:S05]  /*27ca0*/  @!P1 BRA `(.L_x_774) ;  /* 0x0000000000049947 */ /* 0x000fea0003800000 */
[----:B------:R-:W-:Y:S01]  /*27cb0*/  BPT.TRAP 0x1 ;  /* 0x000000040000795c */ /* 0x000fe20000300000 */
.L_x_774:
[----:B------:R-:W3:Y:S04]  /*27cc0*/  LDL R4, [R1+0x14] ;  /* 0x0000140001047983 */ /* 0x000ee80000100800 */
[----:B------:R-:W4:Y:S04]  /*27cd0*/  LDL R3, [R1+0x4] ;  /* 0x0000040001037983 */ /* 0x000f280000100800 */
[----:B------:R-:W4:Y:S01]  /*27ce0*/  LDL R2, [R1+0xc] ;  /* 0x00000c0001027983 */ /* 0x000f220000100800 */
[----:B-----5:R-:W-:Y:S01]  /*27cf0*/  IMAD.U32 R0, RZ, RZ, UR39 ;  /* 0x00000027ff007e24 */ /* 0x020fe2000f8e00ff */
[----:B------:R-:W-:Y:S04]  /*27d00*/  BSSY B0, `(.L_x_775) ;  /* 0x0000007000007945 */ /* 0x000fe80003800000 */
[----:B------:R-:W-:-:S02]  /*27d10*/  ISETP.NE.AND P2, PT, R0, 0x3, PT ;  /* 0x000000030000780c */ /* 0x000fc40003f45270 */
[----:B---3--:R-:W-:-:S04]  /*27d20*/  LOP3.LUT R0, R4, 0x1, RZ, 0x3c, !PT ;  /* 0x0000000104007812 */ /* 0x008fc800078e3cff */
[----:B------:R-:W-:Y:S01]  /*27d30*/  SHF.L.U32 R0, R0, 0x1f, RZ ;  /* 0x0000001f00007819 */ /* 0x000fe200000006ff */
[----:B----4-:R-:W-:-:S04]  /*27d40*/  IMAD R3, R2, 0x8, R3 ;  /* 0x0000000802037824 */ /* 0x010fc800078e0203 */
[----:B------:R-:W1:Y:S02]  /*27d50*/  SYNCS.PHASECHK.TRANS64.TRYWAIT P1, [R3+URZ+0x33470], R0 ;  /* 0x03347000030075a7 */ /* 0x000e64000802017f */
[----:B-1----:R-:W-:Y:S05]  /*27d60*/  @!P1 BRA `(.L_x_776) ;  /* 0x0000004400909947 */ /* 0x002fea0003800000 */
.L_x_925:
[----:B------:R-:W-:Y:S05]  /*27d70*/  BSYNC B0 ;  /* 0x0000000000007941 */ /* 0x000fea0003800000 */
.L_x_775:
[----:B------:R-:W-:Y:S05]  /*27d80*/  @!P2 BRA `(.L_x_777) ;  /* 0x000000000004a947 */ /* 0x000fea0003800000 */
[----:B------:R-:W-:Y:S01]  /*27d90*/  BPT.TRAP 0x1 ;  /* 0x000000040000795c */ /* 0x000fe20000300000 */
.L_x_777:
[----:B-1----:R-:W3:Y:S02]  /*27da0*/  LDL R0, [R1+0x14] ;  /* 0x0000140001007983 */ /* 0x002ee40000100800 */
[----:B---3--:R-:W-:-:S04]  /*27db0*/  SHF.L.U32 R0, R0, 0x1f, RZ ;  /* 0x0000001f00007819 */ /* 0x008fc800000006ff */
[----:B------:R-:W1:Y:S02]  /*27dc0*/  SYNCS.PHASECHK.TRANS64.TRYWAIT P1, [R3+URZ+0x33460], R0 ;  /* 0x03346000030075a7 */ /* 0x000e64000802017f */
[----:B-1----:R-:W-:Y:S05]  /*27dd0*/  @!P1 BRA `(.L_x_778) ;  /* 0x0000004400889947 */ /* 0x002fea0003800000 */
.L_x_926:
[----:B------:R-:W3:Y:S04]  /*27de0*/  LDL R12, [R1+0xc] ;  /* 0x00000c00010c7983 */ /* 0x000ee80000100800 */
[----:B------:R-:W1:Y:S04]  /*27df0*/  LDL R4, [R1+0x2c] ;  /* 0x00002c0001047983 */ /* 0x000e680000100800 */
[----:B------:R-:W4:Y:S04]  /*27e00*/  LDL R13, [R1+0x4] ;  /* 0x00000400010d7983 */ /* 0x000f280000100800 */
[----:B------:R-:W5:Y:S01]  /*27e10*/  LDL R10, [R1+0x28] ;  /* 0x00002800010a7983 */ /* 0x000f620000100800 */
[----:B------:R-:W-:Y:S05]  /*27e20*/  WARPSYNC.ALL ;  /* 0x0000000000007948 */ /* 0x000fea0003800000 */
[----:B---3--:R-:W-:-:S05]  /*27e30*/  IMAD R2, R12, 0x7800, RZ ;  /* 0x000078000c027824 */ /* 0x008fca00078e02ff */
[----:B-1----:R-:W-:-:S05]  /*27e40*/  LOP3.LUT R0, R2, R4, RZ, 0xfc, !PT ;  /* 0x0000000402007212 */ /* 0x002fca00078efcff */
[----:B----4-:R-:W-:-:S05]  /*27e50*/  IMAD.IADD R0, R13, 0x1, R0 ;  /* 0x000000010d007824 */ /* 0x010fca00078e0200 */
[----:B--2---:R-:W1:Y:S01]  /*27e60*/  LDSM.16.MT88.4 R4, [R0+0xf200] ;  /* 0x00f200000004783b */ /* 0x004e620000004200 */
[----:B-----5:R-:W-:-:S05]  /*27e70*/  LOP3.LUT R2, R2, R10, RZ, 0xfc, !PT ;  /* 0x0000000a02027212 */ /* 0x020fca00078efcff */
        /* <DEDUP_REMOVED lines=98> */
.L_x_779:
[----:B------:R-:W3:Y:S01]  /*284a0*/  LDL.LU R4, [R1+0x14] ;  /* 0x0000140001047983 */ /* 0x000ee20000300800 */
[----:B--2---:R2:W-:Y:S01]  /*284b0*/  SYNCS.ARRIVE.TRANS64.A1T0 RZ, [R3+URZ+0x33450], RZ ;  /* 0x033450ff03ff79a7 */ /* 0x0045e2000810003f */
[----:B------:R-:W-:Y:S01]  /*284c0*/  IADD3 R0, R12, 0x1, RZ ;  /* 0x000000010c007810 */ /* 0x000fe20007ffe0ff */
[----:B--2---:R-:W-:-:S05]  /*284d0*/  @!P0 VIADD R3, R3, 0x33480 ;  /* 0x0003348003038836 */ /* 0x004fca0000000000 */
[----:B------:R-:W-:Y:S01]  /*284e0*/  @!P0 PRMT R3, RZ, 0x654, R3 ;  /* 0x00000654ff038816 */ /* 0x000fe20000000003 */
[----:B------:R-:W-:Y:S06]  /*284f0*/  BAR.SYNC.DEFER_BLOCKING 0x2, 0x80 ;  /* 0x0082000000007b1d */ /* 0x000fec0000010000 */
[----:B------:R2:W-:Y:S01]  /*28500*/  @!P0 SYNCS.ARRIVE.TRANS64.RED.A1T0 RZ, [R3+URZ], RZ ;  /* 0x000000ff03ff89a7 */ /* 0x0005e2000810043f */
[----:B------:R-:W-:-:S04]  /*28510*/  ISETP.NE.AND P0, PT, R0, 0x2, PT ;  /* 0x000000020000780c */ /* 0x000fc80003f05270 */
[----:B-1----:R-:W-:Y:S02]  /*28520*/  SEL R2, RZ, 0x1, P0 ;  /* 0x00000001ff027807 */ /* 0x002fe40000000000 */
[----:B------:R-:W-:-:S05]  /*28530*/  SEL R0, R0, RZ, P0 ;  /* 0x000000ff00007207 */ /* 0x000fca0000000000 */
[----:B------:R2:W-:Y:S01]  /*28540*/  STL [R1+0xc], R0 ;  /* 0x00000c0001007387 */ /* 0x0005e20000100800 */
[----:B---3--:R-:W-:-:S05]  /*28550*/  LOP3.LUT R4, R4, R2, RZ, 0x3c, !PT ;  /* 0x0000000204047212 */ /* 0x008fca00078e3cff */
[----:B------:R2:W-:Y:S02]  /*28560*/  STL [R1+0x14], R4 ;  /* 0x0000140401007387 */ /* 0x0005e40000100800 */
.L_x_722:
[----:B--2---:R-:W2:Y:S02]  /*28570*/  LDL R0, [R1+0x8] ;  /* 0x0000080001007983 */ /* 0x004ea40000100800 */
[----:B--2---:R-:W-:-:S13]  /*28580*/  LOP3.LUT P0, RZ, R0, 0x2, RZ, 0xc0, !PT ;  /* 0x0000000200ff7812 */ /* 0x004fda000780c0ff */
[----:B------:R-:W-:Y:S05]  /*28590*/  @!P0 BRA `(.L_x_780) ;  /* 0x0000000000288947 */ /* 0x000fea0003800000 */
[----:B------:R-:W-:Y:S05]  /*285a0*/  WARPSYNC.ALL ;  /* 0x0000000000007948 */ /* 0x000fea0003800000 */
[----:B------:R-:W1:Y:S08]  /*285b0*/  S2UR UR5, SR_CgaCtaId ;  /* 0x00000000000579c3 */ /* 0x000e700000008800 */
[----:B------:R-:W-:Y:S06]  /*285c0*/  BAR.SYNC.DEFER_BLOCKING 0x5, 0x180 ;  /* 0x0146000000007b1d */ /* 0x000fec0000010000 */
[----:B------:R-:W-:-:S02]  /*285d0*/  UMOV UR4, 0x400 ;  /* 0x0000040000047882 */ /* 0x000fc40000000000 */
[----:B-1----:R-:W-:-:S06]  /*285e0*/  ULEA UR4, UR5, UR4, 0x18 ;  /* 0x0000000405047291 */ /* 0x002fcc000f8ec03f */
[----:B------:R-:W-:-:S05]  /*285f0*/  IMAD.U32 R0, RZ, RZ, UR4 ;  /* 0x00000004ff007e24 */ /* 0x000fca000f8e00ff */
[----:B------:R3:W4:Y:S04]  /*28600*/  LDS.128 R16, [R0+0x334d0] ;  /* 0x0334d00000107984 */ /* 0x0007280000000c00 */
[----:B------:R3:W-:Y:S01]  /*28610*/  STL [R1+0x4], R0 ;  /* 0x0000040001007387 */ /* 0x0007e20000100800 */
[----:B------:R-:W-:Y:S06]  /*28620*/  BAR.ARV 0x4, 0x180 ;  /* 0x0106000000007b1d */ /* 0x000fec0000002000 */
[----:B------:R-:W-:Y:S05]  /*28630*/  BRA `(.L_x_781) ;  /* 0x0000000800487947 */ /* 0x000fea0003800000 */
.L_x_780:
[----:B------:R-:W1:Y:S01]  /*28640*/  S2R R0, SR_TID.X ;  /* 0x0000000000007919 */ /* 0x000e620000002100 */
[----:B------:R-:W-:Y:S01]  /*28650*/  UMOV UR4, 0xffffffff ;  /* 0xffffffff00047882 */ /* 0x000fe20000000000 */
[----:B-1----:R-:W-:-:S04]  /*28660*/  LOP3.LUT R7, R0, 0x1f, RZ, 0xc0, !PT ;  /* 0x0000001f00077812 */ /* 0x002fc800078ec0ff */
[----:B------:R-:W-:Y:S01]  /*28670*/  ISETP.NE.AND P0, PT, R7, 0x1f, PT ;  /* 0x0000001f0700780c */ /* 0x000fe20003f05270 */
[----:B------:R-:W-:-:S12]  /*28680*/  BRA.DIV UR4, `(.L_x_782) ;  /* 0x0000003e04707947 */ /* 0x000fd8000b800000 */
[----:B------:R-:W-:Y:S01]  /*28690*/  IMAD.IADD R0, R19, 0x1, R7 ;  /* 0x0000000113007824 */ /* 0x000fe200078e0207 */
[----:B------:R-:W-:-:S04]  /*286a0*/  ULDC UR4, c[0x0][0xc3c] ;  /* 0x00030f0000047ab9 */ /* 0x000fc80000000800 */
[----:B------:R-:W-:-:S13]  /*286b0*/  ISETP.GE.OR P1, PT, R0, UR4, !P0 ;  /* 0x0000000400007c0c */ /* 0x000fda000c726670 */
[----:B------:R-:W1:Y:S02]  /*286c0*/  @!P1 LDC.64 R2, c[0x0][0xc80] ;  /* 0x00032000ff029b82 */ /* 0x000e640000000a00 */
[----:B-1----:R-:W-:-:S06]  /*286d0*/  @!P1 IMAD.WIDE R2, R0, 0x4, R2 ;  /* 0x0000000400029825 */ /* 0x002fcc00078e0202 */
[----:B------:R1:W2:Y:S01]  /*286e0*/  @!P1 LDG.E R3, desc[UR54][R2.64] ;  /* 0x0000003602039981 */ /* 0x0002a2000c1e1900 */
[C---:B------:R-:W-:Y:S02]  /*286f0*/  ISETP.GE.U32.AND P2, PT, R7.reuse, 0x2, PT ;  /* 0x000000020700780c */ /* 0x040fe40003f46070 */
[C---:B------:R-:W-:Y:S01]  /*28700*/  ISETP.GE.U32.AND P3, PT, R7.reuse, 0x4, PT ;  /* 0x000000040700780c */ /* 0x040fe20003f66070 */
[----:B------:R-:W-:Y:S01]  /*28710*/  SHFL.IDX PT, R0, R16, RZ, 0x1f ;  /* 0x00001fff10007589 */ /* 0x000fe200000e0000 */
[C---:B------:R-:W-:Y:S02]  /*28720*/  ISETP.GE.U32.AND P4, PT, R7.reuse, 0x8, PT ;  /* 0x000000080700780c */ /* 0x040fe40003f86070 */
[C---:B------:R-:W-:Y:S01]  /*28730*/  ISETP.GE.U32.AND P5, PT, R7.reuse, 0x10, PT ;  /* 0x000000100700780c */ /* 0x040fe20003fa6070 */
[----:B------:R-:W-:Y:S01]  /*28740*/  SHFL.IDX PT, R4, R16, 0x1, 0x1f ;  /* 0x00201f0010047f89 */ /* 0x000fe200000e0000 */
[----:B-1----:R-:W-:Y:S02]  /*28750*/  IMAD.MOV.U32 R2, RZ, RZ, RZ ;  /* 0x000000ffff027224 */ /* 0x002fe400078e00ff */
[----:B--2---:R-:W-:Y:S01]  /*28760*/  @!P1 IMAD.MOV.U32 R2, RZ, RZ, R3 ;  /* 0x000000ffff029224 */ /* 0x004fe200078e0003 */
[----:B------:R-:W-:-:S04]  /*28770*/  ISETP.NE.AND P1, PT, R7, RZ, PT ;  /* 0x000000ff0700720c */ /* 0x000fc80003f25270 */
[----:B------:R-:W1:Y:S02]  /*28780*/  SHFL.UP PT, R3, R2, 0x1, RZ ;  /* 0x0420000002037989 */ /* 0x000e6400000e00ff */
[----:B-1----:R-:W-:-:S05]  /*28790*/  SEL R3, R3, RZ, P1 ;  /* 0x000000ff03037207 */ /* 0x002fca0000800000 */
[----:B------:R-:W-:-:S05]  /*287a0*/  IMAD.IADD R3, R2, 0x1, R3 ;  /* 0x0000000102037824 */ /* 0x000fca00078e0203 */
[----:B------:R-:W1:Y:S02]  /*287b0*/  SHFL.UP PT, R5, R3, 0x2, RZ ;  /* 0x0440000003057989 */ /* 0x000e6400000e00ff */
[----:B-1----:R-:W-:-:S04]  /*287c0*/  SEL R5, R5, RZ, P2 ;  /* 0x000000ff05057207 */ /* 0x002fc80001000000 */
[----:B------:R-:W-:-:S05]  /*287d0*/  IADD3 R3, R3, R5, RZ ;  /* 0x0000000503037210 */ /* 0x000fca0007ffe0ff */
[----:B------:R-:W1:Y:S02]  /*287e0*/  SHFL.UP PT, R5, R3, 0x4, RZ ;  /* 0x0480000003057989 */ /* 0x000e6400000e00ff */
[----:B-1----:R-:W-:-:S05]  /*287f0*/  SEL R5, R5, RZ, P3 ;  /* 0x000000ff05057207 */ /* 0x002fca0001800000 */
[----:B------:R-:W-:-:S05]  /*28800*/  IMAD.IADD R3, R3, 0x1, R5 ;  /* 0x0000000103037824 */ /* 0x000fca00078e0205 */
[----:B------:R-:W1:Y:S02]  /*28810*/  SHFL.UP PT, R5, R3, 0x8, RZ ;  /* 0x0500000003057989 */ /* 0x000e6400000e00ff */
[----:B-1----:R-:W-:-:S05]  /*28820*/  SEL R5, R5, RZ, P4 ;  /* 0x000000ff05057207 */ /* 0x002fca0002000000 */
[----:B------:R-:W-:-:S05]  /*28830*/  IMAD.IADD R3, R3, 0x1, R5 ;  /* 0x0000000103037824 */ /* 0x000fca00078e0205 */
[----:B------:R-:W1:Y:S02]  /*28840*/  SHFL.UP PT, R5, R3, 0x10, RZ ;  /* 0x0600000003057989 */ /* 0x000e6400000e00ff */
[----:B-1----:R-:W-:-:S05]  /*28850*/  SEL R5, R5, RZ, P5 ;  /* 0x000000ff05057207 */ /* 0x002fca0002800000 */
[----:B------:R-:W-:-:S05]  /*28860*/  IMAD.IADD R5, R3, 0x1, R5 ;  /* 0x0000000103057824 */ /* 0x000fca00078e0205 */
[----:B------:R1:W2:Y:S02]  /*28870*/  SHFL.IDX PT, R6, R5, 0x1f, 0x1f ;  /* 0x03e01f0005067f89 */ /* 0x0002a400000e0000 */
.L_x_936:
[----:B------:R-:W-:Y:S02]  /*28880*/  ULDC UR4, c[0x0][0xc38] ;  /* 0x00030e0000047ab9 */ /* 0x000fe40000000800 */
[----:B------:R-:W-:-:S04]  /*28890*/  IMAD.U32 R16, RZ, RZ, UR4 ;  /* 0x00000004ff107e24 */ /* 0x000fc8000f8e00ff */
[----:B--2---:R-:W-:-:S04]  /*288a0*/  IMAD R6, R6, R16, RZ ;  /* 0x0000001006067224 */ /* 0x004fc800078e02ff */
[----:B------:R-:W-:-:S05]  /*288b0*/  IMAD.IADD R4, R4, 0x1, R6 ;  /* 0x0000000104047824 */ /* 0x000fca00078e0206 */
[----:B------:R-:W-:-:S13]  /*288c0*/  ISETP.GT.AND P6, PT, R4, R0, PT ;  /* 0x000000000400720c */ /* 0x000fda0003fc4270 */
[----:B------:R-:W-:Y:S05]  /*288d0*/  @P6 BRA `(.L_x_783) ;  /* 0x00000000009c6947 */ /* 0x000fea0003800000 */
.L_x_788:
[----:B------:R-:W2:Y:S01]  /*288e0*/  LDC R2, c[0x0][0xc3c] ;  /* 0x00030f00ff027b82 */ /* 0x000ea20000000800 */
[----:B------:R-:W-:-:S04]  /*288f0*/  IADD3 R19, R19, 0x1f, RZ ;  /* 0x0000001f13137810 */ /* 0x000fc80007ffe0ff */
[----:B--2---:R-:W-:-:S13]  /*28900*/  ISETP.GE.AND P6, PT, R19, R2, PT ;  /* 0x000000021300720c */ /* 0x004fda0003fc6270 */
[----:B------:R-:W-:Y:S05]  /*28910*/  @P6 BRA `(.L_x_784) ;  /* 0x0000000400446947 */ /* 0x000fea0003800000 */
[----:B------:R-:W2:Y:S01]  /*28920*/  S2R R3, SR_TID.X ;  /* 0x0000000000037919 */ /* 0x000ea20000002100 */
[----:B------:R-:W-:Y:S01]  /*28930*/  BSSY B0, `(.L_x_785) ;  /* 0x0000009000007945 */ /* 0x000fe20003800000 */
[----:B--2---:R-:W-:-:S05]  /*28940*/  LOP3.LUT R3, R3, 0x1f, RZ, 0xc0, !PT ;  /* 0x0000001f03037812 */ /* 0x004fca00078ec0ff */
[----:B-1----:R-:W-:-:S05]  /*28950*/  IMAD.IADD R5, R19, 0x1, R3 ;  /* 0x0000000113057824 */ /* 0x002fca00078e0203 */
[----:B------:R-:W-:Y:S01]  /*28960*/  ISETP.GE.OR P6, PT, R5, R2, !P0 ;  /* 0x000000020500720c */ /* 0x000fe200047c6670 */
[----:B------:R-:W-:-:S12]  /*28970*/  IMAD.MOV.U32 R2, RZ, RZ, RZ ;  /* 0x000000ffff027224 */ /* 0x000fd800078e00ff */
[----:B------:R-:W-:Y:S05]  /*28980*/  @P6 BRA `(.L_x_786) ;  /* 0x00000000000c6947 */ /* 0x000fea0003800000 */
[----:B------:R-:W1:Y:S02]  /*28990*/  LDC.64 R2, c[0x0][0xc80] ;  /* 0x00032000ff027b82 */ /* 0x000e640000000a00 */
[----:B-1----:R-:W-:-:S06]  /*289a0*/  IMAD.WIDE R2, R5, 0x4, R2 ;  /* 0x0000000405027825 */ /* 0x002fcc00078e0202 */
[----:B------:R1:W5:Y:S02]  /*289b0*/  LDG.E R2, desc[UR54][R2.64] ;  /* 0x0000003602027981 */ /* 0x000364000c1e1900 */
.L_x_786:
[----:B------:R-:W-:Y:S05]  /*289c0*/  BSYNC B0 ;  /* 0x0000000000007941 */ /* 0x000fea0003800000 */
.L_x_785:
[----:B------:R-:W-:-:S03]  /*289d0*/  UMOV UR4, 0xffffffff ;  /* 0xffffffff00047882 */ /* 0x000fc60000000000 */
[----:B------:R-:W-:Y:S05]  /*289e0*/  BRA.DIV UR4, `(.L_x_787) ;  /* 0x0000003e04d47947 */ /* 0x000fea000b800000 */
[----:B-1---5:R-:W1:Y:S02]  /*289f0*/  SHFL.UP PT, R3, R2, 0x1, RZ ;  /* 0x0420000002037989 */ /* 0x022e6400000e00ff */
        /* <DEDUP_REMOVED lines=14> */
[----:B------:R1:W2:Y:S02]  /*28ae0*/  SHFL.IDX PT, R6, R5, 0x1f, 0x1f ;  /* 0x03e01f0005067f89 */ /* 0x0002a400000e0000 */
.L_x_944:
[----:B------:R-:W-:Y:S02]  /*28af0*/  ULDC UR4, c[0x0][0xc38] ;  /* 0x00030e0000047ab9 */ /* 0x000fe40000000800 */
[----:B------:R-:W-:-:S04]  /*28b00*/  IMAD.U32 R16, RZ, RZ, UR4 ;  /* 0x00000004ff107e24 */ /* 0x000fc8000f8e00ff */
[----:B--2---:R-:W-:-:S04]  /*28b10*/  IMAD R6, R6, R16, RZ ;  /* 0x0000001006067224 */ /* 0x004fc800078e02ff */
[----:B------:R-:W-:-:S05]  /*28b20*/  IMAD.IADD R4, R6, 0x1, R4 ;  /* 0x0000000106047824 */ /* 0x000fca00078e0204 */
[----:B------:R-:W-:-:S13]  /*28b30*/  ISETP.GT.AND P6, PT, R4, R0, PT ;  /* 0x000000000400720c */ /* 0x000fda0003fc4270 */
[----:B------:R-:W-:Y:S05]  /*28b40*/  @!P6 BRA `(.L_x_788) ;  /* 0xfffffffc0064e947 */ /* 0x000fea000383ffff */
.L_x_783:
[----:B------:R-:W-:Y:S01]  /*28b50*/  IMAD.IADD R6, R4, 0x1, -R6 ;  /* 0x0000000104067824 */ /* 0x000fe200078e0a06 */
[----:B------:R-:W-:-:S03]  /*28b60*/  UMOV UR4, 0xffffffff ;  /* 0xffffffff00047882 */ /* 0x000fc60000000000 */
[----:B------:R-:W-:-:S05]  /*28b70*/  IMAD R3, R5, R16, R6 ;  /* 0x0000001005037224 */ /* 0x000fca00078e0206 */
[----:B------:R-:W-:Y:S01]  /*28b80*/  ISETP.GT.AND P6, PT, R3, R0, PT ;  /* 0x000000000300720c */ /* 0x000fe20003fc4270 */
[----:B------:R-:W-:-:S12]  /*28b90*/  BRA.DIV UR4, `(.L_x_789) ;  /* 0x0000004204407947 */ /* 0x000fd8000b800000 */
[----:B------:R-:W-:-:S04]  /*28ba0*/  VOTE.ANY R3, PT, !P6 ;  /* 0x0000000000037806 */ /* 0x000fc800070e0100 */
[----:B------:R-:W2:Y:S02]  /*28bb0*/  POPC R4, R3 ;  /* 0x0000000300047309 */ /* 0x000ea40000000000 */
[----:B--2---:R2:W3:Y:S02]  /*28bc0*/  SHFL.IDX PT, R17, R2, R4, 0x1f ;  /* 0x00001f0402117589 */ /* 0x0044e400000e0000 */
.L_x_948:
[----:B------:R-:W-:Y:S01]  /*28bd0*/  ISETP.NE.AND P0, PT, R3, RZ, PT ;  /* 0x000000ff0300720c */ /* 0x000fe20003f05270 */
[----:B--2---:R-:W-:-:S12]  /*28be0*/  IMAD.MOV.U32 R2, RZ, RZ, RZ ;  /* 0x000000ffff027224 */ /* 0x004fd800078e00ff */
[----:B------:R-:W-:Y:S05]  /*28bf0*/  @!P0 BRA `(.L_x_790) ;  /* 0x0000000000108947 */ /* 0x000fea0003800000 */
[----:B------:R-:W-:Y:S01]  /*28c00*/  UMOV UR4, 0xffffffff ;  /* 0xffffffff00047882 */ /* 0x000fe20000000000 */
[----:B------:R-:W-:Y:S02]  /*28c10*/  IADD3 R12, R4, -0x1, RZ ;  /* 0xffffffff040c7810 */ /* 0x000fe40007ffe0ff */
[----:B------:R-:W-:Y:S05]  /*28c20*/  BRA.DIV UR4, `(.L_x_791) ;  /* 0x0000004204647947 */ /* 0x000fea000b800000 */
[----:B------:R2:W4:Y:S02]  /*28c30*/  SHFL.IDX PT, R2, R5, R12, 0x1f ;  /* 0x00001f0c05027589 */ /* 0x00052400000e0000 */
.L_x_790:
[----:B-123--:R-:W-:Y:S01]  /*28c40*/  IABS R5, R17 ;  /* 0x0000001100057213 */ /* 0x00efe20000000000 */
[----:B----4-:R-:W-:Y:S02]  /*28c50*/  IMAD R16, R2, R16, R6 ;  /* 0x0000001002107224 */ /* 0x010fe400078e0206 */
[----:B------:R-:W-:Y:S01]  /*28c60*/  IMAD.IADD R19, R4, 0x1, R19 ;  /* 0x0000000104137824 */ /* 0x000fe200078e0213 */
[----:B------:R-:W1:Y:S01]  /*28c70*/  I2F.RP R2, R5 ;  /* 0x0000000500027306 */ /* 0x000e620000209400 */
[----:B------:R-:W-:-:S07]  /*28c80*/  IMAD.IADD R0, R0, 0x1, -R16 ;  /* 0x0000000100007824 */ /* 0x000fce00078e0a10 */
[----:B-1----:R-:W1:Y:S02]  /*28c90*/  MUFU.RCP R2, R2 ;  /* 0x0000000200027308 */ /* 0x002e640000001000 */
[----:B-1----:R-:W-:-:S06]  /*28ca0*/  VIADD R2, R2, 0xffffffe ;  /* 0x0ffffffe02027836 */ /* 0x002fcc0000000000 */
[----:B------:R-:W1:Y:S02]  /*28cb0*/  F2I.FTZ.U32.TRUNC.NTZ R3, R2 ;  /* 0x0000000200037305 */ /* 0x000e64000021f000 */
[----:B-1----:R-:W-:-:S04]  /*28cc0*/  IMAD.MOV R2, RZ, RZ, -R3 ;  /* 0x000000ffff027224 */ /* 0x002fc800078e0a03 */
        /* <DEDUP_REMOVED lines=9> */
[-C--:B------:R-:W-:Y:S01]  /*28d60*/  @!P1 IADD3 R3, R3, -R5.reuse, RZ ;  /* 0x8000000503039210 */ /* 0x080fe20007ffe0ff */
        /* <DEDUP_REMOVED lines=8> */
[----:B------:R-:W-:Y:S01]  /*28df0*/  MOV R18, R2 ;  /* 0x0000000200127202 */ /* 0x000fe20000000f00 */
[----:B------:R-:W-:-:S04]  /*28e00*/  IMAD.MOV R3, RZ, RZ, -R2 ;  /* 0x000000ffff037224 */ /* 0x000fc800078e0a02 */
[----:B------:R-:W-:Y:S01]  /*28e10*/  IMAD R17, R17, R3, R0 ;  /* 0x0000000311117224 */ /* 0x000fe200078e0200 */
[----:B------:R-:W-:Y:S06]  /*28e20*/  BRA `(.L_x_792) ;  /* 0x00000000001c7947 */ /* 0x000fec0003800000 */
.L_x_784:
[----:B------:R-:W-:Y:S01]  /*28e30*/  UMOV UR4, URZ ;  /* 0x0000003f00047c82 */ /* 0x000fe20008000000 */
[----:B------:R-:W-:Y:S01]  /*28e40*/  UMOV UR5, URZ ;  /* 0x0000003f00057c82 */ /* 0x000fe20008000000 */
[----:B------:R-:W-:Y:S01]  /*28e50*/  ULDC UR6, c[0x0][0xc3c] ;  /* 0x00030f0000067ab9 */ /* 0x000fe20000000800 */
[----:B------:R-:W-:Y:S02]  /*28e60*/  IMAD.MOV.U32 R16, RZ, RZ, R0 ;  /* 0x000000ffff107224 */ /* 0x000fe400078e0000 */
[----:B------:R-:W-:Y:S02]  /*28e70*/  IMAD.U32 R17, RZ, RZ, UR4 ;  /* 0x00000004ff117e24 */ /* 0x000fe4000f8e00ff */
[----:B------:R-:W-:Y:S02]  /*28e80*/  IMAD.U32 R18, RZ, RZ, UR5 ;  /* 0x00000005ff127e24 */ /* 0x000fe4000f8e00ff */
[----:B------:R-:W-:-:S07]  /*28e90*/  IMAD.U32 R19, RZ, RZ, UR6 ;  /* 0x00000006ff137e24 */ /* 0x000fce000f8e00ff */
.L_x_792:
[----:B------:R2:W3:Y:S01]  /*28ea0*/  LDL R3, [R1+0x4] ;  /* 0x0000040001037983 */ /* 0x0004e20000100800 */
[----:B------:R-:W4:Y:S01]  /*28eb0*/  S2R R0, SR_TID.X ;  /* 0x0000000000007919 */ /* 0x000f220000002100 */
[----:B------:R-:W-:Y:S05]  /*28ec0*/  WARPSYNC.ALL ;  /* 0x0000000000007948 */ /* 0x000fea0003800000 */
[----:B----4-:R-:W-:Y:S01]  /*28ed0*/  LOP3.LUT R0, R0, 0x1f, RZ, 0xc0, !PT ;  /* 0x0000001f00007812 */ /* 0x010fe200078ec0ff */
[----:B------:R-:W-:Y:S03]  /*28ee0*/  BAR.SYNC.DEFER_BLOCKING 0x4, 0x180 ;  /* 0x0106000000007b1d */ /* 0x000fe60000010000 */
[----:B------:R-:W-:-:S13]  /*28ef0*/  ISETP.NE.AND P0, PT, R0, RZ, PT ;  /* 0x000000ff0000720c */ /* 0x000fda0003f05270 */
[----:B------:R-:W3:Y:S01]  /*28f00*/  @!P0 S2R R0, SR_CgaCtaId ;  /* 0x0000000000008919 */ /* 0x000ee20000008800 */
[----:B------:R-:W-:-:S04]  /*28f10*/  @!P0 MOV R2, 0x400 ;  /* 0x0000040000028802 */ /* 0x000fc80000000f00 */
[----:B---3--:R-:W-:-:S05]  /*28f20*/  @!P0 LEA R3, R0, R2, 0x18 ;  /* 0x0000000200038211 */ /* 0x008fca00078ec0ff */
[----:B------:R2:W-:Y:S04]  /*28f30*/  @!P0 STS.128 [R3+0x334d0], R16 ;  /* 0x0334d01003008388 */ /* 0x0005e80000000c00 */
[----:B------:R2:W-:Y:S01]  /*28f40*/  @!P0 STL [R1+0x4], R3 ;  /* 0x0000040301008387 */ /* 0x0005e20000100800 */
[----:B------:R-:W-:Y:S06]  /*28f50*/  BAR.ARV 0x5, 0x180 ;  /* 0x0146000000007b1d */ /* 0x000fec0000002000 */
.L_x_781:
[----:B------:R-:W-:Y:S02]  /*28f60*/  ULDC UR4, c[0x0][0xc3c] ;  /* 0x00030f0000047ab9 */ /* 0x000fe40000000800 */
[----:B----4-:R-:W-:-:S13]  /*28f70*/  ISETP.GE.AND P0, PT, R19, UR4, PT ;  /* 0x0000000413007c0c */ /* 0x010fda000bf06270 */
[----:B------:R-:W-:Y:S05]  /*28f80*/  @!P0 BRA `(.L_x_793) ;  /* 0xffffff9c00f08947 */ /* 0x000fea000383ffff */
[----:B------:R-:W-:Y:S05]  /*28f90*/  BSYNC B7 ;  /* 0x0000000000077941 */ /* 0x000fea0003800000 */
.L_x_677:
[----:B---3--:R-:W3:Y:S01]  /*28fa0*/  LDL.LU R0, [R1+0x58] ;  /* 0x0000580001007983 */ /* 0x008ee20000300800 */
[----:B------:R-:W-:Y:S01]  /*28fb0*/  BSSY B0, `(.L_x_794) ;  /* 0x000000b000007945 */ /* 0x000fe20003800000 */
[----:B-1----:R-:W1:Y:S01]  /*28fc0*/  S2R R5, SR_CgaCtaId ;  /* 0x0000000000057919 */ /* 0x002e620000008800 */
[----:B---3--:R-:W-:-:S05]  /*28fd0*/  VIADD R0, R0, 0x1 ;  /* 0x0000000100007836 */ /* 0x008fca0000000000 */
[----:B0-----:R-:W-:-:S04]  /*28fe0*/  LEA.HI R2, R0, R0, RZ, 0x1 ;  /* 0x0000000000027211 */ /* 0x001fc800078f08ff */
[----:B--2---:R-:W-:-:S04]  /*28ff0*/  LOP3.LUT R3, R2, 0xfffffffe, RZ, 0xc0, !PT ;  /* 0xfffffffe02037812 */ /* 0x004fc800078ec0ff */
[----:B------:R-:W-:Y:S02]  /*29000*/  IADD3 R3, R0, -R3, RZ ;  /* 0x8000000300037210 */ /* 0x000fe40007ffe0ff */
[----:B------:R-:W-:Y:S02]  /*29010*/  MOV R0, 0x400 ;  /* 0x0000040000007802 */ /* 0x000fe40000000f00 */
[----:B------:R-:W-:Y:S02]  /*29020*/  SHF.L.U32 R3, R3, 0x1f, RZ ;  /* 0x0000001f03037819 */ /* 0x000fe400000006ff */
[----:B-1----:R-:W-:-:S04]  /*29030*/  LEA R0, R5, R0, 0x18 ;  /* 0x0000000005007211 */ /* 0x002fc800078ec0ff */
[----:B------:R-:W0:Y:S02]  /*29040*/  SYNCS.PHASECHK.TRANS64.TRYWAIT P0, [R0+URZ+0x33420], R3 ;  /* 0x03342003000075a7 */ /* 0x000e24000800017f */
[----:B0-----:R-:W-:Y:S05]  /*29050*/  @!P0 BRA `(.L_x_795) ;  /* 0x0000003c00808947 */ /* 0x001fea0003800000 */
.L_x_951:
[----:B------:R-:W-:Y:S05]  /*29060*/  BSYNC B0 ;  /* 0x0000000000007941 */ /* 0x000fea0003800000 */
.L_x_794:
[----:B------:R-:W-:-:S03]  /*29070*/  UMOV UR4, 0xffffffff ;  /* 0xffffffff00047882 */ /* 0x000fc60000000000 */
[----:B------:R-:W-:Y:S05]  /*29080*/  BRA.DIV UR4, `(.L_x_796) ;  /* 0x0000003e04887947 */ /* 0x000fea000b800000 */
[----:B------:R-:W1:Y:S02]  /*29090*/  S2R R2, SR_TID.X ;  /* 0x0000000000027919 */ /* 0x000e640000002100 */
[----:B-1----:R-:W-:-:S04]  /*290a0*/  SHF.R.U32.HI R2, RZ, 0x5, R2 ;  /* 0x00000005ff027819 */ /* 0x002fc80000011602 */
[----:B------:R-:W-:-:S05]  /*290b0*/  LOP3.LUT R2, R2, 0x3, RZ, 0xc0, !PT ;  /* 0x0000000302027812 */ /* 0x000fca00078ec0ff */
[----:B------:R1:W2:Y:S02]  /*290c0*/  SHFL.IDX PT, R14, R2, RZ, 0x1f ;  /* 0x00001fff020e7589 */ /* 0x0002a400000e0000 */
.L_x_954:
[----:B--2---:R-:W-:-:S13]  /*290d0*/  ISETP.NE.AND P0, PT, R14, RZ, PT ;  /* 0x000000ff0e00720c */ /* 0x004fda0003f05270 */
[----:B------:R-:W-:Y:S05]  /*290e0*/  @P0 BRA `(.L_x_476) ;  /* 0x0000000000b00947 */ /* 0x000fea0003800000 */
[----:B------:R-:W-:-:S03]  /*290f0*/  UMOV UR4, 0xffffffff ;  /* 0xffffffff00047882 */ /* 0x000fc60000000000 */
[----:B------:R-:W-:Y:S05]  /*29100*/  BRA.DIV UR4, `(.L_x_797) ;  /* 0x0000003e049c7947 */ /* 0x000fea000b800000 */
[----:B------:R-:W-:-:S13]  /*29110*/  ELECT P6, URZ, PT ;  /* 0x00000000003f782f */ /* 0x000fda00038c0000 */
.L_x_957:
[----:B------:R-:W-:Y:S05]  /*29120*/  @!P6 BRA `(.L_x_476) ;  /* 0x0000000000a0e947 */ /* 0x000fea0003800000 */
[----:B------:R-:W-:-:S06]  /*29130*/  ULOP3.LUT UR4, UR36, 0x2, URZ, 0xfc, !UPT ;  /* 0x0000000224047892 */ /* 0x000fcc000f8efc3f */
[----:B-1----:R-:W-:-:S05]  /*29140*/  IMAD.U32 R2, RZ, RZ, UR4 ;  /* 0x00000004ff027e24 */ /* 0x002fca000f8e00ff */
[----:B------:R-:W-:-:S13]  /*29150*/  ISETP.NE.AND P0, PT, R2, 0x3, PT ;  /* 0x000000030200780c */ /* 0x000fda0003f05270 */
[----:B------:R-:W-:Y:S05]  /*29160*/  @!P0 BRA `(.L_x_798) ;  /* 0x0000000000048947 */ /* 0x000fea0003800000 */
[----:B------:R-:W-:Y:S01]  /*29170*/  BPT.TRAP 0x1 ;  /* 0x000000040000795c */ /* 0x000fe20000300000 */
.L_x_798:
[----:B0-----:R-:W2:Y:S04]  /*29180*/  LDL R3, [R1+0xc] ;  /* 0x00000c0001037983 */ /* 0x001ea80000100800 */
[----:B------:R-:W3:Y:S01]  /*29190*/  LDL.LU R7, [R1+0x14] ;  /* 0x0000140001077983 */ /* 0x000ee20000300800 */
[----:B------:R-:W-:-:S04]  /*291a0*/  VIADD R2, R0, 0x33440 ;  /* 0x0003344000027836 */ /* 0x000fc80000000000 */
[C---:B--2---:R-:W-:Y:S02]  /*291b0*/  IMAD R6, R3.reuse, 0x8, R2 ;  /* 0x0000000803067824 */ /* 0x044fe400078e0202 */
[----:B------:R-:W-:Y:S01]  /*291c0*/  VIADD R3, R3, 0x1 ;  /* 0x0000000103037836 */ /* 0x000fe20000000000 */
[----:B---3--:R-:W-:-:S04]  /*291d0*/  SHF.L.U32 R5, R7, 0x1f, RZ ;  /* 0x0000001f07057819 */ /* 0x008fc800000006ff */
[C---:B------:R-:W-:Y:S01]  /*291e0*/  ISETP.NE.AND P2, PT, R3.reuse, 0x2, PT ;  /* 0x000000020300780c */ /* 0x040fe20003f45270 */
[----:B------:R-:W0:Y:S03]  /*291f0*/  SYNCS.PHASECHK.TRANS64.TRYWAIT P1, [R6+URZ], R5 ;  /* 0x00000005060075a7 */ /* 0x000e26000802017f */
[----:B------:R-:W-:Y:S02]  /*29200*/  SEL R4, RZ, 0x1, P2 ;  /* 0x00000001ff047807 */ /* 0x000fe40001000000 */
[----:B------:R-:W-:Y:S02]  /*29210*/  SEL R3, R3, RZ, P2 ;  /* 0x000000ff03037207 */ /* 0x000fe40001000000 */
[----:B------:R-:W-:-:S03]  /*29220*/  LOP3.LUT R4, R7, R4, RZ, 0x3c, !PT ;  /* 0x0000000407047212 */ /* 0x000fc600078e3cff */
[----:B------:R-:W-:Y:S01]  /*29230*/  IMAD R7, R3, 0x8, R2 ;  /* 0x0000000803077824 */ /* 0x000fe200078e0202 */
[----:B------:R-:W-:Y:S01]  /*29240*/  SHF.L.U32 R2, R4, 0x1f, RZ ;  /* 0x0000001f04027819 */ /* 0x000fe200000006ff */
[----:B0-----:R-:W-:Y:S06]  /*29250*/  @!P1 BRA `(.L_x_799) ;  /* 0x0000003c00689947 */ /* 0x001fec0003800000 */
.L_x_958:
[----:B------:R-:W1:Y:S02]  /*29260*/  SYNCS.PHASECHK.TRANS64.TRYWAIT P1, [R7+URZ], R2 ;  /* 0x00000002070075a7 */ /* 0x000e64000802017f */
[----:B-1----:R-:W-:Y:S05]  /*29270*/  @!P1 BRA `(.L_x_800) ;  /* 0x0000003c00749947 */ /* 0x002fea0003800000 */
.L_x_959:
[----:B------:R-:W-:Y:S05]  /*29280*/  @!P0 BRA `(.L_x_801) ;  /* 0x0000000000048947 */ /* 0x000fea0003800000 */
[----:B------:R-:W-:Y:S01]  /*29290*/  BPT.TRAP 0x1 ;  /* 0x000000040000795c */ /* 0x000fe20000300000 */
.L_x_801:
[----:B------:R-:W2:Y:S02]  /*292a0*/  LDL.LU R4, [R1+0xc] ;  /* 0x00000c0001047983 */ /* 0x000ea40000300800 */
[----:B--2---:R-:W-:-:S04]  /*292b0*/  LEA R4, R4, R0, 0x3 ;  /* 0x0000000004047211 */ /* 0x004fc800078e18ff */
[----:B------:R-:W2:Y:S02]  /*292c0*/  SYNCS.PHASECHK.TRANS64.TRYWAIT P1, [R4+URZ+0x33460], R5 ;  /* 0x03346005040075a7 */ /* 0x000ea4000802017f */
[----:B--2---:R-:W-:Y:S05]  /*292d0*/  @!P1 BRA `(.L_x_802) ;  /* 0x0000003c00709947 */ /* 0x004fea0003800000 */
.L_x_960:
[----:B------:R-:W-:Y:S05]  /*292e0*/  @!P0 BRA `(.L_x_803) ;  /* 0x0000000000048947 */ /* 0x000fea0003800000 */
[----:B------:R-:W-:Y:S01]  /*292f0*/  BPT.TRAP 0x1 ;  /* 0x000000040000795c */ /* 0x000fe20000300000 */
.L_x_803:
[----:B------:R-:W-:-:S04]  /*29300*/  IMAD R3, R3, 0x8, R0 ;  /* 0x0000000803037824 */ /* 0x000fc800078e0200 */
[----:B------:R-:W3:Y:S02]  /*29310*/  SYNCS.PHASECHK.TRANS64.TRYWAIT P1, [R3+URZ+0x33460], R2 ;  /* 0x03346002030075a7 */ /* 0x000ee4000802017f */
[----:B---3--:R-:W-:Y:S05]  /*29320*/  @!P1 BRA `(.L_x_804) ;  /* 0x0000003c00709947 */ /* 0x008fea0003800000 */
.L_x_961:
[----:B------:R-:W-:Y:S05]  /*29330*/  @!P0 BRA `(.L_x_805) ;  /* 0x0000000000048947 */ /* 0x000fea0003800000 */
[----:B------:R-:W-:Y:S01]  /*29340*/  BPT.TRAP 0x1 ;  /* 0x000000040000795c */ /* 0x000fe20000300000 */
.L_x_805:
[----:B------:R-:W4:Y:S02]  /*29350*/  SYNCS.PHASECHK.TRANS64.TRYWAIT P0, [R4+URZ+0x33480], R5 ;  /* 0x03348005040075a7 */ /* 0x000f24000800017f */
[----:B----4-:R-:W-:Y:S05]  /*29360*/  @!P0 BRA `(.L_x_806) ;  /* 0x0000003c00748947 */ /* 0x010fea0003800000 */
.L_x_807:
[----:B------:R0:W0:Y:S02]  /*29370*/  SYNCS.PHASECHK.TRANS64.TRYWAIT P0, [R3+URZ+0x33480], R2 ;  /* 0x03348002030075a7 */ /* 0x000024000800017f */
[----:B0-----:R-:W-:Y:S05]  /*29380*/  @!P0 NANOSLEEP.SYNCS 0x989680 ;  /* 0x009896800000895d */ /* 0x001fea0003900000 */
[----:B------:R-:W0:Y:S02]  /*29390*/  @!P0 SYNCS.PHASECHK.TRANS64 P0, [R3+URZ+0x33480], R2 ;  /* 0x03348002030085a7 */ /* 0x000e24000800007f */
[----:B0-----:R-:W-:Y:S05]  /*293a0*/  @!P0 BRA `(.L_x_807) ;  /* 0xfffffffc00f08947 */ /* 0x001fea000383ffff */
.L_x_476:
[----:B------:R-:W-:Y:S05]  /*293b0*/  BSYNC B8 ;  /* 0x0000000000087941 */ /* 0x000fea0003800000 */
.L_x_473:
[----:B------:R-:W-:Y:S05]  /*293c0*/  EXIT ;  /* 0x000000000000794d */ /* 0x000fea0003800000 */
.L_x_494:
[----:B-1----:R1:W2:Y:S02]  /*293d0*/  SYNCS.PHASECHK.TRANS64.TRYWAIT P5, [R43+URZ+0x33490], R100 ;  /* 0x033490642b0075a7 */ /* 0x0022a400080a017f */
[----:B--2---:R-:W-:Y:S05]  /*293e0*/  @!P5 NANOSLEEP.SYNCS 0x989680 ;  /* 0x009896800000d95d */ /* 0x004fea0003900000 */
[----:B------:R-:W2:Y:S02]  /*293f0*/  @!P5 SYNCS.PHASECHK.TRANS64 P5, [R43+URZ+0x33490], R100 ;  /* 0x033490642b00d5a7 */ /* 0x000ea400080a007f */
[----:B--2---:R-:W-:Y:S05]  /*29400*/  @!P5 BRA `(.L_x_494) ;  /* 0xfffffffc00f0d947 */ /* 0x004fea000383ffff */
[----:B------:R-:W-:Y:S05]  /*29410*/  BRA `(.L_x_808) ;  /* 0xfffffda000587947 */ /* 0x000fea000383ffff */
.L_x_548:
[----:B--2---:R2:W4:Y:S02]  /*29420*/  SYNCS.PHASECHK.TRANS64.TRYWAIT P5, [R43+URZ+0x33490], R100 ;  /* 0x033490642b0075a7 */ /* 0x00452400080a017f */
[----:B----4-:R-:W-:Y:S05]  /*29430*/  @!P5 NANOSLEEP.SYNCS 0x989680 ;  /* 0x009896800000d95d */ /* 0x010fea0003900000 */
[----:B------:R-:W4:Y:S02]  /*29440*/  @!P5 SYNCS.PHASECHK.TRANS64 P5, [R43+URZ+0x33490], R100 ;  /* 0x033490642b00d5a7 */ /* 0x000f2400080a007f */
[----:B----4-:R-:W-:Y:S05]  /*29450*/  @!P5 BRA `(.L_x_548) ;  /* 0xfffffffc00f0d947 */ /* 0x010fea000383ffff */
[----:B------:R-:W-:Y:S05]  /*29460*/  BRA `(.L_x_809) ;  /* 0xfffffdfc00ac7947 */ /* 0x000fea000383ffff */
.L_x_573:
[----:B0-----:R0:W1:Y:S02]  /*29470*/  SYNCS.PHASECHK.TRANS64.TRYWAIT P3, [R43+URZ+0x33490], R100 ;  /* 0x033490642b0075a7 */ /* 0x001064000806017f */
[----:B-1----:R-:W-:Y:S05]  /*29480*/  @!P3 NANOSLEEP.SYNCS 0x989680 ;  /* 0x009896800000b95d */ /* 0x002fea0003900000 */
[----:B------:R-:W1:Y:S02]  /*29490*/  @!P3 SYNCS.PHASECHK.TRANS64 P3, [R43+URZ+0x33490], R100 ;  /* 0x033490642b00b5a7 */ /* 0x000e64000806007f */
[----:B-1----:R-:W-:Y:S05]  /*294a0*/  @!P3 BRA `(.L_x_573) ;  /* 0xfffffffc00f0b947 */ /* 0x002fea000383ffff */
[----:B------:R-:W-:Y:S05]  /*294b0*/  BRA `(.L_x_810) ;  /* 0xfffffe5c00687947 */ /* 0x000fea000383ffff */
.L_x_579:
[----:B-1----:R1:W2:Y:S02]  /*294c0*/  SYNCS.PHASECHK.TRANS64.TRYWAIT P2, [R43+URZ+0x334b0], R100 ;  /* 0x0334b0642b0075a7 */ /* 0x0022a4000804017f */
[----:B--2---:R-:W-:Y:S05]  /*294d0*/  @!P2 NANOSLEEP.SYNCS 0x989680 ;  /* 0x009896800000a95d */ /* 0x004fea0003900000 */
[----:B------:R-:W2:Y:S02]  /*294e0*/  @!P2 SYNCS.PHASECHK.TRANS64 P2, [R43+URZ+0x334b0], R100 ;  /* 0x0334b0642b00a5a7 */ /* 0x000ea4000804007f */
[----:B--2---:R-:W-:Y:S05]  /*294f0*/  @!P2 BRA `(.L_x_579) ;  /* 0xfffffffc00f0a947 */ /* 0x004fea000383ffff */
[----:B------:R-:W-:Y:S05]  /*29500*/  BRA `(.L_x_811) ;  /* 0xfffffe60006c7947 */ /* 0x000fea000383ffff */
.L_x_587:
[----:B------:R-:W0:Y:S01]  /*29510*/  S2R R35, SR_TID.X ;  /* 0x0000000000237919 */ /* 0x000e220000002100 */
[----:B------:R-:W-:Y:S01]  /*29520*/  BSSY B0, `(.L_x_812) ;  /* 0x000000c000007945 */ /* 0x000fe20003800000 */
[----:B------:R-:W-:Y:S01]  /*29530*/  IMAD.MOV.U32 R12, RZ, RZ, RZ ;  /* 0x000000ffff0c7224 */ /* 0x000fe200078e00ff */
[----:B------:R-:W-:Y:S01]  /*29540*/  MOV R15, 0xffffffff ;  /* 0xffffffff000f7802 */ /* 0x000fe20000000f00 */
[----:B------:R-:W-:Y:S02]  /*29550*/  IMAD.MOV.U32 R11, RZ, RZ, 0x1f ;  /* 0x0000001fff0b7424 */ /* 0x000fe400078e00ff */
[----:B0-----:R-:W-:-:S05]  /*29560*/  VIADD R43, R35, 0xffffff80 ;  /* 0xffffff80232b7836 */ /* 0x001fca0000000000 */
[----:B------:R-:W-:-:S04]  /*29570*/  SHF.R.S32.HI R35, RZ, 0x1f, R43 ;  /* 0x0000001fff237819 */ /* 0x000fc8000001142b */
[----:B------:R-:W-:-:S04]  /*29580*/  LEA.HI R35, R35, R43, RZ, 0x7 ;  /* 0x0000002b23237211 */ /* 0x000fc800078f38ff */
[----:B------:R-:W-:-:S05]  /*29590*/  SHF.R.S32.HI R35, RZ, 0x7, R35 ;  /* 0x00000007ff237819 */ /* 0x000fca0000011423 */
[----:B------:R-:W-:-:S07]  /*295a0*/  IMAD.MOV.U32 R13, RZ, RZ, R35 ;  /* 0x000000ffff0d7224 */ /* 0x000fce00078e0023 */
[----:B-----5:R-:W-:Y:S05]  /*295b0*/  WARPSYNC.COLLECTIVE R15, `(.L_x_813) ;  /* 0x000000000f087348 */ /* 0x020fea0003c00000 */
[----:B------:R0:W1:Y:S02]  /*295c0*/  SHFL.IDX P6, R14, R13, R12, R11 ;  /* 0x0000000c0d0e7389 */ /* 0x00006400000c000b */
[----:B01---5:R-:W-:Y:S01]  /*295d0*/  ENDCOLLECTIVE ;  /* 0x000000000000791b */ /* 0x023fe20003800000 */
.L_x_813:
[----:B------:R-:W-:Y:S05]  /*295e0*/  BSYNC B0 ;  /* 0x0000000000007941 */ /* 0x000fea0003800000 */
.L_x_812:
[----:B------:R-:W-:Y:S01]  /*295f0*/  IMAD.MOV.U32 R233, RZ, RZ, R14 ;  /* 0x000000ffffe97224 */ /* 0x000fe200078e000e */
[----:B------:R-:W-:Y:S06]  /*29600*/  BRA `(.L_x_814) ;  /* 0xfffffe6c003c7947 */ /* 0x000fec000383ffff */
.L_x_597:
[----:B------:R-:W-:Y:S01]  /*29610*/  BSSY B1, `(.L_x_815) ;  /* 0x0000008000017945 */ /* 0x000fe20003800000 */
[----:B------:R-:W-:Y:S02]  /*29620*/  IMAD.MOV.U32 R13, RZ, RZ, R26 ;  /* 0x000000ffff0d7224 */ /* 0x000fe400078e001a */
[----:B------:R-:W-:Y:S02]  /*29630*/  IMAD.MOV.U32 R12, RZ, RZ, RZ ;  /* 0x000000ffff0c7224 */ /* 0x000fe400078e00ff */
[----:B------:R-:W-:Y:S02]  /*29640*/  IMAD.MOV.U32 R11, RZ, RZ, 0x1e1f ;  /* 0x00001e1fff0b7424 */ /* 0x000fe400078e00ff */
[----:B------:R-:W-:-:S07]  /*29650*/  IMAD.MOV.U32 R15, RZ, RZ, -0x1 ;  /* 0xffffffffff0f7424 */ /* 0x000fce00078e00ff */
[----:B------:R-:W-:Y:S05]  /*29660*/  WARPSYNC.COLLECTIVE R15, `(.L_x_816) ;  /* 0x000000000f087348 */ /* 0x000fea0003c00000 */
[----:B------:R0:W1:Y:S02]  /*29670*/  SHFL.IDX P6, R14, R13, R12, R11 ;  /* 0x0000000c0d0e7389 */ /* 0x00006400000c000b */
[----:B01----:R-:W-:Y:S01]  /*29680*/  ENDCOLLECTIVE ;  /* 0x000000000000791b */ /* 0x003fe20003800000 */
.L_x_816:
[----:B------:R-:W-:Y:S05]  /*29690*/  BSYNC B1 ;  /* 0x0000000000017941 */ /* 0x000fea0003800000 */
.L_x_815:
[----:B------:R-:W-:Y:S01]  /*296a0*/  IMAD.MOV.U32 R13, RZ, RZ, R24 ;  /* 0x000000ffff0d7224 */ /* 0x000fe200078e0018 */
[----:B------:R-:W-:Y:S01]  /*296b0*/  MOV R0, R14 ;  /* 0x0000000e00007202 */ /* 0x000fe20000000f00 */
[----:B------:R-:W-:Y:S02]  /*296c0*/  IMAD.MOV.U32 R12, RZ, RZ, RZ ;  /* 0x000000ffff0c7224 */ /* 0x000fe400078e00ff */
[----:B------:R-:W-:Y:S02]  /*296d0*/  IMAD.MOV.U32 R11, RZ, RZ, 0x1e1f ;  /* 0x00001e1fff0b7424 */ /* 0x000fe400078e00ff */
[----:B------:R-:W-:-:S07]  /*296e0*/  IMAD.MOV.U32 R15, RZ, RZ, -0x1 ;  /* 0xffffffffff0f7424 */ /* 0x000fce00078e00ff */
[----:B------:R-:W-:Y:S05]  /*296f0*/  WARPSYNC.COLLECTIVE R15, `(.L_x_817) ;  /* 0x000000000f087348 */ /* 0x000fea0003c00000 */
[----:B------:R0:W1:Y:S02]  /*29700*/  SHFL.IDX P6, R14, R13, R12, R11 ;  /* 0x0000000c0d0e7389 */ /* 0x00006400000c000b */
[----:B01----:R-:W-:Y:S01]  /*29710*/  ENDCOLLECTIVE ;  /* 0x000000000000791b */ /* 0x003fe20003800000 */
.L_x_817:
[----:B------:R-:W-:Y:S01]  /*29720*/  MOV R13, R27 ;  /* 0x0000001b000d7202 */ /* 0x000fe20000000f00 */
[----:B------:R-:W-:-:S07]  /*29730*/  IMAD.MOV.U32 R3, RZ, RZ, R14 ;  /* 0x000000ffff037224 */ /* 0x000fce00078e000e */
[----:B------:R-:W-:Y:S05]  /*29740*/  WARPSYNC.COLLECTIVE R15, `(.L_x_818) ;  /* 0x000000000f087348 */ /* 0x000fea0003c00000 */
[----:B------:R0:W1:Y:S02]  /*29750*/  SHFL.IDX P6, R14, R13, R12, R11 ;  /* 0x0000000c0d0e7389 */ /* 0x00006400000c000b */
[----:B01----:R-:W-:Y:S01]  /*29760*/  ENDCOLLECTIVE ;  /* 0x000000000000791b */ /* 0x003fe20003800000 */
.L_x_818:
[----:B------:R-:W-:Y:S02]  /*29770*/  IMAD.MOV.U32 R13, RZ, RZ, R28 ;  /* 0x000000ffff0d7224 */ /* 0x000fe400078e001c */
[----:B------:R-:W-:-:S07]  /*29780*/  IMAD.MOV.U32 R4, RZ, RZ, R14 ;  /* 0x000000ffff047224 */ /* 0x000fce00078e000e */
[----:B------:R-:W-:Y:S05]  /*29790*/  WARPSYNC.COLLECTIVE R15, `(.L_x_819) ;  /* 0x000000000f087348 */ /* 0x000fea0003c00000 */
[----:B------:R0:W1:Y:S02]  /*297a0*/  SHFL.IDX P6, R14, R13, R12, R11 ;  /* 0x0000000c0d0e7389 */ /* 0x00006400000c000b */
[----:B01----:R-:W-:Y:S01]  /*297b0*/  ENDCOLLECTIVE ;  /* 0x000000000000791b */ /* 0x003fe20003800000 */
.L_x_819:
[----:B------:R-:W-:Y:S05]  /*297c0*/  BRA `(.L_x_820) ;  /* 0xfffffe70002c7947 */ /* 0x000fea000383ffff */
.L_x_601:
[----:B0-----:R0:W1:Y:S02]  /*297d0*/  SYNCS.PHASECHK.TRANS64.TRYWAIT P0, [R16+URZ+0x33400], R5 ;  /* 0x03340005100075a7 */ /* 0x001064000800017f */
[----:B-1----:R-:W-:Y:S05]  /*297e0*/  @!P0 NANOSLEEP.SYNCS 0x989680 ;  /* 0x009896800000895d */ /* 0x002fea0003900000 */
[----:B------:R-:W1:Y:S02]  /*297f0*/  @!P0 SYNCS.PHASECHK.TRANS64 P0, [R16+URZ+0x33400], R5 ;  /* 0x03340005100085a7 */ /* 0x000e64000800007f */
[----:B-1----:R-:W-:Y:S05]  /*29800*/  @!P0 BRA `(.L_x_601) ;  /* 0xfffffffc00f08947 */ /* 0x002fea000383ffff */
[----:B------:R-:W-:Y:S05]  /*29810*/  BRA `(.L_x_821) ;  /* 0xfffffe7400807947 */ /* 0x000fea000383ffff */
.L_x_613:
[----:B------:R-:W-:Y:S01]  /*29820*/  BSSY B1, `(.L_x_822) ;  /* 0x0000008000017945 */ /* 0x000fe20003800000 */
[----:B------:R-:W-:Y:S01]  /*29830*/  IMAD.MOV.U32 R13, RZ, RZ, R26 ;  /* 0x000000ffff0d7224 */ /* 0x000fe200078e001a */
[----:B------:R-:W-:Y:S01]  /*29840*/  MOV R15, 0xffffffff ;  /* 0xffffffff000f7802 */ /* 0x000fe20000000f00 */
[----:B------:R-:W-:Y:S02]  /*29850*/  IMAD.MOV.U32 R12, RZ, RZ, RZ ;  /* 0x000000ffff0c7224 */ /* 0x000fe400078e00ff */
[----:B------:R-:W-:-:S07]  /*29860*/  IMAD.MOV.U32 R11, RZ, RZ, 0x1e1f ;  /* 0x00001e1fff0b7424 */ /* 0x000fce00078e00ff */
[----:B------:R-:W-:Y:S05]  /*29870*/  WARPSYNC.COLLECTIVE R15, `(.L_x_823) ;  /* 0x000000000f087348 */ /* 0x000fea0003c00000 */
[----:B------:R0:W1:Y:S02]  /*29880*/  SHFL.IDX P6, R14, R13, R12, R11 ;  /* 0x0000000c0d0e7389 */ /* 0x00006400000c000b */
[----:B01----:R-:W-:Y:S01]  /*29890*/  ENDCOLLECTIVE ;  /* 0x000000000000791b */ /* 0x003fe20003800000 */
.L_x_823:
[----:B------:R-:W-:Y:S05]  /*298a0*/  BSYNC B1 ;  /* 0x0000000000017941 */ /* 0x000fea0003800000 */
.L_x_822:
[----:B------:R-:W-:Y:S02]  /*298b0*/  IMAD.MOV.U32 R13, RZ, RZ, R24 ;  /* 0x000000ffff0d7224 */ /* 0x000fe400078e0018 */
[----:B------:R-:W-:Y:S02]  /*298c0*/  IMAD.MOV.U32 R12, RZ, RZ, RZ ;  /* 0x000000ffff0c7224 */ /* 0x000fe400078e00ff */
[----:B------:R-:W-:Y:S02]  /*298d0*/  IMAD.MOV.U32 R11, RZ, RZ, 0x1e1f ;  /* 0x00001e1fff0b7424 */ /* 0x000fe400078e00ff */
[----:B------:R-:W-:Y:S02]  /*298e0*/  IMAD.MOV.U32 R15, RZ, RZ, -0x1 ;  /* 0xffffffffff0f7424 */ /* 0x000fe400078e00ff */
[----:B------:R-:W-:-:S07]  /*298f0*/  IMAD.MOV.U32 R0, RZ, RZ, R14 ;  /* 0x000000ffff007224 */ /* 0x000fce00078e000e */
[----:B------:R-:W-:Y:S05]  /*29900*/  WARPSYNC.COLLECTIVE R15, `(.L_x_824) ;  /* 0x000000000f087348 */ /* 0x000fea0003c00000 */
[----:B------:R0:W1:Y:S02]  /*29910*/  SHFL.IDX P6, R14, R13, R12, R11 ;  /* 0x0000000c0d0e7389 */ /* 0x00006400000c000b */
[----:B01----:R-:W-:Y:S01]  /*29920*/  ENDCOLLECTIVE ;  /* 0x000000000000791b */ /* 0x003fe20003800000 */
.L_x_824:
[----:B------:R-:W-:Y:S01]  /*29930*/  IMAD.MOV.U32 R13, RZ, RZ, R27 ;  /* 0x000000ffff0d7224 */ /* 0x000fe200078e001b */
[----:B------:R-:W-:-:S07]  /*29940*/  MOV R3, R14 ;  /* 0x0000000e00037202 */ /* 0x000fce0000000f00 */
[----:B------:R-:W-:Y:S05]  /*29950*/  WARPSYNC.COLLECTIVE R15, `(.L_x_825) ;  /* 0x000000000f087348 */ /* 0x000fea0003c00000 */
[----:B------:R0:W1:Y:S02]  /*29960*/  SHFL.IDX P6, R14, R13, R12, R11 ;  /* 0x0000000c0d0e7389 */ /* 0x00006400000c000b */
[----:B01----:R-:W-:Y:S01]  /*29970*/  ENDCOLLECTIVE ;  /* 0x000000000000791b */ /* 0x003fe20003800000 */
.L_x_825:
[----:B------:R-:W-:Y:S02]  /*29980*/  IMAD.MOV.U32 R13, RZ, RZ, R28 ;  /* 0x000000ffff0d7224 */ /* 0x000fe400078e001c */
[----:B------:R-:W-:-:S07]  /*29990*/  IMAD.MOV.U32 R20, RZ, RZ, R14 ;  /* 0x000000ffff147224 */ /* 0x000fce00078e000e */
[----:B------:R-:W-:Y:S05]  /*299a0*/  WARPSYNC.COLLECTIVE R15, `(.L_x_826) ;  /* 0x000000000f087348 */ /* 0x000fea0003c00000 */
[----:B------:R0:W1:Y:S02]  /*299b0*/  SHFL.IDX P6, R14, R13, R12, R11 ;  /* 0x0000000c0d0e7389 */ /* 0x00006400000c000b */
[----:B01----:R-:W-:Y:S01]  /*299c0*/  ENDCOLLECTIVE ;  /* 0x000000000000791b */ /* 0x003fe20003800000 */
.L_x_826:
[----:B------:R-:W-:Y:S01]  /*299d0*/  IMAD.MOV.U32 R21, RZ, RZ, R14 ;  /* 0x000000ffff157224 */ /* 0x000fe200078e000e */
[----:B------:R-:W-:Y:S06]  /*299e0*/  BRA `(.L_x_827) ;  /* 0xfffffea000dc7947 */ /* 0x000fec000383ffff */
.L_x_617:
[----:B-1----:R1:W2:Y:S02]  /*299f0*/  SYNCS.PHASECHK.TRANS64.TRYWAIT P0, [R16+URZ+0x33400], R21 ;  /* 0x03340015100075a7 */ /* 0x0022a4000800017f */
[----:B--2---:R-:W-:Y:S05]  /*29a00*/  @!P0 NANOSLEEP.SYNCS 0x989680 ;  /* 0x009896800000895d */ /* 0x004fea0003900000 */
[----:B------:R-:W2:Y:S02]  /*29a10*/  @!P0 SYNCS.PHASECHK.TRANS64 P0, [R16+URZ+0x33400], R21 ;  /* 0x03340015100085a7 */ /* 0x000ea4000800007f */
[----:B--2---:R-:W-:Y:S05]  /*29a20*/  @!P0 BRA `(.L_x_617) ;  /* 0xfffffffc00f08947 */ /* 0x004fea000383ffff */
[----:B------:R-:W-:Y:S05]  /*29a30*/  BRA `(.L_x_828) ;  /* 0xfffffea400ec7947 */ /* 0x000fea000383ffff */
.L_x_625:
[----:B-1----:R1:W2:Y:S02]  /*29a40*/  SYNCS.PHASECHK.TRANS64.TRYWAIT P2, [R0+URZ+0x33430], R3 ;  /* 0x03343003000075a7 */ /* 0x0022a4000804017f */
[----:B--2---:R-:W-:Y:S05]  /*29a50*/  @!P2 NANOSLEEP.SYNCS 0x989680 ;  /* 0x009896800000a95d */ /* 0x004fea0003900000 */
[----:B------:R-:W2:Y:S02]  /*29a60*/  @!P2 SYNCS.PHASECHK.TRANS64 P2, [R0+URZ+0x33430], R3 ;  /* 0x033430030000a5a7 */ /* 0x000ea4000804007f */
[----:B--2---:R-:W-:Y:S05]  /*29a70*/  @!P2 BRA `(.L_x_625) ;  /* 0xfffffffc00f0a947 */ /* 0x004fea000383ffff */
[----:B------:R-:W-:Y:S05]  /*29a80*/  BRA `(.L_x_624) ;  /* 0xfffffed800487947 */ /* 0x000fea000383ffff */
.L_x_631:
[----:B-1----:R1:W2:Y:S02]  /*29a90*/  SYNCS.PHASECHK.TRANS64.TRYWAIT P2, [R11+URZ+0x33430], R8 ;  /* 0x033430080b0075a7 */ /* 0x0022a4000804017f */
[----:B--2---:R-:W-:Y:S05]  /*29aa0*/  @!P2 NANOSLEEP.SYNCS 0x989680 ;  /* 0x009896800000a95d */ /* 0x004fea0003900000 */
[----:B------:R-:W2:Y:S02]  /*29ab0*/  @!P2 SYNCS.PHASECHK.TRANS64 P2, [R11+URZ+0x33430], R8 ;  /* 0x033430080b00a5a7 */ /* 0x000ea4000804007f */
[----:B--2---:R-:W-:Y:S05]  /*29ac0*/  @!P2 BRA `(.L_x_631) ;  /* 0xfffffffc00f0a947 */ /* 0x004fea000383ffff */
[----:B------:R-:W-:Y:S05]  /*29ad0*/  BRA `(.L_x_630) ;  /* 0xffffff1000d87947 */ /* 0x000fea000383ffff */
.L_x_635:
[----:B-1----:R1:W2:Y:S02]  /*29ae0*/  SYNCS.PHASECHK.TRANS64.TRYWAIT P1, [R10+URZ+0x33450], R6 ;  /* 0x033450060a0075a7 */ /* 0x0022a4000802017f */
[----:B--2---:R-:W-:Y:S05]  /*29af0*/  @!P1 NANOSLEEP.SYNCS 0x989680 ;  /* 0x009896800000995d */ /* 0x004fea0003900000 */
[----:B------:R-:W2:Y:S02]  /*29b00*/  @!P1 SYNCS.PHASECHK.TRANS64 P1, [R10+URZ+0x33450], R6 ;  /* 0x033450060a0095a7 */ /* 0x000ea4000802007f */
[----:B--2---:R-:W-:Y:S05]  /*29b10*/  @!P1 BRA `(.L_x_635) ;  /* 0xfffffffc00f09947 */ /* 0x004fea000383ffff */
[----:B------:R-:W-:Y:S05]  /*29b20*/  BRA `(.L_x_632) ;  /* 0xffffff2400147947 */ /* 0x000fea000383ffff */
.L_x_641:
[----:B-1----:R1:W2:Y:S02]  /*29b30*/  SYNCS.PHASECHK.TRANS64.TRYWAIT P1, [R3+URZ+0x33450], R4 ;  /* 0x03345004030075a7 */ /* 0x0022a4000802017f */
[----:B--2---:R-:W-:Y:S05]  /*29b40*/  @!P1 NANOSLEEP.SYNCS 0x989680 ;  /* 0x009896800000995d */ /* 0x004fea0003900000 */
[----:B------:R-:W2:Y:S02]  /*29b50*/  @!P1 SYNCS.PHASECHK.TRANS64 P1, [R3+URZ+0x33450], R4 ;  /* 0x03345004030095a7 */ /* 0x000ea4000802007f */
[----:B--2---:R-:W-:Y:S05]  /*29b60*/  @!P1 BRA `(.L_x_641) ;  /* 0xfffffffc00f09947 */ /* 0x004fea000383ffff */
[----:B------:R-:W-:Y:S05]  /*29b70*/  BRA `(.L_x_640) ;  /* 0xffffff4400a87947 */ /* 0x000fea000383ffff */
.L_x_645:
[----:B------:R-:W-:Y:S01]  /*29b80*/  SEL R9, R129, R12, P0 ;  /* 0x0000000c81097207 */ /* 0x000fe20000000000 */
[----:B------:R-:W-:Y:S01]  /*29b90*/  IMAD.MOV.U32 R15, RZ, RZ, -0x1 ;  /* 0xffffffffff0f7424 */ /* 0x000fe200078e00ff */
[----:B------:R-:W-:Y:S01]  /*29ba0*/  SEL R20, R12, R129, P0 ;  /* 0x000000810c147207 */ /* 0x000fe20000000000 */
[----:B------:R-:W-:Y:S01]  /*29bb0*/  IMAD.MOV.U32 R12, RZ, RZ, R0 ;  /* 0x000000ffff0c7224 */ /* 0x000fe200078e0000 */
[----:B------:R-:W-:Y:S02]  /*29bc0*/  MOV R11, 0x1c1f ;  /* 0x00001c1f000b7802 */ /* 0x000fe40000000f00 */
[----:B------:R-:W-:Y:S02]  /*29bd0*/  SEL R7, R128, R35, P0 ;  /* 0x0000002380077207 */ /* 0x000fe40000000000 */
[----:B------:R-:W-:-:S07]  /*29be0*/  SEL R8, R35, R128, P0 ;  /* 0x0000008023087207 */ /* 0x000fce0000000000 */
[----:B0----5:R-:W-:Y:S05]  /*29bf0*/  WARPSYNC.COLLECTIVE R15, `(.L_x_829) ;  /* 0x000000000f087348 */ /* 0x021fea0003c00000 */
[----:B------:R1:W2:Y:S02]  /*29c00*/  SHFL.IDX P6, R14, R13, R12, R11 ;  /* 0x0000000c0d0e7389 */ /* 0x0002a400000c000b */
[----:B012--5:R-:W-:Y:S01]  /*29c10*/  ENDCOLLECTIVE ;  /* 0x000000000000791b */ /* 0x027fe20003800000 */
.L_x_829:
[----:B------:R-:W-:Y:S02]  /*29c20*/  SEL R21, R126, R39, P0 ;  /* 0x000000277e157207 */ /* 0x000fe40000000000 */
[----:B------:R-:W-:Y:S02]  /*29c30*/  SEL R24, R39, R126, P0 ;  /* 0x0000007e27187207 */ /* 0x000fe40000000000 */
[----:B------:R-:W-:Y:S02]  /*29c40*/  SEL R25, R127, R46, P0 ;  /* 0x0000002e7f197207 */ /* 0x000fe40000000000 */
[----:B------:R-:W-:Y:S02]  /*29c50*/  SEL R28, R46, R127, P0 ;  /* 0x0000007f2e1c7207 */ /* 0x000fe40000000000 */
[----:B------:R-:W-:Y:S02]  /*29c60*/  SEL R27, R49, R48, P0 ;  /* 0x00000030311b7207 */ /* 0x000fe40000000000 */
[----:B------:R-:W-:-:S02]  /*29c70*/  SEL R31, R53, R52, P0 ;  /* 0x00000034351f7207 */ /* 0x000fc40000000000 */
[----:B------:R-:W-:Y:S01]  /*29c80*/  SEL R40, R52, R53, P0 ;  /* 0x0000003534287207 */ /* 0x000fe20000000000 */
[----:B------:R-:W-:Y:S01]  /*29c90*/  IMAD.MOV.U32 R13, RZ, RZ, R2 ;  /* 0x000000ffff0d7224 */ /* 0x000fe200078e0002 */
[----:B------:R-:W-:Y:S01]  /*29ca0*/  SEL R33, R56, R37, P0 ;  /* 0x0000002538217207 */ /* 0x000fe20000000000 */
[----:B------:R-:W-:Y:S01]  /*29cb0*/  IMAD.MOV.U32 R12, RZ, RZ, R3 ;  /* 0x000000ffff0c7224 */ /* 0x000fe200078e0003 */
[----:B------:R-:W-:Y:S01]  /*29cc0*/  SEL R44, R37, R56, P0 ;  /* 0x00000038252c7207 */ /* 0x000fe20000000000 */
[----:B------:R-:W-:Y:S01]  /*29cd0*/  IMAD.MOV.U32 R2, RZ, RZ, RZ ;  /* 0x000000ffff027224 */ /* 0x000fe200078e00ff */
[----:B------:R-:W-:Y:S02]  /*29ce0*/  SEL R37, R76, R41, P0 ;  /* 0x000000294c257207 */ /* 0x000fe40000000000 */
[----:B------:R-:W-:Y:S02]  /*29cf0*/  SEL R52, R41, R76, P0 ;  /* 0x0000004c29347207 */ /* 0x000fe40000000000 */
[----:B------:R-:W-:Y:S01]  /*29d00*/  SEL R32, R48, R49, P0 ;  /* 0x0000003130207207 */ /* 0x000fe20000000000 */
[----:B------:R-:W-:Y:S01]  /*29d10*/  IMAD.MOV.U32 R6, RZ, RZ, R14 ;  /* 0x000000ffff067224 */ /* 0x000fe200078e000e */
[----:B------:R-:W-:-:S07]  /*29d20*/  SEL R41, R62, R43, P0 ;  /* 0x0000002b3e297207 */ /* 0x000fce0000000000 */
[----:B------:R-:W-:Y:S05]  /*29d30*/  WARPSYNC.COLLECTIVE R15, `(.L_x_830) ;  /* 0x000000000f087348 */ /* 0x000fea0003c00000 */
[----:B------:R0:W1:Y:S02]  /*29d40*/  SHFL.IDX P6, R14, R13, R12, R11 ;  /* 0x0000000c0d0e7389 */ /* 0x00006400000c000b */
[----:B01----:R-:W-:Y:S01]  /*29d50*/  ENDCOLLECTIVE ;  /* 0x000000000000791b */ /* 0x003fe20003800000 */
.L_x_830:
        /* <DEDUP_REMOVED lines=8> */
[----:B------:R-:W-:Y:S02]  /*29de0*/  MOV R13, R7 ;  /* 0x00000007000d7202 */ /* 0x000fe40000000f00 */
[----:B------:R-:W-:Y:S02]  /*29df0*/  SEL R51, R34, R59, P0 ;  /* 0x0000003b22337207 */ /* 0x000fe40000000000 */
        /* <DEDUP_REMOVED lines=8> */
.L_x_831:
        /* <DEDUP_REMOVED lines=19> */
.L_x_832:
[----:B------:R-:W-:Y:S02]  /*29fb0*/  SEL R63, R82, R91, P0 ;  /* 0x0000005b523f7207 */ /* 0x000fe40000000000 */
[----:B------:R-:W-:Y:S02]  /*29fc0*/  SEL R82, R91, R82, P0 ;  /* 0x000000525b527207 */ /* 0x000fe40000000000 */
[----:B------:R-:W-:Y:S02]  /*29fd0*/  SEL R65, R84, R95, P0 ;  /* 0x0000005f54417207 */ /* 0x000fe40000000000 */
[----:B------:R-:W-:Y:S02]  /*29fe0*/  SEL R84, R95, R84, P0 ;  /* 0x000000545f547207 */ /* 0x000fe40000000000 */
[----:B------:R-:W-:Y:S02]  /*29ff0*/  SEL R4, R6, R5, P0 ;  /* 0x0000000506047207 */ /* 0x000fe40000000000 */
[----:B------:R-:W-:-:S02]  /*2a000*/  SEL R6, R5, R6, P0 ;  /* 0x0000000605067207 */ /* 0x000fc40000000000 */
[----:B------:R-:W-:Y:S01]  /*2a010*/  MOV R13, R9 ;  /* 0x00000009000d7202 */ /* 0x000fe20000000f00 */
[----:B------:R-:W-:Y:S02]  /*2a020*/  IMAD.MOV.U32 R12, RZ, RZ, R0 ;  /* 0x000000ffff0c7224 */ /* 0x000fe400078e0000 */
[----:B------:R-:W-:-:S07]  /*2a030*/  IMAD.MOV.U32 R7, RZ, RZ, R14 ;  /* 0x000000ffff077224 */ /* 0x000fce00078e000e */
[----:B------:R-:W-:Y:S05]  /*2a040*/  WARPSYNC.COLLECTIVE R15, `(.L_x_833) ;  /* 0x000000000f087348 */ /* 0x000fea0003c00000 */
[----:B------:R0:W1:Y:S02]  /*2a050*/  SHFL.IDX P6, R14, R13, R12, R11 ;  /* 0x0000000c0d0e7389 */ /* 0x00006400000c000b */
[----:B01----:R-:W-:Y:S01]  /*2a060*/  ENDCOLLECTIVE ;  /* 0x000000000000791b */ /* 0x003fe20003800000 */
.L_x_833:
[----:B------:R-:W-:Y:S02]  /*2a070*/  SEL R8, R10, R7, P0 ;  /* 0x000000070a087207 */ /* 0x000fe40000000000 */
[----:B------:R-:W-:Y:S01]  /*2a080*/  SEL R10, R7, R10, P0 ;  /* 0x0000000a070a7207 */ /* 0x000fe20000000000 */
[----:B------:R-:W-:Y:S02]  /*2a090*/  IMAD.MOV.U32 R13, RZ, RZ, R20 ;  /* 0x000000ffff0d7224 */ /* 0x000fe400078e0014 */
[----:B------:R-:W-:Y:S02]  /*2a0a0*/  IMAD.MOV.U32 R12, RZ, RZ, R3 ;  /* 0x000000ffff0c7224 */ /* 0x000fe400078e0003 */
[----:B------:R-:W-:-:S07]  /*2a0b0*/  IMAD.MOV.U32 R9, RZ, RZ, R14 ;  /* 0x000000ffff097224 */ /* 0x000fce00078e000e */
[----:B------:R-:W-:Y:S05]  /*2a0c0*/  WARPSYNC.COLLECTIVE R15, `(.L_x_834) ;  /* 0x000000000f087348 */ /* 0x000fea0003c00000 */
[----:B------:R0:W1:Y:S02]  /*2a0d0*/  SHFL.IDX P6, R14, R13, R12, R11 ;  /* 0x0000000c0d0e7389 */ /* 0x00006400000c000b */
[----:B01----:R-:W-:Y:S01]  /*2a0e0*/  ENDCOLLECTIVE ;  /* 0x000000000000791b */ /* 0x003fe20003800000 */
.L_x_834:
[----:B------:R-:W-:Y:S01]  /*2a0f0*/  MOV R13, R21 ;  /* 0x00000015000d7202 */ /* 0x000fe20000000f00 */
[----:B------:R-:W-:Y:S02]  /*2a100*/  IMAD.MOV.U32 R12, RZ, RZ, R0 ;  /* 0x000000ffff0c7224 */ /* 0x000fe400078e0000 */
[----:B------:R-:W-:-:S07]  /*2a110*/  IMAD.MOV.U32 R20, RZ, RZ, R14 ;  /* 0x000000ffff147224 */ /* 0x000fce00078e000e */
[----:B------:R-:W-:Y:S05]  /*2a120*/  WARPSYNC.COLLECTIVE R15, `(.L_x_835) ;  /* 0x000000000f087348 */ /* 0x000fea0003c00000 */
[----:B------:R0:W1:Y:S02]  /*2a130*/  SHFL.IDX P6, R14, R13, R12, R11 ;  /* 0x0000000c0d0e7389 */ /* 0x00006400000c000b */
[----:B01----:R-:W-:Y:S01]  /*2a140*/  ENDCOLLECTIVE ;  /* 0x000000000000791b */ /* 0x003fe20003800000 */
.L_x_835:
[----:B------:R-:W-:Y:S02]  /*2a150*/  IMAD.MOV.U32 R13, RZ, RZ, R24 ;  /* 0x000000ffff0d7224 */ /* 0x000fe400078e0018 */
[----:B------:R-:W-:Y:S02]  /*2a160*/  IMAD.MOV.U32 R12, RZ, RZ, R3 ;  /* 0x000000ffff0c7224 */ /* 0x000fe400078e0003 */
[----:B------:R-:W-:-:S07]  /*2a170*/  IMAD.MOV.U32 R26, RZ, RZ, R14 ;  /* 0x000000ffff1a7224 */ /* 0x000fce00078e000e */
[----:B------:R-:W-:Y:S05]  /*2a180*/  WARPSYNC.COLLECTIVE R15, `(.L_x_836) ;  /* 0x000000000f087348 */ /* 0x000fea0003c00000 */
[----:B------:R0:W1:Y:S02]  /*2a190*/  SHFL.IDX P6, R14, R13, R12, R11 ;  /* 0x0000000c0d0e7389 */ /* 0x00006400000c000b */
[----:B01----:R-:W-:Y:S01]  /*2a1a0*/  ENDCOLLECTIVE ;  /* 0x000000000000791b */ /* 0x003fe20003800000 */
.L_x_836:
[----:B------:R-:W-:Y:S01]  /*2a1b0*/  MOV R13, R25 ;  /* 0x00000019000d7202 */ /* 0x000fe20000000f00 */
[----:B------:R-:W-:Y:S02]  /*2a1c0*/  IMAD.MOV.U32 R12, RZ, RZ, R0 ;  /* 0x000000ffff0c7224 */ /* 0x000fe400078e0000 */
[----:B------:R-:W-:-:S07]  /*2a1d0*/  IMAD.MOV.U32 R21, RZ, RZ, R14 ;  /* 0x000000ffff157224 */ /* 0x000fce00078e000e */
[----:B------:R-:W-:Y:S05]  /*2a1e0*/  WARPSYNC.COLLECTIVE R15, `(.L_x_837) ;  /* 0x000000000f087348 */ /* 0x000fea0003c00000 */
[----:B------:R0:W1:Y:S02]  /*2a1f0*/  SHFL.IDX P6, R14, R13, R12, R11 ;  /* 0x0000000c0d0e7389 */ /* 0x00006400000c000b */
[----:B01----:R-:W-:Y:S01]  /*2a200*/  ENDCOLLECTIVE ;  /* 0x000000000000791b */ /* 0x003fe20003800000 */
.L_x_837:
        /* <DEDUP_REMOVED lines=8> */
.L_x_838:
[----:B------:R-:W-:Y:S01]  /*2a290*/  MOV R13, R27 ;  /* 0x0000001b000d7202 */ /* 0x000fe20000000f00 */
[----:B------:R-:W-:Y:S02]  /*2a2a0*/  IMAD.MOV.U32 R12, RZ, RZ, R0 ;  /* 0x000000ffff0c7224 */ /* 0x000fe400078e0000 */
[----:B------:R-:W-:-:S07]  /*2a2b0*/  IMAD.MOV.U32 R25, RZ, RZ, R14 ;  /* 0x000000ffff197224 */ /* 0x000fce00078e000e */
[----:B------:R-:W-:Y:S05]  /*2a2c0*/  WARPSYNC.COLLECTIVE R15, `(.L_x_839) ;  /* 0x000000000f087348 */ /* 0x000fea0003c00000 */
[----:B------:R0:W1:Y:S02]  /*2a2d0*/  SHFL.IDX P6, R14, R13, R12, R11 ;  /* 0x0000000c0d0e7389 */ /* 0x00006400000c000b */
[----:B01----:R-:W-:Y:S01]  /*2a2e0*/  ENDCOLLECTIVE ;  /* 0x000000000000791b */ /* 0x003fe20003800000 */
.L_x_839:
        /* <DEDUP_REMOVED lines=8> */
.L_x_840:
[----:B------:R-:W-:Y:S01]  /*2a370*/  MOV R13, R29 ;  /* 0x0000001d000d7202 */ /* 0x000fe20000000f00 */
[----:B------:R-:W-:Y:S02]  /*2a380*/  IMAD.MOV.U32 R12, RZ, RZ, R0 ;  /* 0x000000ffff0c7224 */ /* 0x000fe400078e0000 */
[----:B------:R-:W-:-:S07]  /*2a390*/  IMAD.MOV.U32 R27, RZ, RZ, R14 ;  /* 0x000000ffff1b7224 */ /* 0x000fce00078e000e */
[----:B------:R-:W-:Y:S05]  /*2a3a0*/  WARPSYNC.COLLECTIVE R15, `(.L_x_841) ;  /* 0x000000000f087348 */ /* 0x000fea0003c00000 */
[----:B------:R0:W1:Y:S02]  /*2a3b0*/  SHFL.IDX P6, R14, R13, R12, R11 ;  /* 0x0000000c0d0e7389 */ /* 0x00006400000c000b */
[----:B01----:R-:W-:Y:S01]  /*2a3c0*/  ENDCOLLECTIVE ;  /* 0x000000000000791b */ /* 0x003fe20003800000 */
.L_x_841:
        /* <DEDUP_REMOVED lines=8> */
.L_x_842:
[----:B------:R-:W-:Y:S01]  /*2a450*/  MOV R13, R31 ;  /* 0x0000001f000d7202 */ /* 0x000fe20000000f00 */
[----:B------:R-:W-:Y:S02]  /*2a460*/  IMAD.MOV.U32 R12, RZ, RZ, R0 ;  /* 0x000000ffff0c7224 */ /* 0x000fe400078e0000 */
[----:B------:R-:W-:-:S07]  /*2a470*/  IMAD.MOV.U32 R29, RZ, RZ, R14 ;  /* 0x000000ffff1d7224 */ /* 0x000fce00078e000e */
[----:B------:R-:W-:Y:S05]  /*2a480*/  WARPSYNC.COLLECTIVE R15, `(.L_x_843) ;  /* 0x000000000f087348 */ /* 0x000fea0003c00000 */
[----:B------:R0:W1:Y:S02]  /*2a490*/  SHFL.IDX P6, R14, R13, R12, R11 ;  /* 0x0000000c0d0e7389 */ /* 0x00006400000c000b */
[----:B01----:R-:W-:Y:S01]  /*2a4a0*/  ENDCOLLECTIVE ;  /* 0x000000000000791b */ /* 0x003fe20003800000 */
.L_x_843:
        /* <DEDUP_REMOVED lines=8> */
.L_x_844:
[----:B------:R-:W-:Y:S02]  /*2a530*/  IMAD.MOV.U32 R13, RZ, RZ, R33 ;  /* 0x000000ffff0d7224 */ /* 0x000fe400078e0021 */
[----:B------:R-:W-:Y:S01]  /*2a540*/  IMAD.MOV.U32 R12, RZ, RZ, R0 ;  /* 0x000000ffff0c7224 */ /* 0x000fe200078e0000 */
[----:B------:R-:W-:-:S07]  /*2a550*/  MOV R31, R14 ;  /* 0x0000000e001f7202 */ /* 0x000fce0000000f00 */
[----:B------:R-:W-:Y:S05]  /*2a560*/  WARPSYNC.COLLECTIVE R15, `(.L_x_845) ;  /* 0x000000000f087348 */ /* 0x000fea0003c00000 */
[----:B------:R0:W1:Y:S02]  /*2a570*/  SHFL.IDX P6, R14, R13, R12, R11 ;  /* 0x0000000c0d0e7389 */ /* 0x00006400000c000b */
[----:B01----:R-:W-:Y:S01]  /*2a580*/  ENDCOLLECTIVE ;  /* 0x000000000000791b */ /* 0x003fe20003800000 */
.L_x_845:
[----:B------:R-:W-:Y:S02]  /*2a590*/  SEL R40, R42, R31, P0 ;  /* 0x0000001f2a287207 */ /* 0x000fe40000000000 */
[----:B------:R-:W-:Y:S01]  /*2a5a0*/  SEL R42, R31, R42, P0 ;  /* 0x0000002a1f2a7207 */ /* 0x000fe20000000000 */
[----:B------:R-:W-:Y:S01]  /*2a5b0*/  IMAD.MOV.U32 R13, RZ, RZ, R44 ;  /* 0x000000ffff0d7224 */ /* 0x000fe200078e002c */
[----:B------:R-:W-:Y:S01]  /*2a5c0*/  MOV R12, R3 ;  /* 0x00000003000c7202 */ /* 0x000fe20000000f00 */
[----:B------:R-:W-:-:S07]  /*2a5d0*/  IMAD.MOV.U32 R46, RZ, RZ, R14 ;  /* 0x000000ffff2e7224 */ /* 0x000fce00078e000e */
[----:B------:R-:W-:Y:S05]  /*2a5e0*/  WARPSYNC.COLLECTIVE R15, `(.L_x_846) ;  /* 0x000000000f087348 */ /* 0x000fea0003c00000 */
[----:B------:R0:W1:Y:S02]  /*2a5f0*/  SHFL.IDX P6, R14, R13, R12, R11 ;  /* 0x0000000c0d0e7389 */ /* 0x00006400000c000b */
[----:B01----:R-:W-:Y:S01]  /*2a600*/  ENDCOLLECTIVE ;  /* 0x000000000000791b */ /* 0x003fe20003800000 */
.L_x_846:
[----:B------:R-:W-:Y:S02]  /*2a610*/  IMAD.MOV.U32 R13, RZ, RZ, R35 ;  /* 0x000000ffff0d7224 */ /* 0x000fe400078e0023 */
[----:B------:R-:W-:Y:S02]  /*2a620*/  IMAD.MOV.U32 R12, RZ, RZ, R0 ;  /* 0x000000ffff0c7224 */ /* 0x000fe400078e0000 */
[----:B------:R-:W-:-:S07]  /*2a630*/  IMAD.MOV.U32 R33, RZ, RZ, R14 ;  /* 0x000000ffff217224 */ /* 0x000fce00078e000e */
[----:B------:R-:W-:Y:S05]  /*2a640*/  WARPSYNC.COLLECTIVE R15, `(.L_x_847) ;  /* 0x000000000f087348 */ /* 0x000fea0003c00000 */
[----:B------:R0:W1:Y:S02]  /*2a650*/  SHFL.IDX P6, R14, R13, R12, R11 ;  /* 0x0000000c0d0e7389 */ /* 0x00006400000c000b */
[----:B01----:R-:W-:Y:S01]  /*2a660*/  ENDCOLLECTIVE ;  /* 0x000000000000791b */ /* 0x003fe20003800000 */
.L_x_847:
[----:B------:R-:W-:Y:S02]  /*2a670*/  SEL R44, R46, R33, P0 ;  /* 0x000000212e2c7207 */ /* 0x000fe40000000000 */
[----:B------:R-:W-:Y:S02]  /*2a680*/  SEL R46, R33, R46, P0 ;  /* 0x0000002e212e7207 */ /* 0x000fe40000000000 */
[----:B------:R-:W-:Y:S01]  /*2a690*/  MOV R13, R48 ;  /* 0x00000030000d7202 */ /* 0x000fe20000000f00 */
[----:B------:R-:W-:Y:S02]  /*2a6a0*/  IMAD.MOV.U32 R12, RZ, RZ, R3 ;  /* 0x000000ffff0c7224 */ /* 0x000fe400078e0003 */
[----:B------:R-:W-:-:S07]  /*2a6b0*/  IMAD.MOV.U32 R50, RZ, RZ, R14 ;  /* 0x000000ffff327224 */ /* 0x000fce00078e000e */
[----:B------:R-:W-:Y:S05]  /*2a6c0*/  WARPSYNC.COLLECTIVE R15, `(.L_x_848) ;  /* 0x000000000f087348 */ /* 0x000fea0003c00000 */
[----:B------:R0:W1:Y:S02]  /*2a6d0*/  SHFL.IDX P6, R14, R13, R12, R11 ;  /* 0x0000000c0d0e7389 */ /* 0x00006400000c000b */
[----:B01----:R-:W-:Y:S01]  /*2a6e0*/  ENDCOLLECTIVE ;  /* 0x000000000000791b */ /* 0x003fe20003800000 */
.L_x_848:
[----:B------:R-:W-:Y:S02]  /*2a6f0*/  IMAD.MOV.U32 R13, RZ, RZ, R37 ;  /* 0x000000ffff0d7224 */ /* 0x000fe400078e0025 */
[----:B------:R-:W-:Y:S02]  /*2a700*/  IMAD.MOV.U32 R12, RZ, RZ, R0 ;  /* 0x000000ffff0c7224 */ /* 0x000fe400078e0000 */
[----:B------:R-:W-:-:S07]  /*2a710*/  IMAD.MOV.U32 R35, RZ, RZ, R14 ;  /* 0x000000ffff237224 */ /* 0x000fce00078e000e */
[----:B------:R-:W-:Y:S05]  /*2a720*/  WARPSYNC.COLLECTIVE R15, `(.L_x_849) ;  /* 0x000000000f087348 */ /* 0x000fea0003c00000 */
[----:B------:R0:W1:Y:S02]  /*2a730*/  SHFL.IDX P6, R14, R13, R12, R11 ;  /* 0x0000000c0d0e7389 */ /* 0x00006400000c000b */
[----:B01----:R-:W-:Y:S01]  /*2a740*/  ENDCOLLECTIVE ;  /* 0x000000000000791b */ /* 0x003fe20003800000 */
.L_x_849:
[----:B------:R-:W-:Y:S02]  /*2a750*/  SEL R48, R50, R35, P0 ;  /* 0x0000002332307207 */ /* 0x000fe40000000000 */
[----:B------:R-:W-:Y:S01]  /*2a760*/  SEL R50, R35, R50, P0 ;  /* 0x0000003223327207 */ /* 0x000fe20000000000 */
[----:B------:R-:W-:Y:S02]  /*2a770*/  IMAD.MOV.U32 R13, RZ, RZ, R52 ;  /* 0x000000ffff0d7224 */ /* 0x000fe400078e0034 */
[----:B------:R-:W-:Y:S01]  /*2a780*/  IMAD.MOV.U32 R12, RZ, RZ, R3 ;  /* 0x000000ffff0c7224 */ /* 0x000fe200078e0003 */
[----:B------:R-:W-:-:S07]  /*2a790*/  MOV R54, R14 ;  /* 0x0000000e00367202 */ /* 0x000fce0000000f00 */
[----:B------:R-:W-:Y:S05]  /*2a7a0*/  WARPSYNC.COLLECTIVE R15, `(.L_x_850) ;  /* 0x000000000f087348 */ /* 0x000fea0003c00000 */
[----:B------:R0:W1:Y:S02]  /*2a7b0*/  SHFL.IDX P6, R14, R13, R12, R11 ;  /* 0x0000000c0d0e7389 */ /* 0x00006400000c000b */
[----:B01----:R-:W-:Y:S01]  /*2a7c0*/  ENDCOLLECTIVE ;  /* 0x000000000000791b */ /* 0x003fe20003800000 */
.L_x_850:
[----:B------:R-:W-:Y:S01]  /*2a7d0*/  IMAD.MOV.U32 R13, RZ, RZ, R39 ;  /* 0x000000ffff0d7224 */ /* 0x000fe200078e0027 */
[----:B------:R-:W-:Y:S01]  /*2a7e0*/  MOV R12, R0 ;  /* 0x00000000000c7202 */ /* 0x000fe20000000f00 */
[----:B------:R-:W-:-:S07]  /*2a7f0*/  IMAD.MOV.U32 R37, RZ, RZ, R14 ;  /* 0x000000ffff257224 */ /* 0x000fce00078e000e */
[----:B------:R-:W-:Y:S05]  /*2a800*/  WARPSYNC.COLLECTIVE R15, `(.L_x_851) ;  /* 0x000000000f087348 */ /* 0x000fea0003c00000 */
[----:B------:R0:W1:Y:S02]  /*2a810*/  SHFL.IDX P6, R14, R13, R12, R11 ;  /* 0x0000000c0d0e7389 */ /* 0x00006400000c000b */
[----:B01----:R-:W-:Y:S01]  /*2a820*/  ENDCOLLECTIVE ;  /* 0x000000000000791b */ /* 0x003fe20003800000 */
.L_x_851:
        /* <DEDUP_REMOVED lines=8> */
.L_x_852:
[----:B------:R-:W-:Y:S01]  /*2a8b0*/  MOV R13, R41 ;  /* 0x00000029000d7202 */ /* 0x000fe20000000f00 */
[----:B------:R-:W-:Y:S02]  /*2a8c0*/  IMAD.MOV.U32 R12, RZ, RZ, R0 ;  /* 0x000000ffff0c7224 */ /* 0x000fe400078e0000 */
[----:B------:R-:W-:-:S07]  /*2a8d0*/  IMAD.MOV.U32 R39, RZ, RZ, R14 ;  /* 0x000000ffff277224 */ /* 0x000fce00078e000e */
[----:B------:R-:W-:Y:S05]  /*2a8e0*/  WARPSYNC.COLLECTIVE R15, `(.L_x_853) ;  /* 0x000000000f087348 */ /* 0x000fea0003c00000 */
[----:B------:R0:W1:Y:S02]  /*2a8f0*/  SHFL.IDX P6, R14, R13, R12, R11 ;  /* 0x0000000c0d0e7389 */ /* 0x00006400000c000b */
[----:B01----:R-:W-:Y:S01]  /*2a900*/  ENDCOLLECTIVE ;  /* 0x000000000000791b */ /* 0x003fe20003800000 */
.L_x_853:
        /* <DEDUP_REMOVED lines=8> */
.L_x_854:
[----:B------:R-:W-:Y:S02]  /*2a990*/  IMAD.MOV.U32 R13, RZ, RZ, R43 ;  /* 0x000000ffff0d7224 */ /* 0x000fe400078e002b */
[----:B------:R-:W-:Y:S01]  /*2a9a0*/  IMAD.MOV.U32 R12, RZ, RZ, R0 ;  /* 0x000000ffff0c7224 */ /* 0x000fe200078e0000 */
[----:B------:R-:W-:-:S07]  /*2a9b0*/  MOV R62, R14 ;  /* 0x0000000e003e7202 */ /* 0x000fce0000000f00 */
[----:B------:R-:W-:Y:S05]  /*2a9c0*/  WARPSYNC.COLLECTIVE R15, `(.L_x_855) ;  /* 0x000000000f087348 */ /* 0x000fea0003c00000 */
[----:B------:R0:W1:Y:S02]  /*2a9d0*/  SHFL.IDX P6, R14, R13, R12, R11 ;  /* 0x0000000c0d0e7389 */ /* 0x00006400000c000b */
[----:B01----:R-:W-:Y:S01]  /*2a9e0*/  ENDCOLLECTIVE ;  /* 0x000000000000791b */ /* 0x003fe20003800000 */
.L_x_855:
        /* <DEDUP_REMOVED lines=8> */
.L_x_856:
[----:B------:R-:W-:Y:S02]  /*2aa70*/  IMAD.MOV.U32 R13, RZ, RZ, R45 ;  /* 0x000000ffff0d7224 */ /* 0x000fe400078e002d */
[----:B------:R-:W-:Y:S02]  /*2aa80*/  IMAD.MOV.U32 R12, RZ, RZ, R0 ;  /* 0x000000ffff0c7224 */ /* 0x000fe400078e0000 */
[----:B------:R-:W-:-:S07]  /*2aa90*/  IMAD.MOV.U32 R64, RZ, RZ, R14 ;  /* 0x000000ffff407224 */ /* 0x000fce00078e000e */
[----:B------:R-:W-:Y:S05]  /*2aaa0*/  WARPSYNC.COLLECTIVE R15, `(.L_x_857) ;  /* 0x000000000f087348 */ /* 0x000fea0003c00000 */
[----:B------:R0:W1:Y:S02]  /*2aab0*/  SHFL.IDX P6, R14, R13, R12, R11 ;  /* 0x0000000c0d0e7389 */ /* 0x00006400000c000b */
[----:B01----:R-:W-:Y:S01]  /*2aac0*/  ENDCOLLECTIVE ;  /* 0x000000000000791b */ /* 0x003fe20003800000 */
.L_x_857:
[----:B------:R-:W-:Y:S01]  /*2aad0*/  MOV R13, R66 ;  /* 0x00000042000d7202 */ /* 0x000fe20000000f00 */
[----:B------:R-:W-:Y:S02]  /*2aae0*/  IMAD.MOV.U32 R12, RZ, RZ, R3 ;  /* 0x000000ffff0c7224 */ /* 0x000fe400078e0003 */
[----:B------:R-:W-:-:S07]  /*2aaf0*/  IMAD.MOV.U32 R45, RZ, RZ, R14 ;  /* 0x000000ffff2d7224 */ /* 0x000fce00078e000e */
[----:B------:R-:W-:Y:S05]  /*2ab00*/  WARPSYNC.COLLECTIVE R15, `(.L_x_858) ;  /* 0x000000000f087348 */ /* 0x000fea0003c00000 */
[----:B------:R0:W1:Y:S02]  /*2ab10*/  SHFL.IDX P6, R14, R13, R12, R11 ;  /* 0x0000000c0d0e7389 */ /* 0x00006400000c000b */
[----:B01----:R-:W-:Y:S01]  /*2ab20*/  ENDCOLLECTIVE ;  /* 0x000000000000791b */ /* 0x003fe20003800000 */
.L_x_858:
[----:B------:R-:W-:Y:S02]  /*2ab30*/  IMAD.MOV.U32 R13, RZ, RZ, R47 ;  /* 0x000000ffff0d7224 */ /* 0x000fe400078e002f */
[----:B------:R-:W-:Y:S02]  /*2ab40*/  IMAD.MOV.U32 R12, RZ, RZ, R0 ;  /* 0x000000ffff0c7224 */ /* 0x000fe400078e0000 */
[----:B------:R-:W-:-:S07]  /*2ab50*/  IMAD.MOV.U32 R66, RZ, RZ, R14 ;  /* 0x000000ffff427224 */ /* 0x000fce00078e000e */
[----:B------:R-:W-:Y:S05]  /*2ab60*/  WARPSYNC.COLLECTIVE R15, `(.L_x_859) ;  /* 0x000000000f087348 */ /* 0x000fea0003c00000 */
[----:B------:R0:W1:Y:S02]  /*2ab70*/  SHFL.IDX P6, R14, R13, R12, R11 ;  /* 0x0000000c0d0e7389 */ /* 0x00006400000c000b */
[----:B01----:R-:W-:Y:S01]  /*2ab80*/  ENDCOLLECTIVE ;  /* 0x000000000000791b */ /* 0x003fe20003800000 */
.L_x_859:
[----:B------:R-:W-:Y:S02]  /*2ab90*/  IMAD.MOV.U32 R13, RZ, RZ, R68 ;  /* 0x000000ffff0d7224 */ /* 0x000fe400078e0044 */
[----:B------:R-:W-:Y:S01]  /*2aba0*/  IMAD.MOV.U32 R12, RZ, RZ, R3 ;  /* 0x000000ffff0c7224 */ /* 0x000fe200078e0003 */
[----:B------:R-:W-:-:S07]  /*2abb0*/  MOV R47, R14 ;  /* 0x0000000e002f7202 */ /* 0x000fce0000000f00 */
[----:B------:R-:W-:Y:S05]  /*2abc0*/  WARPSYNC.COLLECTIVE R15, `(.L_x_860) ;  /* 0x000000000f087348 */ /* 0x000fea0003c00000 */
[----:B------:R0:W1:Y:S02]  /*2abd0*/  SHFL.IDX P6, R14, R13, R12, R11 ;  /* 0x0000000c0d0e7389 */ /* 0x00006400000c000b */
[----:B01----:R-:W-:Y:S01]  /*2abe0*/  ENDCOLLECTIVE ;  /* 0x000000000000791b */ /* 0x003fe20003800000 */
.L_x_860:
[----:B------:R-:W-:Y:S01]  /*2abf0*/  IMAD.MOV.U32 R13, RZ, RZ, R49 ;  /* 0x000000ffff0d7224 */ /* 0x000fe200078e0031 */
[----:B------:R-:W-:Y:S01]  /*2ac00*/  MOV R12, R0 ;  /* 0x00000000000c7202 */ /* 0x000fe20000000f00 */
[----:B------:R-:W-:-:S07]  /*2ac10*/  IMAD.MOV.U32 R68, RZ, RZ, R14 ;  /* 0x000000ffff447224 */ /* 0x000fce00078e000e */
[----:B------:R-:W-:Y:S05]  /*2ac20*/  WARPSYNC.COLLECTIVE R15, `(.L_x_861) ;  /* 0x000000000f087348 */ /* 0x000fea0003c00000 */
[----:B------:R0:W1:Y:S02]  /*2ac30*/  SHFL.IDX P6, R14, R13, R12, R11 ;  /* 0x0000000c0d0e7389 */ /* 0x00006400000c000b */
[----:B01----:R-:W-:Y:S01]  /*2ac40*/  ENDCOLLECTIVE ;  /* 0x000000000000791b */ /* 0x003fe20003800000 */
.L_x_861:
        /* <DEDUP_REMOVED lines=8> */
.L_x_862:
[----:B------:R-:W-:Y:S01]  /*2acd0*/  MOV R13, R51 ;  /* 0x00000033000d7202 */ /* 0x000fe20000000f00 */
[----:B------:R-:W-:Y:S02]  /*2ace0*/  IMAD.MOV.U32 R12, RZ, RZ, R0 ;  /* 0x000000ffff0c7224 */ /* 0x000fe400078e0000 */
[----:B------:R-:W-:-:S07]  /*2acf0*/  IMAD.MOV.U32 R70, RZ, RZ, R14 ;  /* 0x000000ffff467224 */ /* 0x000fce00078e000e */
[----:B------:R-:W-:Y:S05]  /*2ad00*/  WARPSYNC.COLLECTIVE R15, `(.L_x_863) ;  /* 0x000000000f087348 */ /* 0x000fea0003c00000 */
[----:B------:R0:W1:Y:S02]  /*2ad10*/  SHFL.IDX P6, R14, R13, R12, R11 ;  /* 0x0000000c0d0e7389 */ /* 0x00006400000c000b */
[----:B01----:R-:W-:Y:S01]  /*2ad20*/  ENDCOLLECTIVE ;  /* 0x000000000000791b */ /* 0x003fe20003800000 */
.L_x_863:
        /* <DEDUP_REMOVED lines=8> */
.L_x_864:
[----:B------:R-:W-:Y:S02]  /*2adb0*/  IMAD.MOV.U32 R13, RZ, RZ, R53 ;  /* 0x000000ffff0d7224 */ /* 0x000fe400078e0035 */
[----:B------:R-:W-:Y:S01]  /*2adc0*/  IMAD.MOV.U32 R12, RZ, RZ, R0 ;  /* 0x000000ffff0c7224 */ /* 0x000fe200078e0000 */
[----:B------:R-:W-:-:S07]  /*2add0*/  MOV R72, R14 ;  /* 0x0000000e00487202 */ /* 0x000fce0000000f00 */
[----:B------:R-:W-:Y:S05]  /*2ade0*/  WARPSYNC.COLLECTIVE R15, `(.L_x_865) ;  /* 0x000000000f087348 */ /* 0x000fea0003c00000 */
[----:B------:R0:W1:Y:S02]  /*2adf0*/  SHFL.IDX P6, R14, R13, R12, R11 ;  /* 0x0000000c0d0e7389 */ /* 0x00006400000c000b */
[----:B01----:R-:W-:Y:S01]  /*2ae00*/  ENDCOLLECTIVE ;  /* 0x000000000000791b */ /* 0x003fe20003800000 */
.L_x_865:
        /* <DEDUP_REMOVED lines=8> */
.L_x_866:
[----:B------:R-:W-:Y:S02]  /*2ae90*/  IMAD.MOV.U32 R13, RZ, RZ, R55 ;  /* 0x000000ffff0d7224 */ /* 0x000fe400078e0037 */
[----:B------:R-:W-:Y:S02]  /*2aea0*/  IMAD.MOV.U32 R12, RZ, RZ, R0 ;  /* 0x000000ffff0c7224 */ /* 0x000fe400078e0000 */
[----:B------:R-:W-:-:S07]  /*2aeb0*/  IMAD.MOV.U32 R74, RZ, RZ, R14 ;  /* 0x000000ffff4a7224 */ /* 0x000fce00078e000e */
[----:B------:R-:W-:Y:S05]  /*2aec0*/  WARPSYNC.COLLECTIVE R15, `(.L_x_867) ;  /* 0x000000000f087348 */ /* 0x000fea0003c00000 */
[----:B------:R0:W1:Y:S02]  /*2aed0*/  SHFL.IDX P6, R14, R13, R12, R11 ;  /* 0x0000000c0d0e7389 */ /* 0x00006400000c000b */
[----:B01----:R-:W-:Y:S01]  /*2aee0*/  ENDCOLLECTIVE ;  /* 0x000000000000791b */ /* 0x003fe20003800000 */
.L_x_867:
        /* <DEDUP_REMOVED lines=8> */
.L_x_868:
[----:B------:R-:W-:Y:S02]  /*2af70*/  IMAD.MOV.U32 R13, RZ, RZ, R57 ;  /* 0x000000ffff0d7224 */ /* 0x000fe400078e0039 */
[----:B------:R-:W-:Y:S02]  /*2af80*/  IMAD.MOV.U32 R12, RZ, RZ, R0 ;  /* 0x000000ffff0c7224 */ /* 0x000fe400078e0000 */
[----:B------:R-:W-:-:S07]  /*2af90*/  IMAD.MOV.U32 R76, RZ, RZ, R14 ;  /* 0x000000ffff4c7224 */ /* 0x000fce00078e000e */
[----:B------:R-:W-:Y:S05]  /*2afa0*/  WARPSYNC.COLLECTIVE R15, `(.L_x_869) ;  /* 0x000000000f087348 */ /* 0x000fea0003c00000 */
[----:B------:R0:W1:Y:S02]  /*2afb0*/  SHFL.IDX P6, R14, R13, R12, R11 ;  /* 0x0000000c0d0e7389 */ /* 0x00006400000c000b */
[----:B01----:R-:W-:Y:S01]  /*2afc0*/  ENDCOLLECTIVE ;  /* 0x000000000000791b */ /* 0x003fe20003800000 */
.L_x_869:
[----:B------:R-:W-:Y:S01]  /*2afd0*/  SEL R41, R55, R76, P0 ;  /* 0x0000004c37297207 */ /* 0x000fe20000000000 */
[----:B------:R-:W-:Y:S02]  /*2afe0*/  IMAD.MOV.U32 R13, RZ, RZ, R78 ;  /* 0x000000ffff0d7224 */ /* 0x000fe400078e004e */
[----:B------:R-:W-:Y:S01]  /*2aff0*/  IMAD.MOV.U32 R12, RZ, RZ, R3 ;  /* 0x000000ffff0c7224 */ /* 0x000fe200078e0003 */
[----:B------:R-:W-:-:S07]  /*2b000*/  MOV R57, R14 ;  /* 0x0000000e00397202 */ /* 0x000fce0000000f00 */
[----:B------:R-:W-:Y:S05]  /*2b010*/  WARPSYNC.COLLECTIVE R15, `(.L_x_870) ;  /* 0x000000000f087348 */ /* 0x000fea0003c00000 */
[----:B------:R0:W1:Y:S02]  /*2b020*/  SHFL.IDX P6, R14, R13, R12, R11 ;  /* 0x0000000c0d0e7389 */ /* 0x00006400000c000b */
[----:B01----:R-:W-:Y:S01]  /*2b030*/  ENDCOLLECTIVE ;  /* 0x000000000000791b */ /* 0x003fe20003800000 */
.L_x_870:
[----:B------:R-:W-:Y:S01]  /*2b040*/  IMAD.MOV.U32 R13, RZ, RZ, R59 ;  /* 0x000000ffff0d7224 */ /* 0x000fe200078e003b */
[----:B------:R-:W-:Y:S01]  /*2b050*/  MOV R12, R0 ;  /* 0x00000000000c7202 */ /* 0x000fe20000000f00 */
[----:B------:R-:W-:-:S07]  /*2b060*/  IMAD.MOV.U32 R78, RZ, RZ, R14 ;  /* 0x000000ffff4e7224 */ /* 0x000fce00078e000e */
[----:B------:R-:W-:Y:S05]  /*2b070*/  WARPSYNC.COLLECTIVE R15, `(.L_x_871) ;  /* 0x000000000f087348 */ /* 0x000fea0003c00000 */
[----:B------:R0:W1:Y:S02]  /*2b080*/  SHFL.IDX P6, R14, R13, R12, R11 ;  /* 0x0000000c0d0e7389 */ /* 0x00006400000c000b */
[----:B01----:R-:W-:Y:S01]  /*2b090*/  ENDCOLLECTIVE ;  /* 0x000000000000791b */ /* 0x003fe20003800000 */
.L_x_871:
[----:B------:R-:W-:Y:S01]  /*2b0a0*/  SEL R47, R78, R57, P0 ;  /* 0x000000394e2f7207 */ /* 0x000fe20000000000 */
[----:B------:R-:W-:Y:S02]  /*2b0b0*/  IMAD.MOV.U32 R13, RZ, RZ, R80 ;  /* 0x000000ffff0d7224 */ /* 0x000fe400078e0050 */
[----:B------:R-:W-:Y:S02]  /*2b0c0*/  IMAD.MOV.U32 R12, RZ, RZ, R3 ;  /* 0x000000ffff0c7224 */ /* 0x000fe400078e0003 */
[----:B------:R-:W-:-:S07]  /*2b0d0*/  IMAD.MOV.U32 R59, RZ, RZ, R14 ;  /* 0x000000ffff3b7224 */ /* 0x000fce00078e000e */
[----:B------:R-:W-:Y:S05]  /*2b0e0*/  WARPSYNC.COLLECTIVE R15, `(.L_x_872) ;  /* 0x000000000f087348 */ /* 0x000fea0003c00000 */
[----:B------:R0:W1:Y:S02]  /*2b0f0*/  SHFL.IDX P6, R14, R13, R12, R11 ;  /* 0x0000000c0d0e7389 */ /* 0x00006400000c000b */
[----:B01----:R-:W-:Y:S01]  /*2b100*/  ENDCOLLECTIVE ;  /* 0x000000000000791b */ /* 0x003fe20003800000 */
.L_x_872:
[----:B------:R-:W-:Y:S01]  /*2b110*/  MOV R13, R63 ;  /* 0x0000003f000d7202 */ /* 0x000fe20000000f00 */
[----:B------:R-:W-:Y:S02]  /*2b120*/  IMAD.MOV.U32 R12, RZ, RZ, R0 ;  /* 0x000000ffff0c7224 */ /* 0x000fe400078e0000 */
[----:B------:R-:W-:-:S07]  /*2b130*/  IMAD.MOV.U32 R80, RZ, RZ, R14 ;  /* 0x000000ffff507224 */ /* 0x000fce00078e000e */
[----:B------:R-:W-:Y:S05]  /*2b140*/  WARPSYNC.COLLECTIVE R15, `(.L_x_873) ;  /* 0x000000000f087348 */ /* 0x000fea0003c00000 */
[----:B------:R0:W1:Y:S02]  /*2b150*/  SHFL.IDX P6, R14, R13, R12, R11 ;  /* 0x0000000c0d0e7389 */ /* 0x00006400000c000b */
[----:B01----:R-:W-:Y:S01]  /*2b160*/  ENDCOLLECTIVE ;  /* 0x000000000000791b */ /* 0x003fe20003800000 */
.L_x_873:
        /* <DEDUP_REMOVED lines=8> */
.L_x_874:
[----:B------:R-:W-:Y:S02]  /*2b1f0*/  IMAD.MOV.U32 R13, RZ, RZ, R65 ;  /* 0x000000ffff0d7224 */ /* 0x000fe400078e0041 */
[----:B------:R-:W-:Y:S01]  /*2b200*/  IMAD.MOV.U32 R12, RZ, RZ, R0 ;  /* 0x000000ffff0c7224 */ /* 0x000fe200078e0000 */
[----:B------:R-:W-:-:S07]  /*2b210*/  MOV R82, R14 ;  /* 0x0000000e00527202 */ /* 0x000fce0000000f00 */
[----:B------:R-:W-:Y:S05]  /*2b220*/  WARPSYNC.COLLECTIVE R15, `(.L_x_875) ;  /* 0x000000000f087348 */ /* 0x000fea0003c00000 */
[----:B------:R0:W1:Y:S02]  /*2b230*/  SHFL.IDX P6, R14, R13, R12, R11 ;  /* 0x0000000c0d0e7389 */ /* 0x00006400000c000b */
[----:B01----:R-:W-:Y:S01]  /*2b240*/  ENDCOLLECTIVE ;  /* 0x000000000000791b */ /* 0x003fe20003800000 */
.L_x_875:
[----:B------:R-:W-:Y:S01]  /*2b250*/  SEL R53, R63, R82, P0 ;  /* 0x000000523f357207 */ /* 0x000fe20000000000 */
[----:B------:R-:W-:Y:S01]  /*2b260*/  IMAD.MOV.U32 R13, RZ, RZ, R84 ;  /* 0x000000ffff0d7224 */ /* 0x000fe200078e0054 */
[----:B------:R-:W-:Y:S01]  /*2b270*/  MOV R12, R3 ;  /* 0x00000003000c7202 */ /* 0x000fe20000000f00 */
[----:B------:R-:W-:-:S07]  /*2b280*/  IMAD.MOV.U32 R65, RZ, RZ, R14 ;  /* 0x000000ffff417224 */ /* 0x000fce00078e000e */
[----:B------:R-:W-:Y:S05]  /*2b290*/  WARPSYNC.COLLECTIVE R15, `(.L_x_876) ;  /* 0x000000000f087348 */ /* 0x000fea0003c00000 */
[----:B------:R0:W1:Y:S02]  /*2b2a0*/  SHFL.IDX P6, R14, R13, R12, R11 ;  /* 0x0000000c0d0e7389 */ /* 0x00006400000c000b */
[----:B01----:R-:W-:Y:S01]  /*2b2b0*/  ENDCOLLECTIVE ;  /* 0x000000000000791b */ /* 0x003fe20003800000 */
.L_x_876:
[----:B------:R-:W-:Y:S02]  /*2b2c0*/  SEL R12, R9, R20, P0 ;  /* 0x00000014090c7207 */ /* 0x000fe40000000000 */
[----:B------:R-:W-:Y:S02]  /*2b2d0*/  SEL R11, R64, R43, P0 ;  /* 0x0000002b400b7207 */ /* 0x000fe40000000000 */
[----:B------:R-:W-:Y:S02]  /*2b2e0*/  SEL R13, R45, R66, P0 ;  /* 0x000000422d0d7207 */ /* 0x000fe40000000000 */
[----:B------:R-:W-:Y:S02]  /*2b2f0*/  SEL R15, R66, R45, P0 ;  /* 0x0000002d420f7207 */ /* 0x000fe40000000000 */
[----:B------:R-:W-:Y:S01]  /*2b300*/  SEL R45, R57, R78, P0 ;  /* 0x0000004e392d7207 */ /* 0x000fe20000000000 */
[----:B------:R-:W-:Y:S01]  /*2b310*/  IMAD.MOV.U32 R84, RZ, RZ, R14 ;  /* 0x000000ffff547224 */ /* 0x000fe200078e000e */
[----:B------:R-:W-:-:S02]  /*2b320*/  SEL R14, R20, R9, P0 ;  /* 0x00000009140e7207 */ /* 0x000fc40000000000 */
[----:B------:R-:W-:Y:S02]  /*2b330*/  SEL R9, R43, R64, P0 ;  /* 0x000000402b097207 */ /* 0x000fe40000000000 */
[----:B------:R-:W-:Y:S02]  /*2b340*/  SEL R43, R76, R55, P0 ;  /* 0x000000374c2b7207 */ /* 0x000fe40000000000 */
[----:B------:R-:W-:Y:S01]  /*2b350*/  SEL R55, R82, R63, P0 ;  /* 0x0000003f52377207 */ /* 0x000fe20000000000 */
[----:B------:R-:W-:Y:S06]  /*2b360*/  BRA `(.L_x_877) ;  /* 0xffffff4c00447947 */ /* 0x000fec000383ffff */
.L_x_657:
[----:B------:R-:W-:Y:S01]  /*2b370*/  IMAD.MOV.U32 R13, RZ, RZ, R3 ;  /* 0x000000ffff0d7224 */ /* 0x000fe200078e0003 */
[----:B------:R-:W-:Y:S01]  /*2b380*/  MOV R11, 0x181f ;  /* 0x0000181f000b7802 */ /* 0x000fe20000000f00 */
[----:B------:R-:W-:Y:S02]  /*2b390*/  IMAD.MOV.U32 R12, RZ, RZ, RZ ;  /* 0x000000ffff0c7224 */ /* 0x000fe400078e00ff */
[----:B------:R-:W-:-:S07]  /*2b3a0*/  IMAD.MOV.U32 R15, RZ, RZ, -0x1 ;  /* 0xffffffffff0f7424 */ /* 0x000fce00078e00ff */
[----:B------:R-:W-:Y:S05]  /*2b3b0*/  WARPSYNC.COLLECTIVE R15, `(.L_x_878) ;  /* 0x000000000f087348 */ /* 0x000fea0003c00000 */
[----:B------:R0:W1:Y:S02]  /*2b3c0*/  SHFL.IDX P6, R14, R13, R12, R11 ;  /* 0x0000000c0d0e7389 */ /* 0x00006400000c000b */
[----:B01----:R-:W-:Y:S01]  /*2b3d0*/  ENDCOLLECTIVE ;  /* 0x000000000000791b */ /* 0x003fe20003800000 */
.L_x_878:
[----:B------:R-:W-:Y:S02]  /*2b3e0*/  IMAD.MOV.U32 R13, RZ, RZ, R2 ;  /* 0x000000ffff0d7224 */ /* 0x000fe400078e0002 */
[----:B------:R-:W-:-:S07]  /*2b3f0*/  IMAD.MOV.U32 R0, RZ, RZ, R14 ;  /* 0x000000ffff007224 */ /* 0x000fce00078e000e */
[----:B------:R-:W-:Y:S05]  /*2b400*/  WARPSYNC.COLLECTIVE R15, `(.L_x_879) ;  /* 0x000000000f087348 */ /* 0x000fea0003c00000 */
[----:B------:R0:W1:Y:S02]  /*2b410*/  SHFL.IDX P6, R14, R13, R12, R11 ;  /* 0x0000000c0d0e7389 */ /* 0x00006400000c000b */
[----:B01----:R-:W-:Y:S01]  /*2b420*/  ENDCOLLECTIVE ;  /* 0x000000000000791b */ /* 0x003fe20003800000 */
.L_x_879:
[----:B------:R-:W-:Y:S05]  /*2b430*/  BRA `(.L_x_880) ;  /* 0xffffff6400e47947 */ /* 0x000fea000383ffff */
.L_x_660:
[----:B------:R-:W-:Y:S01]  /*2b440*/  BSSY B1, `(.L_x_881) ;  /* 0x0000008000017945 */ /* 0x000fe20003800000 */
[----:B------:R-:W-:Y:S01]  /*2b450*/  IMAD.MOV.U32 R13, RZ, RZ, R3 ;  /* 0x000000ffff0d7224 */ /* 0x000fe200078e0003 */
[----:B------:R-:W-:Y:S01]  /*2b460*/  MOV R12, 0x1 ;  /* 0x00000001000c7802 */ /* 0x000fe20000000f00 */
[----:B------:R-:W-:Y:S02]  /*2b470*/  IMAD.MOV.U32 R11, RZ, RZ, 0x181f ;  /* 0x0000181fff0b7424 */ /* 0x000fe400078e00ff */
[----:B---3--:R-:W-:-:S07]  /*2b480*/  IMAD.MOV.U32 R15, RZ, RZ, -0x1 ;  /* 0xffffffffff0f7424 */ /* 0x008fce00078e00ff */
[----:B012---:R-:W-:Y:S05]  /*2b490*/  WARPSYNC.COLLECTIVE R15, `(.L_x_882) ;  /* 0x000000000f087348 */ /* 0x007fea0003c00000 */
[----:B--2---:R2:W3:Y:S02]  /*2b4a0*/  SHFL.IDX P6, R14, R13, R12, R11 ;  /* 0x0000000c0d0e7389 */ /* 0x0044e400000c000b */
[----:B0123--:R-:W-:Y:S01]  /*2b4b0*/  ENDCOLLECTIVE ;  /* 0x000000000000791b */ /* 0x00ffe20003800000 */
.L_x_882:
[----:B------:R-:W-:Y:S05]  /*2b4c0*/  BSYNC B1 ;  /* 0x0000000000017941 */ /* 0x000fea0003800000 */
.L_x_881:
[----:B------:R-:W-:Y:S01]  /*2b4d0*/  IMAD.MOV.U32 R13, RZ, RZ, R2 ;  /* 0x000000ffff0d7224 */ /* 0x000fe200078e0002 */
[----:B------:R-:W-:Y:S01]  /*2b4e0*/  MOV R12, 0x1 ;  /* 0x00000001000c7802 */ /* 0x000fe20000000f00 */
[----:B------:R-:W-:Y:S02]  /*2b4f0*/  IMAD.MOV.U32 R11, RZ, RZ, 0x181f ;  /* 0x0000181fff0b7424 */ /* 0x000fe400078e00ff */
[----:B------:R-:W-:Y:S02]  /*2b500*/  IMAD.MOV.U32 R15, RZ, RZ, -0x1 ;  /* 0xffffffffff0f7424 */ /* 0x000fe400078e00ff */
[----:B------:R-:W-:-:S07]  /*2b510*/  IMAD.MOV.U32 R0, RZ, RZ, R14 ;  /* 0x000000ffff007224 */ /* 0x000fce00078e000e */
[----:B------:R-:W-:Y:S05]  /*2b520*/  WARPSYNC.COLLECTIVE R15, `(.L_x_883) ;  /* 0x000000000f087348 */ /* 0x000fea0003c00000 */
[----:B------:R0:W1:Y:S02]  /*2b530*/  SHFL.IDX P6, R14, R13, R12, R11 ;  /* 0x0000000c0d0e7389 */ /* 0x00006400000c000b */
[----:B01----:R-:W-:Y:S01]  /*2b540*/  ENDCOLLECTIVE ;  /* 0x000000000000791b */ /* 0x003fe20003800000 */
.L_x_883:
[----:B------:R-:W-:Y:S05]  /*2b550*/  BRA `(.L_x_884) ;  /* 0xffffff68000c7947 */ /* 0x000fea000383ffff */
.L_x_663:
[----:B------:R-:W-:Y:S01]  /*2b560*/  BSSY B1, `(.L_x_885) ;  /* 0x0000008000017945 */ /* 0x000fe20003800000 */
[----:B------:R-:W-:Y:S01]  /*2b570*/  IMAD.MOV.U32 R13, RZ, RZ, R3 ;  /* 0x000000ffff0d7224 */ /* 0x000fe200078e0003 */
[----:B------:R-:W-:Y:S01]  /*2b580*/  MOV R11, 0x181f ;  /* 0x0000181f000b7802 */ /* 0x000fe20000000f00 */
[----:B------:R-:W-:Y:S02]  /*2b590*/  IMAD.MOV.U32 R12, RZ, RZ, 0x2 ;  /* 0x00000002ff0c7424 */ /* 0x000fe400078e00ff */
[----:B---3--:R-:W-:-:S07]  /*2b5a0*/  IMAD.MOV.U32 R15, RZ, RZ, -0x1 ;  /* 0xffffffffff0f7424 */ /* 0x008fce00078e00ff */
[----:B012-4-:R-:W-:Y:S05]  /*2b5b0*/  WARPSYNC.COLLECTIVE R15, `(.L_x_886) ;  /* 0x000000000f087348 */ /* 0x017fea0003c00000 */
[----:B--2---:R2:W3:Y:S02]  /*2b5c0*/  SHFL.IDX P6, R14, R13, R12, R11 ;  /* 0x0000000c0d0e7389 */ /* 0x0044e400000c000b */
[----:B01234-:R-:W-:Y:S01]  /*2b5d0*/  ENDCOLLECTIVE ;  /* 0x000000000000791b */ /* 0x01ffe20003800000 */
.L_x_886:
[----:B------:R-:W-:Y:S05]  /*2b5e0*/  BSYNC B1 ;  /* 0x0000000000017941 */ /* 0x000fea0003800000 */
.L_x_885:
        /* <DEDUP_REMOVED lines=8> */
.L_x_887:
[----:B------:R-:W-:Y:S05]  /*2b670*/  BRA `(.L_x_888) ;  /* 0xffffff6800307947 */ /* 0x000fea000383ffff */
.L_x_666:
[----:B------:R-:W-:Y:S01]  /*2b680*/  BSSY B1, `(.L_x_889) ;  /* 0x0000008000017945 */ /* 0x000fe20003800000 */
[----:B------:R-:W-:Y:S01]  /*2b690*/  IMAD.MOV.U32 R13, RZ, RZ, R3 ;  /* 0x000000ffff0d7224 */ /* 0x000fe200078e0003 */
[----:B---3--:R-:W-:Y:S01]  /*2b6a0*/  MOV R15, 0xffffffff ;  /* 0xffffffff000f7802 */ /* 0x008fe20000000f00 */
[----:B------:R-:W-:Y:S02]  /*2b6b0*/  IMAD.MOV.U32 R12, RZ, RZ, 0x3 ;  /* 0x00000003ff0c7424 */ /* 0x000fe400078e00ff */
[----:B------:R-:W-:-:S07]  /*2b6c0*/  IMAD.MOV.U32 R11, RZ, RZ, 0x181f ;  /* 0x0000181fff0b7424 */ /* 0x000fce00078e00ff */
[----:B012-4-:R-:W-:Y:S05]  /*2b6d0*/  WARPSYNC.COLLECTIVE R15, `(.L_x_890) ;  /* 0x000000000f087348 */ /* 0x017fea0003c00000 */
[----:B--2---:R2:W3:Y:S02]  /*2b6e0*/  SHFL.IDX P6, R14, R13, R12, R11 ;  /* 0x0000000c0d0e7389 */ /* 0x0044e400000c000b */
[----:B01234-:R-:W-:Y:S01]  /*2b6f0*/  ENDCOLLECTIVE ;  /* 0x000000000000791b */ /* 0x01ffe20003800000 */
.L_x_890:
[----:B------:R-:W-:Y:S05]  /*2b700*/  BSYNC B1 ;  /* 0x0000000000017941 */ /* 0x000fea0003800000 */
.L_x_889:
[----:B------:R-:W-:Y:S01]  /*2b710*/  IMAD.MOV.U32 R13, RZ, RZ, R2 ;  /* 0x000000ffff0d7224 */ /* 0x000fe200078e0002 */
[----:B------:R-:W-:Y:S01]  /*2b720*/  MOV R15, 0xffffffff ;  /* 0xffffffff000f7802 */ /* 0x000fe20000000f00 */
[----:B------:R-:W-:Y:S02]  /*2b730*/  IMAD.MOV.U32 R12, RZ, RZ, 0x3 ;  /* 0x00000003ff0c7424 */ /* 0x000fe400078e00ff */
[----:B------:R-:W-:Y:S02]  /*2b740*/  IMAD.MOV.U32 R11, RZ, RZ, 0x181f ;  /* 0x0000181fff0b7424 */ /* 0x000fe400078e00ff */
[----:B------:R-:W-:-:S07]  /*2b750*/  IMAD.MOV.U32 R0, RZ, RZ, R14 ;  /* 0x000000ffff007224 */ /* 0x000fce00078e000e */
[----:B------:R-:W-:Y:S05]  /*2b760*/  WARPSYNC.COLLECTIVE R15, `(.L_x_891) ;  /* 0x000000000f087348 */ /* 0x000fea0003c00000 */
[----:B------:R0:W1:Y:S02]  /*2b770*/  SHFL.IDX P6, R14, R13, R12, R11 ;  /* 0x0000000c0d0e7389 */ /* 0x00006400000c000b */
[----:B01----:R-:W-:Y:S01]  /*2b780*/  ENDCOLLECTIVE ;  /* 0x000000000000791b */ /* 0x003fe20003800000 */
.L_x_891:
[----:B------:R-:W-:Y:S05]  /*2b790*/  BRA `(.L_x_892) ;  /* 0xffffff6800547947 */ /* 0x000fea000383ffff */
.L_x_683:
[----:B------:R-:W0:Y:S01]  /*2b7a0*/  S2R R8, SR_TID.X ;  /* 0x0000000000087919 */ /* 0x000e220000002100 */
[----:B------:R-:W-:Y:S01]  /*2b7b0*/  BSSY B1, `(.L_x_893) ;  /* 0x000000a000017945 */ /* 0x000fe20003800000 */
[----:B------:R-:W-:Y:S02]  /*2b7c0*/  IMAD.MOV.U32 R12, RZ, RZ, RZ ;  /* 0x000000ffff0c7224 */ /* 0x000fe400078e00ff */
[----:B------:R-:W-:Y:S02]  /*2b7d0*/  IMAD.MOV.U32 R11, RZ, RZ, 0x1f ;  /* 0x0000001fff0b7424 */ /* 0x000fe400078e00ff */
[----:B------:R-:W-:Y:S01]  /*2b7e0*/  IMAD.MOV.U32 R15, RZ, RZ, -0x1 ;  /* 0xffffffffff0f7424 */ /* 0x000fe200078e00ff */
[----:B0-----:R-:W-:-:S04]  /*2b7f0*/  SHF.R.U32.HI R8, RZ, 0x5, R8 ;  /* 0x00000005ff087819 */ /* 0x001fc80000011608 */
[----:B------:R-:W-:-:S05]  /*2b800*/  LOP3.LUT R8, R8, 0x3, RZ, 0xc0, !PT ;  /* 0x0000000308087812 */ /* 0x000fca00078ec0ff */
[----:B------:R-:W-:-:S07]  /*2b810*/  IMAD.MOV.U32 R13, RZ, RZ, R8 ;  /* 0x000000ffff0d7224 */ /* 0x000fce00078e0008 */
[----:B------:R-:W-:Y:S05]  /*2b820*/  WARPSYNC.COLLECTIVE R15, `(.L_x_894) ;  /* 0x000000000f087348 */ /* 0x000fea0003c00000 */
[----:B------:R0:W1:Y:S02]  /*2b830*/  SHFL.IDX P6, R14, R13, R12, R11 ;  /* 0x0000000c0d0e7389 */ /* 0x00006400000c000b */
[----:B01----:R-:W-:Y:S01]  /*2b840*/  ENDCOLLECTIVE ;  /* 0x000000000000791b */ /* 0x003fe20003800000 */
.L_x_894:
[----:B------:R-:W-:Y:S05]  /*2b850*/  BSYNC B1 ;  /* 0x0000000000017941 */ /* 0x000fea0003800000 */
.L_x_893:
[----:B------:R-:W-:Y:S05]  /*2b860*/  BRA `(.L_x_895) ;  /* 0xffffff7c00807947 */ /* 0x000fea000383ffff */
.L_x_685:
[----:B------:R-:W-:Y:S01]  /*2b870*/  BSSY B1, `(.L_x_896) ;  /* 0x0000006000017945 */ /* 0x000fe20003800000 */
[----:B------:R-:W-:-:S07]  /*2b880*/  MOV R15, 0xffffffff ;  /* 0xffffffff000f7802 */ /* 0x000fce0000000f00 */
[----:B0-----:R-:W-:Y:S05]  /*2b890*/  WARPSYNC.COLLECTIVE R15, `(.L_x_897) ;  /* 0x000000000f0c7348 */ /* 0x001fea0003c00000 */
[----:B------:R-:W-:Y:S02]  /*2b8a0*/  ELECT P6, UR62, PT ;  /* 0x00000000003e782f */ /* 0x000fe400038c0000 */
[----:B------:R-:W-:Y:S01]  /*2b8b0*/  MOV R14, UR62 ;  /* 0x0000003e000e7c02 */ /* 0x000fe20008000f00 */
[----:B0-----:R-:W-:Y:S10]  /*2b8c0*/  ENDCOLLECTIVE ;  /* 0x000000000000791b */ /* 0x001ff40003800000 */
.L_x_897:
[----:B------:R-:W-:Y:S05]  /*2b8d0*/  BSYNC B1 ;  /* 0x0000000000017941 */ /* 0x000fea0003800000 */
.L_x_896:
[----:B------:R-:W-:Y:S05]  /*2b8e0*/  BRA `(.L_x_684) ;  /* 0xffffff7c00787947 */ /* 0x000fea000383ffff */
.L_x_687:
[----:B0-----:R-:W2:Y:S02]  /*2b8f0*/  LDL R5, [R1+0x4] ;  /* 0x0000040001057983 */ /* 0x001ea40000100800 */
[----:B--2---:R0:W1:Y:S02]  /*2b900*/  SYNCS.PHASECHK.TRANS64.TRYWAIT P0, [R5+URZ+0x33420], R4 ;  /* 0x03342004050075a7 */ /* 0x004064000800017f */
[----:B-1----:R-:W-:Y:S05]  /*2b910*/  @!P0 NANOSLEEP.SYNCS 0x989680 ;  /* 0x009896800000895d */ /* 0x002fea0003900000 */
[----:B------:R-:W1:Y:S02]  /*2b920*/  @!P0 SYNCS.PHASECHK.TRANS64 P0, [R5+URZ+0x33420], R4 ;  /* 0x03342004050085a7 */ /* 0x000e64000800007f */
[----:B-1----:R-:W-:Y:S05]  /*2b930*/  @!P0 BRA `(.L_x_687) ;  /* 0xfffffffc00ec8947 */ /* 0x002fea000383ffff */
[----:B------:R-:W-:Y:S05]  /*2b940*/  BRA `(.L_x_898) ;  /* 0xffffff7c00887947 */ /* 0x000fea000383ffff */
.L_x_691:
[----:B0-----:R0:W1:Y:S02]  /*2b950*/  SYNCS.PHASECHK.TRANS64.TRYWAIT P0, [R6+URZ+0x334a0], R10 ;  /* 0x0334a00a060075a7 */ /* 0x001064000800017f */
[----:B-1----:R-:W-:Y:S05]  /*2b960*/  @!P0 NANOSLEEP.SYNCS 0x989680 ;  /* 0x009896800000895d */ /* 0x002fea0003900000 */
[----:B------:R-:W1:Y:S02]  /*2b970*/  @!P0 SYNCS.PHASECHK.TRANS64 P0, [R6+URZ+0x334a0], R10 ;  /* 0x0334a00a060085a7 */ /* 0x000e64000800007f */
[----:B-1----:R-:W-:Y:S05]  /*2b980*/  @!P0 BRA `(.L_x_691) ;  /* 0xfffffffc00f08947 */ /* 0x002fea000383ffff */
[----:B------:R-:W-:Y:S05]  /*2b990*/  BRA `(.L_x_899) ;  /* 0xffffff7c00b07947 */ /* 0x000fea000383ffff */
.L_x_698:
[----:B-1----:R1:W2:Y:S02]  /*2b9a0*/  SYNCS.PHASECHK.TRANS64.TRYWAIT P0, [R6+URZ+0x334c0], R10 ;  /* 0x0334c00a060075a7 */ /* 0x0022a4000800017f */
[----:B--2---:R-:W-:Y:S05]  /*2b9b0*/  @!P0 NANOSLEEP.SYNCS 0x989680 ;  /* 0x009896800000895d */ /* 0x004fea0003900000 */
[----:B------:R-:W2:Y:S02]  /*2b9c0*/  @!P0 SYNCS.PHASECHK.TRANS64 P0, [R6+URZ+0x334c0], R10 ;  /* 0x0334c00a060085a7 */ /* 0x000ea4000800007f */
[----:B--2---:R-:W-:Y:S05]  /*2b9d0*/  @!P0 BRA `(.L_x_698) ;  /* 0xfffffffc00f08947 */ /* 0x004fea000383ffff */
[----:B------:R-:W-:Y:S05]  /*2b9e0*/  BRA `(.L_x_900) ;  /* 0xffffff8000b47947 */ /* 0x000fea000383ffff */
.L_x_707:
[----:B0-----:R0:W1:Y:S02]  /*2b9f0*/  SYNCS.PHASECHK.TRANS64.TRYWAIT P1, [R8+URZ+0x334a0], R7 ;  /* 0x0334a007080075a7 */ /* 0x001064000802017f */
[----:B-1----:R-:W-:Y:S05]  /*2ba00*/  @!P1 NANOSLEEP.SYNCS 0x989680 ;  /* 0x009896800000995d */ /* 0x002fea0003900000 */
[----:B------:R-:W1:Y:S02]  /*2ba10*/  @!P1 SYNCS.PHASECHK.TRANS64 P1, [R8+URZ+0x334a0], R7 ;  /* 0x0334a007080095a7 */ /* 0x000e64000802007f */
[----:B-1----:R-:W-:Y:S05]  /*2ba20*/  @!P1 BRA `(.L_x_707) ;  /* 0xfffffffc00f09947 */ /* 0x002fea000383ffff */
[----:B------:R-:W-:Y:S05]  /*2ba30*/  BRA `(.L_x_901) ;  /* 0xffffff8800047947 */ /* 0x000fea000383ffff */
.L_x_714:
[----:B-1----:R1:W2:Y:S02]  /*2ba40*/  SYNCS.PHASECHK.TRANS64.TRYWAIT P1, [R8+URZ+0x334c0], R7 ;  /* 0x0334c007080075a7 */ /* 0x0022a4000802017f */
[----:B--2---:R-:W-:Y:S05]  /*2ba50*/  @!P1 NANOSLEEP.SYNCS 0x989680 ;  /* 0x009896800000995d */ /* 0x004fea0003900000 */
[----:B------:R-:W2:Y:S02]  /*2ba60*/  @!P1 SYNCS.PHASECHK.TRANS64 P1, [R8+URZ+0x334c0], R7 ;  /* 0x0334c007080095a7 */ /* 0x000ea4000802007f */
[----:B--2---:R-:W-:Y:S05]  /*2ba70*/  @!P1 BRA `(.L_x_714) ;  /* 0xfffffffc00f09947 */ /* 0x004fea000383ffff */
[----:B------:R-:W-:Y:S05]  /*2ba80*/  BRA `(.L_x_902) ;  /* 0xffffff8c00047947 */ /* 0x000fea000383ffff */
.L_x_731:
        /* <DEDUP_REMOVED lines=8> */
[----:B-1----:R-:W-:Y:S05]  /*2bb10*/  WARPSYNC.COLLECTIVE R15, `(.L_x_904) ;  /* 0x000000000f087348 */ /* 0x002fea0003c00000 */
[----:B------:R0:W2:Y:S02]  /*2bb20*/  SHFL.IDX P6, R14, R13, R12, R11 ;  /* 0x0000000c0d0e7389 */ /* 0x0000a400000c000b */
[----:B012---:R-:W-:Y:S01]  /*2bb30*/  ENDCOLLECTIVE ;  /* 0x000000000000791b */ /* 0x007fe20003800000 */
.L_x_904:
[----:B------:R-:W-:Y:S05]  /*2bb40*/  BSYNC B0 ;  /* 0x0000000000007941 */ /* 0x000fea0003800000 */
.L_x_903:
[----:B------:R-:W-:Y:S05]  /*2bb50*/  BRA `(.L_x_905) ;  /* 0xffffff98001c7947 */ /* 0x000fea000383ffff */
.L_x_733:
[----:B------:R-:W-:Y:S01]  /*2bb60*/  BSSY B0, `(.L_x_906) ;  /* 0x0000006000007945 */ /* 0x000fe20003800000 */
[----:B------:R-:W-:-:S07]  /*2bb70*/  MOV R15, 0xffffffff ;  /* 0xffffffff000f7802 */ /* 0x000fce0000000f00 */
[----:B01----:R-:W-:Y:S05]  /*2bb80*/  WARPSYNC.COLLECTIVE R15, `(.L_x_907) ;  /* 0x000000000f0c7348 */ /* 0x003fea0003c00000 */
[----:B------:R-:W-:Y:S02]  /*2bb90*/  ELECT P6, UR62, PT ;  /* 0x00000000003e782f */ /* 0x000fe400038c0000 */
[----:B------:R-:W-:Y:S01]  /*2bba0*/  MOV R14, UR62 ;  /* 0x0000003e000e7c02 */ /* 0x000fe20008000f00 */
[----:B01----:R-:W-:Y:S10]  /*2bbb0*/  ENDCOLLECTIVE ;  /* 0x000000000000791b */ /* 0x003ff40003800000 */
.L_x_907:
[----:B------:R-:W-:Y:S05]  /*2bbc0*/  BSYNC B0 ;  /* 0x0000000000007941 */ /* 0x000fea0003800000 */
.L_x_906:
[----:B------:R-:W-:Y:S05]  /*2bbd0*/  BRA `(.L_x_908) ;  /* 0xffffff9800287947 */ /* 0x000fea000383ffff */
.L_x_735:
[----:B0-----:R0:W1:Y:S02]  /*2bbe0*/  SYNCS.PHASECHK.TRANS64.TRYWAIT P0, [R2+URZ+0x33480], R4 ;  /* 0x03348004020075a7 */ /* 0x001064000800017f */
[----:B-1----:R-:W-:Y:S05]  /*2bbf0*/  @!P0 NANOSLEEP.SYNCS 0x989680 ;  /* 0x009896800000895d */ /* 0x002fea0003900000 */
[----:B------:R-:W1:Y:S02]  /*2bc00*/  @!P0 SYNCS.PHASECHK.TRANS64 P0, [R2+URZ+0x33480], R4 ;  /* 0x03348004020085a7 */ /* 0x000e64000800007f */
[----:B-1----:R-:W-:Y:S05]  /*2bc10*/  @!P0 BRA `(.L_x_735) ;  /* 0xfffffffc00f08947 */ /* 0x002fea000383ffff */
[----:B------:R-:W-:Y:S05]  /*2bc20*/  BRA `(.L_x_909) ;  /* 0xffffff98009c7947 */ /* 0x000fea000383ffff */
.L_x_737:
[----:B-1----:R1:W2:Y:S02]  /*2bc30*/  SYNCS.PHASECHK.TRANS64.TRYWAIT P0, [R2+URZ+0x33440], R4 ;  /* 0x03344004020075a7 */ /* 0x0022a4000800017f */
[----:B--2---:R-:W-:Y:S05]  /*2bc40*/  @!P0 NANOSLEEP.SYNCS 0x989680 ;  /* 0x009896800000895d */ /* 0x004fea0003900000 */
[----:B------:R-:W2:Y:S02]  /*2bc50*/  @!P0 SYNCS.PHASECHK.TRANS64 P0, [R2+URZ+0x33440], R4 ;  /* 0x03344004020085a7 */ /* 0x000ea4000800007f */
[----:B--2---:R-:W-:Y:S05]  /*2bc60*/  @!P0 BRA `(.L_x_737) ;  /* 0xfffffffc00f08947 */ /* 0x004fea000383ffff */
[----:B------:R-:W-:Y:S05]  /*2bc70*/  BRA `(.L_x_910) ;  /* 0xffffff9c00247947 */ /* 0x000fea000383ffff */
.L_x_741:
[----:B------:R-:W2:Y:S01]  /*2bc80*/  LDL.LU R11, [R1+0x4c] ;  /* 0x00004c00010b7983 */ /* 0x000ea20000300800 */
[----:B------:R-:W-:Y:S02]  /*2bc90*/  IMAD.MOV.U32 R13, RZ, RZ, R3 ;  /* 0x000000ffff0d7224 */ /* 0x000fe400078e0003 */
[----:B------:R-:W-:Y:S02]  /*2bca0*/  IMAD.MOV.U32 R12, RZ, RZ, RZ ;  /* 0x000000ffff0c7224 */ /* 0x000fe400078e00ff */
[----:B------:R-:W-:Y:S02]  /*2bcb0*/  IMAD.MOV.U32 R15, RZ, RZ, -0x1 ;  /* 0xffffffffff0f7424 */ /* 0x000fe400078e00ff */
[----:B------:R-:W-:-:S05]  /*2bcc0*/  IMAD.IADD R0, R10, 0x1, R17 ;  /* 0x000000010a007824 */ /* 0x000fca00078e0211 */
[----:B------:R-:W-:Y:S01]  /*2bcd0*/  IADD3 R5, R0, 0x20, RZ ;  /* 0x0000002000057810 */ /* 0x000fe20007ffe0ff */
[----:B--2---:R-:W-:Y:S02]  /*2bce0*/  IMAD R2, R11, R7, RZ ;  /* 0x000000070b027224 */ /* 0x004fe400078e02ff */
[----:B------:R-:W-:-:S03]  /*2bcf0*/  IMAD.MOV.U32 R11, RZ, RZ, 0x1c1f ;  /* 0x00001c1fff0b7424 */ /* 0x000fc600078e00ff */
[----:B------:R-:W-:-:S13]  /*2bd00*/  ISETP.GE.AND P4, PT, R0, R2, PT ;  /* 0x000000020000720c */ /* 0x000fda0003f86270 */
[----:B-----5:R-:W-:Y:S05]  /*2bd10*/  WARPSYNC.COLLECTIVE R15, `(.L_x_911) ;  /* 0x000000000f087348 */ /* 0x020fea0003c00000 */
[----:B------:R0:W1:Y:S02]  /*2bd20*/  SHFL.IDX P6, R14, R13, R12, R11 ;  /* 0x0000000c0d0e7389 */ /* 0x00006400000c000b */
[----:B01---5:R-:W-:Y:S01]  /*2bd30*/  ENDCOLLECTIVE ;  /* 0x000000000000791b */ /* 0x023fe20003800000 */
.L_x_911:
[----:B------:R-:W-:Y:S01]  /*2bd40*/  IMAD.MOV.U32 R13, RZ, RZ, R4 ;  /* 0x000000ffff0d7224 */ /* 0x000fe200078e0004 */
[----:B------:R-:W-:-:S07]  /*2bd50*/  MOV R6, R14 ;  /* 0x0000000e00067202 */ /* 0x000fce0000000f00 */
[----:B------:R-:W-:Y:S05]  /*2bd60*/  WARPSYNC.COLLECTIVE R15, `(.L_x_912) ;  /* 0x000000000f087348 */ /* 0x000fea0003c00000 */
[----:B------:R0:W1:Y:S02]  /*2bd70*/  SHFL.IDX P6, R14, R13, R12, R11 ;  /* 0x0000000c0d0e7389 */ /* 0x00006400000c000b */
[----:B01----:R-:W-:Y:S01]  /*2bd80*/  ENDCOLLECTIVE ;  /* 0x000000000000791b */ /* 0x003fe20003800000 */
.L_x_912:
[----:B------:R-:W-:Y:S02]  /*2bd90*/  IMAD.MOV.U32 R13, RZ, RZ, R3 ;  /* 0x000000ffff0d7224 */ /* 0x000fe400078e0003 */
[----:B------:R-:W-:Y:S02]  /*2bda0*/  IMAD.MOV.U32 R12, RZ, RZ, 0x1 ;  /* 0x00000001ff0c7424 */ /* 0x000fe400078e00ff */
[----:B------:R-:W-:-:S07]  /*2bdb0*/  IMAD.MOV.U32 R7, RZ, RZ, R14 ;  /* 0x000000ffff077224 */ /* 0x000fce00078e000e */
[----:B------:R-:W-:Y:S05]  /*2bdc0*/  WARPSYNC.COLLECTIVE R15, `(.L_x_913) ;  /* 0x000000000f087348 */ /* 0x000fea0003c00000 */
[----:B------:R0:W1:Y:S02]  /*2bdd0*/  SHFL.IDX P6, R14, R13, R12, R11 ;  /* 0x0000000c0d0e7389 */ /* 0x00006400000c000b */
[----:B01----:R-:W-:Y:S01]  /*2bde0*/  ENDCOLLECTIVE ;  /* 0x000000000000791b */ /* 0x003fe20003800000 */
.L_x_913:
        /* <DEDUP_REMOVED lines=17> */
.L_x_914:
[----:B------:R-:W-:Y:S01]  /*2bf00*/  MOV R13, R3 ;  /* 0x00000003000d7202 */ /* 0x000fe20000000f00 */
[----:B------:R-:W-:Y:S01]  /*2bf10*/  IMAD.MOV.U32 R12, RZ, RZ, 0x2 ;  /* 0x00000002ff0c7424 */ /* 0x000fe200078e00ff */
[----:B------:R-:W-:-:S07]  /*2bf20*/  MOV R5, R14 ;  /* 0x0000000e00057202 */ /* 0x000fce0000000f00 */
[----:B------:R-:W-:Y:S05]  /*2bf30*/  WARPSYNC.COLLECTIVE R15, `(.L_x_915) ;  /* 0x000000000f087348 */ /* 0x000fea0003c00000 */
[----:B------:R0:W1:Y:S02]  /*2bf40*/  SHFL.IDX P6, R14, R13, R12, R11 ;  /* 0x0000000c0d0e7389 */ /* 0x00006400000c000b */
[----:B01----:R-:W-:Y:S01]  /*2bf50*/  ENDCOLLECTIVE ;  /* 0x000000000000791b */ /* 0x003fe20003800000 */
.L_x_915:
[----:B------:R-:W-:-:S05]  /*2bf60*/  @!P3 IADD3 R5, P4, R9, R5, RZ ;  /* 0x000000050905b210 */ /* 0x000fca0007f9e0ff */
[----:B------:R-:W-:-:S04]  /*2bf70*/  @!P3 IMAD.X R6, RZ, RZ, R6, P4 ;  /* 0x000000ffff06b224 */ /* 0x000fc800020e0606 */
[----:B------:R-:W-:Y:S02]  /*2bf80*/  @!P3 IMAD.MOV.U32 R7, RZ, RZ, R6 ;  /* 0x000000ffff07b224 */ /* 0x000fe400078e0006 */
[----:B------:R-:W-:Y:S02]  /*2bf90*/  @!P3 IMAD.MOV.U32 R6, RZ, RZ, R5 ;  /* 0x000000ffff06b224 */ /* 0x000fe400078e0005 */
[----:B------:R-:W-:Y:S02]  /*2bfa0*/  IMAD.MOV.U32 R13, RZ, RZ, R4 ;  /* 0x000000ffff0d7224 */ /* 0x000fe400078e0004 */
[----:B------:R-:W-:Y:S01]  /*2bfb0*/  VIADD R5, R0, 0x40 ;  /* 0x0000004000057836 */ /* 0x000fe20000000000 */
[----:B------:R-:W-:Y:S01]  /*2bfc0*/  @!PT LDS RZ, [RZ] ;  /* 0x00000000fffff984 */ /* 0x000fe20000000800 */
[----:B------:R-:W-:Y:S01]  /*2bfd0*/  @!PT LDS RZ, [RZ] ;  /* 0x00000000fffff984 */ /* 0x000fe20000000800 */
[----:B------:R-:W-:Y:S01]  /*2bfe0*/  @!PT LDS RZ, [RZ] ;  /* 0x00000000fffff984 */ /* 0x000fe20000000800 */
[----:B------:R-:W-:Y:S04]  /*2bff0*/  @!P3 LDGSTS.E.BYPASS.LTC128B.128 [R8+0x1ea00], desc[UR54][R6.64], !P0 ;  /* 0x1ea000000608bfae */ /* 0x000fe8000c101d76 */
[----:B------:R-:W-:Y:S04]  /*2c000*/  @!P3 LDGSTS.E.BYPASS.LTC128B.128 [R8+0x20a00], desc[UR54][R6.64+0x40], !P1 ;  /* 0x20a000400608bfae */ /* 0x000fe8000c901d76 */
[----:B------:R0:W-:Y:S01]  /*2c010*/  @!P3 LDGSTS.E.BYPASS.LTC128B.128 [R8+0x22a00], desc[UR54][R6.64+0x80], !P2 ;  /* 0x22a000800608bfae */ /* 0x0001e2000d101d76 */
[----:B------:R-:W-:Y:S01]  /*2c020*/  ISETP.GE.AND P3, PT, R5, R2, PT ;  /* 0x000000020500720c */ /* 0x000fe20003f66270 */
[----:B0-----:R-:W-:-:S12]  /*2c030*/  IMAD.MOV.U32 R6, RZ, RZ, R14 ;  /* 0x000000ffff067224 */ /* 0x001fd800078e000e */
[----:B------:R-:W-:Y:S05]  /*2c040*/  WARPSYNC.COLLECTIVE R15, `(.L_x_916) ;  /* 0x000000000f087348 */ /* 0x000fea0003c00000 */
[----:B------:R0:W1:Y:S02]  /*2c050*/  SHFL.IDX P6, R14, R13, R12, R11 ;  /* 0x0000000c0d0e7389 */ /* 0x00006400000c000b */
[----:B01----:R-:W-:Y:S01]  /*2c060*/  ENDCOLLECTIVE ;  /* 0x000000000000791b */ /* 0x003fe20003800000 */
.L_x_916:
[----:B------:R-:W-:Y:S02]  /*2c070*/  IMAD.MOV.U32 R13, RZ, RZ, R3 ;  /* 0x000000ffff0d7224 */ /* 0x000fe400078e0003 */
[----:B------:R-:W-:Y:S02]  /*2c080*/  IMAD.MOV.U32 R12, RZ, RZ, 0x3 ;  /* 0x00000003ff0c7424 */ /* 0x000fe400078e00ff */
[----:B------:R-:W-:-:S07]  /*2c090*/  IMAD.MOV.U32 R5, RZ, RZ, R14 ;  /* 0x000000ffff057224 */ /* 0x000fce00078e000e */
[----:B------:R-:W-:Y:S05]  /*2c0a0*/  WARPSYNC.COLLECTIVE R15, `(.L_x_917) ;  /* 0x000000000f087348 */ /* 0x000fea0003c00000 */
[----:B------:R0:W1:Y:S02]  /*2c0b0*/  SHFL.IDX P6, R14, R13, R12, R11 ;  /* 0x0000000c0d0e7389 */ /* 0x00006400000c000b */
[----:B01----:R-:W-:Y:S01]  /*2c0c0*/  ENDCOLLECTIVE ;  /* 0x000000000000791b */ /* 0x003fe20003800000 */
.L_x_917:
[----:B------:R-:W-:-:S04]  /*2c0d0*/  @!P3 IADD3 R5, P4, R9, R5, RZ ;  /* 0x000000050905b210 */ /* 0x000fc80007f9e0ff */
[----:B------:R-:W-:-:S05]  /*2c0e0*/  @!P3 IADD3.X R6, RZ, R6, RZ, P4, !PT ;  /* 0x00000006ff06b210 */ /* 0x000fca00027fe4ff */
[----:B------:R-:W-:Y:S02]  /*2c0f0*/  @!P3 IMAD.MOV.U32 R7, RZ, RZ, R6 ;  /* 0x000000ffff07b224 */ /* 0x000fe400078e0006 */
[----:B------:R-:W-:Y:S02]  /*2c100*/  IMAD.MOV.U32 R13, RZ, RZ, R4 ;  /* 0x000000ffff0d7224 */ /* 0x000fe400078e0004 */
[----:B------:R-:W-:-:S05]  /*2c110*/  @!P3 IMAD.MOV.U32 R6, RZ, RZ, R5 ;  /* 0x000000ffff06b224 */ /* 0x000fca00078e0005 */
[----:B------:R-:W-:Y:S01]  /*2c120*/  @!PT LDS RZ, [RZ] ;  /* 0x00000000fffff984 */ /* 0x000fe20000000800 */
[----:B------:R-:W-:Y:S01]  /*2c130*/  @!PT LDS RZ, [RZ] ;  /* 0x00000000fffff984 */ /* 0x000fe20000000800 */
[----:B------:R-:W-:Y:S01]  /*2c140*/  @!PT LDS RZ, [RZ] ;  /* 0x00000000fffff984 */ /* 0x000fe20000000800 */
[----:B------:R0:W-:Y:S01]  /*2c150*/  @!P3 LDGSTS.E.BYPASS.LTC128B.128 [R8+0x1f200], desc[UR54][R6.64], !P0 ;  /* 0x1f2000000608bfae */ /* 0x0001e2000c101d76 */
[----:B------:R-:W-:-:S03]  /*2c160*/  MOV R5, R14 ;  /* 0x0000000e00057202 */ /* 0x000fc60000000f00 */
[----:B------:R0:W-:Y:S04]  /*2c170*/  @!P3 LDGSTS.E.BYPASS.LTC128B.128 [R8+0x21200], desc[UR54][R6.64+0x40], !P1 ;  /* 0x212000400608bfae */ /* 0x0001e8000c901d76 */
[----:B0-----:R-:W-:Y:S05]  /*2c180*/  WARPSYNC.COLLECTIVE R15, `(.L_x_918) ;  /* 0x000000000f087348 */ /* 0x001fea0003c00000 */
[----:B------:R1:W2:Y:S02]  /*2c190*/  SHFL.IDX P6, R14, R13, R12, R11 ;  /* 0x0000000c0d0e7389 */ /* 0x0002a400000c000b */
[----:B012---:R-:W-:Y:S01]  /*2c1a0*/  ENDCOLLECTIVE ;  /* 0x000000000000791b */ /* 0x007fe20003800000 */
.L_x_918:
[----:B------:R-:W-:Y:S01]  /*2c1b0*/  @!PT LDS RZ, [RZ] ;  /* 0x00000000fffff984 */ /* 0x000fe20000000800 */
[----:B------:R-:W-:Y:S01]  /*2c1c0*/  @!PT LDS RZ, [RZ] ;  /* 0x00000000fffff984 */ /* 0x000fe20000000800 */
[----:B------:R-:W-:Y:S01]  /*2c1d0*/  @!PT LDS RZ, [RZ] ;  /* 0x00000000fffff984 */ /* 0x000fe20000000800 */
[----:B------:R0:W-:Y:S01]  /*2c1e0*/  @!P3 LDGSTS.E.BYPASS.LTC128B.128 [R8+0x23200], desc[UR54][R6.64+0x80], !P2 ;  /* 0x232000800608bfae */ /* 0x0001e2000d101d76 */
[----:B------:R-:W-:Y:S01]  /*2c1f0*/  IMAD.MOV.U32 R3, RZ, RZ, R14 ;  /* 0x000000ffff037224 */ /* 0x000fe200078e000e */
[----:B------:R-:W-:Y:S06]  /*2c200*/  BRA `(.L_x_919) ;  /* 0xffffffa0009c7947 */ /* 0x000fec000383ffff */
.L_x_746:
[----:B-1----:R-:W3:Y:S02]  /*2c210*/  LDL R2, [R1+0x4] ;  /* 0x0000040001027983 */ /* 0x002ee40000100800 */
[----:B---3--:R1:W3:Y:S02]  /*2c220*/  SYNCS.PHASECHK.TRANS64.TRYWAIT P0, [R2+URZ+0x33420], R0 ;  /* 0x03342000020075a7 */ /* 0x0082e4000800017f */
[----:B---3--:R-:W-:Y:S05]  /*2c230*/  @!P0 NANOSLEEP.SYNCS 0x989680 ;  /* 0x009896800000895d */ /* 0x008fea0003900000 */
[----:B------:R-:W3:Y:S02]  /*2c240*/  @!P0 SYNCS.PHASECHK.TRANS64 P0, [R2+URZ+0x33420], R0 ;  /* 0x03342000020085a7 */ /* 0x000ee4000800007f */
[----:B---3--:R-:W-:Y:S05]  /*2c250*/  @!P0 BRA `(.L_x_746) ;  /* 0xfffffffc00ec8947 */ /* 0x008fea000383ffff */
[----:B------:R-:W-:Y:S05]  /*2c260*/  BRA `(.L_x_920) ;  /* 0xffffffa400107947 */ /* 0x000fea000383ffff */
.L_x_752:
[----:B--2---:R2:W3:Y:S02]  /*2c270*/  SYNCS.PHASECHK.TRANS64.TRYWAIT P0, [R6+URZ+0x33480], R5 ;  /* 0x03348005060075a7 */ /* 0x0044e4000800017f */
[----:B---3--:R-:W-:Y:S05]  /*2c280*/  @!P0 NANOSLEEP.SYNCS 0x989680 ;  /* 0x009896800000895d */ /* 0x008fea0003900000 */
[----:B------:R-:W3:Y:S02]  /*2c290*/  @!P0 SYNCS.PHASECHK.TRANS64 P0, [R6+URZ+0x33480], R5 ;  /* 0x03348005060085a7 */ /* 0x000ee4000800007f */
[----:B---3--:R-:W-:Y:S05]  /*2c2a0*/  @!P0 BRA `(.L_x_752) ;  /* 0xfffffffc00f08947 */ /* 0x008fea000383ffff */
[----:B------:R-:W-:Y:S05]  /*2c2b0*/  BRA `(.L_x_921) ;  /* 0xffffffa400d47947 */ /* 0x000fea000383ffff */
.L_x_759:
[----:B-1----:R1:W3:Y:S02]  /*2c2c0*/  SYNCS.PHASECHK.TRANS64.TRYWAIT P0, [R6+URZ+0x33440], R5 ;  /* 0x03344005060075a7 */ /* 0x0022e4000800017f */
[----:B---3--:R-:W-:Y:S05]  /*2c2d0*/  @!P0 NANOSLEEP.SYNCS 0x989680 ;  /* 0x009896800000895d */ /* 0x008fea0003900000 */
[----:B------:R-:W3:Y:S02]  /*2c2e0*/  @!P0 SYNCS.PHASECHK.TRANS64 P0, [R6+URZ+0x33440], R5 ;  /* 0x03344005060085a7 */ /* 0x000ee4000800007f */
[----:B---3--:R-:W-:Y:S05]  /*2c2f0*/  @!P0 BRA `(.L_x_759) ;  /* 0xfffffffc00f08947 */ /* 0x008fea000383ffff */
[----:B------:R-:W-:Y:S05]  /*2c300*/  BRA `(.L_x_922) ;  /* 0xffffffa800e47947 */ /* 0x000fea000383ffff */
.L_x_767:
[----:B--2---:R2:W3:Y:S02]  /*2c310*/  SYNCS.PHASECHK.TRANS64.TRYWAIT P0, [R3+URZ+0x33470], R4 ;  /* 0x03347004030075a7 */ /* 0x0044e4000800017f */
[----:B---3--:R-:W-:Y:S05]  /*2c320*/  @!P0 NANOSLEEP.SYNCS 0x989680 ;  /* 0x009896800000895d */ /* 0x008fea0003900000 */
[----:B------:R-:W3:Y:S02]  /*2c330*/  @!P0 SYNCS.PHASECHK.TRANS64 P0, [R3+URZ+0x33470], R4 ;  /* 0x03347004030085a7 */ /* 0x000ee4000800007f */
[----:B---3--:R-:W-:Y:S05]  /*2c340*/  @!P0 BRA `(.L_x_767) ;  /* 0xfffffffc00f08947 */ /* 0x008fea000383ffff */
[----:B------:R-:W-:Y:S05]  /*2c350*/  BRA `(.L_x_923) ;  /* 0xffffffb000087947 */ /* 0x000fea000383ffff */
.L_x_769:
[----:B-1----:R1:W2:Y:S02]  /*2c360*/  SYNCS.PHASECHK.TRANS64.TRYWAIT P0, [R3+URZ+0x33460], R4 ;  /* 0x03346004030075a7 */ /* 0x0022a4000800017f */
[----:B--2---:R-:W-:Y:S05]  /*2c370*/  @!P0 NANOSLEEP.SYNCS 0x989680 ;  /* 0x009896800000895d */ /* 0x004fea0003900000 */
[----:B------:R-:W2:Y:S02]  /*2c380*/  @!P0 SYNCS.PHASECHK.TRANS64 P0, [R3+URZ+0x33460], R4 ;  /* 0x03346004030085a7 */ /* 0x000ea4000800007f */
[----:B--2---:R-:W-:Y:S05]  /*2c390*/  @!P0 BRA `(.L_x_769) ;  /* 0xfffffffc00f08947 */ /* 0x004fea000383ffff */
[----:B------:R-:W-:Y:S05]  /*2c3a0*/  BRA `(.L_x_924) ;  /* 0xffffffb000107947 */ /* 0x000fea000383ffff */
.L_x_776:
[----:B-1----:R1:W3:Y:S02]  /*2c3b0*/  SYNCS.PHASECHK.TRANS64.TRYWAIT P1, [R3+URZ+0x33470], R0 ;  /* 0x03347000030075a7 */ /* 0x0022e4000802017f */
[----:B---3--:R-:W-:Y:S05]  /*2c3c0*/  @!P1 NANOSLEEP.SYNCS 0x989680 ;  /* 0x009896800000995d */ /* 0x008fea0003900000 */
[----:B------:R-:W3:Y:S02]  /*2c3d0*/  @!P1 SYNCS.PHASECHK.TRANS64 P1, [R3+URZ+0x33470], R0 ;  /* 0x03347000030095a7 */ /* 0x000ee4000802007f */
[----:B---3--:R-:W-:Y:S05]  /*2c3e0*/  @!P1 BRA `(.L_x_776) ;  /* 0xfffffffc00f09947 */ /* 0x008fea000383ffff */
[----:B------:R-:W-:Y:S05]  /*2c3f0*/  BRA `(.L_x_925) ;  /* 0xffffffb8005c7947 */ /* 0x000fea000383ffff */
.L_x_778:
[----:B-1----:R1:W3:Y:S02]  /*2c400*/  SYNCS.PHASECHK.TRANS64.TRYWAIT P1, [R3+URZ+0x33460], R0 ;  /* 0x03346000030075a7 */ /* 0x0022e4000802017f */
[----:B---3--:R-:W-:Y:S05]  /*2c410*/  @!P1 NANOSLEEP.SYNCS 0x989680 ;  /* 0x009896800000995d */ /* 0x008fea0003900000 */
[----:B------:R-:W3:Y:S02]  /*2c420*/  @!P1 SYNCS.PHASECHK.TRANS64 P1, [R3+URZ+0x33460], R0 ;  /* 0x03346000030095a7 */ /* 0x000ee4000802007f */
[----:B---3--:R-:W-:Y:S05]  /*2c430*/  @!P1 BRA `(.L_x_778) ;  /* 0xfffffffc00f09947 */ /* 0x008fea000383ffff */
[----:B------:R-:W-:Y:S05]  /*2c440*/  BRA `(.L_x_926) ;  /* 0xffffffb800647947 */ /* 0x000fea000383ffff */
.L_x_782:
[----:B------:R-:W-:Y:S01]  /*2c450*/  BSSY B0, `(.L_x_927) ;  /* 0x0000008000007945 */ /* 0x000fe20003800000 */
[----:B------:R-:W-:Y:S01]  /*2c460*/  IMAD.MOV.U32 R13, RZ, RZ, R16 ;  /* 0x000000ffff0d7224 */ /* 0x000fe200078e0010 */
[----:B------:R-:W-:Y:S01]  /*2c470*/  MOV R11, 0x1f ;  /* 0x0000001f000b7802 */ /* 0x000fe20000000f00 */
[----:B------:R-:W-:Y:S02]  /*2c480*/  IMAD.MOV.U32 R12, RZ, RZ, RZ ;  /* 0x000000ffff0c7224 */ /* 0x000fe400078e00ff */
[----:B------:R-:W-:-:S07]  /*2c490*/  IMAD.MOV.U32 R15, RZ, RZ, -0x1 ;  /* 0xffffffffff0f7424 */ /* 0x000fce00078e00ff */
[----:B0-----:R-:W-:Y:S05]  /*2c4a0*/  WARPSYNC.COLLECTIVE R15, `(.L_x_928) ;  /* 0x000000000f087348 */ /* 0x001fea0003c00000 */
[----:B------:R1:W2:Y:S02]  /*2c4b0*/  SHFL.IDX P6, R14, R13, R12, R11 ;  /* 0x0000000c0d0e7389 */ /* 0x0002a400000c000b */
[----:B012---:R-:W-:Y:S01]  /*2c4c0*/  ENDCOLLECTIVE ;  /* 0x000000000000791b */ /* 0x007fe20003800000 */
.L_x_928:
[----:B------:R-:W-:Y:S05]  /*2c4d0*/  BSYNC B0 ;  /* 0x0000000000007941 */ /* 0x000fea0003800000 */
.L_x_927:
[----:B------:R-:W-:Y:S01]  /*2c4e0*/  IMAD.MOV.U32 R13, RZ, RZ, R16 ;  /* 0x000000ffff0d7224 */ /* 0x000fe200078e0010 */
[----:B------:R-:W-:Y:S01]  /*2c4f0*/  MOV R11, 0x1f ;  /* 0x0000001f000b7802 */ /* 0x000fe20000000f00 */
[----:B------:R-:W-:Y:S02]  /*2c500*/  IMAD.MOV.U32 R12, RZ, RZ, 0x1 ;  /* 0x00000001ff0c7424 */ /* 0x000fe400078e00ff */
[----:B------:R-:W-:Y:S02]  /*2c510*/  IMAD.MOV.U32 R15, RZ, RZ, -0x1 ;  /* 0xffffffffff0f7424 */ /* 0x000fe400078e00ff */
[----:B------:R-:W-:Y:S02]  /*2c520*/  IMAD.IADD R5, R19, 0x1, R7 ;  /* 0x0000000113057824 */ /* 0x000fe400078e0207 */
[----:B------:R-:W-:-:S07]  /*2c530*/  IMAD.MOV.U32 R0, RZ, RZ, R14 ;  /* 0x000000ffff007224 */ /* 0x000fce00078e000e */
[----:B------:R-:W-:Y:S05]  /*2c540*/  WARPSYNC.COLLECTIVE R15, `(.L_x_929) ;  /* 0x000000000f087348 */ /* 0x000fea0003c00000 */
[----:B------:R0:W1:Y:S02]  /*2c550*/  SHFL.IDX P6, R14, R13, R12, R11 ;  /* 0x0000000c0d0e7389 */ /* 0x00006400000c000b */
[----:B01----:R-:W-:Y:S01]  /*2c560*/  ENDCOLLECTIVE ;  /* 0x000000000000791b */ /* 0x003fe20003800000 */
.L_x_929:
[----:B------:R-:W-:Y:S02]  /*2c570*/  ULDC UR4, c[0x0][0xc3c] ;  /* 0x00030f0000047ab9 */ /* 0x000fe40000000800 */
[----:B------:R-:W-:-:S13]  /*2c580*/  ISETP.GE.OR P1, PT, R5, UR4, !P0 ;  /* 0x0000000405007c0c */ /* 0x000fda000c726670 */
[----:B------:R-:W0:Y:S01]  /*2c590*/  @!P1 LDC.64 R2, c[0x0][0xc80] ;  /* 0x00032000ff029b82 */ /* 0x000e220000000a00 */
[----:B------:R-:W-:Y:S02]  /*2c5a0*/  IMAD.MOV.U32 R11, RZ, RZ, RZ ;  /* 0x000000ffff0b7224 */ /* 0x000fe400078e00ff */
[----:B------:R-:W-:Y:S02]  /*2c5b0*/  IMAD.MOV.U32 R4, RZ, RZ, R14 ;  /* 0x000000ffff047224 */ /* 0x000fe400078e000e */
[----:B0-----:R-:W-:-:S06]  /*2c5c0*/  @!P1 IMAD.WIDE R2, R5, 0x4, R2 ;  /* 0x0000000405029825 */ /* 0x001fcc00078e0202 */
[----:B------:R0:W2:Y:S01]  /*2c5d0*/  @!P1 LDG.E R3, desc[UR54][R2.64] ;  /* 0x0000003602039981 */ /* 0x0000a2000c1e1900 */
[C---:B------:R-:W-:Y:S02]  /*2c5e0*/  ISETP.GE.U32.AND P2, PT, R7.reuse, 0x2, PT ;  /* 0x000000020700780c */ /* 0x040fe40003f46070 */
[C---:B------:R-:W-:Y:S02]  /*2c5f0*/  ISETP.GE.U32.AND P3, PT, R7.reuse, 0x4, PT ;  /* 0x000000040700780c */ /* 0x040fe40003f66070 */
[C---:B------:R-:W-:Y:S02]  /*2c600*/  ISETP.GE.U32.AND P4, PT, R7.reuse, 0x8, PT ;  /* 0x000000080700780c */ /* 0x040fe40003f86070 */
[C---:B------:R-:W-:Y:S01]  /*2c610*/  ISETP.GE.U32.AND P5, PT, R7.reuse, 0x10, PT ;  /* 0x000000100700780c */ /* 0x040fe20003fa6070 */
[----:B0-----:R-:W-:Y:S01]  /*2c620*/  IMAD.MOV.U32 R2, RZ, RZ, RZ ;  /* 0x000000ffff027224 */ /* 0x001fe200078e00ff */
[----:B--2---:R-:W-:Y:S02]  /*2c630*/  @!P1 MOV R2, R3 ;  /* 0x0000000300029202 */ /* 0x004fe40000000f00 */
[----:B------:R-:W-:-:S03]  /*2c640*/  ISETP.NE.AND P1, PT, R7, RZ, PT ;  /* 0x000000ff0700720c */ /* 0x000fc60003f25270 */
[----:B------:R-:W-:-:S10]  /*2c650*/  IMAD.MOV.U32 R13, RZ, RZ, R2 ;  /* 0x000000ffff0d7224 */ /* 0x000fd400078e0002 */
[----:B------:R-:W-:Y:S05]  /*2c660*/  WARPSYNC.COLLECTIVE R15, `(.L_x_930) ;  /* 0x000000000f087348 */ /* 0x000fea0003c00000 */
[----:B------:R0:W1:Y:S02]  /*2c670*/  SHFL.UP P6, R14, R13, R12, R11 ;  /* 0x0400000c0d0e7389 */ /* 0x00006400000c000b */
[----:B01----:R-:W-:Y:S01]  /*2c680*/  ENDCOLLECTIVE ;  /* 0x000000000000791b */ /* 0x003fe20003800000 */
.L_x_930:
[----:B------:R-:W-:Y:S02]  /*2c690*/  IMAD.MOV.U32 R12, RZ, RZ, 0x2 ;  /* 0x00000002ff0c7424 */ /* 0x000fe400078e00ff */
[----:B------:R-:W-:-:S05]  /*2c6a0*/  IMAD.MOV.U32 R3, RZ, RZ, R14 ;  /* 0x000000ffff037224 */ /* 0x000fca00078e000e */
[----:B------:R-:W-:-:S05]  /*2c6b0*/  SEL R3, R3, RZ, P1 ;  /* 0x000000ff03037207 */ /* 0x000fca0000800000 */
[----:B------:R-:W-:-:S05]  /*2c6c0*/  IMAD.IADD R3, R2, 0x1, R3 ;  /* 0x0000000102037824 */ /* 0x000fca00078e0203 */
[----:B------:R-:W-:-:S07]  /*2c6d0*/  MOV R13, R3 ;  /* 0x00000003000d7202 */ /* 0x000fce0000000f00 */
[----:B------:R-:W-:Y:S05]  /*2c6e0*/  WARPSYNC.COLLECTIVE R15, `(.L_x_931) ;  /* 0x000000000f087348 */ /* 0x000fea0003c00000 */
[----:B------:R0:W1:Y:S02]  /*2c6f0*/  SHFL.UP P6, R14, R13, R12, R11 ;  /* 0x0400000c0d0e7389 */ /* 0x00006400000c000b */
[----:B01----:R-:W-:Y:S01]  /*2c700*/  ENDCOLLECTIVE ;  /* 0x000000000000791b */ /* 0x003fe20003800000 */
.L_x_931:
[----:B------:R-:W-:Y:S01]  /*2c710*/  MOV R12, 0x4 ;  /* 0x00000004000c7802 */ /* 0x000fe20000000f00 */
[----:B------:R-:W-:-:S05]  /*2c720*/  IMAD.MOV.U32 R5, RZ, RZ, R14 ;  /* 0x000000ffff057224 */ /* 0x000fca00078e000e */
[----:B------:R-:W-:-:S05]  /*2c730*/  SEL R5, R5, RZ, P2 ;  /* 0x000000ff05057207 */ /* 0x000fca0001000000 */
[----:B------:R-:W-:-:S04]  /*2c740*/  IMAD.IADD R3, R3, 0x1, R5 ;  /* 0x0000000103037824 */ /* 0x000fc800078e0205 */
[----:B------:R-:W-:-:S07]  /*2c750*/  IMAD.MOV.U32 R13, RZ, RZ, R3 ;  /* 0x000000ffff0d7224 */ /* 0x000fce00078e0003 */
[----:B------:R-:W-:Y:S05]  /*2c760*/  WARPSYNC.COLLECTIVE R15, `(.L_x_932) ;  /* 0x000000000f087348 */ /* 0x000fea0003c00000 */
[----:B------:R0:W1:Y:S02]  /*2c770*/  SHFL.UP P6, R14, R13, R12, R11 ;  /* 0x0400000c0d0e7389 */ /* 0x00006400000c000b */
[----:B01----:R-:W-:Y:S01]  /*2c780*/  ENDCOLLECTIVE ;  /* 0x000000000000791b */ /* 0x003fe20003800000 */
.L_x_932:
[----:B------:R-:W-:Y:S02]  /*2c790*/  IMAD.MOV.U32 R12, RZ, RZ, 0x8 ;  /* 0x00000008ff0c7424 */ /* 0x000fe400078e00ff */
[----:B------:R-:W-:-:S05]  /*2c7a0*/  IMAD.MOV.U32 R5, RZ, RZ, R14 ;  /* 0x000000ffff057224 */ /* 0x000fca00078e000e */
[----:B------:R-:W-:-:S05]  /*2c7b0*/  SEL R5, R5, RZ, P3 ;  /* 0x000000ff05057207 */ /* 0x000fca0001800000 */
[----:B------:R-:W-:-:S04]  /*2c7c0*/  IMAD.IADD R3, R3, 0x1, R5 ;  /* 0x0000000103037824 */ /* 0x000fc800078e0205 */
[----:B------:R-:W-:-:S07]  /*2c7d0*/  IMAD.MOV.U32 R13, RZ, RZ, R3 ;  /* 0x000000ffff0d7224 */ /* 0x000fce00078e0003 */
[----:B------:R-:W-:Y:S05]  /*2c7e0*/  WARPSYNC.COLLECTIVE R15, `(.L_x_933) ;  /* 0x000000000f087348 */ /* 0x000fea0003c00000 */
[----:B------:R0:W1:Y:S02]  /*2c7f0*/  SHFL.UP P6, R14, R13, R12, R11 ;  /* 0x0400000c0d0e7389 */ /* 0x00006400000c000b */
[----:B01----:R-:W-:Y:S01]  /*2c800*/  ENDCOLLECTIVE ;  /* 0x000000000000791b */ /* 0x003fe20003800000 */
.L_x_933:
[----:B------:R-:W-:Y:S01]  /*2c810*/  IMAD.MOV.U32 R12, RZ, RZ, 0x10 ;  /* 0x00000010ff0c7424 */ /* 0x000fe200078e00ff */
[----:B------:R-:W-:-:S04]  /*2c820*/  MOV R5, R14 ;  /* 0x0000000e00057202 */ /* 0x000fc80000000f00 */
[----:B------:R-:W-:-:S05]  /*2c830*/  SEL R5, R5, RZ, P4 ;  /* 0x000000ff05057207 */ /* 0x000fca0002000000 */
[----:B------:R-:W-:-:S04]  /*2c840*/  IMAD.IADD R3, R3, 0x1, R5 ;  /* 0x0000000103037824 */ /* 0x000fc800078e0205 */
[----:B------:R-:W-:-:S07]  /*2c850*/  IMAD.MOV.U32 R13, RZ, RZ, R3 ;  /* 0x000000ffff0d7224 */ /* 0x000fce00078e0003 */
[----:B------:R-:W-:Y:S05]  /*2c860*/  WARPSYNC.COLLECTIVE R15, `(.L_x_934) ;  /* 0x000000000f087348 */ /* 0x000fea0003c00000 */
[----:B------:R0:W1:Y:S02]  /*2c870*/  SHFL.UP P6, R14, R13, R12, R11 ;  /* 0x0400000c0d0e7389 */ /* 0x00006400000c000b */
[----:B01----:R-:W-:Y:S01]  /*2c880*/  ENDCOLLECTIVE ;  /* 0x000000000000791b */ /* 0x003fe20003800000 */
.L_x_934:
[----:B------:R-:W-:Y:S02]  /*2c890*/  IMAD.MOV.U32 R12, RZ, RZ, 0x1f ;  /* 0x0000001fff0c7424 */ /* 0x000fe400078e00ff */
[----:B------:R-:W-:Y:S02]  /*2c8a0*/  IMAD.MOV.U32 R11, RZ, RZ, 0x1f ;  /* 0x0000001fff0b7424 */ /* 0x000fe400078e00ff */
[----:B------:R-:W-:-:S05]  /*2c8b0*/  IMAD.MOV.U32 R5, RZ, RZ, R14 ;  /* 0x000000ffff057224 */ /* 0x000fca00078e000e */
[----:B------:R-:W-:-:S04]  /*2c8c0*/  SEL R5, R5, RZ, P5 ;  /* 0x000000ff05057207 */ /* 0x000fc80002800000 */
[----:B------:R-:W-:-:S05]  /*2c8d0*/  IADD3 R5, R3, R5, RZ ;  /* 0x0000000503057210 */ /* 0x000fca0007ffe0ff */
[----:B------:R-:W-:-:S07]  /*2c8e0*/  IMAD.MOV.U32 R13, RZ, RZ, R5 ;  /* 0x000000ffff0d7224 */ /* 0x000fce00078e0005 */
[----:B------:R-:W-:Y:S05]  /*2c8f0*/  WARPSYNC.COLLECTIVE R15, `(.L_x_935) ;  /* 0x000000000f087348 */ /* 0x000fea0003c00000 */
[----:B------:R0:W1:Y:S02]  /*2c900*/  SHFL.IDX P6, R14, R13, R12, R11 ;  /* 0x0000000c0d0e7389 */ /* 0x00006400000c000b */
[----:B01----:R-:W-:Y:S01]  /*2c910*/  ENDCOLLECTIVE ;  /* 0x000000000000791b */ /* 0x003fe20003800000 */
.L_x_935:
[----:B------:R-:W-:Y:S01]  /*2c920*/  IMAD.MOV.U32 R6, RZ, RZ, R14 ;  /* 0x000000ffff067224 */ /* 0x000fe200078e000e */
[----:B------:R-:W-:Y:S06]  /*2c930*/  BRA `(.L_x_936) ;  /* 0xffffffbc00d07947 */ /* 0x000fec000383ffff */
.L_x_787:
[----:B------:R-:W-:Y:S01]  /*2c940*/  BSSY B0, `(.L_x_937) ;  /* 0x0000008000007945 */ /* 0x000fe20003800000 */
[----:B-----5:R-:W-:Y:S01]  /*2c950*/  MOV R13, R2 ;  /* 0x00000002000d7202 */ /* 0x020fe20000000f00 */
[----:B------:R-:W-:Y:S02]  /*2c960*/  IMAD.MOV.U32 R12, RZ, RZ, 0x1 ;  /* 0x00000001ff0c7424 */ /* 0x000fe400078e00ff */
[----:B------:R-:W-:Y:S02]  /*2c970*/  IMAD.MOV.U32 R11, RZ, RZ, RZ ;  /* 0x000000ffff0b7224 */ /* 0x000fe400078e00ff */
[----:B------:R-:W-:-:S07]  /*2c980*/  IMAD.MOV.U32 R15, RZ, RZ, -0x1 ;  /* 0xffffffffff0f7424 */ /* 0x000fce00078e00ff */
[----:B01----:R-:W-:Y:S05]  /*2c990*/  WARPSYNC.COLLECTIVE R15, `(.L_x_938) ;  /* 0x000000000f087348 */ /* 0x003fea0003c00000 */
[----:B------:R2:W3:Y:S02]  /*2c9a0*/  SHFL.UP P6, R14, R13, R12, R11 ;  /* 0x0400000c0d0e7389 */ /* 0x0004e400000c000b */
[----:B0123--:R-:W-:Y:S01]  /*2c9b0*/  ENDCOLLECTIVE ;  /* 0x000000000000791b */ /* 0x00ffe20003800000 */
.L_x_938:
[----:B------:R-:W-:Y:S05]  /*2c9c0*/  BSYNC B0 ;  /* 0x0000000000007941 */ /* 0x000fea0003800000 */
.L_x_937:
[----:B------:R-:W-:Y:S02]  /*2c9d0*/  IMAD.MOV.U32 R3, RZ, RZ, R14 ;  /* 0x000000ffff037224 */ /* 0x000fe400078e000e */
[----:B------:R-:W-:Y:S02]  /*2c9e0*/  IMAD.MOV.U32 R12, RZ, RZ, 0x2 ;  /* 0x00000002ff0c7424 */ /* 0x000fe400078e00ff */
[----:B------:R-:W-:Y:S01]  /*2c9f0*/  IMAD.MOV.U32 R11, RZ, RZ, RZ ;  /* 0x000000ffff0b7224 */ /* 0x000fe200078e00ff */
[----:B------:R-:W-:Y:S01]  /*2ca00*/  SEL R3, R3, RZ, P1 ;  /* 0x000000ff03037207 */ /* 0x000fe20000800000 */
[----:B------:R-:W-:-:S03]  /*2ca10*/  IMAD.MOV.U32 R15, RZ, RZ, -0x1 ;  /* 0xffffffffff0f7424 */ /* 0x000fc600078e00ff */
[----:B------:R-:W-:-:S05]  /*2ca20*/  IADD3 R3, R2, R3, RZ ;  /* 0x0000000302037210 */ /* 0x000fca0007ffe0ff */
[----:B------:R-:W-:-:S07]  /*2ca30*/  IMAD.MOV.U32 R13, RZ, RZ, R3 ;  /* 0x000000ffff0d7224 */ /* 0x000fce00078e0003 */
[----:B------:R-:W-:Y:S05]  /*2ca40*/  WARPSYNC.COLLECTIVE R15, `(.L_x_939) ;  /* 0x000000000f087348 */ /* 0x000fea0003c00000 */
[----:B------:R0:W1:Y:S02]  /*2ca50*/  SHFL.UP P6, R14, R13, R12, R11 ;  /* 0x0400000c0d0e7389 */ /* 0x00006400000c000b */
[----:B01----:R-:W-:Y:S01]  /*2ca60*/  ENDCOLLECTIVE ;  /* 0x000000000000791b */ /* 0x003fe20003800000 */
.L_x_939:
        /* <DEDUP_REMOVED lines=8> */
.L_x_940:
[----:B------:R-:W-:Y:S02]  /*2caf0*/  IMAD.MOV.U32 R12, RZ, RZ, 0x8 ;  /* 0x00000008ff0c7424 */ /* 0x000fe400078e00ff */
[----:B------:R-:W-:-:S05]  /*2cb00*/  IMAD.MOV.U32 R5, RZ, RZ, R14 ;  /* 0x000000ffff057224 */ /* 0x000fca00078e000e */
[----:B------:R-:W-:-:S04]  /*2cb10*/  SEL R5, R5, RZ, P3 ;  /* 0x000000ff05057207 */ /* 0x000fc80001800000 */
[----:B------:R-:W-:-:S05]  /*2cb20*/  IADD3 R3, R3, R5, RZ ;  /* 0x0000000503037210 */ /* 0x000fca0007ffe0ff */
[----:B------:R-:W-:-:S07]  /*2cb30*/  IMAD.MOV.U32 R13, RZ, RZ, R3 ;  /* 0x000000ffff0d7224 */ /* 0x000fce00078e0003 */
[----:B------:R-:W-:Y:S05]  /*2cb40*/  WARPSYNC.COLLECTIVE R15, `(.L_x_941) ;  /* 0x000000000f087348 */ /* 0x000fea0003c00000 */
[----:B------:R0:W1:Y:S02]  /*2cb50*/  SHFL.UP P6, R14, R13, R12, R11 ;  /* 0x0400000c0d0e7389 */ /* 0x00006400000c000b */
[----:B01----:R-:W-:Y:S01]  /*2cb60*/  ENDCOLLECTIVE ;  /* 0x000000000000791b */ /* 0x003fe20003800000 */
.L_x_941:
        /* <DEDUP_REMOVED lines=8> */
.L_x_942:
[----:B------:R-:W-:Y:S01]  /*2cbf0*/  MOV R12, 0x1f ;  /* 0x0000001f000c7802 */ /* 0x000fe20000000f00 */
[----:B------:R-:W-:Y:S02]  /*2cc00*/  IMAD.MOV.U32 R11, RZ, RZ, 0x1f ;  /* 0x0000001fff0b7424 */ /* 0x000fe400078e00ff */
[----:B------:R-:W-:-:S05]  /*2cc10*/  IMAD.MOV.U32 R5, RZ, RZ, R14 ;  /* 0x000000ffff057224 */ /* 0x000fca00078e000e */
[----:B------:R-:W-:-:S05]  /*2cc20*/  SEL R5, R5, RZ, P5 ;  /* 0x000000ff05057207 */ /* 0x000fca0002800000 */
[----:B------:R-:W-:-:S04]  /*2cc30*/  IMAD.IADD R5, R3, 0x1, R5 ;  /* 0x0000000103057824 */ /* 0x000fc800078e0205 */
[----:B------:R-:W-:-:S07]  /*2cc40*/  IMAD.MOV.U32 R13, RZ, RZ, R5 ;  /* 0x000000ffff0d7224 */ /* 0x000fce00078e0005 */
[----:B------:R-:W-:Y:S05]  /*2cc50*/  WARPSYNC.COLLECTIVE R15, `(.L_x_943) ;  /* 0x000000000f087348 */ /* 0x000fea0003c00000 */
[----:B------:R0:W1:Y:S02]  /*2cc60*/  SHFL.IDX P6, R14, R13, R12, R11 ;  /* 0x0000000c0d0e7389 */ /* 0x00006400000c000b */
[----:B01----:R-:W-:Y:S01]  /*2cc70*/  ENDCOLLECTIVE ;  /* 0x000000000000791b */ /* 0x003fe20003800000 */
.L_x_943:
[----:B------:R-:W-:Y:S01]  /*2cc80*/  IMAD.MOV.U32 R6, RZ, RZ, R14 ;  /* 0x000000ffff067224 */ /* 0x000fe200078e000e */
[----:B------:R-:W-:Y:S06]  /*2cc90*/  BRA `(.L_x_944) ;  /* 0xffffffbc00947947 */ /* 0x000fec000383ffff */
.L_x_789:
[----:B------:R-:W-:Y:S01]  /*2cca0*/  BSSY B0, `(.L_x_945) ;  /* 0x0000006000007945 */ /* 0x000fe20003800000 */
[----:B------:R-:W-:Y:S01]  /*2ccb0*/  PLOP3.LUT P6, PT, P6, PT, PT, 0x8, 0x0 ;  /* 0x000000000000781c */ /* 0x000fe200037ce170 */
[----:B------:R-:W-:-:S12]  /*2ccc0*/  IMAD.MOV.U32 R15, RZ, RZ, -0x1 ;  /* 0xffffffffff0f7424 */ /* 0x000fd800078e00ff */
[----:B01----:R-:W-:Y:S05]  /*2ccd0*/  WARPSYNC.COLLECTIVE R15, `(.L_x_946) ;  /* 0x000000000f087348 */ /* 0x003fea0003c00000 */
[----:B------:R-:W-:Y:S01]  /*2cce0*/  VOTE.ANY R14, PT, P6 ;  /* 0x00000000000e7806 */ /* 0x000fe200030e0100 */
[----:B01----:R-:W-:Y:S06]  /*2ccf0*/  ENDCOLLECTIVE ;  /* 0x000000000000791b */ /* 0x003fec0003800000 */
.L_x_946:
[----:B------:R-:W-:Y:S05]  /*2cd00*/  BSYNC B0 ;  /* 0x0000000000007941 */ /* 0x000fea0003800000 */
.L_x_945:
[----:B------:R-:W-:Y:S01]  /*2cd10*/  IMAD.MOV.U32 R3, RZ, RZ, R14 ;  /* 0x000000ffff037224 */ /* 0x000fe200078e000e */
[----:B------:R-:W-:Y:S01]  /*2cd20*/  MOV R13, R2 ;  /* 0x00000002000d7202 */ /* 0x000fe20000000f00 */
[----:B------:R-:W-:Y:S02]  /*2cd30*/  IMAD.MOV.U32 R11, RZ, RZ, 0x1f ;  /* 0x0000001fff0b7424 */ /* 0x000fe400078e00ff */
[----:B------:R-:W0:Y:S01]  /*2cd40*/  POPC R4, R3 ;  /* 0x0000000300047309 */ /* 0x000e220000000000 */
[----:B------:R-:W-:Y:S02]  /*2cd50*/  IMAD.MOV.U32 R15, RZ, RZ, -0x1 ;  /* 0xffffffffff0f7424 */ /* 0x000fe400078e00ff */
[----:B0-----:R-:W-:-:S07]  /*2cd60*/  IMAD.MOV.U32 R12, RZ, RZ, R4 ;  /* 0x000000ffff0c7224 */ /* 0x001fce00078e0004 */
[----:B------:R-:W-:Y:S05]  /*2cd70*/  WARPSYNC.COLLECTIVE R15, `(.L_x_947) ;  /* 0x000000000f087348 */ /* 0x000fea0003c00000 */
[----:B------:R0:W1:Y:S02]  /*2cd80*/  SHFL.IDX P6, R14, R13, R12, R11 ;  /* 0x0000000c0d0e7389 */ /* 0x00006400000c000b */
[----:B01----:R-:W-:Y:S01]  /*2cd90*/  ENDCOLLECTIVE ;  /* 0x000000000000791b */ /* 0x003fe20003800000 */
.L_x_947:
[----:B------:R-:W-:Y:S01]  /*2cda0*/  IMAD.MOV.U32 R17, RZ, RZ, R14 ;  /* 0x000000ffff117224 */ /* 0x000fe200078e000e */
[----:B------:R-:W-:Y:S06]  /*2cdb0*/  BRA `(.L_x_948) ;  /* 0xffffffbc00847947 */ /* 0x000fec000383ffff */
.L_x_791:
[----:B------:R-:W-:Y:S01]  /*2cdc0*/  BSSY B0, `(.L_x_949) ;  /* 0x0000007000007945 */ /* 0x000fe20003800000 */
[----:B------:R-:W-:Y:S01]  /*2cdd0*/  MOV R13, R5 ;  /* 0x00000005000d7202 */ /* 0x000fe20000000f00 */
[----:B------:R-:W-:Y:S02]  /*2cde0*/  IMAD.MOV.U32 R11, RZ, RZ, 0x1f ;  /* 0x0000001fff0b7424 */ /* 0x000fe400078e00ff */
[----:B------:R-:W-:-:S07]  /*2cdf0*/  IMAD.MOV.U32 R15, RZ, RZ, -0x1 ;  /* 0xffffffffff0f7424 */ /* 0x000fce00078e00ff */
[----:B01-3--:R-:W-:Y:S05]  /*2ce00*/  WARPSYNC.COLLECTIVE R15, `(.L_x_950) ;  /* 0x000000000f087348 */ /* 0x00bfea0003c00000 */
[----:B------:R2:W4:Y:S02]  /*2ce10*/  SHFL.IDX P6, R14, R13, R12, R11 ;  /* 0x0000000c0d0e7389 */ /* 0x00052400000c000b */
[----:B01234-:R-:W-:Y:S01]  /*2ce20*/  ENDCOLLECTIVE ;  /* 0x000000000000791b */ /* 0x01ffe20003800000 */
.L_x_950:
[----:B------:R-:W-:Y:S05]  /*2ce30*/  BSYNC B0 ;  /* 0x0000000000007941 */ /* 0x000fea0003800000 */
.L_x_949:
[----:B------:R-:W-:Y:S01]  /*2ce40*/  IMAD.MOV.U32 R2, RZ, RZ, R14 ;  /* 0x000000ffff027224 */ /* 0x000fe200078e000e */
[----:B------:R-:W-:Y:S06]  /*2ce50*/  BRA `(.L_x_790) ;  /* 0xffffffbc00787947 */ /* 0x000fec000383ffff */
.L_x_795:
[----:B0-----:R0:W1:Y:S02]  /*2ce60*/  SYNCS.PHASECHK.TRANS64.TRYWAIT P0, [R0+URZ+0x33420], R3 ;  /* 0x03342003000075a7 */ /* 0x001064000800017f */
[----:B-1----:R-:W-:Y:S05]  /*2ce70*/  @!P0 NANOSLEEP.SYNCS 0x989680 ;  /* 0x009896800000895d */ /* 0x002fea0003900000 */
[----:B------:R-:W1:Y:S02]  /*2ce80*/  @!P0 SYNCS.PHASECHK.TRANS64 P0, [R0+URZ+0x33420], R3 ;  /* 0x03342003000085a7 */ /* 0x000e64000800007f */
[----:B-1----:R-:W-:Y:S05]  /*2ce90*/  @!P0 BRA `(.L_x_795) ;  /* 0xfffffffc00f08947 */ /* 0x002fea000383ffff */
[----:B------:R-:W-:Y:S05]  /*2cea0*/  BRA `(.L_x_951) ;  /* 0xffffffc0006c7947 */ /* 0x000fea000383ffff */
.L_x_796:
[----:B------:R-:W1:Y:S01]  /*2ceb0*/  S2R R2, SR_TID.X ;  /* 0x0000000000027919 */ /* 0x000e620000002100 */
[----:B------:R-:W-:Y:S01]  /*2cec0*/  BSSY B0, `(.L_x_952) ;  /* 0x000000a000007945 */ /* 0x000fe20003800000 */
[----:B------:R-:W-:Y:S01]  /*2ced0*/  MOV R12, RZ ;  /* 0x000000ff000c7202 */ /* 0x000fe20000000f00 */
        /* <DEDUP_REMOVED lines=8> */
.L_x_953:
[----:B------:R-:W-:Y:S05]  /*2cf60*/  BSYNC B0 ;  /* 0x0000000000007941 */ /* 0x000fea0003800000 */
.L_x_952:
[----:B------:R-:W-:Y:S05]  /*2cf70*/  BRA `(.L_x_954) ;  /* 0xffffffc000547947 */ /* 0x000fea000383ffff */
.L_x_797:
[----:B------:R-:W-:Y:S01]  /*2cf80*/  BSSY B0, `(.L_x_955) ;  /* 0x0000006000007945 */ /* 0x000fe20003800000 */
[----:B------:R-:W-:-:S07]  /*2cf90*/  IMAD.MOV.U32 R15, RZ, RZ, -0x1 ;  /* 0xffffffffff0f7424 */ /* 0x000fce00078e00ff */
[----:B01----:R-:W-:Y:S05]  /*2cfa0*/  WARPSYNC.COLLECTIVE R15, `(.L_x_956) ;  /* 0x000000000f0c7348 */ /* 0x003fea0003c00000 */
[----:B------:R-:W-:Y:S02]  /*2cfb0*/  ELECT P6, UR62, PT ;  /* 0x00000000003e782f */ /* 0x000fe400038c0000 */
[----:B------:R-:W-:Y:S01]  /*2cfc0*/  MOV R14, UR62 ;  /* 0x0000003e000e7c02 */ /* 0x000fe20008000f00 */
[----:B01----:R-:W-:Y:S10]  /*2cfd0*/  ENDCOLLECTIVE ;  /* 0x000000000000791b */ /* 0x003ff40003800000 */
.L_x_956:
[----:B------:R-:W-:Y:S05]  /*2cfe0*/  BSYNC B0 ;  /* 0x0000000000007941 */ /* 0x000fea0003800000 */
.L_x_955:
[----:B------:R-:W-:Y:S05]  /*2cff0*/  BRA `(.L_x_957) ;  /* 0xffffffc000487947 */ /* 0x000fea000383ffff */
.L_x_799:
[----:B0-----:R0:W1:Y:S02]  /*2d000*/  SYNCS.PHASECHK.TRANS64.TRYWAIT P1, [R6+URZ], R5 ;  /* 0x00000005060075a7 */ /* 0x001064000802017f */
[----:B-1----:R-:W-:Y:S05]  /*2d010*/  @!P1 NANOSLEEP.SYNCS 0x989680 ;  /* 0x009896800000995d */ /* 0x002fea0003900000 */
[----:B------:R-:W1:Y:S02]  /*2d020*/  @!P1 SYNCS.PHASECHK.TRANS64 P1, [R6+URZ], R5 ;  /* 0x00000005060095a7 */ /* 0x000e64000802007f */
[----:B-1----:R-:W-:Y:S05]  /*2d030*/  @!P1 BRA `(.L_x_799) ;  /* 0xfffffffc00f09947 */ /* 0x002fea000383ffff */
[----:B------:R-:W-:Y:S05]  /*2d040*/  BRA `(.L_x_958) ;  /* 0xffffffc000847947 */ /* 0x000fea000383ffff */
.L_x_800:
[----:B-1----:R1:W2:Y:S02]  /*2d050*/  SYNCS.PHASECHK.TRANS64.TRYWAIT P1, [R7+URZ], R2 ;  /* 0x00000002070075a7 */ /* 0x0022a4000802017f */
[----:B--2---:R-:W-:Y:S05]  /*2d060*/  @!P1 NANOSLEEP.SYNCS 0x989680 ;  /* 0x009896800000995d */ /* 0x004fea0003900000 */
[----:B------:R-:W2:Y:S02]  /*2d070*/  @!P1 SYNCS.PHASECHK.TRANS64 P1, [R7+URZ], R2 ;  /* 0x00000002070095a7 */ /* 0x000ea4000802007f */
[----:B--2---:R-:W-:Y:S05]  /*2d080*/  @!P1 BRA `(.L_x_800) ;  /* 0xfffffffc00f09947 */ /* 0x004fea000383ffff */
[----:B------:R-:W-:Y:S05]  /*2d090*/  BRA `(.L_x_959) ;  /* 0xffffffc000787947 */ /* 0x000fea000383ffff */
.L_x_802:
[----:B--2---:R2:W3:Y:S02]  /*2d0a0*/  SYNCS.PHASECHK.TRANS64.TRYWAIT P1, [R4+URZ+0x33460], R5 ;  /* 0x03346005040075a7 */ /* 0x0044e4000802017f */
[----:B---3--:R-:W-:Y:S05]  /*2d0b0*/  @!P1 NANOSLEEP.SYNCS 0x989680 ;  /* 0x009896800000995d */ /* 0x008fea0003900000 */
[----:B------:R-:W3:Y:S02]  /*2d0c0*/  @!P1 SYNCS.PHASECHK.TRANS64 P1, [R4+URZ+0x33460], R5 ;  /* 0x03346005040095a7 */ /* 0x000ee4000802007f */
[----:B---3--:R-:W-:Y:S05]  /*2d0d0*/  @!P1 BRA `(.L_x_802) ;  /* 0xfffffffc00f09947 */ /* 0x008fea000383ffff */
[----:B------:R-:W-:Y:S05]  /*2d0e0*/  BRA `(.L_x_960) ;  /* 0xffffffc0007c7947 */ /* 0x000fea000383ffff */
.L_x_804:
[----:B---3--:R3:W4:Y:S02]  /*2d0f0*/  SYNCS.PHASECHK.TRANS64.TRYWAIT P1, [R3+URZ+0x33460], R2 ;  /* 0x03346002030075a7 */ /* 0x008724000802017f */
[----:B----4-:R-:W-:Y:S05]  /*2d100*/  @!P1 NANOSLEEP.SYNCS 0x989680 ;  /* 0x009896800000995d */ /* 0x010fea0003900000 */
[----:B------:R-:W4:Y:S02]  /*2d110*/  @!P1 SYNCS.PHASECHK.TRANS64 P1, [R3+URZ+0x33460], R2 ;  /* 0x03346002030095a7 */ /* 0x000f24000802007f */
[----:B----4-:R-:W-:Y:S05]  /*2d120*/  @!P1 BRA `(.L_x_804) ;  /* 0xfffffffc00f09947 */ /* 0x010fea000383ffff */
[----:B------:R-:W-:Y:S05]  /*2d130*/  BRA `(.L_x_961) ;  /* 0xffffffc0007c7947 */ /* 0x000fea000383ffff */
.L_x_806:
[----:B----4-:R4:W0:Y:S02]  /*2d140*/  SYNCS.PHASECHK.TRANS64.TRYWAIT P0, [R4+URZ+0x33480], R5 ;  /* 0x03348005040075a7 */ /* 0x010824000800017f */
[----:B0-----:R-:W-:Y:S05]  /*2d150*/  @!P0 NANOSLEEP.SYNCS 0x989680 ;  /* 0x009896800000895d */ /* 0x001fea0003900000 */
[----:B------:R-:W0:Y:S02]  /*2d160*/  @!P0 SYNCS.PHASECHK.TRANS64 P0, [R4+URZ+0x33480], R5 ;  /* 0x03348005040085a7 */ /* 0x000e24000800007f */
[----:B0-----:R-:W-:Y:S05]  /*2d170*/  @!P0 BRA `(.L_x_806) ;  /* 0xfffffffc00f08947 */ /* 0x001fea000383ffff */
[----:B------:R-:W-:Y:S05]  /*2d180*/  BRA `(.L_x_807) ;  /* 0xffffffc000787947 */ /* 0x000fea000383ffff */
.L_x_962:
        /* <DEDUP_REMOVED lines=15> */
.L_x_2865:


//--------------------- .text._ZN7cutlass13device_kernelIN5flash11enable_sm90INS1_16FlashAttnFwdSm90INS1_25CollectiveMainloopFwdSm90ILi2EN4cute5tupleIJNS5_1CILi1EEES8_S8_EEENS6_IJNS7_ILi128EEENS7_ILi160EEENS7_ILi192EEEEEELi192ENS_12float_e4m3_tEfNS_4arch4Sm90ELb0ELb1ELb0ELb0ELb0ELb0ELb0ELb1ELb1ELb1ELb0ELb0EEENS1_21CollectiveEpilogueFwdINS6_IJSA_SC_SB_EEES9_NS_10bfloat16_tESG_Li256ELb0ELb1ELb0ELb1EEENS1_30DynamicPersistentTileSchedulerILi256ELi128ELb0ELb1ELb1EEEEEEEEEvNT_6ParamsE --------------------------
	.section	.text._ZN7cutlass13device_kernelIN5flash11enable_sm90INS1_16FlashAttnFwdSm90INS1_25CollectiveMainloopFwdSm90ILi2EN4cute5tupleIJNS5_1CILi1EEES8_S8_EEENS6_IJNS7_ILi128EEENS7_ILi160EEENS7_ILi192EEEEEELi192ENS_12float_e4m3_tEfNS_4arch4Sm90ELb0ELb1ELb0ELb0ELb0ELb0ELb0ELb1ELb1ELb1ELb0ELb0EEENS1_21CollectiveEpilogueFwdINS6_IJSA_SC_SB_EEES9_NS_10bfloat16_tESG_Li256ELb0ELb1ELb0ELb1EEENS1_30DynamicPersistentTileSchedulerILi256ELi128ELb0ELb1ELb1EEEEEEEEEvNT_6ParamsE,"ax",@progbits
	.align	128
.text._ZN7cutlass13device_kernelIN5flash11enable_sm90INS1_16FlashAttnFwdSm90INS1_25CollectiveMainloopFwdSm90ILi2EN4cute5tupleIJNS5_1CILi1EEES8_S8_EEENS6_IJNS7_ILi128EEENS7_ILi160EEENS7_ILi192EEEEEELi192ENS_12float_e4m3_tEfNS_4arch4Sm90ELb0ELb1ELb0ELb0ELb0ELb0ELb0ELb1ELb1ELb1ELb0ELb0EEENS1_21CollectiveEpilogueFwdINS6_IJSA_SC_SB_EEES9_NS_10bfloat16_tESG_Li256ELb0ELb1ELb0ELb1EEENS1_30DynamicPersistentTileSchedulerILi256ELi128ELb0ELb1ELb1EEEEEEEEEvNT_6ParamsE:
        .type           _ZN7cutlass13device_kernelIN5flash11enable_sm90INS1_16FlashAttnFwdSm90INS1_25CollectiveMainloopFwdSm90ILi2EN4cute5tupleIJNS5_1CILi1EEES8_S8_EEENS6_IJNS7_ILi128EEENS7_ILi160EEENS7_ILi192EEEEEELi192ENS_12float_e4m3_tEfNS_4arch4Sm90ELb0ELb1ELb0ELb0ELb0ELb0ELb0ELb1ELb1ELb1ELb0ELb0EEENS1_21CollectiveEpilogueFwdINS6_IJSA_SC_SB_EEES9_NS_10bfloat16_tESG_Li256ELb0ELb1ELb0ELb1EEENS1_30DynamicPersistentTileSchedulerILi256ELi128ELb0ELb1ELb1EEEEEEEEEvNT_6ParamsE,@function
        .size           _ZN7cutlass13device_kernelIN5flash11enable_sm90INS1_16FlashAttnFwdSm90INS1_25CollectiveMainloopFwdSm90ILi2EN4cute5tupleIJNS5_1CILi1EEES8_S8_EEENS6_IJNS7_ILi128EEENS7_ILi160EEENS7_ILi192EEEEEELi192ENS_12float_e4m3_tEfNS_4arch4Sm90ELb0ELb1ELb0ELb0ELb0ELb0ELb0ELb1ELb1ELb1ELb0ELb0EEENS1_21CollectiveEpilogueFwdINS6_IJSA_SC_SB_EEES9_NS_10bfloat16_tESG_Li256ELb0ELb1ELb0ELb1EEENS1_30DynamicPersistentTileSchedulerILi256ELi128ELb0ELb1ELb1EEEEEEEEEvNT_6ParamsE,(.L_x_2866 - _ZN7cutlass13device_kernelIN5flash11enable_sm90INS1_16FlashAttnFwdSm90INS1_25CollectiveMainloopFwdSm90ILi2EN4cute5tupleIJNS5_1CILi1EEES8_S8_EEENS6_IJNS7_ILi128EEENS7_ILi160EEENS7_ILi192EEEEEELi192ENS_12float_e4m3_tEfNS_4arch4Sm90ELb0ELb1ELb0ELb0ELb0ELb0ELb0ELb1ELb1ELb1ELb0ELb0EEENS1_21CollectiveEpilogueFwdINS6_IJSA_SC_SB_EEES9_NS_10bfloat16_tESG_Li256ELb0ELb1ELb0ELb1EEENS1_30DynamicPersistentTileSchedulerILi256ELi128ELb0ELb1ELb1EEEEEEEEEvNT_6ParamsE)
        .other          _ZN7cutlass13device_kernelIN5flash11enable_sm90INS1_16FlashAttnFwdSm90INS1_25CollectiveMainloopFwdSm90ILi2EN4cute5tupleIJNS5_1CILi1EEES8_S8_EEENS6_IJNS7_ILi128EEENS7_ILi160EEENS7_ILi192EEEEEELi192ENS_12float_e4m3_tEfNS_4arch4Sm90ELb0ELb1ELb0ELb0ELb0ELb0ELb0ELb1ELb1ELb1ELb0ELb0EEENS1_21CollectiveEpilogueFwdINS6_IJSA_SC_SB_EEES9_NS_10bfloat16_tESG_Li256ELb0ELb1ELb0ELb1EEENS1_30DynamicPersistentTileSchedulerILi256ELi128ELb0ELb1ELb1EEEEEEEEEvNT_6ParamsE,@"STO_CUDA_ENTRY STV_DEFAULT"
_ZN7cutlass13device_kernelIN5flash11enable_sm90INS1_16FlashAttnFwdSm90INS1_25CollectiveMainloopFwdSm90ILi2EN4cute5tupleIJNS5_1CILi1EEES8_S8_EEENS6_IJNS7_ILi128EEENS7_ILi160EEENS7_ILi192EEEEEELi192ENS_12float_e4m3_tEfNS_4arch4Sm90ELb0ELb1ELb0ELb0ELb0ELb0ELb0ELb1ELb1ELb1ELb0ELb0EEENS1_21CollectiveEpilogueFwdINS6_IJSA_SC_SB_EEES9_NS_10bfloat16_tESG_Li256ELb0ELb1ELb0ELb1EEENS1_30DynamicPersistentTileSchedulerILi256ELi128ELb0ELb1ELb1EEEEEEEEEvNT_6ParamsE:
        /* <DEDUP_REMOVED lines=18> */
.L_x_964:
[----:B------:R-:W-:Y:S05]  /*0120*/  BSYNC B0 ;  /* 0x0000000000007941 */ /* 0x000fea0003800000 */
.L_x_963:
        /* <DEDUP_REMOVED lines=41> */
.L_x_965:
        /* <DEDUP_REMOVED lines=22> */
.L_x_966:
        /* <DEDUP_REMOVED lines=18> */
.L_x_967:
        /* <DEDUP_REMOVED lines=22> */
.L_x_968:
        /* <DEDUP_REMOVED lines=22> */
.L_x_969:
[----:B------:R-:W-:Y:S01]  /*0900*/  PLOP3.LUT P0, PT, PT, PT, UP0, 0x80, 0x0 ;  /* 0x000000000000781c */ /* 0x000fe20003f0f008 */
[----:B------:R-:W-:Y:S01]  /*0910*/  UMOV UR38, 0x1 ;  /* 0x0000000100267882 */ /* 0x000fe20000000000 */
[----:B------:R-:W-:Y:S01]  /*0920*/  NOP ;  /* 0x0000000000007918 */ /* 0x000fe20000000000 */
[----:B------:R-:W-:Y:S01]  /*0930*/  USEL UR38, UR38, 0x2, !UP0 ;  /* 0x0000000226267887 */ /* 0x000fe2000c000000 */
[----:B------:R-:W-:Y:S01]  /*0940*/  ULDC.64 UR50, c[0x0][0x208] ;  /* 0x0000820000327ab9 */ /* 0x000fe20000000a00 */
[----:B012-4-:R-:W-:Y:S08]  /*0950*/  BAR.SYNC.DEFER_BLOCKING 0x0 ;  /* 0x0000000000007b1d */ /* 0x017ff00000010000 */
[----:B------:R-:W-:Y:S05]  /*0960*/  @!P0 BRA `(.L_x_970) ;  /* 0x0000015800f08947 */ /* 0x000fea0003800000 */
.L_x_971:
[----:B------:R-:W-:-:S08]  /*0970*/  NOP ;  /* 0x0000000000007918 */ /* 0x000fd00000000000 */
[----:B------:R-:W0:Y:S02]  /*0980*/  USETMAXREG.TRY_ALLOC.CTAPOOL UP0, 0xf0 ;  /* 0x000000f0000079c8 */ /* 0x000e240008000600 */
[----:B0-----:R-:W-:-:S13]  /*0990*/  PLOP3.LUT P0, PT, PT, PT, UP0, 0x80, 0x0 ;  /* 0x000000000000781c */ /* 0x001fda0003f0f008 */
[----:B------:R-:W-:Y:S05]  /*09a0*/  @!P0 BRA `(.L_x_971) ;  /* 0xfffffffc00f08947 */ /* 0x000fea000383ffff */
[----:B------:R-:W0:Y:S01]  /*09b0*/  S2R R2, SR_TID.X ;  /* 0x0000000000027919 */ /* 0x000e220000002100 */
[----:B------:R-:W1:Y:S08]  /*09c0*/  S2UR UR4, SR_CTAID.X ;  /* 0x00000000000479c3 */ /* 0x000e700000002500 */
[----:B------:R-:W-:Y:S08]  /*09d0*/  BAR.ARV 0x4, 0x180 ;  /* 0x0106000000007b1d */ /* 0x000ff00000002000 */
        /* <DEDUP_REMOVED lines=9> */
[----:B------:R-:W-:Y:S01]  /*0a70*/  UMOV UR46, URZ ;  /* 0x0000003f002e7c82 */ /* 0x000fe20008000000 */
[----:B------:R-:W-:Y:S02]  /*0a80*/  UMOV UR45, URZ ;  /* 0x0000003f002d7c82 */ /* 0x000fe40008000000 */
[----:B------:R-:W-:Y:S01]  /*0a90*/  SHF.R.S32.HI R3, RZ, 0x1f, R224 ;  /* 0x0000001fff037819 */ /* 0x000fe200000114e0 */
[----:B------:R-:W-:-:S03]  /*0aa0*/  UMOV UR49, URZ ;  /* 0x0000003f00317c82 */ /* 0x000fc60008000000 */
[CC--:B------:R-:W-:Y:S02]  /*0ab0*/  LEA.HI R0, R3.reuse, R224.reuse, RZ, 0x7 ;  /* 0x000000e003007211 */ /* 0x0c0fe400078f38ff */
[CC--:B------:R-:W-:Y:S02]  /*0ac0*/  LEA.HI R4, R3.reuse, R224.reuse, RZ, 0x5 ;  /* 0x000000e003047211 */ /* 0x0c0fe400078f28ff */
[----:B------:R-:W-:Y:S02]  /*0ad0*/  LOP3.LUT R221, R0, 0xffffff80, RZ, 0xc0, !PT ;  /* 0xffffff8000dd7812 */ /* 0x000fe400078ec0ff */
[----:B------:R-:W-:Y:S01]  /*0ae0*/  LEA.HI R2, R3, R224, RZ, 0x4 ;  /* 0x000000e003027211 */ /* 0x000fe200078f20ff */
[----:B------:R-:W-:Y:S02]  /*0af0*/  IMAD.SHL.U32 R4, R4, 0x20, RZ ;  /* 0x0000002004047824 */ /* 0x000fe400078e00ff */
[----:B------:R-:W-:Y:S01]  /*0b00*/  IMAD.IADD R221, R224, 0x1, -R221 ;  /* 0x00000001e0dd7824 */ /* 0x000fe200078e0add */
[----:B------:R-:W-:-:S02]  /*0b10*/  LOP3.LUT R5, R2, 0x3fffff0, RZ, 0xc0, !PT ;  /* 0x03fffff002057812 */ /* 0x000fc400078ec0ff */
[----:B------:R-:W-:Y:S02]  /*0b20*/  LOP3.LUT R4, R4, 0xfffffc00, RZ, 0xc0, !PT ;  /* 0xfffffc0004047812 */ /* 0x000fe400078ec0ff */
[----:B------:R-:W-:Y:S01]  /*0b30*/  SHF.R.S32.HI R6, RZ, 0x1f, R221 ;  /* 0x0000001fff067819 */ /* 0x000fe200000114dd */
[----:B------:R-:W-:Y:S01]  /*0b40*/  IMAD.IADD R5, R224, 0x1, -R5 ;  /* 0x00000001e0057824 */ /* 0x000fe200078e0a05 */
[----:B------:R-:W-:Y:S02]  /*0b50*/  SHF.R.S32.HI R7, RZ, 0x4, R2 ;  /* 0x00000004ff077819 */ /* 0x000fe40000011402 */
[----:B------:R-:W-:Y:S01]  /*0b60*/  LEA.HI R8, R6, R221, RZ, 0x2 ;  /* 0x000000dd06087211 */ /* 0x000fe200078f10ff */
[----:B------:R-:W-:Y:S01]  /*0b70*/  IMAD R223, R5, 0x40, R4 ;  /* 0x0000004005df7824 */ /* 0x000fe200078e0204 */
[----:B------:R-:W-:Y:S02]  /*0b80*/  LEA.HI R5, R3, R224, RZ, 0x2 ;  /* 0x000000e003057211 */ /* 0x000fe400078f10ff */
[----:B------:R-:W-:-:S02]  /*0b90*/  SHF.R.S32.HI R4, RZ, 0x2, R8 ;  /* 0x00000002ff047819 */ /* 0x000fc40000011408 */
[----:B------:R-:W-:Y:S02]  /*0ba0*/  SHF.R.S32.HI R9, RZ, 0x1f, R8 ;  /* 0x0000001fff097819 */ /* 0x000fe40000011408 */
[----:B------:R-:W-:Y:S02]  /*0bb0*/  LEA.HI R2, R2, R7, RZ, 0x1 ;  /* 0x0000000702027211 */ /* 0x000fe400078f08ff */
[----:B------:R-:W-:Y:S02]  /*0bc0*/  LOP3.LUT R11, R5, 0xfffffffc, RZ, 0xc0, !PT ;  /* 0xfffffffc050b7812 */ /* 0x000fe400078ec0ff */
[----:B------:R-:W-:Y:S02]  /*0bd0*/  SHF.R.S32.HI R5, RZ, 0x7, R0 ;  /* 0x00000007ff057819 */ /* 0x000fe40000011400 */
[----:B------:R-:W-:Y:S01]  /*0be0*/  LEA.HI R9, R9, R4, RZ, 0x3 ;  /* 0x0000000409097211 */ /* 0x000fe200078f18ff */
[----:B------:R-:W-:Y:S01]  /*0bf0*/  IMAD.IADD R11, R224, 0x1, -R11 ;  /* 0x00000001e00b7824 */ /* 0x000fe200078e0a0b */
[----:B------:R-:W-:-:S02]  /*0c00*/  LOP3.LUT R2, R2, 0x1ffffffe, RZ, 0xc0, !PT ;  /* 0x1ffffffe02027812 */ /* 0x000fc400078ec0ff */
[----:B------:R-:W-:Y:S02]  /*0c10*/  LEA.HI R0, R0, R5, RZ, 0x1 ;  /* 0x0000000500007211 */ /* 0x000fe400078f08ff */
[----:B------:R-:W-:Y:S01]  /*0c20*/  LOP3.LUT R9, R9, 0xfffffff8, RZ, 0xc0, !PT ;  /* 0xfffffff809097812 */ /* 0x000fe200078ec0ff */
[----:B------:R-:W-:Y:S01]  /*0c30*/  IMAD.IADD R2, R7, 0x1, -R2 ;  /* 0x0000000107027824 */ /* 0x000fe200078e0a02 */
[----:B------:R-:W-:Y:S02]  /*0c40*/  LEA.HI R6, R6, R221, RZ, 0x5 ;  /* 0x000000dd06067211 */ /* 0x000fe400078f28ff */
[----:B------:R-:W-:Y:S01]  /*0c50*/  LEA.HI R7, R11, R11, RZ, 0x1 ;  /* 0x0000000b0b077211 */ /* 0x000fe200078f08ff */
[----:B------:R-:W-:Y:S01]  /*0c60*/  IMAD.IADD R9, R4, 0x1, -R9 ;  /* 0x0000000104097824 */ /* 0x000fe200078e0a09 */
[----:B------:R-:W-:Y:S01]  /*0c70*/  LOP3.LUT R0, R0, 0x3fffffe, RZ, 0xc0, !PT ;  /* 0x03fffffe00007812 */ /* 0x000fe200078ec0ff */
[----:B------:R-:W-:Y:S01]  /*0c80*/  IMAD R223, R2, 0x8, R223 ;  /* 0x0000000802df7824 */ /* 0x000fe200078e02df */
[----:B------:R-:W-:-:S02]  /*0c90*/  SHF.R.S32.HI R6, RZ, 0x5, R6 ;  /* 0x00000005ff067819 */ /* 0x000fc40000011406 */
[----:B------:R-:W-:Y:S01]  /*0ca0*/  LOP3.LUT R4, R7, 0x1ffffffe, RZ, 0xc0, !PT ;  /* 0x1ffffffe07047812 */ /* 0x000fe200078ec0ff */
[----:B------:R-:W-:Y:S01]  /*0cb0*/  IMAD.IADD R0, R5, 0x1, -R0 ;  /* 0x0000000105007824 */ /* 0x000fe200078e0a00 */
[----:B------:R-:W-:Y:S01]  /*0cc0*/  LEA.HI R3, R3, R224, RZ, 0x3 ;  /* 0x000000e003037211 */ /* 0x000fe200078f18ff */
[----:B------:R-:W-:Y:S01]  /*0cd0*/  IMAD R9, R6, 0x10, R9 ;  /* 0x0000001006097824 */ /* 0x000fe200078e0209 */
[----:B------:R-:W-:Y:S01]  /*0ce0*/  LOP3.LUT R18, R8, 0x7ffffffc, RZ, 0xc0, !PT ;  /* 0x7ffffffc08127812 */ /* 0x000fe200078ec0ff */
[----:B------:R-:W-:Y:S01]  /*0cf0*/  IMAD.IADD R19, R11, 0x1, -R4 ;  /* 0x000000010b137824 */ /* 0x000fe200078e0a04 */
[----:B------:R-:W-:Y:S01]  /*0d00*/  LOP3.LUT R5, R3, 0xfffffff8, RZ, 0xc0, !PT ;  /* 0xfffffff803057812 */ /* 0x000fe200078ec0ff */
[----:B------:R-:W-:Y:S01]  /*0d10*/  IMAD R222, R0, 0x40, R9 ;  /* 0x0000004000de7824 */ /* 0x000fe200078e0209 */
[----:B------:R-:W-:Y:S01]  /*0d20*/  SHF.R.S32.HI R220, RZ, 0x3, R3 ;  /* 0x00000003ffdc7819 */ /* 0x000fe20000011403 */
[----:B------:R-:W-:Y:S02]  /*0d30*/  IMAD.IADD R18, R221, 0x1, -R18 ;  /* 0x00000001dd127824 */ /* 0x000fe400078e0a12 */
[----:B------:R-:W-:-:S02]  /*0d40*/  IMAD.IADD R22, R224, 0x1, -R5 ;  /* 0x00000001e0167824 */ /* 0x000fc400078e0a05 */
[----:B------:R-:W-:-:S07]  /*0d50*/  IMAD R19, R19, 0x8, R222 ;  /* 0x0000000813137824 */ /* 0x000fce00078e02de */
.L_x_1072:
[----:B------:R-:W-:Y:S01]  /*0d60*/  ULDC UR5, c[0x0][0xc60] ;  /* 0x0003180000057ab9 */ /* 0x000fe20000000800 */
[----:B------:R-:W-:Y:S01]  /*0d70*/  UMOV UR9, UR4 ;  /* 0x0000000400097c82 */ /* 0x000fe20008000000 */
[----:B------:R-:W-:-:S11]  /*0d80*/  UISETP.NE.AND UP0, UPT, UR5, 0x1, UPT ;  /* 0x000000010500788c */ /* 0x000fd6000bf05270 */
[----:B------:R-:W-:Y:S01]  /*0d90*/  @UP0 ULDC UR6, c[0x0][0xc64] ;  /* 0x0003190000060ab9 */ /* 0x000fe20000000800 */
[----:B------:R-:W-:Y:S01]  /*0da0*/  @UP0 ULDC UR8, c[0x0][0xc68] ;  /* 0x00031a0000080ab9 */ /* 0x000fe20000000800 */
[----:B------:R-:W-:-:S04]  /*0db0*/  UIMAD.WIDE.U32 UR6, UR4, UR6, URZ ;  /* 0x00000006040672a5 */ /* 0x000fc8000f8e003f */
[----:B------:R-:W-:-:S03]  /*0dc0*/  @UP0 USHF.R.U32.HI UR9, URZ, UR8, UR7 ;  /* 0x000000083f090299 */ /* 0x000fc60008011607 */
[----:B------:R-:W-:Y:S02]  /*0dd0*/  ULDC UR6, c[0x0][0xc78] ;  /* 0x00031e0000067ab9 */ /* 0x000fe40000000800 */
[----:B------:R-:W-:Y:S02]  /*0de0*/  UISETP.GE.AND UP0, UPT, UR9, UR6, UPT ;  /* 0x000000060900728c */ /* 0x000fe4000bf06270 */
[----:B------:R-:W-:-:S04]  /*0df0*/  UIADD3 UR6, -UR9, URZ, URZ ;  /* 0x0000003f09067290 */ /* 0x000fc8000fffe13f */
[----:B------:R-:W-:Y:S01]  /*0e00*/  PLOP3.LUT P0, PT, PT, PT, UP0, 0x80, 0x0 ;  /* 0x000000000000781c */ /* 0x000fe20003f0f008 */
[----:B------:R-:W-:-:S12]  /*0e10*/  UIMAD UR7, UR5, UR6, UR4 ;  /* 0x00000006050772a4 */ /* 0x000fd8000f8e0204 */
[----:B012345:R-:W-:Y:S05]  /*0e20*/  @!P0 BRA `(.L_x_972) ;  /* 0x0000000000208947 */ /* 0x03ffea0003800000 */
[----:B------:R-:W-:Y:S01]  /*0e30*/  ULDC UR6, c[0x0][0xc6c] ;  /* 0x00031b0000067ab9 */ /* 0x000fe20000000800 */
[----:B------:R-:W-:Y:S01]  /*0e40*/  UMOV UR8, UR7 ;  /* 0x0000000700087c82 */ /* 0x000fe20008000000 */
[----:B------:R-:W-:-:S11]  /*0e50*/  UISETP.NE.AND UP0, UPT, UR6, 0x1, UPT ;  /* 0x000000010600788c */ /* 0x000fd6000bf05270 */
[----:B------:R-:W-:Y:S02]  /*0e60*/  @UP0 ULDC.64 UR10, c[0x0][0xc70] ;  /* 0x00031c00000a0ab9 */ /* 0x000fe40000000a00 */
[----:B------:R-:W-:-:S04]  /*0e70*/  UIMAD.WIDE.U32 UR4, UR7, UR10, URZ ;  /* 0x0000000a070472a5 */ /* 0x000fc8000f8e003f */
[----:B------:R-:W-:-:S04]  /*0e80*/  @UP0 USHF.R.U32.HI UR8, URZ, UR11, UR5 ;  /* 0x0000000b3f080299 */ /* 0x000fc80008011605 */
[----:B------:R-:W-:Y:S01]  /*0e90*/  UIMAD UR4, UR8, UR6, URZ ;  /* 0x00000006080472a4 */ /* 0x000fe2000f8e023f */
[----:B------:R-:W-:Y:S11]  /*0ea0*/  BRA `(.L_x_973) ;  /* 0x00000000001c7947 */ /* 0x000ff60003800000 */
.L_x_972:
[----:B------:R-:W-:Y:S01]  /*0eb0*/  ULDC UR6, c[0x0][0xc54] ;  /* 0x0003150000067ab9 */ /* 0x000fe20000000800 */
[----:B------:R-:W-:Y:S01]  /*0ec0*/  UMOV UR8, UR7 ;  /* 0x0000000700087c82 */ /* 0x000fe20008000000 */
[----:B------:R-:W-:-:S11]  /*0ed0*/  UISETP.NE.AND UP0, UPT, UR6, 0x1, UPT ;  /* 0x000000010600788c */ /* 0x000fd6000bf05270 */
[----:B------:R-:W-:Y:S02]  /*0ee0*/  @UP0 ULDC.64 UR10, c[0x0][0xc58] ;  /* 0x00031600000a0ab9 */ /* 0x000fe40000000a00 */
[----:B------:R-:W-:-:S04]  /*0ef0*/  UIMAD.WIDE.U32 UR4, UR7, UR10, URZ ;  /* 0x0000000a070472a5 */ /* 0x000fc8000f8e003f */
[----:B------:R-:W-:-:S04]  /*0f00*/  @UP0 USHF.R.U32.HI UR8, URZ, UR11, UR5 ;  /* 0x0000000b3f080299 */ /* 0x000fc80008011605 */
[----:B------:R-:W-:-:S12]  /*0f10*/  UIMAD UR4, UR8, UR6, URZ ;  /* 0x00000006080472a4 */ /* 0x000fd8000f8e023f */
.L_x_973:
[----:B------:R-:W-:Y:S01]  /*0f20*/  ULDC UR42, c[0x0][0xc48] ;  /* 0x00031200002a7ab9 */ /* 0x000fe20000000800 */
[----:B------:R-:W-:Y:S01]  /*0f30*/  UIADD3 UR6, UR7, -UR4, URZ ;  /* 0x8000000407067290 */ /* 0x000fe2000fffe03f */
[----:B------:R-:W-:Y:S01]  /*0f40*/  IMAD.MOV.U32 R3, RZ, RZ, 0x3f800000 ;  /* 0x3f800000ff037424 */ /* 0x000fe200078e00ff */
[----:B------:R-:W-:Y:S01]  /*0f50*/  UISETP.NE.AND UP2, UPT, UR42, 0x1, UPT ;  /* 0x000000012a00788c */ /* 0x000fe2000bf45270 */
[----:B------:R-:W-:Y:S01]  /*0f60*/  IMAD.MOV.U32 R0, RZ, RZ, 0x3f800000 ;  /* 0x3f800000ff007424 */ /* 0x000fe200078e00ff */
[----:B------:R-:W-:Y:S01]  /*0f70*/  ULDC.64 UR4, c[0x0][0x990] ;  /* 0x0002640000047ab9 */ /* 0x000fe20000000a00 */
[----:B------:R-:W-:Y:S01]  /*0f80*/  ULDC UR18, c[0x0][0xc54] ;  /* 0x0003150000127ab9 */ /* 0x000fe20000000800 */
[----:B------:R-:W-:Y:S01]  /*0f90*/  UISETP.NE.U32.AND UP0, UPT, UR4, URZ, UPT ;  /* 0x0000003f0400728c */ /* 0x000fe2000bf05070 */
[----:B------:R-:W0:Y:S01]  /*0fa0*/  LDC R8, c[0x0][0x448] ;  /* 0x00011200ff087b82 */ /* 0x000e220000000800 */
[----:B------:R-:W-:Y:S02]  /*0fb0*/  UIMAD UR18, UR9, UR18, UR6 ;  /* 0x00000012091272a4 */ /* 0x000fe4000f8e0206 */
[----:B------:R-:W-:Y:S01]  /*0fc0*/  UISETP.NE.AND.EX UP0, UPT, UR5, URZ, UPT, UP0 ;  /* 0x0000003f0500728c */ /* 0x000fe2000bf05300 */
[----:B------:R-:W-:-:S02]  /*0fd0*/  ULDC.64 UR6, c[0x0][0x998] ;  /* 0x0002660000067ab9 */ /* 0x000fc40000000a00 */
[----:B------:R-:W-:Y:S01]  /*0fe0*/  @UP2 ULDC UR10, c[0x0][0xc4c] ;  /* 0x00031300000a2ab9 */ /* 0x000fe20000000800 */
[----:B------:R-:W-:Y:S01]  /*0ff0*/  UISETP.NE.U32.AND UP1, UPT, UR6, URZ, UPT ;  /* 0x0000003f0600728c */ /* 0x000fe2000bf25070 */
[----:B------:R-:W1:Y:S01]  /*1000*/  LDC.64 R12, c[0x0][0x9e0] ;  /* 0x00027800ff0c7b82 */ /* 0x000e620000000a00 */
[----:B------:R-:W-:Y:S01]  /*1010*/  UIMAD.WIDE.U32 UR10, UR18, UR10, URZ ;  /* 0x0000000a120a72a5 */ /* 0x000fe2000f8e003f */
[----:B------:R-:W-:Y:S01]  /*1020*/  PLOP3.LUT P0, PT, PT, PT, UP0, 0x80, 0x0 ;  /* 0x000000000000781c */ /* 0x000fe20003f0f008 */
[----:B------:R-:W-:Y:S01]  /*1030*/  @UP2 ULDC UR9, c[0x0][0xc50] ;  /* 0x0003140000092ab9 */ /* 0x000fe20000000800 */
[----:B------:R-:W-:Y:S01]  /*1040*/  UISETP.NE.AND.EX UP1, UPT, UR7, URZ, UPT, UP1 ;  /* 0x0000003f0700728c */ /* 0x000fe2000bf25310 */
[----:B------:R-:W-:Y:S01]  /*1050*/  UMOV UR44, UR18 ;  /* 0x00000012002c7c82 */ /* 0x000fe20008000000 */
[----:B------:R-:W-:Y:S02]  /*1060*/  @UP2 USHF.R.U32.HI UR44, URZ, UR9, UR11 ;  /* 0x000000093f2c2299 */ /* 0x000fe4000801160b */
[----:B------:R-:W2:Y:S01]  /*1070*/  LDC R105, c[0x0][0x288] ;  /* 0x0000a200ff697b82 */ /* 0x000ea20000000800 */
[----:B------:R-:W-:Y:S01]  /*1080*/  @UP0 ULDC.64 UR10, c[0x0][0x9a8] ;  /* 0x00026a00000a0ab9 */ /* 0x000fe20000000a00 */
[----:B------:R-:W-:Y:S01]  /*1090*/  @UP0 USHF.R.S32.HI UR9, URZ, 0x1f, UR44 ;  /* 0x0000001f3f090899 */ /* 0x000fe2000801142c */
[----:B------:R-:W-:Y:S01]  /*10a0*/  PLOP3.LUT P1, PT, PT, PT, UP1, 0x80, 0x0 ;  /* 0x000000000000781c */ /* 0x000fe20003f2f018 */
[----:B------:R-:W-:-:S02]  /*10b0*/  @UP0 UIMAD.WIDE.U32 UR12, UR44, UR10, URZ ;  /* 0x0000000a2c0c02a5 */ /* 0x000fc4000f8e003f */
[----:B------:R-:W-:Y:S02]  /*10c0*/  @UP0 UIMAD UR9, UR9, UR10, URZ ;  /* 0x0000000a090902a4 */ /* 0x000fe4000f8e023f */
[----:B------:R-:W3:Y:S01]  /*10d0*/  LDC R9, c[0x0][0x2f0] ;  /* 0x0000bc00ff097b82 */ /* 0x000ee20000000800 */
[----:B------:R-:W-:Y:S02]  /*10e0*/  @UP1 USHF.R.S32.HI UR10, URZ, 0x1f, UR44 ;  /* 0x0000001f3f0a1899 */ /* 0x000fe4000801142c */
[----:B------:R-:W-:Y:S01]  /*10f0*/  UIADD3 UR15, -UR44, URZ, URZ ;  /* 0x0000003f2c0f7290 */ /* 0x000fe2000fffe13f */
[----:B------:R-:W-:Y:S01]  /*1100*/  @UP1 ULDC.64 UR16, c[0x0][0x9b8] ;  /* 0x00026e0000101ab9 */ /* 0x000fe20000000a00 */
[----:B------:R-:W-:Y:S02]  /*1110*/  @UP0 UIMAD UR14, UR44, UR11, UR9 ;  /* 0x0000000b2c0e02a4 */ /* 0x000fe4000f8e0209 */
[----:B------:R-:W-:Y:S02]  /*1120*/  @UP1 UIMAD UR9, UR10, UR16, URZ ;  /* 0x000000100a0912a4 */ /* 0x000fe4000f8e023f */
[----:B------:R-:W-:-:S02]  /*1130*/  UIMAD UR42, UR42, UR15, UR18 ;  /* 0x0000000f2a2a72a4 */ /* 0x000fc4000f8e0212 */
[----:B------:R-:W-:Y:S02]  /*1140*/  @UP1 UIMAD UR15, UR44, UR17, UR9 ;  /* 0x000000112c0f12a4 */ /* 0x000fe4000f8e0209 */
[----:B------:R-:W-:Y:S02]  /*1150*/  @UP0 USHF.R.S32.HI UR9, URZ, 0x1f, UR42 ;  /* 0x0000001f3f090899 */ /* 0x000fe4000801142a */
[----:B------:R-:W-:Y:S02]  /*1160*/  @UP1 UIMAD.WIDE.U32 UR10, UR44, UR16, URZ ;  /* 0x000000102c0a12a5 */ /* 0x000fe4000f8e003f */
[----:B------:R-:W-:Y:S01]  /*1170*/  @UP1 USHF.R.S32.HI UR20, URZ, 0x1f, UR42 ;  /* 0x0000001f3f141899 */ /* 0x000fe2000801142a */
[----:B------:R-:W-:Y:S01]  /*1180*/  @UP0 ULDC.64 UR16, c[0x0][0x9b0] ;  /* 0x00026c0000100ab9 */ /* 0x000fe20000000a00 */
[----:B------:R-:W-:Y:S01]  /*1190*/  @UP1 ULDC.64 UR18, c[0x0][0x9c0] ;  /* 0x0002700000121ab9 */ /* 0x000fe20000000a00 */
[----:B------:R-:W-:Y:S02]  /*11a0*/  @UP0 UIADD3 UR13, UR13, UR14, URZ ;  /* 0x0000000e0d0d0290 */ /* 0x000fe4000fffe03f */
[----:B------:R-:W-:-:S02]  /*11b0*/  @UP0 UIMAD UR9, UR9, UR16, URZ ;  /* 0x00000010090902a4 */ /* 0x000fc4000f8e023f */
[----:B------:R-:W-:Y:S02]  /*11c0*/  @UP1 UIADD3 UR11, UR11, UR15, URZ ;  /* 0x0000000f0b0b1290 */ /* 0x000fe4000fffe03f */
[----:B------:R-:W-:Y:S02]  /*11d0*/  @UP1 UIMAD UR14, UR20, UR18, URZ ;  /* 0x00000012140e12a4 */ /* 0x000fe4000f8e023f */
        /* <DEDUP_REMOVED lines=12> */
[----:B------:R-:W-:Y:S01]  /*12a0*/  ULOP3.LUT UR8, UR8, 0x1ffffff, URZ, 0x3c, !UPT ;  /* 0x01ffffff08087892 */ /* 0x000fe2000f8e3c3f */
[----:B------:R-:W-:Y:S01]  /*12b0*/  IMAD.U32 R5, RZ, RZ, UR5 ;  /* 0x00000005ff057e24 */ /* 0x000fe2000f8e00ff */
[----:B------:R-:W-:Y:S01]  /*12c0*/  ULDC UR4, c[0x0][0xc3c] ;  /* 0x00030f0000047ab9 */ /* 0x000fe20000000800 */
[----:B------:R-:W-:Y:S01]  /*12d0*/  IMAD.U32 R7, RZ, RZ, UR7 ;  /* 0x00000007ff077e24 */ /* 0x000fe2000f8e00ff */
[----:B------:R-:W-:Y:S02]  /*12e0*/  ULDC UR5, c[0x0][0x988] ;  /* 0x0002620000057ab9 */ /* 0x000fe40000000800 */
[----:B------:R2:W4:Y:S01]  /*12f0*/  @P0 LDG.E R3, desc[UR50][R4.64] ;  /* 0x0000003204030981 */ /* 0x000522000c1e1900 */
[----:B------:R-:W-:Y:S01]  /*1300*/  UIADD3 UR4, UR8, UR4, URZ ;  /* 0x0000000408047290 */ /* 0x000fe2000fffe03f */
[----:B------:R-:W-:Y:S02]  /*1310*/  ULDC.64 UR6, c[0x0][0x418] ;  /* 0x0001060000067ab9 */ /* 0x000fe40000000a00 */
[----:B------:R-:W4:Y:S01]  /*1320*/  @P1 LDG.E R0, desc[UR50][R6.64] ;  /* 0x0000003206001981 */ /* 0x000f22000c1e1900 */
[----:B0-----:R-:W-:Y:S01]  /*1330*/  ISETP.NE.AND P1, PT, R8, 0x1, PT ;  /* 0x000000010800780c */ /* 0x001fe20003f25270 */
[----:B------:R-:W-:Y:S01]  /*1340*/  USHF.L.U32 UR36, UR4, 0x7, URZ ;  /* 0x0000000704247899 */ /* 0x000fe2000800063f */
[----:B------:R-:W0:Y:S01]  /*1350*/  LDC R8, c[0x0][0x424] ;  /* 0x00010900ff087b82 */ /* 0x000e220000000800 */
[----:B------:R-:W-:-:S02]  /*1360*/  ISETP.NE.U32.AND P0, PT, RZ, UR6, PT ;  /* 0x00000006ff007c0c */ /* 0x000fc4000bf05070 */
[----:B------:R-:W-:Y:S01]  /*1370*/  UIADD3 UR4, UR36, 0x7f, URZ ;  /* 0x0000007f24047890 */ /* 0x000fe2000fffe03f */
[----:B-1----:R-:W-:Y:S02]  /*1380*/  ISETP.GE.AND P2, PT, R13, 0x1, PT ;  /* 0x000000010d00780c */ /* 0x002fe40003f46270 */
[----:B------:R-:W-:Y:S02]  /*1390*/  ISETP.NE.AND.EX P0, PT, RZ, UR7, PT, P0 ;  /* 0x00000007ff007c0c */ /* 0x000fe4000bf05300 */
[----:B--2---:R-:W-:-:S03]  /*13a0*/  IADD3 R5, -R105, 0x1, RZ ;  /* 0x0000000169057810 */ /* 0x004fc60007ffe1ff */
[----:B------:R-:W1:Y:S08]  /*13b0*/  @P1 LDC R10, c[0x0][0x44c] ;  /* 0x00011300ff0a1b82 */ /* 0x000e700000000800 */
[----:B------:R-:W2:Y:S01]  /*13c0*/  @P1 LDC R11, c[0x0][0x450] ;  /* 0x00011400ff0b1b82 */ /* 0x000ea20000000800 */
[----:B-1----:R-:W-:-:S04]  /*13d0*/  @P1 IMAD.HI.U32 R4, R10, UR4, RZ ;  /* 0x000000040a041c27 */ /* 0x002fc8000f8e00ff */
[----:B----4-:R-:W-:Y:S01]  /*13e0*/  FMUL.FTZ R0, R3, R0 ;  /* 0x0000000003007220 */ /* 0x010fe20000410000 */
[----:B------:R-:W-:Y:S01]  /*13f0*/  IMAD.U32 R3, RZ, RZ, UR4 ;  /* 0x00000004ff037e24 */ /* 0x000fe2000f8e00ff */
[----:B--2---:R-:W-:Y:S02]  /*1400*/  @P1 SHF.R.U32.HI R3, RZ, R11, R4 ;  /* 0x0000000bff031219 */ /* 0x004fe40000011604 */
[----:B------:R-:W-:Y:S01]  /*1410*/  FMUL.FTZ R6, R0, UR5 ;  /* 0x0000000500067c20 */ /* 0x000fe20008410000 */
[----:B0-----:R-:W-:-:S04]  /*1420*/  SEL R0, R8, 0x1, P0 ;  /* 0x0000000108007807 */ /* 0x001fc80000000000 */
[----:B------:R-:W-:Y:S01]  /*1430*/  R2UR UR37, R6 ;  /* 0x00000000062572ca */ /* 0x000fe200000e0000 */
[CC--:B---3--:R-:W-:Y:S02]  /*1440*/  IMAD R6, R0.reuse, R9.reuse, R5 ;  /* 0x0000000900067224 */ /* 0x0c8fe400078e0205 */
[----:B------:R-:W-:Y:S02]  /*1450*/  IMAD R17, R0, R9, RZ ;  /* 0x0000000900117224 */ /* 0x000fe400078e02ff */
[----:B------:R-:W-:-:S04]  /*1460*/  IMAD.IADD R5, R6, 0x1, R3 ;  /* 0x0000000106057824 */ /* 0x000fc800078e0203 */
[----:B------:R-:W-:Y:S01]  /*1470*/  IMAD.IADD R3, R5, 0x1, R12 ;  /* 0x0000000105037824 */ /* 0x000fe200078e020c */
[----:B------:R-:W-:Y:S06]  /*1480*/  @!P2 BRA `(.L_x_974) ;  /* 0x000000000040a947 */ /* 0x000fec0003800000 */
[C---:B------:R-:W-:Y:S01]  /*1490*/  ISETP.GT.AND P0, PT, R5.reuse, RZ, PT ;  /* 0x000000ff0500720c */ /* 0x040fe20003f04270 */
[----:B------:R-:W-:-:S12]  /*14a0*/  VIADD R4, R5, 0xffffffff ;  /* 0xffffffff05047836 */ /* 0x000fd80000000000 */
[----:B------:R-:W-:Y:S05]  /*14b0*/  @P0 BRA `(.L_x_975) ;  /* 0x00000000001c0947 */ /* 0x000fea0003800000 */
[----:B------:R-:W-:Y:S01]  /*14c0*/  ISETP.NE.AND P0, PT, R13, 0x1, PT ;  /* 0x000000010d00780c */ /* 0x000fe20003f05270 */
[----:B------:R-:W-:-:S12]  /*14d0*/  IMAD.MOV R5, RZ, RZ, -R5 ;  /* 0x000000ffff057224 */ /* 0x000fd800078e0a05 */
[----:B------:R-:W0:Y:S02]  /*14e0*/  @P0 LDC.64 R6, c[0x0][0x9e8] ;  /* 0x00027a00ff060b82 */ /* 0x000e240000000a00 */
[----:B0-----:R-:W-:-:S05]  /*14f0*/  @P0 IMAD.HI.U32 R4, R5, R6, RZ ;  /* 0x0000000605040227 */ /* 0x001fca00078e00ff */
[----:B------:R-:W-:-:S04]  /*1500*/  @P0 SHF.R.U32.HI R5, RZ, R7, R4 ;  /* 0x00000007ff050219 */ /* 0x000fc80000011604 */
[----:B------:R-:W-:Y:S01]  /*1510*/  LOP3.LUT R4, RZ, R5, RZ, 0x33, !PT ;  /* 0x00000005ff047212 */ /* 0x000fe200078e33ff */
[----:B------:R-:W-:Y:S06]  /*1520*/  BRA `(.L_x_976) ;  /* 0x0000000000107947 */ /* 0x000fec0003800000 */
.L_x_975:
[----:B------:R-:W-:-:S13]  /*1530*/  ISETP.NE.AND P0, PT, R13, 0x1, PT ;  /* 0x000000010d00780c */ /* 0x000fda0003f05270 */
[----:B------:R-:W0:Y:S02]  /*1540*/  @P0 LDC.64 R6, c[0x0][0x9e8] ;  /* 0x00027a00ff060b82 */ /* 0x000e240000000a00 */
[----:B0-----:R-:W-:-:S05]  /*1550*/  @P0 IMAD.HI.U32 R6, R4, R6, RZ ;  /* 0x0000000604060227 */ /* 0x001fca00078e00ff */
[----:B------:R-:W-:-:S07]  /*1560*/  @P0 SHF.R.U32.HI R4, RZ, R7, R6 ;  /* 0x00000007ff040219 */ /* 0x000fce0000011606 */
.L_x_976:
[----:B------:R-:W-:-:S05]  /*1570*/  IMAD R4, R4, R13, R13 ;  /* 0x0000000d04047224 */ /* 0x000fca00078e020d */
[----:B------:R-:W-:-:S07]  /*1580*/  VIMNMX R3, R3, R4, PT ;  /* 0x0000000403037248 */ /* 0x000fce0003fe0100 */
.L_x_974:
[----:B------:R-:W0:Y:S01]  /*1590*/  @P1 LDC R5, c[0x0][0x44c] ;  /* 0x00011300ff051b82 */ /* 0x000e220000000800 */
[----:B------:R-:W-:Y:S01]  /*15a0*/  IMAD.U32 R4, RZ, RZ, UR36 ;  /* 0x00000024ff047e24 */ /* 0x000fe2000f8e00ff */
[----:B------:R-:W-:Y:S01]  /*15b0*/  ULDC UR4, c[0x0][0x9dc] ;  /* 0x0002770000047ab9 */ /* 0x000fe20000000800 */
[CC--:B------:R-:W-:Y:S02]  /*15c0*/  IMAD R105, R0.reuse, R9.reuse, -R105 ;  /* 0x0000000900697224 */ /* 0x0c0fe400078e0a69 */
[----:B------:R-:W-:Y:S02]  /*15d0*/  VIADD R3, R3, 0x9f ;  /* 0x0000009f03037836 */ /* 0x000fe40000000000 */
[----:B------:R-:W-:Y:S01]  /*15e0*/  IMAD R0, R0, R9, 0x9f ;  /* 0x0000009f00007424 */ /* 0x000fe200078e0209 */
[----:B------:R-:W1:Y:S03]  /*15f0*/  @P1 LDC R6, c[0x0][0x450] ;  /* 0x00011400ff061b82 */ /* 0x000e660000000800 */
[----:B------:R-:W-:-:S04]  /*1600*/  IMAD.HI R0, R0, 0x66666667, RZ ;  /* 0x6666666700007827 */ /* 0x000fc800078e02ff */
[----:B0-----:R-:W-:-:S05]  /*1610*/  @P1 IMAD.HI.U32 R5, R5, UR36, RZ ;  /* 0x0000002405051c27 */ /* 0x001fca000f8e00ff */
[----:B-1----:R-:W-:-:S05]  /*1620*/  @P1 SHF.R.U32.HI R4, RZ, R6, R5 ;  /* 0x00000006ff041219 */ /* 0x002fca0000011605 */
[----:B------:R-:W-:Y:S02]  /*1630*/  IMAD.IADD R6, R105, 0x1, R4 ;  /* 0x0000000169067824 */ /* 0x000fe400078e0204 */
[----:B------:R-:W-:Y:S01]  /*1640*/  IMAD.HI R4, R3, 0x66666667, RZ ;  /* 0x6666666703047827 */ /* 0x000fe200078e02ff */
[----:B------:R-:W-:-:S03]  /*1650*/  SHF.R.U32.HI R3, RZ, 0x1f, R0 ;  /* 0x0000001fff037819 */ /* 0x000fc60000011600 */
[----:B------:R-:W-:Y:S01]  /*1660*/  VIADD R7, R6, -UR4 ;  /* 0x8000000406077c36 */ /* 0x000fe20008000000 */
[----:B------:R-:W-:Y:S02]  /*1670*/  SHF.R.U32.HI R5, RZ, 0x1f, R4 ;  /* 0x0000001fff057819 */ /* 0x000fe40000011604 */
[----:B------:R-:W-:Y:S02]  /*1680*/  LEA.HI.SX32 R3, R0, R3, 0x1a ;  /* 0x0000000300037211 */ /* 0x000fe400078fd2ff */
[----:B------:R-:W-:Y:S02]  /*1690*/  LEA.HI.SX32 R104, R4, R5, 0x1a ;  /* 0x0000000504687211 */ /* 0x000fe400078fd2ff */
[----:B------:R-:W-:Y:S02]  /*16a0*/  R2UR UR4, R7 ;  /* 0x00000000070472ca */ /* 0x000fe400000e0000 */
[----:B------:R-:W-:Y:S01]  /*16b0*/  VIMNMX R104, R3, R104, PT ;  /* 0x0000006803687248 */ /* 0x000fe20003fe0100 */
[----:B------:R-:W-:-:S12]  /*16c0*/  @!P2 BRA `(.L_x_977) ;  /* 0x000000000044a947 */ /* 0x000fd80003800000 */
[----:B------:R-:W-:-:S13]  /*16d0*/  ISETP.GT.AND P0, PT, R6, -0x1, PT ;  /* 0xffffffff0600780c */ /* 0x000fda0003f04270 */
[----:B------:R-:W-:Y:S05]  /*16e0*/  @P0 BRA `(.L_x_978) ;  /* 0x00000000001c0947 */ /* 0x000fea0003800000 */
[----:B------:R-:W-:Y:S02]  /*16f0*/  ISETP.NE.AND P0, PT, R13, 0x1, PT ;  /* 0x000000010d00780c */ /* 0x000fe40003f05270 */
[----:B------:R-:W-:-:S11]  /*1700*/  LOP3.LUT R3, RZ, R6, RZ, 0x33, !PT ;  /* 0x00000006ff037212 */ /* 0x000fd600078e33ff */
[----:B------:R-:W0:Y:S02]  /*1710*/  @P0 LDC.64 R4, c[0x0][0x9e8] ;  /* 0x00027a00ff040b82 */ /* 0x000e240000000a00 */
[----:B0-----:R-:W-:-:S05]  /*1720*/  @P0 IMAD.HI.U32 R0, R3, R4, RZ ;  /* 0x0000000403000227 */ /* 0x001fca00078e00ff */
[----:B------:R-:W-:-:S04]  /*1730*/  @P0 SHF.R.U32.HI R3, RZ, R5, R0 ;  /* 0x00000005ff030219 */ /* 0x000fc80000011600 */
[----:B------:R-:W-:Y:S01]  /*1740*/  LOP3.LUT R6, RZ, R3, RZ, 0x33, !PT ;  /* 0x00000003ff067212 */ /* 0x000fe200078e33ff */
[----:B------:R-:W-:Y:S06]  /*1750*/  BRA `(.L_x_979) ;  /* 0x0000000000107947 */ /* 0x000fec0003800000 */
.L_x_978:
[----:B------:R-:W-:-:S13]  /*1760*/  ISETP.NE.AND P0, PT, R13, 0x1, PT ;  /* 0x000000010d00780c */ /* 0x000fda0003f05270 */
[----:B------:R-:W0:Y:S02]  /*1770*/  @P0 LDC.64 R4, c[0x0][0x9e8] ;  /* 0x00027a00ff040b82 */ /* 0x000e240000000a00 */
[----:B0-----:R-:W-:-:S05]  /*1780*/  @P0 IMAD.HI.U32 R0, R6, R4, RZ ;  /* 0x0000000406000227 */ /* 0x001fca00078e00ff */
[----:B------:R-:W-:-:S07]  /*1790*/  @P0 SHF.R.U32.HI R6, RZ, R5, R0 ;  /* 0x00000005ff060219 */ /* 0x000fce0000011600 */
.L_x_979:
[----:B------:R-:W-:-:S05]  /*17a0*/  IMAD R6, R6, R13, RZ ;  /* 0x0000000d06067224 */ /* 0x000fca00078e02ff */
[----:B------:R-:W-:-:S13]  /*17b0*/  R2UR UR5, R6 ;  /* 0x00000000060572ca */ /* 0x000fda00000e0000 */
[----:B------:R-:W-:-:S04]  /*17c0*/  UISETP.LT.AND UP0, UPT, UR4, UR5, UPT ;  /* 0x000000050400728c */ /* 0x000fc8000bf01270 */
[----:B------:R-:W-:-:S12]  /*17d0*/  USEL UR4, UR4, UR5, !UP0 ;  /* 0x0000000504047287 */ /* 0x000fd8000c000000 */
.L_x_977:
[----:B------:R-:W-:Y:S01]  /*17e0*/  UIMAD.WIDE UR4, UR4, 0x66666667, URZ ;  /* 0x66666667040478a5 */ /* 0x000fe2000f8e023f */
[----:B------:R-:W-:Y:S02]  /*17f0*/  PLOP3.LUT P0, PT, PT, PT, PT, 0x80, 0x0 ;  /* 0x000000000000781c */ /* 0x000fe40003f0f070 */
[----:B------:R-:W-:Y:S02]  /*1800*/  CS2R R4, SRZ ;  /* 0x0000000000047805 */ /* 0x000fe4000001ff00 */
[----:B------:R-:W-:Y:S01]  /*1810*/  CS2R R118, SRZ ;  /* 0x0000000000767805 */ /* 0x000fe2000001ff00 */
[----:B------:R-:W-:Y:S01]  /*1820*/  USHF.R.U32.HI UR4, URZ, 0x1f, UR5 ;  /* 0x0000001f3f047899 */ /* 0x000fe20008011605 */
[----:B------:R-:W-:Y:S02]  /*1830*/  CS2R R6, SRZ ;  /* 0x0000000000067805 */ /* 0x000fe4000001ff00 */
[----:B------:R-:W-:Y:S02]  /*1840*/  CS2R R116, SRZ ;  /* 0x0000000000747805 */ /* 0x000fe4000001ff00 */
[----:B------:R-:W-:Y:S01]  /*1850*/  CS2R R8, SRZ ;  /* 0x0000000000087805 */ /* 0x000fe2000001ff00 */
[----:B------:R-:W-:Y:S01]  /*1860*/  ULEA.HI.SX32 UR4, UR5, UR4, 0x1a ;  /* 0x0000000405047291 */ /* 0x000fe2000f8fd23f */
[----:B------:R-:W-:-:S02]  /*1870*/  CS2R R110, SRZ ;  /* 0x00000000006e7805 */ /* 0x000fc4000001ff00 */
[----:B------:R-:W-:Y:S02]  /*1880*/  CS2R R10, SRZ ;  /* 0x00000000000a7805 */ /* 0x000fe4000001ff00 */
[----:B------:R-:W-:Y:S01]  /*1890*/  CS2R R108, SRZ ;  /* 0x00000000006c7805 */ /* 0x000fe2000001ff00 */
[----:B------:R-:W-:Y:S01]  /*18a0*/  UISETP.LT.AND UP0, UPT, URZ, UR4, UPT ;  /* 0x000000043f00728c */ /* 0x000fe2000bf01270 */
[----:B------:R-:W-:Y:S02]  /*18b0*/  CS2R R12, SRZ ;  /* 0x00000000000c7805 */ /* 0x000fe4000001ff00 */
[----:B------:R-:W-:Y:S02]  /*18c0*/  CS2R R102, SRZ ;  /* 0x0000000000667805 */ /* 0x000fe4000001ff00 */
[----:B------:R-:W-:Y:S01]  /*18d0*/  CS2R R14, SRZ ;  /* 0x00000000000e7805 */ /* 0x000fe2000001ff00 */
[----:B------:R-:W-:Y:S01]  /*18e0*/  USEL UR39, URZ, UR4, !UP0 ;  /* 0x000000043f277287 */ /* 0x000fe2000c000000 */
[----:B------:R-:W-:-:S02]  /*18f0*/  CS2R R100, SRZ ;  /* 0x0000000000647805 */ /* 0x000fc4000001ff00 */
[----:B------:R-:W-:Y:S02]  /*1900*/  CS2R R20, SRZ ;  /* 0x0000000000147805 */ /* 0x000fe4000001ff00 */
[----:B------:R-:W-:Y:S02]  /*1910*/  CS2R R94, SRZ ;  /* 0x00000000005e7805 */ /* 0x000fe4000001ff00 */
[----:B------:R-:W-:Y:S02]  /*1920*/  CS2R R24, SRZ ;  /* 0x0000000000187805 */ /* 0x000fe4000001ff00 */
[----:B------:R-:W-:Y:S02]  /*1930*/  CS2R R92, SRZ ;  /* 0x00000000005c7805 */ /* 0x000fe4000001ff00 */
[----:B------:R-:W-:Y:S02]  /*1940*/  ISETP.GT.AND P1, PT, R104, UR39, PT ;  /* 0x0000002768007c0c */ /* 0x000fe4000bf24270 */
        /* <DEDUP_REMOVED lines=33> */
[----:B------:R-:W-:Y:S06]  /*1b60*/  @!P1 BRA `(.L_x_980) ;  /* 0x0000011c002c9947 */ /* 0x000fec0003800000 */
[----:B------:R-:W-:Y:S01]  /*1b70*/  SHF.R.S32.HI R3, RZ, 0x1f, R224 ;  /* 0x0000001fff037819 */ /* 0x000fe200000114e0 */
[----:B------:R-:W0:Y:S01]  /*1b80*/  S2UR UR40, SR_CgaCtaId ;  /* 0x00000000002879c3 */ /* 0x000e220000008800 */
[----:B------:R-:W-:Y:S02]  /*1b90*/  UMOV UR41, 0x400 ;  /* 0x0000040000297882 */ /* 0x000fe40000000000 */
[----:B------:R-:W-:-:S04]  /*1ba0*/  LEA.HI R3, R3, R224, RZ, 0x7 ;  /* 0x000000e003037211 */ /* 0x000fc800078f38ff */
[----:B------:R-:W-:-:S06]  /*1bb0*/  SHF.R.S32.HI R3, RZ, 0x7, R3 ;  /* 0x00000007ff037819 */ /* 0x000fcc0000011403 */
[----:B------:R-:W1:Y:S01]  /*1bc0*/  SHFL.IDX PT, R3, R3, RZ, 0x1f ;  /* 0x00001fff03037589 */ /* 0x000e6200000e0000 */
[----:B0-----:R-:W-:-:S04]  /*1bd0*/  ULEA UR41, UR40, UR41, 0x18 ;  /* 0x0000002928297291 */ /* 0x001fc8000f8ec03f */
[----:B------:R-:W-:-:S04]  /*1be0*/  UIADD3 UR5, UR41, 0x1e200, URZ ;  /* 0x0001e20029057890 */ /* 0x000fc8000fffe03f */
[----:B------:R-:W-:Y:S01]  /*1bf0*/  ULOP3.LUT UP0, URZ, UR5, 0x9f, URZ, 0xc0, !UPT ;  /* 0x0000009f053f7892 */ /* 0x000fe2000f80c03f */
[----:B-1----:R-:W-:-:S05]  /*1c00*/  R2UR UR43, R3 ;  /* 0x00000000032b72ca */ /* 0x002fca00000e0000 */
[----:B------:R-:W-:-:S08]  /*1c10*/  PLOP3.LUT P0, PT, PT, PT, UP0, 0x80, 0x0 ;  /* 0x000000000000781c */ /* 0x000fd00003f0f008 */
[----:B------:R-:W-:-:S04]  /*1c20*/  ULEA.HI UR4, UR43, UR43, URZ, 0x1 ;  /* 0x0000002b2b047291 */ /* 0x000fc8000f8f083f */
        /* <DEDUP_REMOVED lines=22> */
.L_x_981:
[----:B------:R-:W-:Y:S01]  /*1d90*/  ULEA.HI UR4, UR46, UR46, URZ, 0x1 ;  /* 0x0000002e2e047291 */ /* 0x000fe2000f8f083f */
[----:B------:R-:W-:-:S03]  /*1da0*/  IMAD.U32 R3, RZ, RZ, UR47 ;  /* 0x0000002fff037e24 */ /* 0x000fc6000f8e00ff */
[----:B------:R-:W-:Y:S02]  /*1db0*/  ULOP3.LUT UR4, UR4, 0xfffffffe, URZ, 0xc0, !UPT ;  /* 0xfffffffe04047892 */ /* 0x000fe4000f8ec03f */
[----:B------:R-:W-:Y:S02]  /*1dc0*/  ISETP.NE.AND P0, PT, R3, 0x3, PT ;  /* 0x000000030300780c */ /* 0x000fe40003f05270 */
[----:B------:R-:W-:-:S06]  /*1dd0*/  UIADD3 UR4, UR46, -UR4, URZ ;  /* 0x800000042e047290 */ /* 0x000fcc000fffe03f */
[----:B------:R-:W-:-:S05]  /*1de0*/  IMAD.U32 R0, RZ, RZ, UR4 ;  /* 0x00000004ff007e24 */ /* 0x000fca000f8e00ff */
[----:B------:R-:W-:-:S04]  /*1df0*/  SHF.L.U32 R0, R0, 0x1f, RZ ;  /* 0x0000001f00007819 */ /* 0x000fc800000006ff */
[----:B------:R-:W0:Y:S02]  /*1e00*/  SYNCS.PHASECHK.TRANS64.TRYWAIT P1, [UR41+0x33400], R0 ;  /* 0x03340000ff0075a7 */ /* 0x000e240008020169 */
[----:B0-----:R-:W-:Y:S05]  /*1e10*/  @!P1 BRA `(.L_x_982) ;  /* 0x0000018c00e89947 */ /* 0x001fea0003800000 */
.L_x_1161:
[----:B------:R-:W-:Y:S05]  /*1e20*/  @!P0 BRA `(.L_x_983) ;  /* 0x0000000000048947 */ /* 0x000fea0003800000 */
[----:B------:R-:W-:Y:S01]  /*1e30*/  BPT.TRAP 0x1 ;  /* 0x000000040000795c */ /* 0x000fe20000300000 */
.L_x_983:
[----:B0-----:R-:W-:Y:S02]  /*1e40*/  IMAD.U32 R3, RZ, RZ, UR49 ;  /* 0x00000031ff037e24 */ /* 0x001fe4000f8e00ff */
[----:B------:R-:W-:-:S03]  /*1e50*/  IMAD.U32 R0, RZ, RZ, UR45 ;  /* 0x0000002dff007e24 */ /* 0x000fc6000f8e00ff */
[----:B------:R-:W-:Y:S02]  /*1e60*/  LEA R3, R3, UR41, 0x3 ;  /* 0x0000002903037c11 */ /* 0x000fe4000f8e18ff */
[----:B------:R-:W-:-:S04]  /*1e70*/  SHF.L.U32 R0, R0, 0x1f, RZ ;  /* 0x0000001f00007819 */ /* 0x000fc800000006ff */
[----:B------:R0:W1:Y:S01]  /*1e80*/  SYNCS.PHASECHK.TRANS64.TRYWAIT P1, [R3+URZ+0x33430], R0 ;  /* 0x03343000030075a7 */ /* 0x000062000802017f */
[----:B------:R-:W-:Y:S05]  /*1e90*/  @!P0 BRA `(.L_x_984) ;  /* 0x0000000000048947 */ /* 0x000fea0003800000 */
[----:B------:R-:W-:Y:S01]  /*1ea0*/  BPT.TRAP 0x1 ;  /* 0x000000040000795c */ /* 0x000fe20000300000 */
.L_x_984:
[----:B------:R-:W2:Y:S01]  /*1eb0*/  S2R R4, SR_TID.X ;  /* 0x0000000000047919 */ /* 0x000ea20000002100 */
[----:B------:R-:W-:Y:S02]  /*1ec0*/  LOP3.LUT R2, R2, 0xfffffff7, RZ, 0xc0, !PT ;  /* 0xfffffff702027812 */ /* 0x000fe400078ec0ff */
[----:B--2---:R-:W-:-:S13]  /*1ed0*/  LOP3.LUT P2, RZ, R4, 0x7f, RZ, 0xc0, !PT ;  /* 0x0000007f04ff7812 */ /* 0x004fda000784c0ff */
[----:B------:R-:W-:Y:S01]  /*1ee0*/  @P2 LOP3.LUT R2, R2, 0x8, RZ, 0xfc, !PT ;  /* 0x0000000802022812 */ /* 0x000fe200078efcff */
[----:B-1----:R-:W-:Y:S06]  /*1ef0*/  @P1 BRA `(.L_x_985) ;  /* 0x0000000000081947 */ /* 0x002fec0003800000 */
[----:B------:R-:W1:Y:S02]  /*1f00*/  SYNCS.PHASECHK.TRANS64.TRYWAIT P1, [R3+URZ+0x33430], R0 ;  /* 0x03343000030075a7 */ /* 0x000e64000802017f */
[----:B-1----:R-:W-:Y:S05]  /*1f10*/  @!P1 BRA `(.L_x_986) ;  /* 0x0000018c00c09947 */ /* 0x002fea0003800000 */
.L_x_985:
[----:B------:R-:W-:Y:S05]  /*1f20*/  WARPSYNC.ALL ;  /* 0x0000000000007948 */ /* 0x000fea0003800000 */
[----:B------:R-:W-:Y:S01]  /*1f30*/  UIADD3 UR4, UR41, 0x24200, URZ ;  /* 0x0002420029047890 */ /* 0x000fe2000fffe03f */
[----:B------:R-:W-:Y:S01]  /*1f40*/  WARPGROUP.ARRIVE ;  /* 0x00000000000079c5 */ /* 0x000fe20000000000 */
[----:B------:R-:W-:-:S05]  /*1f50*/  ULOP3.LUT UR20, UR52, 0x10000, URZ, 0xfc, !UPT ;  /* 0x0001000034147892 */ /* 0x000fca000f8efc3f */
[----:B------:R-:W2:Y:S01]  /*1f60*/  S2R R6, SR_TID.X ;  /* 0x0000000000067919 */ /* 0x000ea20000002100 */
[----:B------:R-:W-:Y:S01]  /*1f70*/  USHF.R.U32.HI UR4, URZ, 0x4, UR4 ;  /* 0x000000043f047899 */ /* 0x000fe20008011604 */
[----:B01----:R-:W-:Y:S01]  /*1f80*/  VIADD R0, R19, UR36 ;  /* 0x0000002413007c36 */ /* 0x003fe20008000000 */
[----:B------:R-:W-:Y:S01]  /*1f90*/  UMOV UR25, 0x80000020 ;  /* 0x8000002000197882 */ /* 0x000fe20000000000 */
[----:B------:R-:W-:Y:S01]  /*1fa0*/  UMOV UR27, 0x80000020 ;  /* 0x80000020001b7882 */ /* 0x000fe20000000000 */
[----:B------:R-:W-:Y:S01]  /*1fb0*/  ULOP3.LUT UR4, UR4, 0x3fff, URZ, 0xc0, !UPT ;  /* 0x00003fff04047892 */ /* 0x000fe2000f8ec03f */
[----:B------:R-:W0:Y:S01]  /*1fc0*/  LDC R7, c[0x0][0x288] ;  /* 0x0000a200ff077b82 */ /* 0x000e220000000800 */
[----:B------:R-:W-:Y:S01]  /*1fd0*/  UMOV UR24, UR20 ;  /* 0x0000001400187c82 */ /* 0x000fe20008000000 */
[----:B------:R-:W-:Y:S01]  /*1fe0*/  UMOV UR7, 0x80000020 ;  /* 0x8000002000077882 */ /* 0x000fe20000000000 */
[----:B------:R-:W-:Y:S01]  /*1ff0*/  ULOP3.LUT UR48, UR4, 0x10000, URZ, 0xfc, !UPT ;  /* 0x0001000004307892 */ /* 0x000fe2000f8efc3f */
[----:B------:R-:W-:Y:S01]  /*2000*/  IMAD.MOV.U32 R5, RZ, RZ, R0 ;  /* 0x000000ffff057224 */ /* 0x000fe200078e0000 */
[----:B------:R-:W-:Y:S01]  /*2010*/  UMOV UR11, 0x80000020 ;  /* 0x80000020000b7882 */ /* 0x000fe20000000000 */
[----:B------:R-:W-:Y:S01]  /*2020*/  UIADD3 UR12, UR20, 0x202, URZ ;  /* 0x00000202140c7890 */ /* 0x000fe2000fffe03f */
[----:B------:R-:W-:Y:S01]  /*2030*/  IMAD.MOV.U32 R9, RZ, RZ, -0xa0 ;  /* 0xffffff60ff097424 */ /* 0x000fe200078e00ff */
[----:B------:R-:W-:Y:S01]  /*2040*/  UIMAD UR28, UR49, 0x780, UR48 ;  /* 0x00000780311c78a4 */ /* 0x000fe2000f8e0230 */
[----:B------:R-:W-:Y:S01]  /*2050*/  UMOV UR13, 0x80000020 ;  /* 0x80000020000d7882 */ /* 0x000fe20000000000 */
[----:B------:R-:W-:-:S02]  /*2060*/  UMOV UR15, 0x80000020 ;  /* 0x80000020000f7882 */ /* 0x000fc40000000000 */
[----:B------:R-:W-:Y:S01]  /*2070*/  UIADD3 UR4, UR28, 0x80, URZ ;  /* 0x000000801c047890 */ /* 0x000fe2000fffe03f */
[----:B------:R-:W-:Y:S01]  /*2080*/  IMAD R9, R104, R9, 0xa1 ;  /* 0x000000a168097424 */ /* 0x000fe200078e0209 */
[----:B------:R-:W-:Y:S02]  /*2090*/  UIADD3 UR5, UR28, 0x100, URZ ;  /* 0x000001001c057890 */ /* 0x000fe4000fffe03f */
[----:B------:R-:W-:Y:S01]  /*20a0*/  UMOV UR26, UR28 ;  /* 0x0000001c001a7c82 */ /* 0x000fe20008000000 */
[----:B------:R-:W-:Y:S01]  /*20b0*/  UIADD3 UR6, UR28, 0x2, URZ ;  /* 0x000000021c067890 */ /* 0x000fe2000fffe03f */
[----:B------:R-:W-:Y:S01]  /*20c0*/  QGMMA.64x32x32.F32.E4M3.E4M3 R88, gdesc[UR24], RZ, !UPT, gsb0 ;  /* 0x00600000185879f3 */ /* 0x000fe2000c0008ff */
[----:B------:R-:W-:Y:S01]  /*20d0*/  UMOV UR26, UR4 ;  /* 0x00000004001a7c82 */ /* 0x000fe20008000000 */
[----:B------:R-:W-:Y:S01]  /*20e0*/  UMOV UR27, 0x80000020 ;  /* 0x80000020001b7882 */ /* 0x000fe20000000000 */
[----:B------:R-:W-:Y:S02]  /*20f0*/  UIADD3 UR4, UR28, 0x180, URZ ;  /* 0x000001801c047890 */ /* 0x000fe4000fffe03f */
[----:B------:R-:W-:-:S02]  /*2100*/  UIADD3 UR8, UR28, 0x82, URZ ;  /* 0x000000821c087890 */ /* 0x000fc4000fffe03f */
[----:B------:R-:W-:Y:S01]  /*2110*/  UIADD3 UR9, UR28, 0x102, URZ ;  /* 0x000001021c097890 */ /* 0x000fe2000fffe03f */
[----:B--2---:R-:W-:Y:S01]  /*2120*/  LOP3.LUT P3, RZ, R6, 0x7f, RZ, 0xc0, !PT ;  /* 0x0000007f06ff7812 */ /* 0x004fe2000786c0ff */
[----:B------:R-:W-:Y:S02]  /*2130*/  UIADD3 UR10, UR28, 0x280, URZ ;  /* 0x000002801c0a7890 */ /* 0x000fe4000fffe03f */
[----:B------:R-:W-:Y:S02]  /*2140*/  UIADD3 UR14, UR28, 0x282, URZ ;  /* 0x000002821c0e7890 */ /* 0x000fe4000fffe03f */
[----:B------:R-:W-:Y:S02]  /*2150*/  UIADD3 UR16, UR20, 0x400, URZ ;  /* 0x0000040014107890 */ /* 0x000fe4000fffe03f */
[----:B------:R-:W-:Y:S01]  /*2160*/  UIADD3 UR18, UR28, 0x500, URZ ;  /* 0x000005001c127890 */ /* 0x000fe2000fffe03f */
[----:B------:R-:W-:Y:S01]  /*2170*/  UMOV UR17, 0x80000020 ;  /* 0x8000002000117882 */ /* 0x000fe20000000000 */
[----:B------:R-:W-:Y:S01]  /*2180*/  UMOV UR19, 0x80000020 ;  /* 0x8000002000137882 */ /* 0x000fe20000000000 */
[----:B------:R-:W-:Y:S01]  /*2190*/  UIADD3 UR22, UR28, 0x502, URZ ;  /* 0x000005021c167890 */ /* 0x000fe2000fffe03f */
[----:B------:R-:W-:Y:S01]  /*21a0*/  UMOV UR21, 0x80000020 ;  /* 0x8000002000157882 */ /* 0x000fe20000000000 */
[----:B------:R-:W-:Y:S01]  /*21b0*/  UMOV UR23, 0x80000020 ;  /* 0x8000002000177882 */ /* 0x000fe20000000000 */
[----:B------:R-:W-:Y:S01]  /*21c0*/  ULDC UR53, c[0x0][0x9dc] ;  /* 0x0002770000357ab9 */ /* 0x000fe20000000800 */
[----:B------:R-:W-:-:S02]  /*21d0*/  WARPGROUP.DEPBAR.LE gsb0, 0x0 ;  /* 0x00008000000079c5 */ /* 0x000fc40000010000 */
[----:B------:R-:W-:-:S06]  /*21e0*/  WARPGROUP.ARRIVE ;  /* 0x00000000000079c5 */ /* 0x000fcc0000000000 */
[----:B------:R-:W-:Y:S01]  /*21f0*/  QGMMA.64x32x32.F32.E4M3.E4M3 R72, gdesc[UR24], RZ, !UPT, gsb0 ;  /* 0x00600000184879f3 */ /* 0x000fe2000c0008ff */
[----:B------:R-:W-:Y:S01]  /*2200*/  UMOV UR26, UR5 ;  /* 0x00000005001a7c82 */ /* 0x000fe20008000000 */
[----:B------:R-:W-:Y:S01]  /*2210*/  UMOV UR27, 0x80000020 ;  /* 0x80000020001b7882 */ /* 0x000fe20000000000 */
[----:B------:R-:W-:Y:S01]  /*2220*/  UIADD3 UR5, UR28, 0x200, URZ ;  /* 0x000002001c057890 */ /* 0x000fe2000fffe03f */
        /* <DEDUP_REMOVED lines=11> */
[----:B------:R-:W-:Y:S01]  /*22e0*/  UMOV UR5, 0x80000020 ;  /* 0x8000002000057882 */ /* 0x000fe20000000000 */
        /* <DEDUP_REMOVED lines=20> */
[----:B------:R-:W-:Y:S02]  /*2430*/  UIADD3 UR8, UR20, 0x200, URZ ;  /* 0x0000020014087890 */ /* 0x000fe4000fffe03f */
[----:B------:R-:W-:Y:S01]  /*2440*/  UIADD3 UR20, UR20, 0x402, URZ ;  /* 0x0000040214147890 */ /* 0x000fe2000fffe03f */
[----:B------:R-:W-:Y:S02]  /*2450*/  WARPGROUP.DEPBAR.LE gsb0, 0x0 ;  /* 0x00008000000079c5 */ /* 0x000fe40000010000 */
[----:B------:R-:W-:-:S06]  /*2460*/  WARPGROUP.ARRIVE ;  /* 0x00000000000079c5 */ /* 0x000fcc0000000000 */
[----:B------:R-:W-:Y:S01]  /*2470*/  QGMMA.64x32x32.F32.E4M3.E4M3 R40, gdesc[UR4], R40, gsb0 ;  /* 0x00600000042879f3 */ /* 0x000fe20008000828 */
[----:B------:R-:W-:Y:S01]  /*2480*/  UMOV UR6, UR9 ;  /* 0x0000000900067c82 */ /* 0x000fe20008000000 */
[----:B------:R-:W-:Y:S01]  /*2490*/  UMOV UR7, 0x80000020 ;  /* 0x8000002000077882 */ /* 0x000fe20000000000 */
[----:B------:R-:W-:Y:S01]  /*24a0*/  UMOV UR9, 0x80000020 ;  /* 0x8000002000097882 */ /* 0x000fe20000000000 */
        /* <DEDUP_REMOVED lines=32> */
[----:B------:R-:W-:Y:S02]  /*26b0*/  ULDC UR10, c[0x0][0x448] ;  /* 0x00011200000a7ab9 */ /* 0x000fe40000000800 */
[----:B------:R-:W-:Y:S02]  /*26c0*/  UISETP.NE.AND UP0, UPT, UR10, 0x1, UPT ;  /* 0x000000010a00788c */ /* 0x000fe4000bf05270 */
[----:B------:R-:W-:-:S04]  /*26d0*/  ULOP3.LUT UR10, URZ, UR53, URZ, 0x33, !UPT ;  /* 0x000000353f0a7292 */ /* 0x000fc8000f8e333f */
[----:B------:R-:W-:Y:S02]  /*26e0*/  PLOP3.LUT P1, PT, PT, PT, UP0, 0x80, 0x0 ;  /* 0x000000000000781c */ /* 0x000fe40003f2f008 */
[----:B------:R-:W-:Y:S01]  /*26f0*/  PLOP3.LUT P2, PT, PT, PT, UP0, 0x80, 0x0 ;  /* 0x000000000000781c */ /* 0x000fe20003f4f008 */
        /* <DEDUP_REMOVED lines=71> */
[----:B------:R-:W-:Y:S02]  /*2b70*/  @UP0 ULDC UR6, c[0x0][0x44c] ;  /* 0x0001130000060ab9 */ /* 0x000fe40000000800 */
[----:B------:R-:W-:Y:S01]  /*2b80*/  @P1 IMAD.HI.U32 R4, R0, UR6, RZ ;  /* 0x0000000600041c27 */ /* 0x000fe2000f8e00ff */
[----:B------:R-:W-:-:S03]  /*2b90*/  @UP0 ULDC UR6, c[0x0][0x450] ;  /* 0x0001140000060ab9 */ /* 0x000fc60000000800 */
[----:B------:R-:W-:Y:S01]  /*2ba0*/  @!P3 VIADD R0, R3, 0x33440 ;  /* 0x000334400300b836 */ /* 0x000fe20000000000 */
[----:B------:R-:W-:Y:S01]  /*2bb0*/  @P2 SHF.R.U32.HI R5, RZ, UR6, R4 ;  /* 0x00000006ff052c19 */ /* 0x000fe20008011604 */
[----:B------:R-:W-:Y:S01]  /*2bc0*/  ULDC.64 UR6, c[0x0][0x9e0] ;  /* 0x0002780000067ab9 */ /* 0x000fe20000000a00 */
[----:B------:R-:W-:Y:S01]  /*2bd0*/  IMAD R4, R18, -0x2, R9 ;  /* 0xfffffffe12047824 */ /* 0x000fe200078e0209 */
[----:B------:R-:W-:Y:S01]  /*2be0*/  UISETP.GE.AND UP1, UPT, UR7, 0x1, UPT ;  /* 0x000000010700788c */ /* 0x000fe2000bf26270 */
[----:B------:R-:W-:Y:S01]  /*2bf0*/  @!P3 PRMT R0, RZ, 0x654, R0 ;  /* 0x00000654ff00b816 */ /* 0x000fe20000000000 */
[----:B------:R-:W1:Y:S01]  /*2c00*/  SHFL.IDX PT, R12, R5, RZ, 0x1c1f ;  /* 0x001c1fff050c7589 */ /* 0x000e6200000e0000 */
[----:B------:R-:W-:Y:S02]  /*2c10*/  VIADD R9, R9, 0xffffffff ;  /* 0xffffffff09097836 */ /* 0x000fe40000000000 */
[----:B------:R-:W-:Y:S01]  /*2c20*/  VIADD R10, R4, 0xffffffff ;  /* 0xffffffff040a7836 */ /* 0x000fe20000000000 */
[----:B------:R-:W-:Y:S01]  /*2c30*/  PLOP3.LUT P1, PT, PT, PT, UP1, 0x40, 0x0 ;  /* 0x000000000000781c */ /* 0x000fe20003f2e818 */
[----:B------:R-:W-:-:S02]  /*2c40*/  WARPGROUP.DEPBAR.LE gsb0, 0x0 ;  /* 0x00008000000079c5 */ /* 0x000fc40000010000 */
        /* <DEDUP_REMOVED lines=8> */
[----:B------:R2:W-:Y:S02]  /*2cd0*/  @!P3 SYNCS.ARRIVE.TRANS64.RED.A1T0 RZ, [R0+URZ], RZ ;  /* 0x000000ff00ffb9a7 */ /* 0x0005e4000810043f */
[----:B--2---:R-:W-:-:S04]  /*2ce0*/  IMAD R0, R104, -0xa0, R17 ;  /* 0xffffff6068007824 */ /* 0x004fc800078e0211 */
[----:B------:R-:W-:Y:S01]  /*2cf0*/  VIADD R3, R0, 0xa0 ;  /* 0x000000a000037836 */ /* 0x000fe20000000000 */
[----:B0-----:R-:W-:-:S03]  /*2d00*/  IADD3 R0, R4, -R7, R17 ;  /* 0x8000000704007210 */ /* 0x001fc60007ffe011 */
[----:B------:R-:W-:Y:S02]  /*2d10*/  IMAD R6, R18, -0x2, R3 ;  /* 0xfffffffe12067824 */ /* 0x000fe400078e0203 */
[C---:B------:R-:W-:Y:S02]  /*2d20*/  VIADD R11, R0.reuse, UR6 ;  /* 0x00000006000b7c36 */ /* 0x040fe40008000000 */
[----:B------:R-:W-:-:S03]  /*2d30*/  VIADD R8, R0, UR10 ;  /* 0x0000000a00087c36 */ /* 0x000fc60008000000 */
[----:B-1----:R-:W-:Y:S01]  /*2d40*/  VIADDMNMX R0, R12, R11, R6, PT ;  /* 0x0000000b0c007246 */ /* 0x002fe20003800106 */
[----:B------:R-:W-:Y:S01]  /*2d50*/  IMAD.IADD R3, R8, 0x1, R12 ;  /* 0x0000000108037824 */ /* 0x000fe200078e020c */
[----:B------:R-:W-:Y:S06]  /*2d60*/  @P1 BRA `(.L_x_987) ;  /* 0x0000000000541947 */ /* 0x000fec0003800000 */
[----:B------:R-:W-:Y:S01]  /*2d70*/  IADD3 R4, R17, -R7, R12 ;  /* 0x8000000711047210 */ /* 0x000fe20007ffe00c */
[----:B------:R-:W-:Y:S03]  /*2d80*/  BSSY B0, `(.L_x_988) ;  /* 0x0000010000007945 */ /* 0x000fe60003800000 */
[----:B------:R-:W-:-:S13]  /*2d90*/  ISETP.GT.AND P1, PT, R4, -0x1, PT ;  /* 0xffffffff0400780c */ /* 0x000fda0003f24270 */
[----:B------:R-:W-:Y:S05]  /*2da0*/  @P1 BRA `(.L_x_989) ;  /* 0x0000000000201947 */ /* 0x000fea0003800000 */
[----:B------:R-:W-:Y:S01]  /*2db0*/  UISETP.NE.AND UP2, UPT, UR7, 0x1, UPT ;  /* 0x000000010700788c */ /* 0x000fe2000bf45270 */
[----:B------:R-:W-:-:S05]  /*2dc0*/  LOP3.LUT R4, RZ, R4, RZ, 0x33, !PT ;  /* 0x00000004ff047212 */ /* 0x000fca00078e33ff */
[----:B------:R-:W-:-:S05]  /*2dd0*/  PLOP3.LUT P1, PT, PT, PT, UP2, 0x80, 0x0 ;  /* 0x000000000000781c */ /* 0x000fca0003f2f028 */
[----:B------:R-:W-:-:S08]  /*2de0*/  @UP2 ULDC.64 UR10, c[0x0][0x9e8] ;  /* 0x00027a00000a2ab9 */ /* 0x000fd00000000a00 */
[----:B------:R-:W-:-:S05]  /*2df0*/  @P1 IMAD.HI.U32 R12, R4, UR10, RZ ;  /* 0x0000000a040c1c27 */ /* 0x000fca000f8e00ff */
[----:B------:R-:W-:-:S04]  /*2e00*/  @P1 SHF.R.U32.HI R4, RZ, UR11, R12 ;  /* 0x0000000bff041c19 */ /* 0x000fc8000801160c */
[----:B------:R-:W-:Y:S01]  /*2e10*/  LOP3.LUT R4, RZ, R4, RZ, 0x33, !PT ;  /* 0x00000004ff047212 */ /* 0x000fe200078e33ff */
[----:B------:R-:W-:Y:S06]  /*2e20*/  BRA `(.L_x_990) ;  /* 0x0000000000147947 */ /* 0x000fec0003800000 */
.L_x_989:
[----:B------:R-:W-:-:S06]  /*2e30*/  UISETP.NE.AND UP2, UPT, UR7, 0x1, UPT ;  /* 0x000000010700788c */ /* 0x000fcc000bf45270 */
[----:B------:R-:W-:-:S05]  /*2e40*/  PLOP3.LUT P1, PT, PT, PT, UP2, 0x80, 0x0 ;  /* 0x000000000000781c */ /* 0x000fca0003f2f028 */
[----:B------:R-:W-:-:S08]  /*2e50*/  @UP2 ULDC.64 UR10, c[0x0][0x9e8] ;  /* 0x00027a00000a2ab9 */ /* 0x000fd00000000a00 */
[----:B------:R-:W-:-:S05]  /*2e60*/  @P1 IMAD.HI.U32 R12, R4, UR10, RZ ;  /* 0x0000000a040c1c27 */ /* 0x000fca000f8e00ff */
[----:B------:R-:W-:-:S07]  /*2e70*/  @P1 SHF.R.U32.HI R4, RZ, UR11, R12 ;  /* 0x0000000bff041c19 */ /* 0x000fce000801160c */
.L_x_990:
[----:B------:R-:W-:Y:S05]  /*2e80*/  BSYNC B0 ;  /* 0x0000000000007941 */ /* 0x000fea0003800000 */
.L_x_988:
[----:B------:R-:W-:-:S05]  /*2e90*/  IMAD R4, R4, UR7, R10 ;  /* 0x0000000704047c24 */ /* 0x000fca000f8e020a */
[----:B------:R-:W-:Y:S02]  /*2ea0*/  VIMNMX R3, R3, R4, !PT ;  /* 0x0000000403037248 */ /* 0x000fe40007fe0100 */
[----:B------:R-:W-:-:S07]  /*2eb0*/  VIADDMNMX R0, R4, UR7, R0, PT ;  /* 0x0000000704007c46 */ /* 0x000fce000b800100 */
.L_x_987:
[C---:B------:R-:W-:Y:S01]  /*2ec0*/  ISETP.GE.AND P1, PT, R9.reuse, 0x2, PT ;  /* 0x000000020900780c */ /* 0x040fe20003f26270 */
[----:B------:R-:W0:Y:S01]  /*2ed0*/  SHFL.IDX PT, R12, R5, 0x1, 0x1c1f ;  /* 0x003c1f00050c7f89 */ /* 0x000e2200000e0000 */
[----:B------:R-:W-:Y:S02]  /*2ee0*/  ISETP.GE.AND P3, PT, R9, 0xa, PT ;  /* 0x0000000a0900780c */ /* 0x000fe40003f66270 */
[----:B------:R-:W-:Y:S02]  /*2ef0*/  P2R R15, PR, RZ, 0x2 ;  /* 0x00000002ff0f7803 */ /* 0x000fe40000000000 */
[----:B------:R-:W-:Y:S02]  /*2f00*/  ISETP.GT.AND P1, PT, R3, 0x1, !P1 ;  /* 0x000000010300780c */ /* 0x000fe40004f24270 */
[----:B------:R-:W-:Y:S02]  /*2f10*/  ISETP.GE.AND P2, PT, R9, 0x9, PT ;  /* 0x000000090900780c */ /* 0x000fe40003f46270 */
[----:B------:R-:W-:-:S02]  /*2f20*/  ISETP.LT.OR P1, PT, R0, 0x2, P1 ;  /* 0x000000020000780c */ /* 0x000fc40000f21670 */
[----:B------:R-:W-:Y:S02]  /*2f30*/  P2R R20, PR, RZ, 0x4 ;  /* 0x00000004ff147803 */ /* 0x000fe40000000000 */
[----:B------:R-:W-:Y:S02]  /*2f40*/  FSEL R89, R89, -INF , !P1 ;  /* 0xff80000059597808 */ /* 0x000fe40004800000 */
[C---:B------:R-:W-:Y:S02]  /*2f50*/  ISETP.GT.AND P1, PT, R3.reuse, 0x9, !P3 ;  /* 0x000000090300780c */ /* 0x040fe40005f24270 */
[----:B------:R-:W-:Y:S02]  /*2f60*/  P2R R21, PR, RZ, 0x8 ;  /* 0x00000008ff157803 */ /* 0x000fe40000000000 */
[----:B------:R-:W-:Y:S02]  /*2f70*/  ISETP.LT.OR P1, PT, R0, 0xa, P1 ;  /* 0x0000000a0000780c */ /* 0x000fe40000f21670 */
[----:B------:R-:W-:-:S02]  /*2f80*/  ISETP.GT.AND P2, PT, R3, 0x8, !P2 ;  /* 0x000000080300780c */ /* 0x000fc40005744270 */
[----:B------:R-:W-:Y:S01]  /*2f90*/  ISETP.GE.AND P3, PT, R9, 0x11, PT ;  /* 0x000000110900780c */ /* 0x000fe20003f66270 */
[----:B0-----:R-:W-:Y:S01]  /*2fa0*/  IMAD.IADD R4, R8, 0x1, R12 ;  /* 0x0000000108047824 */ /* 0x001fe200078e020c */
[----:B------:R-:W-:Y:S02]  /*2fb0*/  FSEL R93, R93, -INF , !P1 ;  /* 0xff8000005d5d7808 */ /* 0x000fe40004800000 */
[----:B------:R-:W-:Y:S02]  /*2fc0*/  ISETP.LT.OR P2, PT, R0, 0x9, P2 ;  /* 0x000000090000780c */ /* 0x000fe40001741670 */
[----:B------:R-:W-:Y:S02]  /*2fd0*/  ISETP.GT.AND P1, PT, R3, 0x10, !P3 ;  /* 0x000000100300780c */ /* 0x000fe40005f24270 */
[----:B------:R-:W-:Y:S02]  /*2fe0*/  FSEL R92, R92, -INF , !P2 ;  /* 0xff8000005c5c7808 */ /* 0x000fe40005000000 */
[----:B------:R-:W-:-:S02]  /*2ff0*/  ISETP.LT.OR P1, PT, R0, 0x11, P1 ;  /* 0x000000110000780c */ /* 0x000fc40000f21670 */
[----:B------:R-:W-:Y:S02]  /*3000*/  ISETP.GE.AND P2, PT, R9, 0x12, PT ;  /* 0x000000120900780c */ /* 0x000fe40003f46270 */
[----:B------:R-:W-:Y:S02]  /*3010*/  FSEL R96, R96, -INF , !P1 ;  /* 0xff80000060607808 */ /* 0x000fe40004800000 */
[----:B------:R-:W-:Y:S02]  /*3020*/  ISETP.GT.AND P1, PT, R3, 0x11, !P2 ;  /* 0x000000110300780c */ /* 0x000fe40005724270 */
[----:B------:R-:W-:Y:S02]  /*3030*/  P2R R107, PR, RZ, 0x4 ;  /* 0x00000004ff6b7803 */ /* 0x000fe40000000000 */
[----:B------:R-:W-:Y:S02]  /*3040*/  ISETP.LT.OR P1, PT, R0, 0x12, P1 ;  /* 0x000000120000780c */ /* 0x000fe40000f21670 */
[----:B------:R-:W-:-:S02]  /*3050*/  ISETP.GE.AND P2, PT, R9, 0x19, PT ;  /* 0x000000190900780c */ /* 0x000fc40003f46270 */
[----:B------:R-:W-:Y:S02]  /*3060*/  FSEL R97, R97, -INF , !P1 ;  /* 0xff80000061617808 */ /* 0x000fe40004800000 */
[----:B------:R-:W-:Y:S02]  /*3070*/  ISETP.GT.AND P1, PT, R3, 0x18, !P2 ;  /* 0x000000180300780c */ /* 0x000fe40005724270 */
[----:B------:R-:W-:Y:S02]  /*3080*/  P2R R108, PR, RZ, 0x4 ;  /* 0x00000004ff6c7803 */ /* 0x000fe40000000000 */
[----:B------:R-:W-:Y:S02]  /*3090*/  ISETP.LT.OR P1, PT, R0, 0x19, P1 ;  /* 0x000000190000780c */ /* 0x000fe40000f21670 */
[----:B------:R-:W-:Y:S02]  /*30a0*/  ISETP.GE.AND P2, PT, R9, 0x1a, PT ;  /* 0x0000001a0900780c */ /* 0x000fe40003f46270 */
[----:B------:R-:W-:-:S02]  /*30b0*/  FSEL R100, R100, -INF , !P1 ;  /* 0xff80000064647808 */ /* 0x000fc40004800000 */
[----:B------:R-:W-:Y:S02]  /*30c0*/  ISETP.GT.AND P1, PT, R3, 0x19, !P2 ;  /* 0x000000190300780c */ /* 0x000fe40005724270 */
[----:B------:R-:W-:Y:S02]  /*30d0*/  P2R R109, PR, RZ, 0x4 ;  /* 0x00000004ff6d7803 */ /* 0x000fe40000000000 */
[----:B------:R-:W-:Y:S02]  /*30e0*/  ISETP.LT.OR P1, PT, R0, 0x1a, P1 ;  /* 0x0000001a0000780c */ /* 0x000fe40000f21670 */
[----:B------:R-:W-:Y:S02]  /*30f0*/  P2R R106, PR, RZ, 0x8 ;  /* 0x00000008ff6a7803 */ /* 0x000fe40000000000 */
[----:B------:R-:W-:Y:S02]  /*3100*/  FSEL R101, R101, -INF , !P1 ;  /* 0xff80000065657808 */ /* 0x000fe40004800000 */
[----:B------:R-:W-:-:S02]  /*3110*/  ISETP.GE.AND P1, PT, R9, 0x21, PT ;  /* 0x000000210900780c */ /* 0x000fc40003f26270 */
[----:B------:R-:W-:Y:S02]  /*3120*/  ISETP.GE.AND P3, PT, R9, 0x22, PT ;  /* 0x000000220900780c */ /* 0x000fe40003f66270 */
[----:B------:R-:W-:Y:S02]  /*3130*/  ISETP.GT.AND P2, PT, R3, 0x20, !P1 ;  /* 0x000000200300780c */ /* 0x000fe40004f44270 */
[----:B------:R-:W-:Y:S02]  /*3140*/  P2R R110, PR, RZ, 0x8 ;  /* 0x00000008ff6e7803 */ /* 0x000fe40000000000 */
[----:B------:R-:W-:Y:S02]  /*3150*/  ISETP.LT.OR P2, PT, R0, 0x21, P2 ;  /* 0x000000210000780c */ /* 0x000fe40001741670 */
[----:B------:R-:W-:Y:S02]  /*3160*/  ISETP.GE.AND P4, PT, R9, 0x31, PT ;  /* 0x000000310900780c */ /* 0x000fe40003f86270 */
[----:B------:R-:W-:-:S02]  /*3170*/  FSEL R72, R72, -INF , !P2 ;  /* 0xff80000048487808 */ /* 0x000fc40005000000 */
[----:B------:R-:W-:Y:S02]  /*3180*/  ISETP.GT.AND P2, PT, R3, 0x21, !P3 ;  /* 0x000000210300780c */ /* 0x000fe40005f44270 */
[----:B------:R-:W-:Y:S02]  /*3190*/  ISETP.GE.AND P3, PT, R9, 0x29, PT ;  /* 0x000000290900780c */ /* 0x000fe40003f66270 */
[----:B------:R-:W-:Y:S02]  /*31a0*/  ISETP.LT.OR P2, PT, R0, 0x22, P2 ;  /* 0x000000220000780c */ /* 0x000fe40001741670 */
[----:B------:R-:W-:Y:S02]  /*31b0*/  P2R R111, PR, RZ, 0x8 ;  /* 0x00000008ff6f7803 */ /* 0x000fe40000000000 */
[----:B------:R-:W-:Y:S02]  /*31c0*/  FSEL R73, R73, -INF , !P2 ;  /* 0xff80000049497808 */ /* 0x000fe40005000000 */
[----:B------:R-:W-:-:S02]  /*31d0*/  ISETP.GT.AND P2, PT, R3, 0x28, !P3 ;  /* 0x000000280300780c */ /* 0x000fc40005f44270 */
[----:B------:R-:W-:Y:S02]  /*31e0*/  P2R R112, PR, RZ, 0x10 ;  /* 0x00000010ff707803 */ /* 0x000fe40000000000 */
[----:B------:R-:W-:-:S04]  /*31f0*/  ISETP.LT.OR P2, PT, R0, 0x29, P2 ;  /* 0x000000290000780c */ /* 0x000fc80001741670 */
[----:B------:R-:W-:Y:S02]  /*3200*/  FSEL R76, R76, -INF , !P2 ;  /* 0xff8000004c4c7808 */ /* 0x000fe40005000000 */
[----:B------:R-:W-:-:S04]  /*3210*/  ISETP.GE.AND P2, PT, R9, 0x2a, PT ;  /* 0x0000002a0900780c */ /* 0x000fc80003f46270 */
[----:B------:R-:W-:-:S04]  /*3220*/  ISETP.GT.AND P3, PT, R3, 0x29, !P2 ;  /* 0x000000290300780c */ /* 0x000fc80005764270 */
[----:B------:R-:W-:-:S04]  /*3230*/  ISETP.LT.OR P3, PT, R0, 0x2a, P3 ;  /* 0x0000002a0000780c */ /* 0x000fc80001f61670 */
[----:B------:R-:W-:Y:S02]  /*3240*/  FSEL R77, R77, -INF , !P3 ;  /* 0xff8000004d4d7808 */ /* 0x000fe40005800000 */
[----:B------:R-:W-:Y:S02]  /*3250*/  ISETP.GT.AND P3, PT, R3, 0x30, !P4 ;  /* 0x000000300300780c */ /* 0x000fe40006764270 */
[----:B------:R-:W-:Y:S02]  /*3260*/  ISETP.GE.AND P4, PT, R9, 0x32, PT ;  /* 0x000000320900780c */ /* 0x000fe40003f86270 */
[----:B------:R-:W-:Y:S02]  /*3270*/  ISETP.LT.OR P3, PT, R0, 0x31, P3 ;  /* 0x000000310000780c */ /* 0x000fe40001f61670 */
[----:B------:R-:W-:Y:S02]  /*3280*/  P2R R113, PR, RZ, 0x10 ;  /* 0x00000010ff717803 */ /* 0x000fe40000000000 */
[----:B------:R-:W-:-:S02]  /*3290*/  FSEL R80, R80, -INF , !P3 ;  /* 0xff80000050507808 */ /* 0x000fc40005800000 */
[----:B------:R-:W-:Y:S02]  /*32a0*/  ISETP.GT.AND P3, PT, R3, 0x31, !P4 ;  /* 0x000000310300780c */ /* 0x000fe40006764270 */
[----:B------:R-:W-:Y:S02]  /*32b0*/  ISETP.GE.AND P4, PT, R9, 0x39, PT ;  /* 0x000000390900780c */ /* 0x000fe40003f86270 */
[----:B------:R-:W-:Y:S02]  /*32c0*/  ISETP.LT.OR P3, PT, R0, 0x32, P3 ;  /* 0x000000320000780c */ /* 0x000fe40001f61670 */
[----:B------:R-:W-:Y:S02]  /*32d0*/  P2R R114, PR, RZ, 0x10 ;  /* 0x00000010ff727803 */ /* 0x000fe40000000000 */
[----:B------:R-:W-:Y:S02]  /*32e0*/  FSEL R81, R81, -INF , !P3 ;  /* 0xff80000051517808 */ /* 0x000fe40005800000 */
[----:B------:R-:W-:-:S02]  /*32f0*/  ISETP.GT.AND P3, PT, R3, 0x38, !P4 ;  /* 0x000000380300780c */ /* 0x000fc40006764270 */
[----:B------:R-:W-:Y:S02]  /*3300*/  ISETP.GE.AND P4, PT, R9, 0x3a, PT ;  /* 0x0000003a0900780c */ /* 0x000fe40003f86270 */
[----:B------:R-:W-:Y:S02]  /*3310*/  ISETP.LT.OR P3, PT, R0, 0x39, P3 ;  /* 0x000000390000780c */ /* 0x000fe40001f61670 */
[----:B------:R-:W-:Y:S02]  /*3320*/  P2R R115, PR, RZ, 0x10 ;  /* 0x00000010ff737803 */ /* 0x000fe40000000000 */
[----:B------:R-:W-:Y:S02]  /*3330*/  FSEL R84, R84, -INF , !P3 ;  /* 0xff80000054547808 */ /* 0x000fe40005800000 */
[----:B------:R-:W-:Y:S02]  /*3340*/  ISETP.GT.AND P3, PT, R3, 0x39, !P4 ;  /* 0x000000390300780c */ /* 0x000fe40006764270 */
[----:B------:R-:W-:-:S02]  /*3350*/  ISETP.GE.AND P4, PT, R9, 0x41, PT ;  /* 0x000000410900780c */ /* 0x000fc40003f86270 */
[C---:B------:R-:W-:Y:S02]  /*3360*/  ISETP.LT.OR P3, PT, R0.reuse, 0x3a, P3 ;  /* 0x0000003a0000780c */ /* 0x040fe40001f61670 */
[----:B------:R-:W-:Y:S02]  /*3370*/  P2R R116, PR, RZ, 0x10 ;  /* 0x00000010ff747803 */ /* 0x000fe40000000000 */
[----:B------:R-:W-:Y:S02]  /*3380*/  FSEL R85, R85, -INF , !P3 ;  /* 0xff80000055557808 */ /* 0x000fe40005800000 */
[----:B------:R-:W-:Y:S02]  /*3390*/  ISETP.GT.AND P3, PT, R3, 0x40, !P4 ;  /* 0x000000400300780c */ /* 0x000fe40006764270 */
[----:B------:R-:W-:Y:S02]  /*33a0*/  ISETP.GE.AND P4, PT, R9, 0x42, PT ;  /* 0x000000420900780c */ /* 0x000fe40003f86270 */
[----:B------:R-:W-:-:S02]  /*33b0*/  ISETP.LT.OR P3, PT, R0, 0x41, P3 ;  /* 0x000000410000780c */ /* 0x000fc40001f61670 */
[----:B------:R-:W-:Y:S02]  /*33c0*/  P2R R117, PR, RZ, 0x10 ;  /* 0x00000010ff757803 */ /* 0x000fe40000000000 */
[----:B------:R-:W-:Y:S02]  /*33d0*/  FSEL R56, R56, -INF , !P3 ;  /* 0xff80000038387808 */ /* 0x000fe40005800000 */
[----:B------:R-:W-:Y:S02]  /*33e0*/  ISETP.GT.AND P3, PT, R3, 0x41, !P4 ;  /* 0x000000410300780c */ /* 0x000fe40006764270 */
[----:B------:R-:W-:Y:S02]  /*33f0*/  ISETP.GE.AND P4, PT, R9, 0x49, PT ;  /* 0x000000490900780c */ /* 0x000fe40003f86270 */
[----:B------:R-:W-:Y:S02]  /*3400*/  ISETP.LT.OR P3, PT, R0, 0x42, P3 ;  /* 0x000000420000780c */ /* 0x000fe40001f61670 */
[----:B------:R-:W-:-:S02]  /*3410*/  P2R R118, PR, RZ, 0x10 ;  /* 0x00000010ff767803 */ /* 0x000fc40000000000 */
        /* <DEDUP_REMOVED lines=86> */
[----:B------:R-:W-:-:S04]  /*3980*/  ISETP.GT.AND P3, PT, R3, 0x89, !P4 ;  /* 0x000000890300780c */ /* 0x000fc80006764270 */
[----:B------:R-:W-:-:S04]  /*3990*/  ISETP.LT.OR P3, PT, R0, 0x8a, P3 ;  /* 0x0000008a0000780c */ /* 0x000fc80001f61670 */
[----:B------:R-:W-:Y:S02]  /*39a0*/  FSEL R29, R29, -INF , !P3 ;  /* 0xff8000001d1d7808 */ /* 0x000fe40005800000 */
[----:B------:R-:W-:-:S04]  /*39b0*/  ISETP.GE.AND P3, PT, R9, 0x91, PT ;  /* 0x000000910900780c */ /* 0x000fc80003f66270 */
        /* <DEDUP_REMOVED lines=12> */
[----:B------:R-:W-:Y:S02]  /*3a80*/  P2R R14, PR, RZ, 0x40 ;  /* 0x00000040ff0e7803 */ /* 0x000fe40000000000 */
[----:B------:R-:W-:-:S04]  /*3a90*/  ISETP.GT.AND P6, PT, R3, RZ, !P6 ;  /* 0x000000ff0300720c */ /* 0x000fc800077c4270 */
[----:B------:R-:W-:-:S04]  /*3aa0*/  ISETP.LT.OR P6, PT, R0, 0x1, P6 ;  /* 0x000000010000780c */ /* 0x000fc800037c1670 */
[----:B------:R-:W-:Y:S02]  /*3ab0*/  FSEL R13, R88, -INF , !P6 ;  /* 0xff800000580d7808 */ /* 0x000fe40007000000 */
[----:B------:R-:W-:-:S04]  /*3ac0*/  ISETP.GE.AND P6, PT, R9, 0x9a, PT ;  /* 0x0000009a0900780c */ /* 0x000fc80003fc6270 */
[----:B------:R-:W-:Y:S02]  /*3ad0*/  P2R R9, PR, RZ, 0x40 ;  /* 0x00000040ff097803 */ /* 0x000fe40000000000 */
[----:B------:R-:W-:-:S04]  /*3ae0*/  ISETP.GT.AND P6, PT, R3, 0x99, !P6 ;  /* 0x000000990300780c */ /* 0x000fc800077c4270 */
[----:B------:R-:W-:Y:S02]  /*3af0*/  ISETP.LT.OR P6, PT, R0, 0x9a, P6 ;  /* 0x0000009a0000780c */ /* 0x000fe400037c1670 */
[----:B------:R-:W-:Y:S02]  /*3b00*/  VIADDMNMX R0, R12, R11, R6, PT ;  /* 0x0000000b0c007246 */ /* 0x000fe40003800106 */
[----:B------:R-:W-:Y:S02]  /*3b10*/  FSEL R37, R37, -INF , !P6 ;  /* 0xff80000025257808 */ /* 0x000fe40007000000 */
[----:B------:R-:W-:-:S13]  /*3b20*/  PLOP3.LUT P6, PT, PT, PT, UP1, 0x40, 0x0 ;  /* 0x000000000000781c */ /* 0x000fda0003fce818 */
[----:B------:R-:W-:Y:S05]  /*3b30*/  @P6 BRA `(.L_x_991) ;  /* 0x00000000005c6947 */ /* 0x000fea0003800000 */
        /* <DEDUP_REMOVED lines=8> */
[----:B------:R-:W-:Y:S01]  /*3bc0*/  @P6 IMAD.HI.U32 R5, R3, UR10, RZ ;  /* 0x0000000a03056c27 */ /* 0x000fe2000f8e00ff */
[----:B------:R-:W-:-:S13]  /*3bd0*/  PLOP3.LUT P6, PT, PT, PT, UP2, 0x80, 0x0 ;  /* 0x000000000000781c */ /* 0x000fda0003fcf028 */
[----:B------:R-:W-:-:S04]  /*3be0*/  @P6 SHF.R.U32.HI R3, RZ, UR11, R5 ;  /* 0x0000000bff036c19 */ /* 0x000fc80008011605 */
[----:B------:R-:W-:Y:S01]  /*3bf0*/  LOP3.LUT R3, RZ, R3, RZ, 0x33, !PT ;  /* 0x00000003ff037212 */ /* 0x000fe200078e33ff */
[----:B------:R-:W-:Y:S06]  /*3c00*/  BRA `(.L_x_994) ;  /* 0x0000000000187947 */ /* 0x000fec0003800000 */
.L_x_993:
[----:B------:R-:W-:-:S06]  /*3c10*/  UISETP.NE.AND UP2, UPT, UR7, 0x1, UPT ;  /* 0x000000010700788c */ /* 0x000fcc000bf45270 */
[----:B------:R-:W-:-:S05]  /*3c20*/  PLOP3.LUT P6, PT, PT, PT, UP2, 0x80, 0x0 ;  /* 0x000000000000781c */ /* 0x000fca0003fcf028 */
[----:B------:R-:W-:-:S08]  /*3c30*/  @UP2 ULDC.64 UR10, c[0x0][0x9e8] ;  /* 0x00027a00000a2ab9 */ /* 0x000fd00000000a00 */
[----:B------:R-:W-:Y:S01]  /*3c40*/  @P6 IMAD.HI.U32 R5, R3, UR10, RZ ;  /* 0x0000000a03056c27 */ /* 0x000fe2000f8e00ff */
[----:B------:R-:W-:-:S13]  /*3c50*/  PLOP3.LUT P6, PT, PT, PT, UP2, 0x80, 0x0 ;  /* 0x000000000000781c */ /* 0x000fda0003fcf028 */
[----:B------:R-:W-:-:S07]  /*3c60*/  @P6 SHF.R.U32.HI R3, RZ, UR11, R5 ;  /* 0x0000000bff036c19 */ /* 0x000fce0008011605 */
.L_x_994:
[----:B------:R-:W-:Y:S05]  /*3c70*/  BSYNC B0 ;  /* 0x0000000000007941 */ /* 0x000fea0003800000 */
.L_x_992:
[----:B------:R-:W-:-:S05]  /*3c80*/  IMAD R3, R3, UR7, R10 ;  /* 0x0000000703037c24 */ /* 0x000fca000f8e020a */
[----:B------:R-:W-:Y:S02]  /*3c90*/  VIMNMX R4, R4, R3, !PT ;  /* 0x0000000304047248 */ /* 0x000fe40007fe0100 */
[----:B------:R-:W-:-:S07]  /*3ca0*/  VIADDMNMX R0, R3, UR7, R0, PT ;  /* 0x0000000703007c46 */ /* 0x000fce000b800100 */
.L_x_991:
[C---:B------:R-:W-:Y:S01]  /*3cb0*/  ISETP.GT.AND P1, PT, R4.reuse, 0x20, !P1 ;  /* 0x000000200400780c */ /* 0x040fe20004f24270 */
[----:B------:R-:W-:Y:S01]  /*3cc0*/  IMAD.U32 R10, RZ, RZ, UR37 ;  /* 0x00000025ff0a7e24 */ /* 0x000fe2000f8e00ff */
[----:B------:R-:W-:Y:S01]  /*3cd0*/  ISETP.GT.AND P2, PT, R4, 0x29, !P2 ;  /* 0x000000290400780c */ /* 0x000fe20005744270 */
[----:B------:R-:W-:Y:S01]  /*3ce0*/  @UP0 ULDC UR10, c[0x0][0x44c] ;  /* 0x00011300000a0ab9 */ /* 0x000fe20000000800 */
[C---:B------:R-:W-:Y:S01]  /*3cf0*/  ISETP.LT.OR P1, PT, R0.reuse, 0x21, P1 ;  /* 0x000000210000780c */ /* 0x040fe20000f21670 */
[----:B------:R-:W-:Y:S01]  /*3d00*/  UIMAD.WIDE.U32 UR10, UR36, UR10, URZ ;  /* 0x0000000a240a72a5 */ /* 0x000fe2000f8e003f */
[----:B------:R-:W-:Y:S01]  /*3d10*/  ISETP.LT.OR P2, PT, R0, 0x2a, P2 ;  /* 0x0000002a0000780c */ /* 0x000fe20001741670 */
[----:B------:R-:W-:Y:S01]  /*3d20*/  @UP0 ULDC UR18, c[0x0][0x450] ;  /* 0x0001140000120ab9 */ /* 0x000fe20000000800 */
[----:B------:R-:W-:Y:S01]  /*3d30*/  FSEL R74, R74, -INF , !P1 ;  /* 0xff8000004a4a7808 */ /* 0x000fe20004800000 */
[----:B------:R-:W-:Y:S01]  /*3d40*/  UMOV UR14, UR36 ;  /* 0x00000024000e7c82 */ /* 0x000fe20008000000 */
[----:B------:R-:W-:Y:S01]  /*3d50*/  ISETP.NE.AND P1, PT, R110, RZ, PT ;  /* 0x000000ff6e00720c */ /* 0x000fe20003f25270 */
[----:B------:R-:W-:Y:S01]  /*3d60*/  @UP0 USHF.R.U32.HI UR14, URZ, UR18, UR11 ;  /* 0x000000123f0e0299 */ /* 0x000fe2000801160b */
[----:B------:R-:W-:-:S02]  /*3d70*/  FSEL R79, R79, -INF , !P2 ;  /* 0xff8000004f4f7808 */ /* 0x000fc40005000000 */
[----:B------:R-:W-:Y:S02]  /*3d80*/  ISETP.GT.AND P1, PT, R4, 0x21, !P1 ;  /* 0x000000210400780c */ /* 0x000fe40004f24270 */
[----:B------:R-:W-:Y:S02]  /*3d90*/  ISETP.NE.AND P2, PT, R118, RZ, PT ;  /* 0x000000ff7600720c */ /* 0x000fe40003f45270 */
[----:B------:R-:W-:Y:S02]  /*3da0*/  ISETP.LT.OR P1, PT, R0, 0x22, P1 ;  /* 0x000000220000780c */ /* 0x000fe40000f21670 */
[----:B------:R-:W-:Y:S02]  /*3db0*/  ISETP.NE.AND P6, PT, R119, RZ, PT ;  /* 0x000000ff7700720c */ /* 0x000fe40003fc5270 */
[----:B------:R-:W-:Y:S02]  /*3dc0*/  FSEL R75, R75, -INF , !P1 ;  /* 0xff8000004b4b7808 */ /* 0x000fe40004800000 */
[----:B------:R-:W-:-:S02]  /*3dd0*/  ISETP.NE.AND P1, PT, R111, RZ, PT ;  /* 0x000000ff6f00720c */ /* 0x000fc40003f25270 */
[----:B------:R-:W-:Y:S02]  /*3de0*/  FMNMX.FTZ R3, R13, R89, !PT ;  /* 0x000000590d037209 */ /* 0x000fe40007810000 */
[----:B------:R-:W-:Y:S02]  /*3df0*/  ISETP.GT.AND P1, PT, R4, 0x28, !P1 ;  /* 0x000000280400780c */ /* 0x000fe40004f24270 */
[----:B------:R-:W-:Y:S02]  /*3e00*/  FMNMX.FTZ R6, R92, R3, !PT ;  /* 0x000000035c067209 */ /* 0x000fe40007810000 */
[----:B------:R-:W-:Y:S02]  /*3e10*/  ISETP.LT.OR P1, PT, R0, 0x29, P1 ;  /* 0x000000290000780c */ /* 0x000fe40000f21670 */
[----:B------:R-:W-:Y:S02]  /*3e20*/  FMNMX.FTZ R3, R93, R6, !PT ;  /* 0x000000065d037209 */ /* 0x000fe40007810000 */
[----:B------:R-:W-:-:S02]  /*3e30*/  FSEL R78, R78, -INF , !P1 ;  /* 0xff8000004e4e7808 */ /* 0x000fc40004800000 */
[----:B------:R-:W-:Y:S02]  /*3e40*/  ISETP.NE.AND P1, PT, R112, RZ, PT ;  /* 0x000000ff7000720c */ /* 0x000fe40003f25270 */
[----:B------:R-:W-:Y:S02]  /*3e50*/  FMNMX.FTZ R6, R96, R3, !PT ;  /* 0x0000000360067209 */ /* 0x000fe40007810000 */
[----:B------:R-:W-:Y:S02]  /*3e60*/  ISETP.GT.AND P1, PT, R4, 0x30, !P1 ;  /* 0x000000300400780c */ /* 0x000fe40004f24270 */
[----:B------:R-:W-:Y:S02]  /*3e70*/  FMNMX.FTZ R3, R97, R6, !PT ;  /* 0x0000000661037209 */ /* 0x000fe40007810000 */
[----:B------:R-:W-:Y:S02]  /*3e80*/  ISETP.LT.OR P1, PT, R0, 0x31, P1 ;  /* 0x000000310000780c */ /* 0x000fe40000f21670 */
[----:B------:R-:W-:-:S02]  /*3e90*/  FMNMX.FTZ R6, R100, R3, !PT ;  /* 0x0000000364067209 */ /* 0x000fc40007810000 */
[----:B------:R-:W-:Y:S02]  /*3ea0*/  FSEL R82, R82, -INF , !P1 ;  /* 0xff80000052527808 */ /* 0x000fe40004800000 */
[----:B------:R-:W-:Y:S02]  /*3eb0*/  ISETP.NE.AND P1, PT, R113, RZ, PT ;  /* 0x000000ff7100720c */ /* 0x000fe40003f25270 */
[----:B------:R-:W-:Y:S02]  /*3ec0*/  FMNMX.FTZ R3, R101, R6, !PT ;  /* 0x0000000665037209 */ /* 0x000fe40007810000 */
[----:B------:R-:W-:Y:S02]  /*3ed0*/  ISETP.GT.AND P1, PT, R4, 0x31, !P1 ;  /* 0x000000310400780c */ /* 0x000fe40004f24270 */
[----:B------:R-:W-:Y:S02]  /*3ee0*/  FMNMX.FTZ R6, R72, R3, !PT ;  /* 0x0000000348067209 */ /* 0x000fe40007810000 */
[----:B------:R-:W-:-:S02]  /*3ef0*/  ISETP.LT.OR P1, PT, R0, 0x32, P1 ;  /* 0x000000320000780c */ /* 0x000fc40000f21670 */
[----:B------:R-:W-:Y:S02]  /*3f00*/  FMNMX.FTZ R3, R73, R6, !PT ;  /* 0x0000000649037209 */ /* 0x000fe40007810000 */
[----:B------:R-:W-:Y:S02]  /*3f10*/  FSEL R83, R83, -INF , !P1 ;  /* 0xff80000053537808 */ /* 0x000fe40004800000 */
[----:B------:R-:W-:Y:S02]  /*3f20*/  ISETP.NE.AND P1, PT, R114, RZ, PT ;  /* 0x000000ff7200720c */ /* 0x000fe40003f25270 */
[----:B------:R-:W-:Y:S02]  /*3f30*/  FMNMX.FTZ R6, R76, R3, !PT ;  /* 0x000000034c067209 */ /* 0x000fe40007810000 */
[----:B------:R-:W-:Y:S02]  /*3f40*/  ISETP.GT.AND P1, PT, R4, 0x38, !P1 ;  /* 0x000000380400780c */ /* 0x000fe40004f24270 */
[----:B------:R-:W-:-:S02]  /*3f50*/  FMNMX.FTZ R3, R77, R6, !PT ;  /* 0x000000064d037209 */ /* 0x000fc40007810000 */
[----:B------:R-:W-:Y:S02]  /*3f60*/  ISETP.LT.OR P1, PT, R0, 0x39, P1 ;  /* 0x000000390000780c */ /* 0x000fe40000f21670 */
[----:B------:R-:W-:Y:S02]  /*3f70*/  FMNMX.FTZ R6, R80, R3, !PT ;  /* 0x0000000350067209 */ /* 0x000fe40007810000 */
[----:B------:R-:W-:Y:S02]  /*3f80*/  FSEL R86, R86, -INF , !P1 ;  /* 0xff80000056567808 */ /* 0x000fe40004800000 */
[----:B------:R-:W-:Y:S02]  /*3f90*/  ISETP.NE.AND P1, PT, R115, RZ, PT ;  /* 0x000000ff7300720c */ /* 0x000fe40003f25270 */
[----:B------:R-:W-:Y:S02]  /*3fa0*/  FMNMX.FTZ R3, R81, R6, !PT ;  /* 0x0000000651037209 */ /* 0x000fe40007810000 */
[----:B------:R-:W-:-:S02]  /*3fb0*/  ISETP.GT.AND P1, PT, R4, 0x39, !P1 ;  /* 0x000000390400780c */ /* 0x000fc40004f24270 */
[----:B------:R-:W-:Y:S02]  /*3fc0*/  FMNMX.FTZ R6, R84, R3, !PT ;  /* 0x0000000354067209 */ /* 0x000fe40007810000 */
[----:B------:R-:W-:Y:S02]  /*3fd0*/  ISETP.LT.OR P1, PT, R0, 0x3a, P1 ;  /* 0x0000003a0000780c */ /* 0x000fe40000f21670 */
[----:B------:R-:W-:Y:S02]  /*3fe0*/  FMNMX.FTZ R3, R85, R6, !PT ;  /* 0x0000000655037209 */ /* 0x000fe40007810000 */
[----:B------:R-:W-:Y:S02]  /*3ff0*/  FSEL R87, R87, -INF , !P1 ;  /* 0xff80000057577808 */ /* 0x000fe40004800000 */
[----:B------:R-:W-:Y:S02]  /*4000*/  ISETP.NE.AND P1, PT, R116, RZ, PT ;  /* 0x000000ff7400720c */ /* 0x000fe40003f25270 */
[----:B------:R-:W-:-:S02]  /*4010*/  FMNMX.FTZ R6, R56, R3, !PT ;  /* 0x0000000338067209 */ /* 0x000fc40007810000 */
[----:B------:R-:W-:Y:S02]  /*4020*/  ISETP.GT.AND P1, PT, R4, 0x40, !P1 ;  /* 0x000000400400780c */ /* 0x000fe40004f24270 */
[----:B------:R-:W-:Y:S02]  /*4030*/  FMNMX.FTZ R3, R57, R6, !PT ;  /* 0x0000000639037209 */ /* 0x000fe40007810000 */
[----:B------:R-:W-:Y:S02]  /*4040*/  ISETP.LT.OR P1, PT, R0, 0x41, P1 ;  /* 0x000000410000780c */ /* 0x000fe40000f21670 */
[----:B------:R-:W-:Y:S02]  /*4050*/  FMNMX.FTZ R6, R60, R3, !PT ;  /* 0x000000033c067209 */ /* 0x000fe40007810000 */
        /* <DEDUP_REMOVED lines=8> */
[----:B------:R-:W-:Y:S02]  /*40e0*/  ISETP.GT.AND P1, PT, R4, 0x48, !P2 ;  /* 0x000000480400780c */ /* 0x000fe40005724270 */
[----:B------:R-:W-:Y:S02]  /*40f0*/  ISETP.NE.AND P2, PT, R129, RZ, PT ;  /* 0x000000ff8100720c */ /* 0x000fe40003f45270 */
[----:B------:R-:W-:Y:S02]  /*4100*/  ISETP.LT.OR P1, PT, R0, 0x49, P1 ;  /* 0x000000490000780c */ /* 0x000fe40000f21670 */
[----:B------:R-:W-:Y:S02]  /*4110*/  FMNMX.FTZ R6, R68, R3, !PT ;  /* 0x0000000344067209 */ /* 0x000fe40007810000 */
[----:B------:R-:W-:Y:S02]  /*4120*/  FSEL R62, R62, -INF , !P1 ;  /* 0xff8000003e3e7808 */ /* 0x000fe40004800000 */
[----:B------:R-:W-:-:S02]  /*4130*/  ISETP.GT.AND P1, PT, R4, 0x49, !P6 ;  /* 0x000000490400780c */ /* 0x000fc40007724270 */
[----:B------:R-:W-:Y:S02]  /*4140*/  ISETP.NE.AND P6, PT, R130, RZ, PT ;  /* 0x000000ff8200720c */ /* 0x000fe40003fc5270 */
        /* <DEDUP_REMOVED lines=41> */
[----:B------:R-:W-:Y:S01]  /*43e0*/  ISETP.GT.AND P3, PT, R4, 0x90, !P3 ;  /* 0x000000900400780c */ /* 0x000fe20005f64270 */
[----:B------:R-:W0:Y:S01]  /*43f0*/  SHFL.BFLY PT, R3, R6, 0x2, 0x1f ;  /* 0x0c401f0006037f89 */ /* 0x000e2200000e0000 */
[----:B------:R-:W-:Y:S02]  /*4400*/  ISETP.LT.OR P1, PT, R0, 0x62, P1 ;  /* 0x000000620000780c */ /* 0x000fe40000f21670 */
[----:B------:R-:W-:Y:S02]  /*4410*/  ISETP.GT.AND P4, PT, R4, 0x91, !P4 ;  /* 0x000000910400780c */ /* 0x000fe40006784270 */
[----:B------:R-:W-:Y:S02]  /*4420*/  FSEL R43, R43, -INF , !P1 ;  /* 0xff8000002b2b7808 */ /* 0x000fe40004800000 */
[----:B------:R-:W-:Y:S02]  /*4430*/  ISETP.NE.AND P1, PT, R126, RZ, PT ;  /* 0x000000ff7e00720c */ /* 0x000fe40003f25270 */
[----:B------:R-:W-:-:S02]  /*4440*/  ISETP.LT.OR P3, PT, R0, 0x91, P3 ;  /* 0x000000910000780c */ /* 0x000fc40001f61670 */
[C---:B------:R-:W-:Y:S02]  /*4450*/  ISETP.GT.AND P1, PT, R4.reuse, 0x68, !P1 ;  /* 0x000000680400780c */ /* 0x040fe40004f24270 */
[----:B------:R-:W-:Y:S02]  /*4460*/  ISETP.GT.AND P5, PT, R4, 0x98, !P5 ;  /* 0x000000980400780c */ /* 0x000fe40006fa4270 */
[C---:B------:R-:W-:Y:S02]  /*4470*/  ISETP.LT.OR P1, PT, R0.reuse, 0x69, P1 ;  /* 0x000000690000780c */ /* 0x040fe40000f21670 */
[----:B------:R-:W-:Y:S02]  /*4480*/  ISETP.LT.OR P4, PT, R0, 0x92, P4 ;  /* 0x000000920000780c */ /* 0x000fe40002781670 */
[----:B------:R-:W-:Y:S02]  /*4490*/  FSEL R46, R46, -INF , !P1 ;  /* 0xff8000002e2e7808 */ /* 0x000fe40004800000 */
[----:B------:R-:W-:-:S02]  /*44a0*/  ISETP.NE.AND P1, PT, R127, RZ, PT ;  /* 0x000000ff7f00720c */ /* 0x000fc40003f25270 */
[----:B------:R-:W-:Y:S02]  /*44b0*/  FSEL R34, R34, -INF , !P3 ;  /* 0xff80000022227808 */ /* 0x000fe40005800000 */
[----:B------:R-:W-:Y:S02]  /*44c0*/  ISETP.GT.AND P1, PT, R4, 0x69, !P1 ;  /* 0x000000690400780c */ /* 0x000fe40004f24270 */
[----:B0-----:R-:W-:Y:S02]  /*44d0*/  FMNMX.FTZ R8, R6, R3, !PT ;  /* 0x0000000306087209 */ /* 0x001fe40007810000 */
[C---:B------:R-:W-:Y:S02]  /*44e0*/  ISETP.LT.OR P1, PT, R0.reuse, 0x6a, P1 ;  /* 0x0000006a0000780c */ /* 0x040fe40000f21670 */
[----:B------:R-:W-:Y:S01]  /*44f0*/  ISETP.LT.OR P5, PT, R0, 0x99, P5 ;  /* 0x000000990000780c */ /* 0x000fe20002fa1670 */
[----:B------:R-:W0:Y:S01]  /*4500*/  SHFL.BFLY PT, R3, R8, 0x1, 0x1f ;  /* 0x0c201f0008037f89 */ /* 0x000e2200000e0000 */
[----:B------:R-:W-:-:S02]  /*4510*/  FSEL R47, R47, -INF , !P1 ;  /* 0xff8000002f2f7808 */ /* 0x000fc40004800000 */
[----:B------:R-:W-:Y:S02]  /*4520*/  ISETP.NE.AND P1, PT, R128, RZ, PT ;  /* 0x000000ff8000720c */ /* 0x000fe40003f25270 */
[----:B------:R-:W-:Y:S02]  /*4530*/  FSEL R35, R35, -INF , !P4 ;  /* 0xff80000023237808 */ /* 0x000fe40006000000 */
[----:B------:R-:W-:Y:S02]  /*4540*/  ISETP.GT.AND P1, PT, R4, 0x70, !P1 ;  /* 0x000000700400780c */ /* 0x000fe40004f24270 */
[----:B------:R-:W-:Y:S02]  /*4550*/  R2UR UR15, R105 ;  /* 0x00000000690f72ca */ /* 0x000fe400000e0000 */
[----:B------:R-:W-:-:S04]  /*4560*/  ISETP.LT.OR P1, PT, R0, 0x71, P1 ;  /* 0x000000710000780c */ /* 0x000fc80000f21670 */
[----:B------:R-:W-:Y:S02]  /*4570*/  FSEL R50, R50, -INF , !P1 ;  /* 0xff80000032327808 */ /* 0x000fe40004800000 */
[----:B------:R-:W-:Y:S02]  /*4580*/  ISETP.GT.AND P1, PT, R4, 0x71, !P2 ;  /* 0x000000710400780c */ /* 0x000fe40005724270 */
[----:B------:R-:W-:Y:S02]  /*4590*/  ISETP.NE.AND P2, PT, R132, RZ, PT ;  /* 0x000000ff8400720c */ /* 0x000fe40003f45270 */
[----:B------:R-:W-:Y:S01]  /*45a0*/  ISETP.LT.OR P1, PT, R0, 0x72, P1 ;  /* 0x000000720000780c */ /* 0x000fe20000f21670 */
[----:B------:R-:W-:Y:S01]  /*45b0*/  UIADD3 UR10, UR15, UR14, URZ ;  /* 0x0000000e0f0a7290 */ /* 0x000fe2000fffe03f */
[----:B0-----:R-:W-:Y:S02]  /*45c0*/  FMNMX.FTZ R3, R8, R3, !PT ;  /* 0x0000000308037209 */ /* 0x001fe40007810000 */
[----:B------:R-:W-:Y:S01]  /*45d0*/  FSEL R51, R51, -INF , !P1 ;  /* 0xff80000033337808 */ /* 0x000fe20004800000 */
[----:B------:R-:W-:Y:S01]  /*45e0*/  UIADD3 UR6, UR10, UR6, URZ ;  /* 0x000000060a067290 */ /* 0x000fe2000fffe03f */
[----:B------:R-:W-:Y:S01]  /*45f0*/  ISETP.GT.AND P1, PT, R4, 0x78, !P6 ;  /* 0x000000780400780c */ /* 0x000fe20007724270 */
[----:B------:R-:W-:-:S01]  /*4600*/  FFMA.FTZ R5, R3, R10, -8 ;  /* 0xc100000003057423 */ /* 0x000fc2000001000a */
[----:B------:R-:W-:-:S02]  /*4610*/  ISETP.NE.AND P6, PT, R133, RZ, PT ;  /* 0x000000ff8500720c */ /* 0x000fc40003fc5270 */
[----:B------:R-:W-:-:S04]  /*4620*/  ISETP.LT.OR P1, PT, R0, 0x79, P1 ;  /* 0x000000790000780c */ /* 0x000fc80000f21670 */
[----:B------:R-:W-:Y:S02]  /*4630*/  FSEL R54, R54, -INF , !P1 ;  /* 0xff80000036367808 */ /* 0x000fe40004800000 */
[----:B------:R-:W-:-:S04]  /*4640*/  ISETP.NE.AND P1, PT, R131, RZ, PT ;  /* 0x000000ff8300720c */ /* 0x000fc80003f25270 */
[----:B------:R-:W-:-:S04]  /*4650*/  ISETP.GT.AND P1, PT, R4, 0x79, !P1 ;  /* 0x000000790400780c */ /* 0x000fc80004f24270 */
        /* <DEDUP_REMOVED lines=31> */
[----:B------:R-:W-:-:S04]  /*4850*/  ISETP.GT.AND P1, PT, R4, RZ, !P1 ;  /* 0x000000ff0400720c */ /* 0x000fc80004f24270 */
[----:B------:R-:W-:-:S04]  /*4860*/  ISETP.LT.OR P1, PT, R0, 0x1, P1 ;  /* 0x000000010000780c */ /* 0x000fc80000f21670 */
[----:B------:R-:W-:Y:S02]  /*4870*/  FSEL R90, R90, -INF , !P1 ;  /* 0xff8000005a5a7808 */ /* 0x000fe40004800000 */
[----:B------:R-:W-:Y:S02]  /*4880*/  ISETP.GT.AND P1, PT, R4, 0x80, !P2 ;  /* 0x000000800400780c */ /* 0x000fe40005724270 */
[----:B------:R-:W-:Y:S02]  /*4890*/  FMNMX.FTZ R15, R90, R91, !PT ;  /* 0x0000005b5a0f7209 */ /* 0x000fe40007810000 */
[----:B------:R-:W-:Y:S02]  /*48a0*/  ISETP.LT.OR P1, PT, R0, 0x81, P1 ;  /* 0x000000810000780c */ /* 0x000fe40000f21670 */
[----:B------:R-:W-:Y:S02]  /*48b0*/  FMNMX.FTZ R20, R94, R15, !PT ;  /* 0x0000000f5e147209 */ /* 0x000fe40007810000 */
[----:B------:R-:W-:-:S02]  /*48c0*/  FSEL R26, R26, -INF , !P1 ;  /* 0xff8000001a1a7808 */ /* 0x000fc40004800000 */
[----:B------:R-:W-:Y:S02]  /*48d0*/  ISETP.GT.AND P1, PT, R4, 0x81, !P6 ;  /* 0x000000810400780c */ /* 0x000fe40007724270 */
[----:B------:R-:W-:Y:S02]  /*48e0*/  FMNMX.FTZ R15, R95, R20, !PT ;  /* 0x000000145f0f7209 */ /* 0x000fe40007810000 */
[----:B------:R-:W-:Y:S02]  /*48f0*/  ISETP.LT.OR P1, PT, R0, 0x82, P1 ;  /* 0x000000820000780c */ /* 0x000fe40000f21670 */
[----:B------:R-:W-:Y:S02]  /*4900*/  FMNMX.FTZ R20, R98, R15, !PT ;  /* 0x0000000f62147209 */ /* 0x000fe40007810000 */
[----:B------:R-:W-:Y:S02]  /*4910*/  FSEL R27, R27, -INF , !P1 ;  /* 0xff8000001b1b7808 */ /* 0x000fe40004800000 */
[----:B------:R-:W-:-:S02]  /*4920*/  FSETP.NEU.FTZ.AND P1, PT, R3, -INF , PT ;  /* 0xff8000000300780b */ /* 0x000fc40003f3d000 */
[----:B------:R-:W-:Y:S02]  /*4930*/  FMNMX.FTZ R21, R99, R20, !PT ;  /* 0x0000001463157209 */ /* 0x000fe40007810000 */
[----:B------:R-:W-:Y:S02]  /*4940*/  FSEL R88, R5, RZ, P1 ;  /* 0x000000ff05587208 */ /* 0x000fe40000800000 */
[----:B------:R-:W-:Y:S02]  /*4950*/  ISETP.NE.AND P6, PT, R134, RZ, PT ;  /* 0x000000ff8600720c */ /* 0x000fe40003fc5270 */
[----:B------:R-:W-:Y:S01]  /*4960*/  ISETP.NE.AND P2, PT, R135, RZ, PT ;  /* 0x000000ff8700720c */ /* 0x000fe20003f45270 */
        /* <DEDUP_REMOVED lines=11> */
[----:B------:R-:W-:Y:S01]  /*4a20*/  ISETP.GT.AND P1, PT, R4, 0x88, !P6 ;  /* 0x000000880400780c */ /* 0x000fe20007724270 */
[--C-:B------:R-:W-:Y:S01]  /*4a30*/  FFMA.FTZ R5, R13, UR37, -R88.reuse ;  /* 0x000000250d057c23 */ /* 0x100fe20008010858 */
[----:B------:R-:W-:Y:S01]  /*4a40*/  FMNMX.FTZ R73, R75, R72, !PT ;  /* 0x000000484b497209 */ /* 0x000fe20007810000 */
[--C-:B------:R-:W-:Y:S01]  /*4a50*/  FFMA.FTZ R72, R80, UR37, -R88.reuse ;  /* 0x0000002550487c23 */ /* 0x100fe20008010858 */
[----:B------:R-:W-:Y:S01]  /*4a60*/  ISETP.LT.OR P1, PT, R0, 0x89, P1 ;  /* 0x000000890000780c */ /* 0x000fe20000f21670 */
[----:B------:R-:W-:Y:S01]  /*4a70*/  MUFU.EX2 R6, R6 ;  /* 0x0000000600067308 */ /* 0x000fe20000000800 */
[----:B------:R-:W-:Y:S01]  /*4a80*/  FMNMX.FTZ R76, R78, R73, !PT ;  /* 0x000000494e4c7209 */ /* 0x000fe20007810000 */
[--C-:B0-----:R-:W-:Y:S01]  /*4a90*/  FFMA.FTZ R89, R81, UR37, -R88.reuse ;  /* 0x0000002551597c23 */ /* 0x101fe20008010858 */
[----:B------:R-:W-:Y:S01]  /*4aa0*/  FSEL R30, R30, -INF , !P1 ;  /* 0xff8000001e1e7808 */ /* 0x000fe20004800000 */
[--C-:B------:R-:W-:Y:S01]  /*4ab0*/  FFMA.FTZ R10, R96, UR37, -R88.reuse ;  /* 0x00000025600a7c23 */ /* 0x100fe20008010858 */
[----:B------:R-:W-:Y:S01]  /*4ac0*/  FMNMX.FTZ R73, R79, R76, !PT ;  /* 0x0000004c4f497209 */ /* 0x000fe20007810000 */
[--C-:B------:R-:W-:Y:S01]  /*4ad0*/  FFMA.FTZ R11, R97, UR37, -R88.reuse ;  /* 0x00000025610b7c23 */ /* 0x100fe20008010858 */
[----:B------:R-:W-:Y:S01]  /*4ae0*/  ISETP.GT.AND P1, PT, R4, 0x89, !P2 ;  /* 0x000000890400780c */ /* 0x000fe20005724270 */
[----:B------:R-:W0:Y:S01]  /*4af0*/  MUFU.EX2 R5, R5 ;  /* 0x0000000500057308 */ /* 0x000e220000000800 */
[----:B------:R-:W-:Y:S01]  /*4b00*/  FMNMX.FTZ R76, R82, R73, !PT ;  /* 0x00000049524c7209 */ /* 0x000fe20007810000 */
[--C-:B------:R-:W-:Y:S01]  /*4b10*/  FFMA.FTZ R12, R100, UR37, -R88.reuse ;  /* 0x00000025640c7c23 */ /* 0x100fe20008010858 */
[----:B------:R-:W-:Y:S01]  /*4b20*/  ISETP.LT.OR P1, PT, R0, 0x8a, P1 ;  /* 0x0000008a0000780c */ /* 0x000fe20000f21670 */
[--C-:B------:R-:W-:Y:S01]  /*4b30*/  FFMA.FTZ R13, R101, UR37, -R88.reuse ;  /* 0x00000025650d7c23 */ /* 0x100fe20008010858 */
[----:B------:R-:W-:Y:S01]  /*4b40*/  FMNMX.FTZ R77, R83, R76, !PT ;  /* 0x0000004c534d7209 */ /* 0x000fe20007810000 */
[--C-:B------:R-:W-:Y:S01]  /*4b50*/  FFMA.FTZ R76, R84, UR37, -R88.reuse ;  /* 0x00000025544c7c23 */ /* 0x100fe20008010858 */
[----:B------:R-:W-:-:S01]  /*4b60*/  FFMA.FTZ R84, R61, UR37, -R88 ;  /* 0x000000253d547c23 */ /* 0x000fc20008010858 */
[----:B------:R-:W-:Y:S01]  /*4b70*/  ISETP.NE.AND P6, PT, R9, RZ, PT ;  /* 0x000000ff0900720c */ /* 0x000fe20003fc5270 */
[----:B------:R-:W-:-:S01]  /*4b80*/  FFMA.FTZ R9, R93, UR37, -R88 ;  /* 0x000000255d097c23 */ /* 0x000fc20008010858 */
[----:B------:R-:W-:Y:S01]  /*4b90*/  FMNMX.FTZ R80, R86, R77, !PT ;  /* 0x0000004d56507209 */ /* 0x000fe20007810000 */
[----:B------:R-:W1:Y:S01]  /*4ba0*/  MUFU.EX2 R8, R8 ;  /* 0x0000000800087308 */ /* 0x000e620000000800 */
[----:B------:R-:W-:Y:S01]  /*4bb0*/  ISETP.GT.AND P2, PT, R4, 0x99, !P6 ;  /* 0x000000990400780c */ /* 0x000fe20007744270 */
[--C-:B------:R-:W-:Y:S01]  /*4bc0*/  FFMA.FTZ R56, R56, UR37, -R88.reuse ;  /* 0x0000002538387c23 */ /* 0x100fe20008010858 */
[----:B------:R-:W-:Y:S01]  /*4bd0*/  FMNMX.FTZ R77, R87, R80, !PT ;  /* 0x00000050574d7209 */ /* 0x000fe20007810000 */
[--C-:B------:R-:W-:Y:S01]  /*4be0*/  FFMA.FTZ R57, R57, UR37, -R88.reuse ;  /* 0x0000002539397c23 */ /* 0x100fe20008010858 */
[----:B------:R-:W-:Y:S01]  /*4bf0*/  ISETP.LT.OR P2, PT, R0, 0x9a, P2 ;  /* 0x0000009a0000780c */ /* 0x000fe20001741670 */
[--C-:B------:R-:W-:Y:S01]  /*4c00*/  FFMA.FTZ R60, R60, UR37, -R88.reuse ;  /* 0x000000253c3c7c23 */ /* 0x100fe20008010858 */
[----:B------:R-:W-:Y:S01]  /*4c10*/  FMNMX.FTZ R80, R58, R77, !PT ;  /* 0x0000004d3a507209 */ /* 0x000fe20007810000 */
[----:B------:R-:W2:Y:S01]  /*4c20*/  MUFU.EX2 R9, R9 ;  /* 0x0000000900097308 */ /* 0x000ea20000000800 */
[----:B------:R-:W-:-:S01]  /*4c30*/  FFMA.FTZ R64, R64, UR37, -R88 ;  /* 0x0000002540407c23 */ /* 0x000fc20008010858 */
[--C-:B------:R-:W-:Y:S01]  /*4c40*/  FFMA.FTZ R65, R65, UR37, -R88.reuse ;  /* 0x0000002541417c23 */ /* 0x100fe20008010858 */
[----:B------:R-:W-:Y:S01]  /*4c50*/  FMNMX.FTZ R81, R59, R80, !PT ;  /* 0x000000503b517209 */ /* 0x000fe20007810000 */
[--C-:B------:R-:W-:Y:S01]  /*4c60*/  FFMA.FTZ R24, R24, UR37, -R88.reuse ;  /* 0x0000002518187c23 */ /* 0x100fe20008010858 */
[----:B------:R-:W-:-:S01]  /*4c70*/  FFMA.FTZ R25, R25, UR37, -R88 ;  /* 0x0000002519197c23 */ /* 0x000fc20008010858 */
[--C-:B------:R-:W-:Y:S01]  /*4c80*/  FFMA.FTZ R28, R28, UR37, -R88.reuse ;  /* 0x000000251c1c7c23 */ /* 0x100fe20008010858 */
[----:B------:R-:W-:Y:S01]  /*4c90*/  FMNMX.FTZ R80, R62, R81, !PT ;  /* 0x000000513e507209 */ /* 0x000fe20007810000 */
[----:B------:R-:W-:Y:S01]  /*4ca0*/  MUFU.EX2 R77, R85 ;  /* 0x00000055004d7308 */ /* 0x000fe20000000800 */
[----:B------:R-:W-:-:S01]  /*4cb0*/  FFMA.FTZ R29, R29, UR37, -R88 ;  /* 0x000000251d1d7c23 */ /* 0x000fc20008010858 */
[--C-:B------:R-:W-:Y:S01]  /*4cc0*/  FFMA.FTZ R32, R32, UR37, -R88.reuse ;  /* 0x0000002520207c23 */ /* 0x100fe20008010858 */
[----:B------:R-:W-:Y:S01]  /*4cd0*/  FMNMX.FTZ R81, R63, R80, !PT ;  /* 0x000000503f517209 */ /* 0x000fe20007810000 */
[--C-:B------:R-:W-:Y:S01]  /*4ce0*/  FFMA.FTZ R33, R33, UR37, -R88.reuse ;  /* 0x0000002521217c23 */ /* 0x100fe20008010858 */
[----:B------:R-:W-:-:S01]  /*4cf0*/  FFMA.FTZ R36, R36, UR37, -R88 ;  /* 0x0000002524247c23 */ /* 0x000fc20008010858 */
[----:B------:R-:W-:Y:S01]  /*4d00*/  FFMA.FTZ R37, R37, UR37, -R88 ;  /* 0x0000002525257c23 */ /* 0x000fe20008010858 */
[----:B------:R-:W-:Y:S01]  /*4d10*/  FMNMX.FTZ R80, R66, R81, !PT ;  /* 0x0000005142507209 */ /* 0x000fe20007810000 */
[----:B------:R-:W3:Y:S03]  /*4d20*/  MUFU.EX2 R10, R10 ;  /* 0x0000000a000a7308 */ /* 0x000ee60000000800 */
[----:B------:R-:W-:-:S04]  /*4d30*/  FMNMX.FTZ R81, R67, R80, !PT ;  /* 0x0000005043517209 */ /* 0x000fc80007810000 */
[----:B------:R-:W-:Y:S01]  /*4d40*/  FMNMX.FTZ R80, R70, R81, !PT ;  /* 0x0000005146507209 */ /* 0x000fe20007810000 */
[----:B------:R-:W-:Y:S03]  /*4d50*/  MUFU.EX2 R73, R89 ;  /* 0x0000005900497308 */ /* 0x000fe60000000800 */
[----:B------:R-:W-:-:S04]  /*4d60*/  FMNMX.FTZ R81, R71, R80, !PT ;  /* 0x0000005047517209 */ /* 0x000fc80007810000 */
[----:B------:R-:W-:Y:S01]  /*4d70*/  FMNMX.FTZ R80, R42, R81, !PT ;  /* 0x000000512a507209 */ /* 0x000fe20007810000 */
[----:B------:R-:W4:Y:S03]  /*4d80*/  MUFU.EX2 R11, R11 ;  /* 0x0000000b000b7308 */ /* 0x000f260000000800 */
[----:B------:R-:W-:-:S04]  /*4d90*/  FMNMX.FTZ R61, R43, R80, !PT ;  /* 0x000000502b3d7209 */ /* 0x000fc80007810000 */
[----:B------:R-:W-:Y:S01]  /*4da0*/  FMNMX.FTZ R80, R46, R61, !PT ;  /* 0x0000003d2e507209 */ /* 0x000fe20007810000 */
[----:B------:R5:W-:Y:S03]  /*4db0*/  MUFU.EX2 R81, R84 ;  /* 0x0000005400517308 */ /* 0x000be60000000800 */
[----:B------:R-:W-:-:S04]  /*4dc0*/  FMNMX.FTZ R61, R47, R80, !PT ;  /* 0x000000502f3d7209 */ /* 0x000fc80007810000 */
[----:B------:R-:W-:Y:S01]  /*4dd0*/  FMNMX.FTZ R80, R50, R61, !PT ;  /* 0x0000003d32507209 */ /* 0x000fe20007810000 */
[----:B------:R-:W4:Y:S01]  /*4de0*/  MUFU.EX2 R12, R12 ;  /* 0x0000000c000c7308 */ /* 0x000f220000000800 */
[----:B-----5:R-:W-:-:S02]  /*4df0*/  FFMA.FTZ R84, R69, UR37, -R88 ;  /* 0x0000002545547c23 */ /* 0x020fc40008010858 */
[----:B------:R-:W-:Y:S01]  /*4e00*/  FMNMX.FTZ R61, R51, R80, !PT ;  /* 0x00000050333d7209 */ /* 0x000fe20007810000 */
[----:B------:R-:W-:-:S03]  /*4e10*/  FFMA.FTZ R80, R68, UR37, -R88 ;  /* 0x0000002544507c23 */ /* 0x000fc60008010858 */
[----:B------:R-:W-:Y:S01]  /*4e20*/  FMNMX.FTZ R68, R54, R61, !PT ;  /* 0x0000003d36447209 */ /* 0x000fe20007810000 */
[----:B------:R5:W-:Y:S03]  /*4e30*/  MUFU.EX2 R4, R84 ;  /* 0x0000005400047308 */ /* 0x000be60000000800 */
[----:B------:R-:W-:-:S04]  /*4e40*/  FMNMX.FTZ R85, R55, R68, !PT ;  /* 0x0000004437557209 */ /* 0x000fc80007810000 */
[----:B------:R-:W-:Y:S01]  /*4e50*/  FMNMX.FTZ R68, R26, R85, !PT ;  /* 0x000000551a447209 */ /* 0x000fe20007810000 */
[----:B------:R0:W-:Y:S01]  /*4e60*/  MUFU.EX2 R61, R80 ;  /* 0x00000050003d7308 */ /* 0x0001e20000000800 */
[----:B-----5:R-:W-:-:S01]  /*4e70*/  FFMA.FTZ R84, R41, UR37, -R88 ;  /* 0x0000002529547c23 */ /* 0x020fc20008010858 */
[----:B------:R-:W-:Y:S01]  /*4e80*/  FSEL R41, R39, -INF , !P2 ;  /* 0xff80000027297808 */ /* 0x000fe20005000000 */
[----:B------:R-:W-:-:S01]  /*4e90*/  FFMA.FTZ R39, R44, UR37, -R88 ;  /* 0x000000252c277c23 */ /* 0x000fc20008010858 */
[----:B------:R-:W-:Y:S01]  /*4ea0*/  FMNMX.FTZ R69, R27, R68, !PT ;  /* 0x000000441b457209 */ /* 0x000fe20007810000 */
[----:B------:R-:W-:-:S01]  /*4eb0*/  FFMA.FTZ R44, R45, UR37, -R88 ;  /* 0x000000252d2c7c23 */ /* 0x000fc20008010858 */
        /* <DEDUP_REMOVED lines=8> */
[----:B------:R-:W-:Y:S01]  /*4f40*/  FFMA.FTZ R52, R53, UR37, -R88 ;  /* 0x0000002535347c23 */ /* 0x000fe20008010858 */
[----:B------:R-:W-:Y:S01]  /*4f50*/  IMAD.U32 R53, RZ, RZ, UR37 ;  /* 0x00000025ff357e24 */ /* 0x000fe2000f8e00ff */
[----:B0-----:R-:W-:Y:S01]  /*4f60*/  FMNMX.FTZ R80, R34, R69, !PT ;  /* 0x0000004522507209 */ /* 0x001fe20007810000 */
[----:B------:R-:W0:Y:S03]  /*4f70*/  MUFU.EX2 R13, R13 ;  /* 0x0000000d000d7308 */ /* 0x000e260000000800 */
[----:B------:R-:W-:-:S04]  /*4f80*/  FMNMX.FTZ R69, R35, R80, !PT ;  /* 0x0000005023457209 */ /* 0x000fc80007810000 */
[----:B------:R-:W-:Y:S01]  /*4f90*/  FMNMX.FTZ R0, R40, R69, !PT ;  /* 0x0000004528007209 */ /* 0x000fe20007810000 */
[----:B------:R-:W5:Y:S03]  /*4fa0*/  MUFU.EX2 R14, R14 ;  /* 0x0000000e000e7308 */ /* 0x000f660000000800 */
[----:B------:R-:W-:-:S05]  /*4fb0*/  FMNMX.FTZ R0, R41, R0, !PT ;  /* 0x0000000029007209 */ /* 0x000fca0007810000 */
[----:B------:R-:W1:Y:S01]  /*4fc0*/  SHFL.BFLY PT, R69, R0, 0x2, 0x1f ;  /* 0x0c401f0000457f89 */ /* 0x000e6200000e0000 */
[----:B------:R3:W-:Y:S08]  /*4fd0*/  MUFU.EX2 R38, R84 ;  /* 0x0000005400267308 */ /* 0x0007f00000000800 */
[----:B------:R-:W-:Y:S08]  /*4fe0*/  MUFU.EX2 R20, R20 ;  /* 0x0000001400147308 */ /* 0x000ff00000000800 */
[----:B------:R-:W-:Y:S01]  /*4ff0*/  MUFU.EX2 R21, R92 ;  /* 0x0000005c00157308 */ /* 0x000fe20000000800 */
[----:B-1----:R-:W-:-:S07]  /*5000*/  FMNMX.FTZ R69, R0, R69, !PT ;  /* 0x0000004500457209 */ /* 0x002fce0007810000 */
[----:B------:R-:W-:Y:S01]  /*5010*/  MUFU.EX2 R72, R72 ;  /* 0x0000004800487308 */ /* 0x000fe20000000800 */
[----:B------:R-:W1:Y:S07]  /*5020*/  SHFL.BFLY PT, R0, R69, 0x1, 0x1f ;  /* 0x0c201f0045007f89 */ /* 0x000e6e00000e0000 */
[----:B------:R-:W-:Y:S08]  /*5030*/  MUFU.EX2 R76, R76 ;  /* 0x0000004c004c7308 */ /* 0x000ff00000000800 */
[----:B------:R-:W-:Y:S08]  /*5040*/  MUFU.EX2 R56, R56 ;  /* 0x0000003800387308 */ /* 0x000ff00000000800 */
[----:B------:R-:W-:Y:S01]  /*5050*/  MUFU.EX2 R57, R57 ;  /* 0x0000003900397308 */ /* 0x000fe20000000800 */
[----:B-1----:R-:W-:-:S04]  /*5060*/  FMNMX.FTZ R0, R69, R0, !PT ;  /* 0x0000000045007209 */ /* 0x002fc80007810000 */
[C---:B------:R-:W-:Y:S01]  /*5070*/  FSETP.NEU.FTZ.AND P1, PT, R0.reuse, -INF , PT ;  /* 0xff8000000000780b */ /* 0x040fe20003f3d000 */
[----:B------:R-:W-:-:S02]  /*5080*/  FFMA.FTZ R53, R0, R53, -8 ;  /* 0xc100000000357423 */ /* 0x000fc40000010035 */
[----:B------:R-:W-:Y:S03]  /*5090*/  MUFU.EX2 R60, R60 ;  /* 0x0000003c003c7308 */ /* 0x000fe60000000800 */
[----:B------:R-:W-:Y:S02]  /*50a0*/  FSEL R85, R53, RZ, P1 ;  /* 0x000000ff35557208 */ /* 0x000fe40000800000 */
[----:B------:R-:W-:-:S03]  /*50b0*/  PLOP3.LUT P1, PT, PT, PT, UP1, 0x40, 0x0 ;  /* 0x000000000000781c */ /* 0x000fc60003f2e818 */
[----:B------:R-:W-:Y:S01]  /*50c0*/  MUFU.EX2 R64, R64 ;  /* 0x0000004000407308 */ /* 0x000fe20000000800 */
[----:B------:R-:W-:-:S01]  /*50d0*/  FFMA.FTZ R89, R79, UR37, -R85 ;  /* 0x000000254f597c23 */ /* 0x000fc20008010855 */
[--C-:B------:R-:W-:Y:S01]  /*50e0*/  FFMA.FTZ R53, R90, UR37, -R85.reuse ;  /* 0x000000255a357c23 */ /* 0x100fe20008010855 */
[----:B------:R-:W-:-:S01]  /*50f0*/  FFMA.FTZ R80, R91, UR37, -R85 ;  /* 0x000000255b507c23 */ /* 0x000fc20008010855 */
[----:B------:R-:W-:Y:S01]  /*5100*/  FFMA.FTZ R79, R83, UR37, -R85 ;  /* 0x00000025534f7c23 */ /* 0x000fe20008010855 */
[----:B------:R-:W-:-:S01]  /*5110*/  FADD.FTZ R83, R5, R6 ;  /* 0x0000000605537221 */ /* 0x000fc20000010000 */
[--C-:B------:R-:W-:Y:S01]  /*5120*/  FFMA.FTZ R88, R78, UR37, -R85.reuse ;  /* 0x000000254e587c23 */ /* 0x100fe20008010855 */
[----:B------:R-:W-:-:S01]  /*5130*/  FFMA.FTZ R94, R94, UR37, -R85 ;  /* 0x000000255e5e7c23 */ /* 0x000fc20008010855 */
[----:B------:R-:W-:Y:S01]  /*5140*/  FFMA.FTZ R78, R82, UR37, -R85 ;  /* 0x00000025524e7c23 */ /* 0x000fe20008010855 */
[----:B------:R-:W-:-:S01]  /*5150*/  FADD.FTZ R82, R8, R83 ;  /* 0x0000005308527221 */ /* 0x000fc20000010000 */
[----:B------:R-:W-:Y:S01]  /*5160*/  MUFU.EX2 R53, R53 ;  /* 0x0000003500357308 */ /* 0x000fe20000000800 */
[----:B------:R-:W-:-:S01]  /*5170*/  FFMA.FTZ R95, R95, UR37, -R85 ;  /* 0x000000255f5f7c23 */ /* 0x000fc20008010855 */
[----:B------:R-:W-:Y:S01]  /*5180*/  FFMA.FTZ R69, R98, UR37, -R85 ;  /* 0x0000002562457c23 */ /* 0x000fe20008010855 */
[----:B--2---:R-:W-:-:S01]  /*5190*/  FADD.FTZ R83, R9, R82 ;  /* 0x0000005209537221 */ /* 0x004fc20000010000 */
[--C-:B---3--:R-:W-:Y:S01]  /*51a0*/  FFMA.FTZ R84, R99, UR37, -R85.reuse ;  /* 0x0000002563547c23 */ /* 0x108fe20008010855 */
[----:B------:R-:W-:-:S01]  /*51b0*/  FFMA.FTZ R102, R102, UR37, -R85 ;  /* 0x0000002566667c23 */ /* 0x000fc20008010855 */
[----:B------:R-:W-:Y:S01]  /*51c0*/  FFMA.FTZ R103, R103, UR37, -R85 ;  /* 0x0000002567677c23 */ /* 0x000fe20008010855 */
[----:B------:R-:W-:-:S01]  /*51d0*/  FADD.FTZ R82, R10, R83 ;  /* 0x000000530a527221 */ /* 0x000fc20000010000 */
[----:B------:R-:W1:Y:S01]  /*51e0*/  MUFU.EX2 R80, R80 ;  /* 0x0000005000507308 */ /* 0x000e620000000800 */
[----:B------:R-:W-:-:S01]  /*51f0*/  FFMA.FTZ R74, R74, UR37, -R85 ;  /* 0x000000254a4a7c23 */ /* 0x000fc20008010855 */
[----:B------:R-:W-:Y:S01]  /*5200*/  FFMA.FTZ R75, R75, UR37, -R85 ;  /* 0x000000254b4b7c23 */ /* 0x000fe20008010855 */
[----:B----4-:R-:W-:-:S01]  /*5210*/  FADD.FTZ R83, R11, R82 ;  /* 0x000000520b537221 */ /* 0x010fc20000010000 */
[--C-:B------:R-:W-:Y:S01]  /*5220*/  FFMA.FTZ R86, R86, UR37, -R85.reuse ;  /* 0x0000002556567c23 */ /* 0x100fe20008010855 */
[----:B------:R-:W-:-:S01]  /*5230*/  FFMA.FTZ R87, R87, UR37, -R85 ;  /* 0x0000002557577c23 */ /* 0x000fc20008010855 */
[----:B------:R-:W-:Y:S01]  /*5240*/  FFMA.FTZ R58, R58, UR37, -R85 ;  /* 0x000000253a3a7c23 */ /* 0x000fe20008010855 */
[----:B------:R-:W-:-:S01]  /*5250*/  FADD.FTZ R82, R12, R83 ;  /* 0x000000530c527221 */ /* 0x000fc20000010000 */
[----:B------:R-:W2:Y:S01]  /*5260*/  MUFU.EX2 R94, R94 ;  /* 0x0000005e005e7308 */ /* 0x000ea20000000800 */
[----:B------:R-:W-:-:S01]  /*5270*/  FFMA.FTZ R59, R59, UR37, -R85 ;  /* 0x000000253b3b7c23 */ /* 0x000fc20008010855 */
[----:B------:R-:W-:Y:S01]  /*5280*/  FFMA.FTZ R62, R62, UR37, -R85 ;  /* 0x000000253e3e7c23 */ /* 0x000fe20008010855 */
[----:B0-----:R-:W-:-:S01]  /*5290*/  FADD.FTZ R91, R13, R82 ;  /* 0x000000520d5b7221 */ /* 0x001fc20000010000 */
[--C-:B------:R-:W-:Y:S01]  /*52a0*/  FFMA.FTZ R63, R63, UR37, -R85.reuse ;  /* 0x000000253f3f7c23 */ /* 0x100fe20008010855 */
[----:B------:R-:W-:-:S01]  /*52b0*/  FFMA.FTZ R66, R66, UR37, -R85 ;  /* 0x0000002542427c23 */ /* 0x000fc20008010855 */
[----:B------:R-:W-:Y:S01]  /*52c0*/  FFMA.FTZ R67, R67, UR37, -R85 ;  /* 0x0000002543437c23 */ /* 0x000fe20008010855 */
[----:B-----5:R-:W-:-:S01]  /*52d0*/  FADD.FTZ R90, R14, R91 ;  /* 0x0000005b0e5a7221 */ /* 0x020fc20000010000 */
[----:B------:R-:W0:Y:S01]  /*52e0*/  MUFU.EX2 R95, R95 ;  /* 0x0000005f005f7308 */ /* 0x000e220000000800 */
        /* <DEDUP_REMOVED lines=10> */
[----:B------:R-:W-:Y:S01]  /*5390*/  F2FP.SATFINITE.E4M3.F32.PACK_AB_MERGE_C R90, R9, R8, RZ ;  /* 0x00000008095a723e */ /* 0x000fe200048070ff */
[--C-:B------:R-:W-:Y:S01]  /*53a0*/  FFMA.FTZ R50, R50, UR37, -R85.reuse ;  /* 0x0000002532327c23 */ /* 0x100fe20008010855 */
[----:B------:R-:W-:-:S01]  /*53b0*/  FFMA.FTZ R51, R51, UR37, -R85 ;  /* 0x0000002533337c23 */ /* 0x000fc20008010855 */
[----:B------:R-:W-:Y:S01]  /*53c0*/  FADD.FTZ R8, R20, R83 ;  /* 0x0000005314087221 */ /* 0x000fe20000010000 */
[----:B------:R-:W-:Y:S01]  /*53d0*/  F2FP.SATFINITE.E4M3.F32.PACK_AB_MERGE_C R216, R6, R5, R90 ;  /* 0x0000000506d8723e */ /* 0x000fe2000480705a */
[----:B------:R-:W2:Y:S01]  /*53e0*/  MUFU.EX2 R84, R84 ;  /* 0x0000005400547308 */ /* 0x000ea20000000800 */
[----:B0-----:R-:W-:-:S01]  /*53f0*/  FADD.FTZ R82, R95, R82 ;  /* 0x000000525f527221 */ /* 0x001fc20000010000 */
[--C-:B------:R-:W-:Y:S01]  /*5400*/  FFMA.FTZ R54, R54, UR37, -R85.reuse ;  /* 0x0000002536367c23 */ /* 0x100fe20008010855 */
[----:B------:R-:W-:-:S01]  /*5410*/  FFMA.FTZ R55, R55, UR37, -R85 ;  /* 0x0000002537377c23 */ /* 0x000fc20008010855 */
[--C-:B------:R-:W-:Y:S01]  /*5420*/  FFMA.FTZ R26, R26, UR37, -R85.reuse ;  /* 0x000000251a1a7c23 */ /* 0x100fe20008010855 */
[----:B------:R-:W-:-:S01]  /*5430*/  FFMA.FTZ R27, R27, UR37, -R85 ;  /* 0x000000251b1b7c23 */ /* 0x000fc20008010855 */
[--C-:B------:R-:W-:Y:S01]  /*5440*/  FFMA.FTZ R30, R30, UR37, -R85.reuse ;  /* 0x000000251e1e7c23 */ /* 0x100fe20008010855 */
[----:B------:R-:W-:-:S01]  /*5450*/  FFMA.FTZ R68, R68, UR37, -R85 ;  /* 0x0000002544447c23 */ /* 0x000fc20008010855 */
[----:B------:R-:W0:Y:S01]  /*5460*/  MUFU.EX2 R102, R102 ;  /* 0x0000006600667308 */ /* 0x000e220000000800 */
[----:B-1----:R-:W-:-:S01]  /*5470*/  FADD.FTZ R9, R69, R82 ;  /* 0x0000005245097221 */ /* 0x002fc20000010000 */
[----:B------:R-:W-:Y:S01]  /*5480*/  F2FP.SATFINITE.E4M3.F32.PACK_AB_MERGE_C R82, R13, R12, RZ ;  /* 0x0000000c0d52723e */ /* 0x000fe200048070ff */
[----:B------:R-:W-:-:S01]  /*5490*/  FADD.FTZ R13, R21, R8 ;  /* 0x00000008150d7221 */ /* 0x000fc20000010000 */
[--C-:B------:R-:W-:Y:S01]  /*54a0*/  FFMA.FTZ R34, R34, UR37, -R85.reuse ;  /* 0x0000002522227c23 */ /* 0x100fe20008010855 */
[----:B------:R-:W-:-:S01]  /*54b0*/  FFMA.FTZ R35, R35, UR37, -R85 ;  /* 0x0000002523237c23 */ /* 0x000fc20008010855 */
[----:B------:R-:W-:Y:S01]  /*54c0*/  FFMA.FTZ R40, R40, UR37, -R85 ;  /* 0x0000002528287c23 */ /* 0x000fe20008010855 */
[----:B------:R-:W-:-:S01]  /*54d0*/  FADD.FTZ R12, R72, R13 ;  /* 0x0000000d480c7221 */ /* 0x000fc20000010000 */
[----:B------:R-:W1:Y:S01]  /*54e0*/  MUFU.EX2 R103, R103 ;  /* 0x0000006700677308 */ /* 0x000e620000000800 */
[----:B--2---:R-:W-:-:S01]  /*54f0*/  FADD.FTZ R9, R84, R9 ;  /* 0x0000000954097221 */ /* 0x004fc20000010000 */
[----:B------:R-:W-:Y:S01]  /*5500*/  FFMA.FTZ R41, R41, UR37, -R85 ;  /* 0x0000002529297c23 */ /* 0x000fe20008010855 */
[----:B------:R-:W-:-:S02]  /*5510*/  F2FP.SATFINITE.E4M3.F32.PACK_AB_MERGE_C R20, R21, R20, RZ ;  /* 0x000000141514723e */ /* 0x000fc400048070ff */
[----:B------:R-:W-:Y:S02]  /*5520*/  F2FP.SATFINITE.E4M3.F32.PACK_AB_MERGE_C R94, R95, R94, RZ ;  /* 0x0000005e5f5e723e */ /* 0x000fe400048070ff */
[----:B------:R-:W-:Y:S01]  /*5530*/  F2FP.SATFINITE.E4M3.F32.PACK_AB_MERGE_C R218, R11, R10, R82 ;  /* 0x0000000a0bda723e */ /* 0x000fe20004807052 */
[----:B------:R-:W2:Y:S01]  /*5540*/  MUFU.EX2 R74, R74 ;  /* 0x0000004a004a7308 */ /* 0x000ea20000000800 */
[----:B0-----:R-:W-:-:S01]  /*5550*/  FADD.FTZ R8, R102, R9 ;  /* 0x0000000966087221 */ /* 0x001fc20000010000 */
[----:B------:R-:W-:Y:S01]  /*5560*/  FADD.FTZ R9, R73, R12 ;  /* 0x0000000c49097221 */ /* 0x000fe20000010000 */
[----:B------:R-:W-:Y:S02]  /*5570*/  F2FP.SATFINITE.E4M3.F32.PACK_AB_MERGE_C R212, R15, R14, R20 ;  /* 0x0000000e0fd4723e */ /* 0x000fe40004807014 */
[----:B------:R-:W-:-:S03]  /*5580*/  F2FP.SATFINITE.E4M3.F32.PACK_AB_MERGE_C R217, R80, R53, R94 ;  /* 0x0000003550d9723e */ /* 0x000fc6000480705e */
[----:B------:R-:W0:Y:S01]  /*5590*/  MUFU.EX2 R75, R75 ;  /* 0x0000004b004b7308 */ /* 0x000e220000000800 */
[----:B-1----:R-:W-:-:S01]  /*55a0*/  FADD.FTZ R5, R103, R8 ;  /* 0x0000000867057221 */ /* 0x002fc20000010000 */
[----:B------:R-:W-:Y:S01]  /*55b0*/  FADD.FTZ R8, R76, R9 ;  /* 0x000000094c087221 */ /* 0x000fe20000010000 */
[----:B------:R-:W-:Y:S02]  /*55c0*/  F2FP.SATFINITE.E4M3.F32.PACK_AB_MERGE_C R76, R77, R76, RZ ;  /* 0x0000004c4d4c723e */ /* 0x000fe400048070ff */
[----:B------:R-:W-:Y:S01]  /*55d0*/  F2FP.SATFINITE.E4M3.F32.PACK_AB_MERGE_C R102, R103, R102, RZ ;  /* 0x000000666766723e */ /* 0x000fe200048070ff */
[----:B------:R-:W-:-:S01]  /*55e0*/  FADD.FTZ R77, R77, R8 ;  /* 0x000000084d4d7221 */ /* 0x000fc20000010000 */
[----:B------:R-:W-:Y:S01]  /*55f0*/  F2FP.SATFINITE.E4M3.F32.PACK_AB_MERGE_C R214, R73, R72, R76 ;  /* 0x0000004849d6723e */ /* 0x000fe2000480704c */
[----:B------:R-:W1:Y:S01]  /*5600*/  MUFU.EX2 R88, R88 ;  /* 0x0000005800587308 */ /* 0x000e620000000800 */
[----:B--2---:R-:W-:-:S01]  /*5610*/  FADD.FTZ R6, R74, R5 ;  /* 0x000000054a067221 */ /* 0x004fc20000010000 */
[----:B------:R-:W-:Y:S01]  /*5620*/  FADD.FTZ R8, R56, R77 ;  /* 0x0000004d38087221 */ /* 0x000fe20000010000 */
[----:B------:R-:W-:-:S03]  /*5630*/  F2FP.SATFINITE.E4M3.F32.PACK_AB_MERGE_C R219, R84, R69, R102 ;  /* 0x0000004554db723e */ /* 0x000fc60004807066 */
[----:B------:R-:W-:Y:S01]  /*5640*/  FADD.FTZ R9, R57, R8 ;  /* 0x0000000839097221 */ /* 0x000fe20000010000 */
[----:B------:R-:W-:Y:S01]  /*5650*/  F2FP.SATFINITE.E4M3.F32.PACK_AB_MERGE_C R8, R81, R60, RZ ;  /* 0x0000003c5108723e */ /* 0x000fe200048070ff */
[----:B------:R-:W2:Y:S01]  /*5660*/  MUFU.EX2 R89, R89 ;  /* 0x0000005900597308 */ /* 0x000ea20000000800 */
[----:B0-----:R-:W-:-:S01]  /*5670*/  FADD.FTZ R5, R75, R6 ;  /* 0x000000064b057221 */ /* 0x001fc20000010000 */
[----:B------:R-:W-:Y:S01]  /*5680*/  FADD.FTZ R60, R60, R9 ;  /* 0x000000093c3c7221 */ /* 0x000fe20000010000 */
[----:B------:R-:W-:Y:S02]  /*5690*/  F2FP.SATFINITE.E4M3.F32.PACK_AB_MERGE_C R208, R57, R56, R8 ;  /* 0x0000003839d0723e */ /* 0x000fe40004807008 */
[----:B------:R-:W-:Y:S01]  /*56a0*/  F2FP.SATFINITE.E4M3.F32.PACK_AB_MERGE_C R9, R4, R61, RZ ;  /* 0x0000003d0409723e */ /* 0x000fe200048070ff */
[----:B------:R-:W-:-:S02]  /*56b0*/  FADD.FTZ R81, R81, R60 ;  /* 0x0000003c51517221 */ /* 0x000fc40000010000 */
[----:B------:R-:W0:Y:S01]  /*56c0*/  MUFU.EX2 R78, R78 ;  /* 0x0000004e004e7308 */ /* 0x000e220000000800 */
[----:B-1----:R-:W-:-:S01]  /*56d0*/  FADD.FTZ R6, R88, R5 ;  /* 0x0000000558067221 */ /* 0x002fc20000010000 */
[----:B------:R-:W-:-:S06]  /*56e0*/  FADD.FTZ R8, R64, R81 ;  /* 0x0000005140087221 */ /* 0x000fcc0000010000 */
[----:B------:R-:W1:Y:S01]  /*56f0*/  MUFU.EX2 R79, R79 ;  /* 0x0000004f004f7308 */ /* 0x000e620000000800 */
[----:B--2---:R-:W-:-:S01]  /*5700*/  FADD.FTZ R5, R89, R6 ;  /* 0x0000000659057221 */ /* 0x004fc20000010000 */
[----:B------:R-:W-:-:S04]  /*5710*/  F2FP.SATFINITE.E4M3.F32.PACK_AB_MERGE_C R88, R89, R88, RZ ;  /* 0x000000585958723e */ /* 0x000fc800048070ff */
[----:B------:R-:W-:Y:S02]  /*5720*/  F2FP.SATFINITE.E4M3.F32.PACK_AB_MERGE_C R213, R75, R74, R88 ;  /* 0x0000004a4bd5723e */ /* 0x000fe40004807058 */
        /* <DEDUP_REMOVED lines=8> */
[----:B------:R-:W-:-:S04]  /*57b0*/  F2FP.SATFINITE.E4M3.F32.PACK_AB_MERGE_C R86, R87, R86, RZ ;  /* 0x000000565756723e */ /* 0x000fc800048070ff */
[----:B------:R-:W-:Y:S02]  /*57c0*/  F2FP.SATFINITE.E4M3.F32.PACK_AB_MERGE_C R215, R79, R78, R86 ;  /* 0x0000004e4fd7723e */ /* 0x000fe40004807056 */
[----:B------:R-:W0:Y:S01]  /*57d0*/  MUFU.EX2 R62, R62 ;  /* 0x0000003e003e7308 */ /* 0x000e220000000800 */
[----:B-1----:R-:W-:-:S07]  /*57e0*/  FADD.FTZ R6, R58, R5 ;  /* 0x000000053a067221 */ /* 0x002fce0000010000 */
[----:B------:R-:W1:Y:S01]  /*57f0*/  MUFU.EX2 R65, R65 ;  /* 0x0000004100417308 */ /* 0x000e620000000800 */
[----:B--2---:R-:W-:-:S07]  /*5800*/  FADD.FTZ R5, R59, R6 ;  /* 0x000000063b057221 */ /* 0x004fce0000010000 */
[----:B------:R-:W2:Y:S01]  /*5810*/  MUFU.EX2 R63, R63 ;  /* 0x0000003f003f7308 */ /* 0x000ea20000000800 */
[----:B0-----:R-:W-:-:S07]  /*5820*/  FADD.FTZ R6, R62, R5 ;  /* 0x000000053e067221 */ /* 0x001fce0000010000 */
[----:B------:R-:W0:Y:S01]  /*5830*/  MUFU.EX2 R66, R66 ;  /* 0x0000004200427308 */ /* 0x000e220000000800 */
[----:B-1----:R-:W-:-:S01]  /*5840*/  FADD.FTZ R8, R65, R8 ;  /* 0x0000000841087221 */ /* 0x002fc20000010000 */
[----:B------:R-:W-:-:S03]  /*5850*/  F2FP.SATFINITE.E4M3.F32.PACK_AB_MERGE_C R210, R65, R64, R9 ;  /* 0x0000004041d2723e */ /* 0x000fc60004807009 */
[----:B------:R-:W-:-:S03]  /*5860*/  FADD.FTZ R61, R61, R8 ;  /* 0x000000083d3d7221 */ /* 0x000fc60000010000 */
[----:B------:R-:W-:Y:S01]  /*5870*/  MUFU.EX2 R39, R39 ;  /* 0x0000002700277308 */ /* 0x000fe20000000800 */
[----:B--2---:R-:W-:-:S01]  /*5880*/  FADD.FTZ R5, R63, R6 ;  /* 0x000000063f057221 */ /* 0x004fc20000010000 */
[----:B------:R-:W-:Y:S01]  /*5890*/  FADD.FTZ R4, R4, R61 ;  /* 0x0000003d04047221 */ /* 0x000fe20000010000 */
[----:B------:R-:W-:-:S04]  /*58a0*/  F2FP.SATFINITE.E4M3.F32.PACK_AB_MERGE_C R62, R63, R62, RZ ;  /* 0x0000003e3f3e723e */ /* 0x000fc800048070ff */
[----:B------:R-:W-:Y:S01]  /*58b0*/  F2FP.SATFINITE.E4M3.F32.PACK_AB_MERGE_C R209, R59, R58, R62 ;  /* 0x0000003a3bd1723e */ /* 0x000fe2000480703e */
[----:B------:R-:W1:Y:S01]  /*58c0*/  MUFU.EX2 R44, R44 ;  /* 0x0000002c002c7308 */ /* 0x000e620000000800 */
[----:B0-----:R-:W-:-:S07]  /*58d0*/  FADD.FTZ R6, R66, R5 ;  /* 0x0000000542067221 */ /* 0x001fce0000010000 */
[----:B------:R-:W0:Y:S08]  /*58e0*/  MUFU.EX2 R67, R67 ;  /* 0x0000004300437308 */ /* 0x000e300000000800 */
[----:B------:R-:W2:Y:S01]  /*58f0*/  MUFU.EX2 R31, R31 ;  /* 0x0000001f001f7308 */ /* 0x000ea20000000800 */
[----:B-1----:R-:W-:-:S07]  /*5900*/  F2FP.SATFINITE.E4M3.F32.PACK_AB_MERGE_C R8, R44, R39, RZ ;  /* 0x000000272c08723e */ /* 0x002fce00048070ff */
[----:B------:R-:W1:Y:S01]  /*5910*/  MUFU.EX2 R70, R70 ;  /* 0x0000004600467308 */ /* 0x000e620000000800 */
[----:B0-----:R-:W-:-:S07]  /*5920*/  FADD.FTZ R5, R67, R6 ;  /* 0x0000000643057221 */ /* 0x001fce0000010000 */
[----:B------:R-:W0:Y:S01]  /*5930*/  MUFU.EX2 R71, R71 ;  /* 0x0000004700477308 */ /* 0x000e220000000800 */
[----:B--2---:R-:W-:Y:S01]  /*5940*/  F2FP.SATFINITE.E4M3.F32.PACK_AB_MERGE_C R204, R38, R31, R8 ;  /* 0x0000001f26cc723e */ /* 0x004fe20004807008 */
[----:B------:R-:W-:-:S04]  /*5950*/  FADD.FTZ R31, R31, R4 ;  /* 0x000000041f1f7221 */ /* 0x000fc80000010000 */
[----:B------:R-:W-:Y:S02]  /*5960*/  FADD.FTZ R38, R38, R31 ;  /* 0x0000001f26267221 */ /* 0x000fe40000010000 */
[----:B------:R-:W2:Y:S01]  /*5970*/  MUFU.EX2 R42, R42 ;  /* 0x0000002a002a7308 */ /* 0x000ea20000000800 */
[----:B-1----:R-:W-:-:S01]  /*5980*/  FADD.FTZ R4, R70, R5 ;  /* 0x0000000546047221 */ /* 0x002fc20000010000 */
[----:B------:R-:W-:-:S04]  /*5990*/  FADD.FTZ R39, R39, R38 ;  /* 0x0000002627277221 */ /* 0x000fc80000010000 */
[----:B------:R-:W-:Y:S02]  /*59a0*/  FADD.FTZ R44, R44, R39 ;  /* 0x000000272c2c7221 */ /* 0x000fe40000010000 */
[----:B------:R-:W1:Y:S01]  /*59b0*/  MUFU.EX2 R43, R43 ;  /* 0x0000002b002b7308 */ /* 0x000e620000000800 */
[----:B0-----:R-:W-:-:S01]  /*59c0*/  FADD.FTZ R5, R71, R4 ;  /* 0x0000000447057221 */ /* 0x001fc20000010000 */
[----:B------:R-:W-:-:S04]  /*59d0*/  F2FP.SATFINITE.E4M3.F32.PACK_AB_MERGE_C R70, R71, R70, RZ ;  /* 0x000000464746723e */ /* 0x000fc800048070ff */
[----:B------:R-:W-:Y:S02]  /*59e0*/  F2FP.SATFINITE.E4M3.F32.PACK_AB_MERGE_C R211, R67, R66, R70 ;  /* 0x0000004243d3723e */ /* 0x000fe40004807046 */
[----:B------:R-:W0:Y:S01]  /*59f0*/  MUFU.EX2 R46, R46 ;  /* 0x0000002e002e7308 */ /* 0x000e220000000800 */
[----:B--2---:R-:W-:-:S07]  /*5a00*/  FADD.FTZ R4, R42, R5 ;  /* 0x000000052a047221 */ /* 0x004fce0000010000 */
[----:B------:R-:W-:Y:S01]  /*5a10*/  MUFU.EX2 R49, R49 ;  /* 0x0000003100317308 */ /* 0x000fe20000000800 */
[----:B-1----:R-:W-:-:S07]  /*5a20*/  FADD.FTZ R9, R43, R4 ;  /* 0x000000042b097221 */ /* 0x002fce0000010000 */
[----:B------:R-:W1:Y:S01]  /*5a30*/  MUFU.EX2 R52, R52 ;  /* 0x0000003400347308 */ /* 0x000e620000000800 */
[----:B0-----:R-:W-:-:S07]  /*5a40*/  FADD.FTZ R4, R46, R9 ;  /* 0x000000092e047221 */ /* 0x001fce0000010000 */
[----:B------:R-:W0:Y:S08]  /*5a50*/  MUFU.EX2 R47, R47 ;  /* 0x0000002f002f7308 */ /* 0x000e300000000800 */
[----:B------:R-:W-:Y:S01]  /*5a60*/  MUFU.EX2 R45, R45 ;  /* 0x0000002d002d7308 */ /* 0x000fe20000000800 */
[----:B-1----:R-:W-:-:S07]  /*5a70*/  F2FP.SATFINITE.E4M3.F32.PACK_AB_MERGE_C R6, R52, R49, RZ ;  /* 0x000000313406723e */ /* 0x002fce00048070ff */
[----:B------:R-:W1:Y:S01]  /*5a80*/  MUFU.EX2 R48, R48 ;  /* 0x0000003000307308 */ /* 0x000e620000000800 */
[C---:B0-----:R-:W-:Y:S01]  /*5a90*/  F2FP.SATFINITE.E4M3.F32.PACK_AB_MERGE_C R46, R47.reuse, R46, RZ ;  /* 0x0000002e2f2e723e */ /* 0x041fe200048070ff */
[----:B------:R-:W-:-:S03]  /*5aa0*/  FADD.FTZ R47, R47, R4 ;  /* 0x000000042f2f7221 */ /* 0x000fc60000010000 */
[----:B------:R-:W-:-:S03]  /*5ab0*/  F2FP.SATFINITE.E4M3.F32.PACK_AB_MERGE_C R205, R43, R42, R46 ;  /* 0x0000002a2bcd723e */ /* 0x000fc6000480702e */
[----:B------:R-:W0:Y:S08]  /*5ac0*/  MUFU.EX2 R50, R50 ;  /* 0x0000003200327308 */ /* 0x000e300000000800 */
[----:B------:R-:W2:Y:S01]  /*5ad0*/  MUFU.EX2 R51, R51 ;  /* 0x0000003300337308 */ /* 0x000ea20000000800 */
[----:B-1----:R-:W-:Y:S01]  /*5ae0*/  F2FP.SATFINITE.E4M3.F32.PACK_AB_MERGE_C R206, R48, R45, R6 ;  /* 0x0000002d30ce723e */ /* 0x002fe20004807006 */
[----:B------:R-:W-:-:S04]  /*5af0*/  FADD.FTZ R45, R45, R44 ;  /* 0x0000002c2d2d7221 */ /* 0x000fc80000010000 */
[----:B------:R-:W-:Y:S02]  /*5b00*/  FADD.FTZ R48, R48, R45 ;  /* 0x0000002d30307221 */ /* 0x000fe40000010000 */
[----:B------:R-:W1:Y:S01]  /*5b10*/  MUFU.EX2 R54, R54 ;  /* 0x0000003600367308 */ /* 0x000e620000000800 */
[----:B0-----:R-:W-:-:S01]  /*5b20*/  FADD.FTZ R4, R50, R47 ;  /* 0x0000002f32047221 */ /* 0x001fc20000010000 */
[----:B------:R-:W-:-:S04]  /*5b30*/  FADD.FTZ R49, R49, R48 ;  /* 0x0000003031317221 */ /* 0x000fc80000010000 */
[----:B------:R-:W-:Y:S02]  /*5b40*/  FADD.FTZ R49, R52, R49 ;  /* 0x0000003134317221 */ /* 0x000fe40000010000 */
[----:B------:R-:W-:Y:S01]  /*5b50*/  MUFU.EX2 R28, R28 ;  /* 0x0000001c001c7308 */ /* 0x000fe20000000800 */
[----:B--2---:R-:W-:-:S07]  /*5b60*/  FADD.FTZ R9, R51, R4 ;  /* 0x0000000433097221 */ /* 0x004fce0000010000 */
[----:B------:R-:W0:Y:S01]  /*5b70*/  MUFU.EX2 R29, R29 ;  /* 0x0000001d001d7308 */ /* 0x000e220000000800 */
[----:B-1----:R-:W-:-:S07]  /*5b80*/  FADD.FTZ R4, R54, R9 ;  /* 0x0000000936047221 */ /* 0x002fce0000010000 */
[----:B------:R-:W1:Y:S08]  /*5b90*/  MUFU.EX2 R55, R55 ;  /* 0x0000003700377308 */ /* 0x000e700000000800 */
[----:B------:R-:W-:Y:S01]  /*5ba0*/  MUFU.EX2 R24, R24 ;  /* 0x0000001800187308 */ /* 0x000fe20000000800 */
[----:B0-----:R-:W-:-:S07]  /*5bb0*/  F2FP.SATFINITE.E4M3.F32.PACK_AB_MERGE_C R6, R29, R28, RZ ;  /* 0x0000001c1d06723e */ /* 0x001fce00048070ff */
[----:B------:R-:W0:Y:S01]  /*5bc0*/  MUFU.EX2 R25, R25 ;  /* 0x0000001900197308 */ /* 0x000e220000000800 */
[C---:B-1----:R-:W-:Y:S01]  /*5bd0*/  F2FP.SATFINITE.E4M3.F32.PACK_AB_MERGE_C R54, R55.reuse, R54, RZ ;  /* 0x000000363736723e */ /* 0x042fe200048070ff */
[----:B------:R-:W-:-:S03]  /*5be0*/  FADD.FTZ R55, R55, R4 ;  /* 0x0000000437377221 */ /* 0x000fc60000010000 */
[----:B------:R-:W-:-:S03]  /*5bf0*/  F2FP.SATFINITE.E4M3.F32.PACK_AB_MERGE_C R207, R51, R50, R54 ;  /* 0x0000003233cf723e */ /* 0x000fc60004807036 */
[----:B------:R-:W1:Y:S08]  /*5c00*/  MUFU.EX2 R26, R26 ;  /* 0x0000001a001a7308 */ /* 0x000e700000000800 */
[----:B------:R-:W2:Y:S01]  /*5c10*/  MUFU.EX2 R27, R27 ;  /* 0x0000001b001b7308 */ /* 0x000ea20000000800 */
[----:B0-----:R-:W-:Y:S01]  /*5c20*/  F2FP.SATFINITE.E4M3.F32.PACK_AB_MERGE_C R200, R25, R24, R6 ;  /* 0x0000001819c8723e */ /* 0x001fe20004807006 */
[----:B------:R-:W-:-:S04]  /*5c30*/  FADD.FTZ R24, R24, R49 ;  /* 0x0000003118187221 */ /* 0x000fc80000010000 */
[----:B------:R-:W-:Y:S02]  /*5c40*/  FADD.FTZ R25, R25, R24 ;  /* 0x0000001819197221 */ /* 0x000fe40000010000 */
[----:B------:R-:W0:Y:S01]  /*5c50*/  MUFU.EX2 R30, R30 ;  /* 0x0000001e001e7308 */ /* 0x000e220000000800 */
[----:B-1----:R-:W-:-:S01]  /*5c60*/  FADD.FTZ R4, R26, R55 ;  /* 0x000000371a047221 */ /* 0x002fc20000010000 */
[----:B------:R-:W-:-:S04]  /*5c70*/  FADD.FTZ R28, R28, R25 ;  /* 0x000000191c1c7221 */ /* 0x000fc80000010000 */
[----:B------:R-:W-:Y:S02]  /*5c80*/  FADD.FTZ R29, R29, R28 ;  /* 0x0000001c1d1d7221 */ /* 0x000fe40000010000 */
[----:B------:R-:W-:Y:S01]  /*5c90*/  MUFU.EX2 R36, R36 ;  /* 0x0000002400247308 */ /* 0x000fe20000000800 */
[----:B--2---:R-:W-:-:S07]  /*5ca0*/  FADD.FTZ R9, R27, R4 ;  /* 0x000000041b097221 */ /* 0x004fce0000010000 */
        /* <DEDUP_REMOVED lines=14> */
[----:B------:R-:W-:Y:S01]  /*5d90*/  MUFU.EX2 R40, R40 ;  /* 0x0000002800287308 */ /* 0x000fe20000000800 */
[----:B0-----:R-:W-:-:S01]  /*5da0*/  FADD.FTZ R4, R34, R5 ;  /* 0x0000000522047221 */ /* 0x001fc20000010000 */
[----:B------:R-:W-:-:S04]  /*5db0*/  FADD.FTZ R6, R36, R33 ;  /* 0x0000002124067221 */ /* 0x000fc80000010000 */
[----:B------:R-:W-:Y:S02]  /*5dc0*/  FADD.FTZ R6, R37, R6 ;  /* 0x0000000625067221 */ /* 0x000fe40000010000 */
[----:B------:R-:W0:Y:S01]  /*5dd0*/  MUFU.EX2 R41, R41 ;  /* 0x0000002900297308 */ /* 0x000e220000000800 */
[----:B--2---:R-:W-:-:S01]  /*5de0*/  FADD.FTZ R5, R35, R4 ;  /* 0x0000000423057221 */ /* 0x004fc20000010000 */
[----:B0-----:R-:W-:-:S03]  /*5df0*/  F2FP.SATFINITE.E4M3.F32.PACK_AB_MERGE_C R4, R41, R40, RZ ;  /* 0x000000282904723e */ /* 0x001fc600048070ff */
[----:B------:R-:W-:Y:S01]  /*5e00*/  FADD.FTZ R40, R40, R5 ;  /* 0x0000000528287221 */ /* 0x000fe20000010000 */
[----:B------:R-:W-:-:S03]  /*5e10*/  F2FP.SATFINITE.E4M3.F32.PACK_AB_MERGE_C R203, R35, R34, R4 ;  /* 0x0000002223cb723e */ /* 0x000fc60004807004 */
[----:B------:R-:W-:Y:S01]  /*5e20*/  FADD.FTZ R5, R41, R40 ;  /* 0x0000002829057221 */ /* 0x000fe20000010000 */
[----:B------:R-:W-:Y:S01]  /*5e30*/  VIADD R4, R104, 0xfffffffe ;  /* 0xfffffffe68047836 */ /* 0x000fe20000000000 */
[----:B------:R-:W-:Y:S06]  /*5e40*/  @P1 BRA `(.L_x_995) ;  /* 0x0000000000441947 */ /* 0x000fec0003800000 */
[----:B------:R-:W-:Y:S01]  /*5e50*/  ISETP.LT.AND P1, PT, RZ, UR10, PT ;  /* 0x0000000aff007c0c */ /* 0x000fe2000bf21270 */
[----:B------:R-:W-:-:S12]  /*5e60*/  UIADD3 UR14, UR10, -0x1, URZ ;  /* 0xffffffff0a0e7890 */ /* 0x000fd8000fffe03f */
[----:B------:R-:W-:Y:S05]  /*5e70*/  @P1 BRA `(.L_x_996) ;  /* 0x00000000001c1947 */ /* 0x000fea0003800000 */
[----:B------:R-:W-:Y:S02]  /*5e80*/  UISETP.NE.AND UP2, UPT, UR7, 0x1, UPT ;  /* 0x000000010700788c */ /* 0x000fe4000bf45270 */
[----:B------:R-:W-:-:S09]  /*5e90*/  UIADD3 UR14, -UR10, URZ, URZ ;  /* 0x0000003f0a0e7290 */ /* 0x000fd2000fffe13f */
[----:B------:R-:W-:Y:S02]  /*5ea0*/  @UP2 ULDC.64 UR18, c[0x0][0x9e8] ;  /* 0x00027a0000122ab9 */ /* 0x000fe40000000a00 */
[----:B------:R-:W-:-:S04]  /*5eb0*/  UIMAD.WIDE.U32 UR10, UR14, UR18, URZ ;  /* 0x000000120e0a72a5 */ /* 0x000fc8000f8e003f */
[----:B------:R-:W-:-:S04]  /*5ec0*/  @UP2 USHF.R.U32.HI UR14, URZ, UR19, UR11 ;  /* 0x000000133f0e2299 */ /* 0x000fc8000801160b */
[----:B------:R-:W-:Y:S01]  /*5ed0*/  ULOP3.LUT UR14, URZ, UR14, URZ, 0x33, !UPT ;  /* 0x0000000e3f0e7292 */ /* 0x000fe2000f8e333f */
[----:B------:R-:W-:Y:S11]  /*5ee0*/  BRA `(.L_x_997) ;  /* 0x0000000000107947 */ /* 0x000ff60003800000 */
.L_x_996:
[----:B------:R-:W-:-:S11]  /*5ef0*/  UISETP.NE.AND UP2, UPT, UR7, 0x1, UPT ;  /* 0x000000010700788c */ /* 0x000fd6000bf45270 */
[----:B------:R-:W-:Y:S02]  /*5f00*/  @UP2 ULDC.64 UR18, c[0x0][0x9e8] ;  /* 0x00027a0000122ab9 */ /* 0x000fe40000000a00 */
[----:B------:R-:W-:-:S04]  /*5f10*/  UIMAD.WIDE.U32 UR10, UR14, UR18, URZ ;  /* 0x000000120e0a72a5 */ /* 0x000fc8000f8e003f */
[----:B------:R-:W-:-:S12]  /*5f20*/  @UP2 USHF.R.U32.HI UR14, URZ, UR19, UR11 ;  /* 0x000000133f0e2299 */ /* 0x000fd8000801160b */
.L_x_997:
[----:B------:R-:W-:-:S04]  /*5f30*/  UIMAD UR7, UR14, UR7, UR7 ;  /* 0x000000070e0772a4 */ /* 0x000fc8000f8e0207 */
[----:B------:R-:W-:-:S04]  /*5f40*/  UISETP.LT.AND UP2, UPT, UR6, UR7, UPT ;  /* 0x000000070600728c */ /* 0x000fc8000bf41270 */
[----:B------:R-:W-:-:S12]  /*5f50*/  USEL UR6, UR6, UR7, UP2 ;  /* 0x0000000706067287 */ /* 0x000fd80009000000 */
.L_x_995:
[----:B------:R-:W-:Y:S01]  /*5f60*/  UIMAD.WIDE UR6, UR6, 0x66666667, URZ ;  /* 0x66666667060678a5 */ /* 0x000fe2000f8e023f */
[----:B------:R-:W-:Y:S02]  /*5f70*/  CS2R R118, SRZ ;  /* 0x0000000000767805 */ /* 0x000fe4000001ff00 */
        /* <DEDUP_REMOVED lines=10> */
[----:B------:R-:W-:Y:S01]  /*6020*/  UISETP.LT.AND UP2, UPT, UR39, UR6, UPT ;  /* 0x000000062700728c */ /* 0x000fe2000bf41270 */
[----:B------:R-:W-:Y:S02]  /*6030*/  CS2R R100, SRZ ;  /* 0x0000000000647805 */ /* 0x000fe4000001ff00 */
[----:B------:R-:W-:Y:S02]  /*6040*/  CS2R R98, SRZ ;  /* 0x0000000000627805 */ /* 0x000fe4000001ff00 */
[----:B------:R-:W-:Y:S01]  /*6050*/  CS2R R96, SRZ ;  /* 0x0000000000607805 */ /* 0x000fe2000001ff00 */
[----:B------:R-:W-:Y:S01]  /*6060*/  USEL UR57, UR39, UR6, !UP2 ;  /* 0x0000000627397287 */ /* 0x000fe2000d000000 */
[----:B------:R-:W-:-:S02]  /*6070*/  CS2R R94, SRZ ;  /* 0x00000000005e7805 */ /* 0x000fc4000001ff00 */
[----:B------:R-:W-:Y:S02]  /*6080*/  CS2R R92, SRZ ;  /* 0x00000000005c7805 */ /* 0x000fe4000001ff00 */
[----:B------:R-:W-:Y:S02]  /*6090*/  CS2R R90, SRZ ;  /* 0x00000000005a7805 */ /* 0x000fe4000001ff00 */
[----:B------:R-:W-:Y:S02]  /*60a0*/  CS2R R88, SRZ ;  /* 0x0000000000587805 */ /* 0x000fe4000001ff00 */
[----:B------:R-:W-:Y:S02]  /*60b0*/  CS2R R86, SRZ ;  /* 0x0000000000567805 */ /* 0x000fe4000001ff00 */
[----:B------:R-:W-:Y:S02]  /*60c0*/  ISETP.GE.AND P1, PT, R4, UR57, PT ;  /* 0x0000003904007c0c */ /* 0x000fe4000bf26270 */
        /* <DEDUP_REMOVED lines=31> */
[----:B------:R-:W-:Y:S06]  /*62c0*/  @!P1 BRA `(.L_x_998) ;  /* 0x0000004800d89947 */ /* 0x000fec0003800000 */
[----:B------:R-:W-:Y:S01]  /*62d0*/  IMAD.MOV.U32 R119, RZ, RZ, RZ ;  /* 0x000000ffff777224 */ /* 0x000fe200078e00ff */
[----:B------:R-:W-:Y:S01]  /*62e0*/  ULDC UR52, c[0x0][0x9e4] ;  /* 0x0002790000347ab9 */ /* 0x000fe20000000800 */
[----:B------:R-:W-:Y:S01]  /*62f0*/  ULDC UR53, c[0x0][0x9dc] ;  /* 0x0002770000357ab9 */ /* 0x000fe20000000800 */
[----:B------:R-:W-:-:S05]  /*6300*/  ULDC UR54, c[0x0][0x9e0] ;  /* 0x0002780000367ab9 */ /* 0x000fca0000000800 */
.L_x_1016:
[----:B------:R-:W-:Y:S01]  /*6310*/  UIADD3 UR56, UR49, 0x1, URZ ;  /* 0x0000000131387890 */ /* 0x000fe2000fffe03f */
[----:B------:R-:W-:-:S03]  /*6320*/  ISETP.NE.AND P2, PT, RZ, UR43, PT ;  /* 0x0000002bff007c0c */ /* 0x000fc6000bf45270 */
[----:B------:R-:W-:-:S04]  /*6330*/  UISETP.NE.AND UP2, UPT, UR56, 0x2, UPT ;  /* 0x000000023800788c */ /* 0x000fc8000bf45270 */
[----:B------:R-:W-:Y:S02]  /*6340*/  USEL UR55, URZ, 0x1, UP2 ;  /* 0x000000013f377887 */ /* 0x000fe40009000000 */
[----:B------:R-:W-:Y:S02]  /*6350*/  USEL UR56, UR56, URZ, UP2 ;  /* 0x0000003f38387287 */ /* 0x000fe40009000000 */
[----:B------:R-:W-:Y:S02]  /*6360*/  ULOP3.LUT UR55, UR45, UR55, URZ, 0x3c, !UPT ;  /* 0x000000372d377292 */ /* 0x000fe4000f8e3c3f */
[----:B------:R-:W-:Y:S10]  /*6370*/  @P2 BRA `(.L_x_999) ;  /* 0x00000000002c2947 */ /* 0x000ff40003800000 */
[----:B------:R-:W-:Y:S05]  /*6380*/  @!P0 BRA `(.L_x_1000) ;  /* 0x0000000000048947 */ /* 0x000fea0003800000 */
[----:B------:R-:W-:Y:S01]  /*6390*/  BPT.TRAP 0x1 ;  /* 0x000000040000795c */ /* 0x000fe20000300000 */
.L_x_1000:
[----:B------:R-:W-:Y:S01]  /*63a0*/  ULEA UR6, UR56, UR41, 0x3 ;  /* 0x0000002938067291 */ /* 0x000fe2000f8e183f */
[----:B------:R-:W-:-:S05]  /*63b0*/  IMAD.U32 R7, RZ, RZ, UR55 ;  /* 0x00000037ff077e24 */ /* 0x000fca000f8e00ff */
[----:B------:R-:W-:-:S04]  /*63c0*/  SHF.L.U32 R7, R7, 0x1f, RZ ;  /* 0x0000001f07077819 */ /* 0x000fc800000006ff */
[----:B------:R0:W1:Y:S01]  /*63d0*/  SYNCS.PHASECHK.TRANS64.TRYWAIT P1, [UR6+0x33430], R7 ;  /* 0x03343007ff0075a7 */ /* 0x0000620008020146 */
[----:B------:R-:W-:Y:S05]  /*63e0*/  @!P0 BRA `(.L_x_1001) ;  /* 0x0000000000048947 */ /* 0x000fea0003800000 */
[----:B------:R-:W-:Y:S01]  /*63f0*/  BPT.TRAP 0x1 ;  /* 0x000000040000795c */ /* 0x000fe20000300000 */
.L_x_1001:
[----:B-1----:R-:W-:Y:S05]  /*6400*/  @P1 BRA `(.L_x_999) ;  /* 0x0000000000081947 */ /* 0x002fea0003800000 */
[----:B------:R-:W1:Y:S02]  /*6410*/  SYNCS.PHASECHK.TRANS64.TRYWAIT P1, [UR6+0x33430], R7 ;  /* 0x03343007ff0075a7 */ /* 0x000e640008020146 */
[----:B-1----:R-:W-:Y:S05]  /*6420*/  @!P1 BRA `(.L_x_1002) ;  /* 0x0000014800909947 */ /* 0x002fea0003800000 */
.L_x_999:
[----:B01----:R-:W-:Y:S01]  /*6430*/  VIADD R7, R23, 0x8 ;  /* 0x0000000817077836 */ /* 0x003fe20000000000 */
[----:B------:R-:W-:Y:S01]  /*6440*/  UIMAD UR58, UR56, 0x780, UR48 ;  /* 0x00000780383a78a4 */ /* 0x000fe2000f8e0230 */
[----:B------:R-:W-:Y:S01]  /*6450*/  UMOV UR27, 0x80000020 ;  /* 0x80000020001b7882 */ /* 0x000fe20000000000 */
[----:B------:R-:W-:Y:S02]  /*6460*/  UMOV UR28, UR24 ;  /* 0x00000018001c7c82 */ /* 0x000fe40008000000 */
[----:B------:R0:W-:Y:S01]  /*6470*/  BAR.SYNC.DEFER_BLOCKING R7, 0x100 ;  /* 0x000400070000751d */ /* 0x0001e20000010000 */
[----:B------:R-:W-:Y:S02]  /*6480*/  UIADD3 UR30, UR58, 0x80, URZ ;  /* 0x000000803a1e7890 */ /* 0x000fe4000fffe03f */
[----:B------:R-:W-:Y:S02]  /*6490*/  UIADD3 UR34, UR58, 0x100, URZ ;  /* 0x000001003a227890 */ /* 0x000fe4000fffe03f */
[----:B------:R-:W-:-:S02]  /*64a0*/  UIADD3 UR6, UR58, 0x200, URZ ;  /* 0x000002003a067890 */ /* 0x000fc4000fffe03f */
[----:B------:R-:W-:Y:S01]  /*64b0*/  UMOV UR26, UR58 ;  /* 0x0000003a001a7c82 */ /* 0x000fe20008000000 */
[----:B------:R-:W-:Y:S01]  /*64c0*/  UMOV UR29, UR25 ;  /* 0x00000019001d7c82 */ /* 0x000fe20008000000 */
[----:B------:R-:W-:Y:S01]  /*64d0*/  UMOV UR31, 0x80000020 ;  /* 0x80000020001f7882 */ /* 0x000fe20000000000 */
[----:B------:R-:W-:Y:S01]  /*64e0*/  UMOV UR32, UR24 ;  /* 0x0000001800207c82 */ /* 0x000fe20008000000 */
[----:B------:R-:W-:Y:S01]  /*64f0*/  UMOV UR33, UR25 ;  /* 0x0000001900217c82 */ /* 0x000fe20008000000 */
[----:B------:R-:W-:Y:S01]  /*6500*/  UMOV UR35, 0x80000020 ;  /* 0x8000002000237882 */ /* 0x000fe20000000000 */
[----:B------:R-:W-:Y:S01]  /*6510*/  UMOV UR7, 0x80000020 ;  /* 0x8000002000077882 */ /* 0x000fe20000000000 */
[----:B------:R-:W-:Y:S01]  /*6520*/  UIADD3 UR10, UR58, 0x202, URZ ;  /* 0x000002023a0a7890 */ /* 0x000fe2000fffe03f */
[----:B------:R-:W-:Y:S01]  /*6530*/  UMOV UR11, 0x80000020 ;  /* 0x80000020000b7882 */ /* 0x000fe20000000000 */
[----:B------:R-:W-:Y:S01]  /*6540*/  UIADD3 UR14, UR58, 0x282, URZ ;  /* 0x000002823a0e7890 */ /* 0x000fe2000fffe03f */
[----:B------:R-:W-:Y:S01]  /*6550*/  UMOV UR15, 0x80000020 ;  /* 0x80000020000f7882 */ /* 0x000fe20000000000 */
[----:B------:R-:W-:Y:S01]  /*6560*/  UIADD3 UR18, UR58, 0x500, URZ ;  /* 0x000005003a127890 */ /* 0x000fe2000fffe03f */
[----:B------:R-:W-:Y:S01]  /*6570*/  UMOV UR19, 0x80000020 ;  /* 0x8000002000137882 */ /* 0x000fe20000000000 */
[----:B------:R-:W-:Y:S01]  /*6580*/  UIADD3 UR22, UR58, 0x502, URZ ;  /* 0x000005023a167890 */ /* 0x000fe2000fffe03f */
[----:B------:R-:W-:Y:S01]  /*6590*/  WARPGROUP.ARRIVE ;  /* 0x00000000000079c5 */ /* 0x000fe20000000000 */
[----:B------:R-:W-:-:S05]  /*65a0*/  UMOV UR23, 0x80000020 ;  /* 0x8000002000177882 */ /* 0x000fca0000000000 */
        /* <DEDUP_REMOVED lines=162> */
.L_x_1004:
[----:B------:R-:W-:Y:S01]  /*6fd0*/  ULEA UR6, UR49, UR41, 0x3 ;  /* 0x0000002931067291 */ /* 0x000fe2000f8e183f */
[----:B------:R-:W-:-:S05]  /*6fe0*/  IMAD.U32 R7, RZ, RZ, UR45 ;  /* 0x0000002dff077e24 */ /* 0x000fca000f8e00ff */
[----:B------:R-:W-:-:S04]  /*6ff0*/  SHF.L.U32 R7, R7, 0x1f, RZ ;  /* 0x0000001f07077819 */ /* 0x000fc800000006ff */
[----:B------:R0:W1:Y:S01]  /*7000*/  SYNCS.PHASECHK.TRANS64.TRYWAIT P1, [UR6+0x33450], R7 ;  /* 0x03345007ff0075a7 */ /* 0x0000620008020146 */
[----:B------:R-:W-:Y:S05]  /*7010*/  @!P0 BRA `(.L_x_1005) ;  /* 0x0000000000048947 */ /* 0x000fea0003800000 */
[----:B------:R-:W-:Y:S01]  /*7020*/  BPT.TRAP 0x1 ;  /* 0x000000040000795c */ /* 0x000fe20000300000 */
.L_x_1005:
[----:B-1----:R-:W-:Y:S05]  /*7030*/  @P1 BRA `(.L_x_1003) ;  /* 0x0000000000081947 */ /* 0x002fea0003800000 */
[----:B------:R-:W1:Y:S02]  /*7040*/  SYNCS.PHASECHK.TRANS64.TRYWAIT P1, [UR6+0x33450], R7 ;  /* 0x03345007ff0075a7 */ /* 0x000e640008020146 */
[----:B-1----:R-:W-:Y:S05]  /*7050*/  @!P1 BRA `(.L_x_1006) ;  /* 0x0000013c009c9947 */ /* 0x002fea0003800000 */
.L_x_1003:
[----:B------:R-:W-:Y:S01]  /*7060*/  UIADD3 UR6, UR41, 0x200, URZ ;  /* 0x0000020029067890 */ /* 0x000fe2000fffe03f */
[----:B------:R-:W-:Y:S01]  /*7070*/  WARPGROUP.ARRIVE ;  /* 0x00000000000079c5 */ /* 0x000fe20000000000 */
[----:B------:R-:W-:-:S05]  /*7080*/  UMOV UR7, 0xc0000010 ;  /* 0xc000001000077882 */ /* 0x000fca0000000000 */
[----:B-1----:R-:W1:Y:S01]  /*7090*/  S2R R8, SR_TID.X ;  /* 0x0000000000087919 */ /* 0x002e620000002100 */
[----:B------:R-:W-:Y:S01]  /*70a0*/  USHF.R.U32.HI UR6, URZ, 0x4, UR6 ;  /* 0x000000043f067899 */ /* 0x000fe20008011606 */
[----:B------:R-:W-:Y:S01]  /*70b0*/  PLOP3.LUT P1, PT, PT, PT, UP0, 0x80, 0x0 ;  /* 0x000000000000781c */ /* 0x000fe20003f2f008 */
[----:B------:R-:W-:Y:S01]  /*70c0*/  VIADD R13, R19, UR36 ;  /* 0x00000024130d7c36 */ /* 0x000fe20008000000 */
[----:B------:R-:W-:Y:S01]  /*70d0*/  PLOP3.LUT P2, PT, PT, PT, UP0, 0x80, 0x0 ;  /* 0x000000000000781c */ /* 0x000fe20003f4f008 */
[----:B------:R-:W-:Y:S01]  /*70e0*/  ULOP3.LUT UR6, UR6, 0x3fff, URZ, 0xc0, !UPT ;  /* 0x00003fff06067892 */ /* 0x000fe2000f8ec03f */
[----:B0-----:R-:W0:Y:S01]  /*70f0*/  LDC R7, c[0x0][0x288] ;  /* 0x0000a200ff077b82 */ /* 0x001e220000000800 */
[----:B------:R-:W-:Y:S02]  /*7100*/  IMAD R14, R4, -0xa0, RZ ;  /* 0xffffff60040e7824 */ /* 0x000fe400078e02ff */
[----:B------:R-:W-:Y:S01]  /*7110*/  ULOP3.LUT UR6, UR6, 0x10000, URZ, 0xfc, !UPT ;  /* 0x0001000006067892 */ /* 0x000fe2000f8efc3f */
[----:B------:R-:W-:-:S02]  /*7120*/  IMAD.U32 R9, RZ, RZ, UR56 ;  /* 0x00000038ff097e24 */ /* 0x000fc4000f8e00ff */
[----:B------:R-:W-:Y:S01]  /*7130*/  VIADD R11, R14, 0x1 ;  /* 0x000000010e0b7836 */ /* 0x000fe20000000000 */
[----:B------:R-:W-:-:S03]  /*7140*/  UIMAD UR10, UR49, 0x780, UR6 ;  /* 0x00000780310a78a4 */ /* 0x000fc6000f8e0206 */
[----:B------:R-:W-:-:S04]  /*7150*/  IMAD R10, R18, -0x2, R11 ;  /* 0xfffffffe120a7824 */ /* 0x000fc800078e020b */
[----:B------:R-:W-:Y:S02]  /*7160*/  UMOV UR6, UR10 ;  /* 0x0000000a00067c82 */ /* 0x000fe40008000000 */
[----:B------:R-:W-:Y:S01]  /*7170*/  QGMMA.64x192x32.F32.E4M3.E4M3 R24, R216, gdesc[UR4], R24, gsb0 ;  /* 0x02e00004d8187df3 */ /* 0x000fe20008000818 */
[----:B------:R-:W-:Y:S01]  /*7180*/  UIADD3 UR6, UR10, 0x180, URZ ;  /* 0x000001800a067890 */ /* 0x000fe2000fffe03f */
[----:B------:R-:W-:Y:S01]  /*7190*/  UMOV UR7, 0xc0000010 ;  /* 0xc000001000077882 */ /* 0x000fe20000000000 */
[C---:B0-----:R-:W-:Y:S01]  /*71a0*/  IADD3 R11, R10.reuse, -R7, R17 ;  /* 0x800000070a0b7210 */ /* 0x041fe20007ffe011 */
[----:B------:R-:W-:Y:S01]  /*71b0*/  VIADD R10, R10, 0xffffffff ;  /* 0xffffffff0a0a7836 */ /* 0x000fe20000000000 */
[----:B-1----:R-:W-:-:S03]  /*71c0*/  LOP3.LUT P3, RZ, R8, 0x7f, RZ, 0xc0, !PT ;  /* 0x0000007f08ff7812 */ /* 0x002fc6000786c0ff */
[----:B------:R-:W-:-:S10]  /*71d0*/  VIADD R12, R11, UR54 ;  /* 0x000000360b0c7c36 */ /* 0x000fd40008000000 */
[----:B------:R-:W-:-:S05]  /*71e0*/  @!P3 LEA R9, R9, UR41, 0x3 ;  /* 0x000000290909bc11 */ /* 0x000fca000f8e18ff */
[----:B------:R-:W-:-:S05]  /*71f0*/  @!P3 VIADD R9, R9, 0x33440 ;  /* 0x000334400909b836 */ /* 0x000fca0000000000 */
[----:B------:R-:W-:Y:S01]  /*7200*/  @!P3 PRMT R9, RZ, 0x654, R9 ;  /* 0x00000654ff09b816 */ /* 0x000fe20000000009 */
[----:B------:R-:W-:Y:S02]  /*7210*/  WARPGROUP.DEPBAR.LE gsb0, 0x0 ;  /* 0x00008000000079c5 */ /* 0x000fe40000010000 */
[----:B------:R-:W-:-:S06]  /*7220*/  WARPGROUP.ARRIVE ;  /* 0x00000000000079c5 */ /* 0x000fcc0000000000 */
        /* <DEDUP_REMOVED lines=16> */
[----:B------:R-:W-:Y:S01]  /*7330*/  @UP0 ULDC UR6, c[0x0][0x44c] ;  /* 0x0001130000060ab9 */ /* 0x000fe20000000800 */
[----:B------:R-:W-:Y:S01]  /*7340*/  @UP0 ULDC UR7, c[0x0][0x450] ;  /* 0x0001140000070ab9 */ /* 0x000fe20000000800 */
[----:B------:R-:W-:Y:S01]  /*7350*/  @P1 IMAD.HI.U32 R8, R13, UR6, RZ ;  /* 0x000000060d081c27 */ /* 0x000fe2000f8e00ff */
[----:B------:R-:W-:Y:S01]  /*7360*/  PLOP3.LUT P1, PT, PT, PT, UP1, 0x40, 0x0 ;  /* 0x000000000000781c */ /* 0x000fe20003f2e818 */
[----:B------:R-:W-:-:S03]  /*7370*/  ULOP3.LUT UR6, URZ, UR53, URZ, 0x33, !UPT ;  /* 0x000000353f067292 */ /* 0x000fc6000f8e333f */
[----:B------:R-:W-:Y:S02]  /*7380*/  @P2 SHF.R.U32.HI R13, RZ, UR7, R8 ;  /* 0x00000007ff0d2c19 */ /* 0x000fe40008011608 */
[----:B------:R-:W-:Y:S01]  /*7390*/  IADD3 R8, -R23, 0xb, RZ ;  /* 0x0000000b17087810 */ /* 0x000fe20007ffe1ff */
[----:B------:R-:W-:Y:S02]  /*73a0*/  VIADD R11, R11, UR6 ;  /* 0x000000060b0b7c36 */ /* 0x000fe40008000000 */
[----:B------:R-:W0:Y:S01]  /*73b0*/  SHFL.IDX PT, R20, R13, RZ, 0x1c1f ;  /* 0x001c1fff0d147589 */ /* 0x000e2200000e0000 */
[----:B------:R-:W-:Y:S02]  /*73c0*/  WARPGROUP.DEPBAR.LE gsb0, 0x0 ;  /* 0x00008000000079c5 */ /* 0x000fe40000010000 */
[----:B------:R0:W-:Y:S06]  /*73d0*/  BAR.ARV R8, 0x100 ;  /* 0x000400080000751d */ /* 0x0001ec0000002000 */
[----:B------:R1:W-:Y:S01]  /*73e0*/  @!P3 SYNCS.ARRIVE.TRANS64.RED.A1T0 RZ, [R9+URZ], RZ ;  /* 0x000000ff09ffb9a7 */ /* 0x0003e2000810043f */
[----:B0-----:R-:W-:-:S02]  /*73f0*/  IMAD.IADD R8, R11, 0x1, R20 ;  /* 0x000000010b087824 */ /* 0x001fc400078e0214 */
[----:B-1----:R-:W-:Y:S01]  /*7400*/  IMAD.IADD R9, R12, 0x1, R20 ;  /* 0x000000010c097824 */ /* 0x002fe200078e0214 */
[----:B------:R-:W-:Y:S06]  /*7410*/  @P1 BRA `(.L_x_1007) ;  /* 0x0000000000541947 */ /* 0x000fec0003800000 */
[----:B------:R-:W-:Y:S01]  /*7420*/  IADD3 R15, R17, -R7, R20 ;  /* 0x80000007110f7210 */ /* 0x000fe20007ffe014 */
[----:B------:R-:W-:Y:S03]  /*7430*/  BSSY B0, `(.L_x_1008) ;  /* 0x0000010000007945 */ /* 0x000fe60003800000 */
[----:B------:R-:W-:-:S13]  /*7440*/  ISETP.GT.AND P1, PT, R15, -0x1, PT ;  /* 0xffffffff0f00780c */ /* 0x000fda0003f24270 */
[----:B------:R-:W-:Y:S05]  /*7450*/  @P1 BRA `(.L_x_1009) ;  /* 0x0000000000201947 */ /* 0x000fea0003800000 */
[----:B------:R-:W-:Y:S01]  /*7460*/  IMAD.U32 R200, RZ, RZ, UR52 ;  /* 0x00000034ffc87e24 */ /* 0x000fe2000f8e00ff */
[----:B------:R-:W-:-:S04]  /*7470*/  LOP3.LUT R15, RZ, R15, RZ, 0x33, !PT ;  /* 0x0000000fff0f7212 */ /* 0x000fc800078e33ff */
[----:B------:R-:W-:-:S13]  /*7480*/  ISETP.NE.AND P1, PT, R200, 0x1, PT ;  /* 0x00000001c800780c */ /* 0x000fda0003f25270 */
[----:B------:R-:W0:Y:S02]  /*7490*/  @P1 LDC.64 R20, c[0x0][0x9e8] ;  /* 0x00027a00ff141b82 */ /* 0x000e240000000a00 */
[----:B0-----:R-:W-:-:S05]  /*74a0*/  @P1 IMAD.HI.U32 R20, R15, R20, RZ ;  /* 0x000000140f141227 */ /* 0x001fca00078e00ff */
[----:B------:R-:W-:-:S04]  /*74b0*/  @P1 SHF.R.U32.HI R15, RZ, R21, R20 ;  /* 0x00000015ff0f1219 */ /* 0x000fc80000011614 */
[----:B------:R-:W-:Y:S01]  /*74c0*/  LOP3.LUT R15, RZ, R15, RZ, 0x33, !PT ;  /* 0x0000000fff0f7212 */ /* 0x000fe200078e33ff */
[----:B------:R-:W-:Y:S06]  /*74d0*/  BRA `(.L_x_1010) ;  /* 0x0000000000147947 */ /* 0x000fec0003800000 */
.L_x_1009:
[----:B------:R-:W-:-:S05]  /*74e0*/  IMAD.U32 R200, RZ, RZ, UR52 ;  /* 0x00000034ffc87e24 */ /* 0x000fca000f8e00ff */
[----:B------:R-:W-:-:S13]  /*74f0*/  ISETP.NE.AND P1, PT, R200, 0x1, PT ;  /* 0x00000001c800780c */ /* 0x000fda0003f25270 */
[----:B------:R-:W0:Y:S02]  /*7500*/  @P1 LDC.64 R20, c[0x0][0x9e8] ;  /* 0x00027a00ff141b82 */ /* 0x000e240000000a00 */
[----:B0-----:R-:W-:-:S05]  /*7510*/  @P1 IMAD.HI.U32 R20, R15, R20, RZ ;  /* 0x000000140f141227 */ /* 0x001fca00078e00ff */
[----:B------:R-:W-:-:S07]  /*7520*/  @P1 SHF.R.U32.HI R15, RZ, R21, R20 ;  /* 0x00000015ff0f1219 */ /* 0x000fce0000011614 */
.L_x_1010:
[----:B------:R-:W-:Y:S05]  /*7530*/  BSYNC B0 ;  /* 0x0000000000007941 */ /* 0x000fea0003800000 */
.L_x_1008:
[----:B------:R-:W-:-:S05]  /*7540*/  IMAD R15, R15, R200, R10 ;  /* 0x000000c80f0f7224 */ /* 0x000fca00078e020a */
[----:B------:R-:W-:Y:S02]  /*7550*/  VIADDMNMX R9, R15, R200, R9, PT ;  /* 0x000000c80f097246 */ /* 0x000fe40003800109 */
[----:B------:R-:W-:-:S07]  /*7560*/  VIMNMX R8, R8, R15, !PT ;  /* 0x0000000f08087248 */ /* 0x000fce0007fe0100 */
.L_x_1007:
[C---:B------:R-:W-:Y:S02]  /*7570*/  ISETP.GE.AND P1, PT, R14.reuse, 0x2, PT ;  /* 0x000000020e00780c */ /* 0x040fe40003f26270 */
[----:B------:R-:W-:Y:S02]  /*7580*/  ISETP.GE.AND P2, PT, R14, 0x9, PT ;  /* 0x000000090e00780c */ /* 0x000fe40003f46270 */
[----:B------:R-:W-:Y:S02]  /*7590*/  LOP3.LUT R16, R16, 0xefffffff, RZ, 0xc0, !PT ;  /* 0xefffffff10107812 */ /* 0x000fe400078ec0ff */
[----:B------:R-:W-:Y:S02]  /*75a0*/  ISETP.GE.AND P3, PT, R14, 0xa, PT ;  /* 0x0000000a0e00780c */ /* 0x000fe40003f66270 */
[----:B------:R-:W-:-:S05]  /*75b0*/  LOP3.LUT R2, R2, 0xfffffffe, RZ, 0xc0, !PT ;  /* 0xfffffffe02027812 */ /* 0x000fca00078ec0ff */
[----:B------:R-:W-:Y:S02]  /*75c0*/  @P1 LOP3.LUT R16, R16, 0x10000000, RZ, 0xfc, !PT ;  /* 0x1000000010101812 */ /* 0x000fe400078efcff */
[----:B------:R-:W-:Y:S02]  /*75d0*/  ISETP.GT.AND P1, PT, R8, 0x1, !P1 ;  /* 0x000000010800780c */ /* 0x000fe40004f24270 */
[----:B------:R-:W-:Y:S02]  /*75e0*/  LOP3.LUT R16, R16, 0xdfffffff, RZ, 0xc0, !PT ;  /* 0xdfffffff10107812 */ /* 0x000fe400078ec0ff */
[----:B------:R-:W-:Y:S02]  /*75f0*/  ISETP.LT.OR P1, PT, R9, 0x2, P1 ;  /* 0x000000020900780c */ /* 0x000fe40000f21670 */
[----:B------:R-:W-:Y:S02]  /*7600*/  @P2 LOP3.LUT R16, R16, 0x20000000, RZ, 0xfc, !PT ;  /* 0x2000000010102812 */ /* 0x000fe400078efcff */
[----:B------:R-:W-:-:S02]  /*7610*/  ISETP.GT.AND P2, PT, R8, 0x8, !P2 ;  /* 0x000000080800780c */ /* 0x000fc40005744270 */
[----:B------:R-:W-:Y:S02]  /*7620*/  FSEL R185, R185, -INF , !P1 ;  /* 0xff800000b9b97808 */ /* 0x000fe40004800000 */
[----:B------:R-:W-:Y:S02]  /*7630*/  LOP3.LUT R16, R16, 0xbfffffff, RZ, 0xc0, !PT ;  /* 0xbfffffff10107812 */ /* 0x000fe400078ec0ff */
[----:B------:R-:W-:Y:S02]  /*7640*/  ISETP.GT.AND P1, PT, R8, 0x9, !P3 ;  /* 0x000000090800780c */ /* 0x000fe40005f24270 */
[C---:B------:R-:W-:Y:S02]  /*7650*/  ISETP.LT.OR P2, PT, R9.reuse, 0x9, P2 ;  /* 0x000000090900780c */ /* 0x040fe40001741670 */
[----:B------:R-:W-:Y:S02]  /*7660*/  @P3 LOP3.LUT R16, R16, 0x40000000, RZ, 0xfc, !PT ;  /* 0x4000000010103812 */ /* 0x000fe400078efcff */
[----:B------:R-:W-:-:S02]  /*7670*/  ISETP.LT.OR P1, PT, R9, 0xa, P1 ;  /* 0x0000000a0900780c */ /* 0x000fc40000f21670 */
[----:B------:R-:W-:Y:S02]  /*7680*/  FSEL R188, R188, -INF , !P2 ;  /* 0xff800000bcbc7808 */ /* 0x000fe40005000000 */
[C---:B------:R-:W-:Y:S02]  /*7690*/  ISETP.GE.AND P3, PT, R14.reuse, 0x11, PT ;  /* 0x000000110e00780c */ /* 0x040fe40003f66270 */
[----:B------:R-:W-:Y:S02]  /*76a0*/  ISETP.GE.AND P2, PT, R14, 0x12, PT ;  /* 0x000000120e00780c */ /* 0x000fe40003f46270 */
[----:B------:R-:W-:Y:S02]  /*76b0*/  FSEL R189, R189, -INF , !P1 ;  /* 0xff800000bdbd7808 */ /* 0x000fe40004800000 */
[----:B------:R-:W-:Y:S02]  /*76c0*/  ISETP.GT.AND P1, PT, R8, 0x10, !P3 ;  /* 0x000000100800780c */ /* 0x000fe40005f24270 */
[----:B------:R-:W-:-:S02]  /*76d0*/  LOP3.LUT R16, R16, 0x7fffffff, RZ, 0xc0, !PT ;  /* 0x7fffffff10107812 */ /* 0x000fc400078ec0ff */
[----:B------:R-:W-:-:S03]  /*76e0*/  ISETP.LT.OR P1, PT, R9, 0x11, P1 ;  /* 0x000000110900780c */ /* 0x000fc60000f21670 */
[----:B------:R-:W-:Y:S02]  /*76f0*/  @P3 LOP3.LUT R16, R16, 0x80000000, RZ, 0xfc, !PT ;  /* 0x8000000010103812 */ /* 0x000fe400078efcff */
[----:B------:R-:W-:Y:S02]  /*7700*/  FSEL R192, R192, -INF , !P1 ;  /* 0xff800000c0c07808 */ /* 0x000fe40004800000 */
[----:B------:R-:W-:Y:S02]  /*7710*/  @P2 LOP3.LUT R2, R2, 0x1, RZ, 0xfc, !PT ;  /* 0x0000000102022812 */ /* 0x000fe400078efcff */
[----:B------:R-:W-:Y:S02]  /*7720*/  ISETP.GT.AND P1, PT, R8, 0x11, !P2 ;  /* 0x000000110800780c */ /* 0x000fe40005724270 */
[----:B------:R-:W-:Y:S02]  /*7730*/  ISETP.GE.AND P2, PT, R14, 0x19, PT ;  /* 0x000000190e00780c */ /* 0x000fe40003f46270 */
[----:B------:R-:W-:-:S02]  /*7740*/  ISETP.LT.OR P1, PT, R9, 0x12, P1 ;  /* 0x000000120900780c */ /* 0x000fc40000f21670 */
[----:B------:R-:W-:Y:S02]  /*7750*/  LOP3.LUT R2, R2, 0xfffffffb, RZ, 0xc0, !PT ;  /* 0xfffffffb02027812 */ /* 0x000fe400078ec0ff */
[----:B------:R-:W-:Y:S02]  /*7760*/  FSEL R193, R193, -INF , !P1 ;  /* 0xff800000c1c17808 */ /* 0x000fe40004800000 */
[----:B------:R-:W-:Y:S02]  /*7770*/  ISETP.GT.AND P1, PT, R8, 0x18, !P2 ;  /* 0x000000180800780c */ /* 0x000fe40005724270 */
[----:B------:R-:W-:Y:S02]  /*7780*/  ISETP.GE.AND P3, PT, R14, 0x22, PT ;  /* 0x000000220e00780c */ /* 0x000fe40003f66270 */
[----:B------:R-:W-:Y:S02]  /*7790*/  ISETP.LT.OR P1, PT, R9, 0x19, P1 ;  /* 0x000000190900780c */ /* 0x000fe40000f21670 */
[----:B------:R-:W-:-:S02]  /*77a0*/  @P2 LOP3.LUT R2, R2, 0x4, RZ, 0xfc, !PT ;  /* 0x0000000402022812 */ /* 0x000fc400078efcff */
[----:B------:R-:W-:Y:S02]  /*77b0*/  ISETP.GE.AND P2, PT, R14, 0x1a, PT ;  /* 0x0000001a0e00780c */ /* 0x000fe40003f46270 */
[----:B------:R-:W-:Y:S02]  /*77c0*/  FSEL R196, R196, -INF , !P1 ;  /* 0xff800000c4c47808 */ /* 0x000fe40004800000 */
[----:B------:R-:W-:Y:S02]  /*77d0*/  ISETP.GT.AND P1, PT, R8, 0x19, !P2 ;  /* 0x000000190800780c */ /* 0x000fe40005724270 */
[----:B------:R-:W-:Y:S02]  /*77e0*/  LOP3.LUT R2, R2, 0xfffffffd, RZ, 0xc0, !PT ;  /* 0xfffffffd02027812 */ /* 0x000fe400078ec0ff */
[----:B------:R-:W-:Y:S02]  /*77f0*/  ISETP.LT.OR P1, PT, R9, 0x1a, P1 ;  /* 0x0000001a0900780c */ /* 0x000fe40000f21670 */
[----:B------:R-:W-:-:S02]  /*7800*/  LOP3.LUT R16, R16, 0xfffffffd, RZ, 0xc0, !PT ;  /* 0xfffffffd10107812 */ /* 0x000fc400078ec0ff */
[----:B------:R-:W-:Y:S02]  /*7810*/  FSEL R197, R197, -INF , !P1 ;  /* 0xff800000c5c57808 */ /* 0x000fe40004800000 */
[----:B------:R-:W-:Y:S02]  /*7820*/  ISETP.GE.AND P1, PT, R14, 0x21, PT ;  /* 0x000000210e00780c */ /* 0x000fe40003f26270 */
[----:B------:R-:W-:Y:S02]  /*7830*/  @P2 LOP3.LUT R2, R2, 0x2, RZ, 0xfc, !PT ;  /* 0x0000000202022812 */ /* 0x000fe400078efcff */
[----:B------:R-:W-:Y:S02]  /*7840*/  ISETP.GT.AND P2, PT, R8, 0x20, !P1 ;  /* 0x000000200800780c */ /* 0x000fe40004f44270 */
[----:B------:R-:W-:Y:S02]  /*7850*/  @P3 LOP3.LUT R16, R16, 0x2, RZ, 0xfc, !PT ;  /* 0x0000000210103812 */ /* 0x000fe400078efcff */
[----:B------:R-:W-:-:S02]  /*7860*/  ISETP.LT.OR P2, PT, R9, 0x21, P2 ;  /* 0x000000210900780c */ /* 0x000fc40001741670 */
[----:B------:R-:W-:Y:S02]  /*7870*/  LOP3.LUT R16, R16, 0xfffffffb, RZ, 0xc0, !PT ;  /* 0xfffffffb10107812 */ /* 0x000fe400078ec0ff */
[----:B------:R-:W-:Y:S02]  /*7880*/  FSEL R168, R168, -INF , !P2 ;  /* 0xff800000a8a87808 */ /* 0x000fe40005000000 */
[----:B------:R-:W-:Y:S02]  /*7890*/  ISETP.GT.AND P2, PT, R8, 0x21, !P3 ;  /* 0x000000210800780c */ /* 0x000fe40005f44270 */
[----:B------:R-:W-:Y:S02]  /*78a0*/  ISETP.GE.AND P3, PT, R14, 0x29, PT ;  /* 0x000000290e00780c */ /* 0x000fe40003f66270 */
[----:B------:R-:W-:-:S04]  /*78b0*/  ISETP.LT.OR P2, PT, R9, 0x22, P2 ;  /* 0x000000220900780c */ /* 0x000fc80001741670 */
[----:B------:R-:W-:Y:S02]  /*78c0*/  FSEL R169, R169, -INF , !P2 ;  /* 0xff800000a9a97808 */ /* 0x000fe40005000000 */
[----:B------:R-:W-:-:S04]  /*78d0*/  ISETP.GT.AND P2, PT, R8, 0x28, !P3 ;  /* 0x000000280800780c */ /* 0x000fc80005f44270 */
[----:B------:R-:W-:Y:S02]  /*78e0*/  ISETP.LT.OR P2, PT, R9, 0x29, P2 ;  /* 0x000000290900780c */ /* 0x000fe40001741670 */
[----:B------:R-:W-:Y:S02]  /*78f0*/  @P3 LOP3.LUT R16, R16, 0x4, RZ, 0xfc, !PT ;  /* 0x0000000410103812 */ /* 0x000fe400078efcff */
[----:B------:R-:W-:Y:S02]  /*7900*/  ISETP.GE.AND P3, PT, R14, 0x2a, PT ;  /* 0x0000002a0e00780c */ /* 0x000fe40003f66270 */
[----:B------:R-:W-:Y:S02]  /*7910*/  LOP3.LUT R16, R16, 0xfffffff7, RZ, 0xc0, !PT ;  /* 0xfffffff710107812 */ /* 0x000fe400078ec0ff */
[----:B------:R-:W-:Y:S02]  /*7920*/  FSEL R172, R172, -INF , !P2 ;  /* 0xff800000acac7808 */ /* 0x000fe40005000000 */
[----:B------:R-:W-:-:S04]  /*7930*/  ISETP.GT.AND P2, PT, R8, 0x29, !P3 ;  /* 0x000000290800780c */ /* 0x000fc80005f44270 */
[----:B------:R-:W-:-:S03]  /*7940*/  ISETP.LT.OR P2, PT, R9, 0x2a, P2 ;  /* 0x0000002a0900780c */ /* 0x000fc60001741670 */
        /* <DEDUP_REMOVED lines=128> */
[----:B------:R-:W-:Y:S02]  /*8150*/  FSEL R120, R120, -INF , !P2 ;  /* 0xff80000078787808 */ /* 0x000fe40005000000 */
[----:B------:R-:W-:Y:S02]  /*8160*/  LOP3.LUT R16, R16, 0xfdffffff, RZ, 0xc0, !PT ;  /* 0xfdffffff10107812 */ /* 0x000fe400078ec0ff */
[----:B------:R-:W-:-:S04]  /*8170*/  ISETP.GT.AND P2, PT, R8, 0x81, !P3 ;  /* 0x000000810800780c */ /* 0x000fc80005f44270 */
[----:B------:R-:W-:-:S03]  /*8180*/  ISETP.LT.OR P2, PT, R9, 0x82, P2 ;  /* 0x000000820900780c */ /* 0x000fc60001741670 */
[----:B------:R-:W-:Y:S02]  /*8190*/  @P3 LOP3.LUT R16, R16, 0x2000000, RZ, 0xfc, !PT ;  /* 0x0200000010103812 */ /* 0x000fe400078efcff */
[----:B------:R-:W-:Y:S02]  /*81a0*/  ISETP.GE.AND P3, PT, R14, 0x89, PT ;  /* 0x000000890e00780c */ /* 0x000fe40003f66270 */
[----:B------:R-:W-:Y:S02]  /*81b0*/  FSEL R121, R121, -INF , !P2 ;  /* 0xff80000079797808 */ /* 0x000fe40005000000 */
[----:B------:R-:W-:Y:S02]  /*81c0*/  ISETP.GT.AND P2, PT, R8, 0x88, !P3 ;  /* 0x000000880800780c */ /* 0x000fe40005f44270 */
[----:B------:R-:W-:Y:S02]  /*81d0*/  LOP3.LUT R16, R16, 0xfeffffff, RZ, 0xc0, !PT ;  /* 0xfeffffff10107812 */ /* 0x000fe400078ec0ff */
[----:B------:R-:W-:-:S04]  /*81e0*/  ISETP.LT.OR P2, PT, R9, 0x89, P2 ;  /* 0x000000890900780c */ /* 0x000fc80001741670 */
[----:B------:R-:W-:Y:S02]  /*81f0*/  FSEL R124, R124, -INF , !P2 ;  /* 0xff8000007c7c7808 */ /* 0x000fe40005000000 */
[----:B------:R-:W-:Y:S02]  /*8200*/  ISETP.GE.AND P2, PT, R14, 0x8a, PT ;  /* 0x0000008a0e00780c */ /* 0x000fe40003f46270 */
[----:B------:R-:W-:Y:S02]  /*8210*/  @P3 LOP3.LUT R16, R16, 0x1000000, RZ, 0xfc, !PT ;  /* 0x0100000010103812 */ /* 0x000fe400078efcff */
[----:B------:R-:W-:Y:S02]  /*8220*/  ISETP.GT.AND P3, PT, R8, 0x89, !P2 ;  /* 0x000000890800780c */ /* 0x000fe40005764270 */
[----:B------:R-:W-:Y:S02]  /*8230*/  LOP3.LUT R16, R16, 0xfffffffe, RZ, 0xc0, !PT ;  /* 0xfffffffe10107812 */ /* 0x000fe400078ec0ff */
        /* <DEDUP_REMOVED lines=14> */
[----:B------:R-:W-:-:S13]  /*8320*/  ISETP.GE.AND P6, PT, R14, 0x1, PT ;  /* 0x000000010e00780c */ /* 0x000fda0003fc6270 */
[----:B------:R-:W-:Y:S02]  /*8330*/  @P6 LOP3.LUT R16, R16, 0x1, RZ, 0xfc, !PT ;  /* 0x0000000110106812 */ /* 0x000fe400078efcff */
[----:B------:R-:W-:Y:S02]  /*8340*/  ISETP.GT.AND P6, PT, R8, RZ, !P6 ;  /* 0x000000ff0800720c */ /* 0x000fe400077c4270 */
[----:B------:R-:W-:Y:S02]  /*8350*/  LOP3.LUT R16, R16, 0xf7ffffff, RZ, 0xc0, !PT ;  /* 0xf7ffffff10107812 */ /* 0x000fe400078ec0ff */
[----:B------:R-:W-:-:S04]  /*8360*/  ISETP.LT.OR P6, PT, R9, 0x1, P6 ;  /* 0x000000010900780c */ /* 0x000fc800037c1670 */
[----:B------:R-:W-:Y:S02]  /*8370*/  FSEL R184, R184, -INF , !P6 ;  /* 0xff800000b8b87808 */ /* 0x000fe40007000000 */
[----:B------:R-:W-:-:S13]  /*8380*/  ISETP.GE.AND P6, PT, R14, 0x9a, PT ;  /* 0x0000009a0e00780c */ /* 0x000fda0003fc6270 */
[----:B------:R-:W-:Y:S02]  /*8390*/  @P6 LOP3.LUT R16, R16, 0x8000000, RZ, 0xfc, !PT ;  /* 0x0800000010106812 */ /* 0x000fe400078efcff */
[----:B------:R-:W-:Y:S02]  /*83a0*/  ISETP.GT.AND P6, PT, R8, 0x99, !P6 ;  /* 0x000000990800780c */ /* 0x000fe400077c4270 */
[----:B------:R-:W0:Y:S02]  /*83b0*/  SHFL.IDX PT, R8, R13, 0x1, 0x1c1f ;  /* 0x003c1f000d087f89 */ /* 0x000e2400000e0000 */
[----:B------:R-:W-:-:S04]  /*83c0*/  ISETP.LT.OR P6, PT, R9, 0x9a, P6 ;  /* 0x0000009a0900780c */ /* 0x000fc800037c1670 */
[----:B------:R-:W-:Y:S02]  /*83d0*/  FSEL R133, R133, -INF , !P6 ;  /* 0xff80000085857808 */ /* 0x000fe40007000000 */
[----:B------:R-:W-:Y:S01]  /*83e0*/  PLOP3.LUT P6, PT, PT, PT, UP1, 0x40, 0x0 ;  /* 0x000000000000781c */ /* 0x000fe20003fce818 */
[--C-:B0-----:R-:W-:Y:S02]  /*83f0*/  IMAD.IADD R12, R12, 0x1, R8.reuse ;  /* 0x000000010c0c7824 */ /* 0x101fe400078e0208 */
[----:B------:R-:W-:-:S10]  /*8400*/  IMAD.IADD R11, R11, 0x1, R8 ;  /* 0x000000010b0b7824 */ /* 0x000fd400078e0208 */
[----:B------:R-:W-:Y:S05]  /*8410*/  @P6 BRA `(.L_x_1011) ;  /* 0x0000000000546947 */ /* 0x000fea0003800000 */
        /* <DEDUP_REMOVED lines=12> */
.L_x_1013:
[----:B------:R-:W-:-:S05]  /*84e0*/  IMAD.U32 R15, RZ, RZ, UR52 ;  /* 0x00000034ff0f7e24 */ /* 0x000fca000f8e00ff */
[----:B------:R-:W-:-:S13]  /*84f0*/  ISETP.NE.AND P6, PT, R15, 0x1, PT ;  /* 0x000000010f00780c */ /* 0x000fda0003fc5270 */
[----:B------:R-:W0:Y:S02]  /*8500*/  @P6 LDC.64 R8, c[0x0][0x9e8] ;  /* 0x00027a00ff086b82 */ /* 0x000e240000000a00 */
[----:B0-----:R-:W-:-:S05]  /*8510*/  @P6 IMAD.HI.U32 R8, R13, R8, RZ ;  /* 0x000000080d086227 */ /* 0x001fca00078e00ff */
[----:B------:R-:W-:-:S07]  /*8520*/  @P6 SHF.R.U32.HI R13, RZ, R9, R8 ;  /* 0x00000009ff0d6219 */ /* 0x000fce0000011608 */
.L_x_1014:
[----:B------:R-:W-:Y:S05]  /*8530*/  BSYNC B0 ;  /* 0x0000000000007941 */ /* 0x000fea0003800000 */
.L_x_1012:
[----:B------:R-:W-:-:S05]  /*8540*/  IMAD R10, R13, R15, R10 ;  /* 0x0000000f0d0a7224 */ /* 0x000fca00078e020a */
[----:B------:R-:W-:Y:S02]  /*8550*/  VIADDMNMX R12, R10, R15, R12, PT ;  /* 0x0000000f0a0c7246 */ /* 0x000fe4000380010c */
[----:B------:R-:W-:-:S07]  /*8560*/  VIMNMX R11, R11, R10, !PT ;  /* 0x0000000a0b0b7248 */ /* 0x000fce0007fe0100 */
.L_x_1011:
[----:B------:R-:W-:Y:S01]  /*8570*/  ISETP.GT.AND P1, PT, R11, 0x20, !P1 ;  /* 0x000000200b00780c */ /* 0x000fe20004f24270 */
[----:B------:R-:W-:Y:S01]  /*8580*/  IMAD.U32 R15, RZ, RZ, UR37 ;  /* 0x00000025ff0f7e24 */ /* 0x000fe2000f8e00ff */
[----:B------:R-:W-:Y:S02]  /*8590*/  LOP3.LUT P6, RZ, R16, 0x20000, RZ, 0xc0, !PT ;  /* 0x0002000010ff7812 */ /* 0x000fe400078cc0ff */
[----:B------:R-:W-:Y:S02]  /*85a0*/  ISETP.LT.OR P1, PT, R12, 0x21, P1 ;  /* 0x000000210c00780c */ /* 0x000fe40000f21670 */
[----:B------:R-:W-:Y:S02]  /*85b0*/  FMNMX.FTZ R8, R184, R3, !PT ;  /* 0x00000003b8087209 */ /* 0x000fe40007810000 */
[----:B------:R-:W-:Y:S02]  /*85c0*/  FSEL R170, R170, -INF , !P1 ;  /* 0xff800000aaaa7808 */ /* 0x000fe40004800000 */
[----:B------:R-:W-:-:S02]  /*85d0*/  LOP3.LUT P1, RZ, R16, 0x2, RZ, 0xc0, !PT ;  /* 0x0000000210ff7812 */ /* 0x000fc4000782c0ff */
[----:B------:R-:W-:Y:S02]  /*85e0*/  FMNMX.FTZ R9, R185, R8, !PT ;  /* 0x00000008b9097209 */ /* 0x000fe40007810000 */
[----:B------:R-:W-:Y:S02]  /*85f0*/  ISETP.GT.AND P1, PT, R11, 0x21, !P1 ;  /* 0x000000210b00780c */ /* 0x000fe40004f24270 */
[----:B------:R-:W-:Y:S02]  /*8600*/  FMNMX.FTZ R8, R188, R9, !PT ;  /* 0x00000009bc087209 */ /* 0x000fe40007810000 */
[----:B------:R-:W-:Y:S02]  /*8610*/  ISETP.LT.OR P1, PT, R12, 0x22, P1 ;  /* 0x000000220c00780c */ /* 0x000fe40000f21670 */
[----:B------:R-:W-:Y:S02]  /*8620*/  FMNMX.FTZ R9, R189, R8, !PT ;  /* 0x00000008bd097209 */ /* 0x000fe40007810000 */
[----:B------:R-:W-:-:S02]  /*8630*/  FSEL R171, R171, -INF , !P1 ;  /* 0xff800000abab7808 */ /* 0x000fc40004800000 */
[----:B------:R-:W-:Y:S02]  /*8640*/  LOP3.LUT P1, RZ, R16, 0x4, RZ, 0xc0, !PT ;  /* 0x0000000410ff7812 */ /* 0x000fe4000782c0ff */
[----:B------:R-:W-:Y:S02]  /*8650*/  FMNMX.FTZ R8, R192, R9, !PT ;  /* 0x00000009c0087209 */ /* 0x000fe40007810000 */
[----:B------:R-:W-:Y:S02]  /*8660*/  ISETP.GT.AND P1, PT, R11, 0x28, !P1 ;  /* 0x000000280b00780c */ /* 0x000fe40004f24270 */
[----:B------:R-:W-:Y:S02]  /*8670*/  FMNMX.FTZ R9, R193, R8, !PT ;  /* 0x00000008c1097209 */ /* 0x000fe40007810000 */
[----:B------:R-:W-:Y:S02]  /*8680*/  ISETP.LT.OR P1, PT, R12, 0x29, P1 ;  /* 0x000000290c00780c */ /* 0x000fe40000f21670 */
[----:B------:R-:W-:-:S02]  /*8690*/  FMNMX.FTZ R8, R196, R9, !PT ;  /* 0x00000009c4087209 */ /* 0x000fc40007810000 */
[----:B------:R-:W-:Y:S02]  /*86a0*/  FSEL R174, R174, -INF , !P1 ;  /* 0xff800000aeae7808 */ /* 0x000fe40004800000 */
[----:B------:R-:W-:Y:S02]  /*86b0*/  LOP3.LUT P1, RZ, R16, 0x8, RZ, 0xc0, !PT ;  /* 0x0000000810ff7812 */ /* 0x000fe4000782c0ff */
[----:B------:R-:W-:Y:S02]  /*86c0*/  FMNMX.FTZ R9, R197, R8, !PT ;  /* 0x00000008c5097209 */ /* 0x000fe40007810000 */
[----:B------:R-:W-:Y:S02]  /*86d0*/  ISETP.GT.AND P1, PT, R11, 0x29, !P1 ;  /* 0x000000290b00780c */ /* 0x000fe40004f24270 */
[----:B------:R-:W-:Y:S02]  /*86e0*/  FMNMX.FTZ R8, R168, R9, !PT ;  /* 0x00000009a8087209 */ /* 0x000fe40007810000 */
[----:B------:R-:W-:-:S02]  /*86f0*/  ISETP.LT.OR P1, PT, R12, 0x2a, P1 ;  /* 0x0000002a0c00780c */ /* 0x000fc40000f21670 */
[----:B------:R-:W-:Y:S02]  /*8700*/  FMNMX.FTZ R9, R169, R8, !PT ;  /* 0x00000008a9097209 */ /* 0x000fe40007810000 */
[----:B------:R-:W-:Y:S02]  /*8710*/  FSEL R175, R175, -INF , !P1 ;  /* 0xff800000afaf7808 */ /* 0x000fe40004800000 */
[----:B------:R-:W-:Y:S02]  /*8720*/  LOP3.LUT P1, RZ, R16, 0x10, RZ, 0xc0, !PT ;  /* 0x0000001010ff7812 */ /* 0x000fe4000782c0ff */
[----:B------:R-:W-:Y:S02]  /*8730*/  FMNMX.FTZ R8, R172, R9, !PT ;  /* 0x00000009ac087209 */ /* 0x000fe40007810000 */
[----:B------:R-:W-:Y:S02]  /*8740*/  ISETP.GT.AND P1, PT, R11, 0x30, !P1 ;  /* 0x000000300b00780c */ /* 0x000fe40004f24270 */
[----:B------:R-:W-:-:S02]  /*8750*/  FMNMX.FTZ R9, R173, R8, !PT ;  /* 0x00000008ad097209 */ /* 0x000fc40007810000 */
[----:B------:R-:W-:Y:S02]  /*8760*/  ISETP.LT.OR P1, PT, R12, 0x31, P1 ;  /* 0x000000310c00780c */ /* 0x000fe40000f21670 */
[----:B------:R-:W-:Y:S02]  /*8770*/  FMNMX.FTZ R8, R176, R9, !PT ;  /* 0x00000009b0087209 */ /* 0x000fe40007810000 */
[----:B------:R-:W-:Y:S02]  /*8780*/  FSEL R178, R178, -INF , !P1 ;  /* 0xff800000b2b27808 */ /* 0x000fe40004800000 */
[----:B------:R-:W-:Y:S02]  /*8790*/  LOP3.LUT P1, RZ, R16, 0x800000, RZ, 0xc0, !PT ;  /* 0x0080000010ff7812 */ /* 0x000fe4000782c0ff */
[----:B------:R-:W-:Y:S02]  /*87a0*/  FMNMX.FTZ R9, R177, R8, !PT ;  /* 0x00000008b1097209 */ /* 0x000fe40007810000 */
[----:B------:R-:W-:-:S02]  /*87b0*/  ISETP.GT.AND P1, PT, R11, 0x31, !P1 ;  /* 0x000000310b00780c */ /* 0x000fc40004f24270 */
[----:B------:R-:W-:Y:S02]  /*87c0*/  FMNMX.FTZ R8, R180, R9, !PT ;  /* 0x00000009b4087209 */ /* 0x000fe40007810000 */
[----:B------:R-:W-:Y:S02]  /*87d0*/  ISETP.LT.OR P1, PT, R12, 0x32, P1 ;  /* 0x000000320c00780c */ /* 0x000fe40000f21670 */
[----:B------:R-:W-:Y:S02]  /*87e0*/  FMNMX.FTZ R9, R181, R8, !PT ;  /* 0x00000008b5097209 */ /* 0x000fe40007810000 */
[----:B------:R-:W-:Y:S02]  /*87f0*/  FSEL R179, R179, -INF , !P1 ;  /* 0xff800000b3b37808 */ /* 0x000fe40004800000 */
[----:B------:R-:W-:Y:S02]  /*8800*/  LOP3.LUT P1, RZ, R16, 0x400000, RZ, 0xc0, !PT ;  /* 0x0040000010ff7812 */ /* 0x000fe4000782c0ff */
[----:B------:R-:W-:-:S02]  /*8810*/  FMNMX.FTZ R8, R152, R9, !PT ;  /* 0x0000000998087209 */ /* 0x000fc40007810000 */
[----:B------:R-:W-:Y:S02]  /*8820*/  ISETP.GT.AND P1, PT, R11, 0x38, !P1 ;  /* 0x000000380b00780c */ /* 0x000fe40004f24270 */
[----:B------:R-:W-:Y:S02]  /*8830*/  FMNMX.FTZ R9, R153, R8, !PT ;  /* 0x0000000899097209 */ /* 0x000fe40007810000 */
        /* <DEDUP_REMOVED lines=31> */
[----:B------:R-:W-:Y:S02]  /*8a30*/  ISETP.GT.AND P1, PT, R11, 0x49, !P6 ;  /* 0x000000490b00780c */ /* 0x000fe40007724270 */
[----:B------:R-:W-:Y:S02]  /*8a40*/  LOP3.LUT P6, RZ, R16, 0x40, RZ, 0xc0, !PT ;  /* 0x0000004010ff7812 */ /* 0x000fe400078cc0ff */
        /* <DEDUP_REMOVED lines=22> */
[----:B------:R-:W-:Y:S01]  /*8bb0*/  ISETP.GT.AND P2, PT, R11, 0x89, !P2 ;  /* 0x000000890b00780c */ /* 0x000fe20005744270 */
[----:B------:R-:W0:Y:S01]  /*8bc0*/  SHFL.BFLY PT, R8, R13, 0x2, 0x1f ;  /* 0x0c401f000d087f89 */ /* 0x000e2200000e0000 */
[----:B------:R-:W-:Y:S02]  /*8bd0*/  FSEL R166, R166, -INF , !P1 ;  /* 0xff800000a6a67808 */ /* 0x000fe40004800000 */
[----:B------:R-:W-:-:S02]  /*8be0*/  LOP3.LUT P1, RZ, R16, 0x2000, RZ, 0xc0, !PT ;  /* 0x0000200010ff7812 */ /* 0x000fc4000782c0ff */
[C---:B------:R-:W-:Y:S02]  /*8bf0*/  ISETP.LT.OR P2, PT, R12.reuse, 0x8a, P2 ;  /* 0x0000008a0c00780c */ /* 0x040fe40001741670 */
[C---:B------:R-:W-:Y:S02]  /*8c00*/  ISETP.GT.AND P1, PT, R11.reuse, 0x59, !P1 ;  /* 0x000000590b00780c */ /* 0x040fe40004f24270 */
[----:B------:R-:W-:Y:S02]  /*8c10*/  ISETP.GT.AND P3, PT, R11, 0x90, !P3 ;  /* 0x000000900b00780c */ /* 0x000fe40005f64270 */
[----:B------:R-:W-:Y:S02]  /*8c20*/  ISETP.LT.OR P1, PT, R12, 0x5a, P1 ;  /* 0x0000005a0c00780c */ /* 0x000fe40000f21670 */
[----:B------:R-:W-:Y:S02]  /*8c30*/  FSEL R127, R127, -INF , !P2 ;  /* 0xff8000007f7f7808 */ /* 0x000fe40005000000 */
[----:B------:R-:W-:-:S02]  /*8c40*/  FSEL R167, R167, -INF , !P1 ;  /* 0xff800000a7a77808 */ /* 0x000fc40004800000 */
[----:B------:R-:W-:Y:S02]  /*8c50*/  LOP3.LUT P1, RZ, R16, 0x1000, RZ, 0xc0, !PT ;  /* 0x0000100010ff7812 */ /* 0x000fe4000782c0ff */
[C---:B------:R-:W-:Y:S02]  /*8c60*/  ISETP.GT.AND P4, PT, R11.reuse, 0x91, !P4 ;  /* 0x000000910b00780c */ /* 0x040fe40006784270 */
[----:B------:R-:W-:Y:S02]  /*8c70*/  ISETP.GT.AND P1, PT, R11, 0x60, !P1 ;  /* 0x000000600b00780c */ /* 0x000fe40004f24270 */
[C---:B------:R-:W-:Y:S02]  /*8c80*/  ISETP.LT.OR P3, PT, R12.reuse, 0x91, P3 ;  /* 0x000000910c00780c */ /* 0x040fe40001f61670 */
[----:B------:R-:W-:Y:S02]  /*8c90*/  ISETP.LT.OR P1, PT, R12, 0x61, P1 ;  /* 0x000000610c00780c */ /* 0x000fe40000f21670 */
[----:B0-----:R-:W-:-:S02]  /*8ca0*/  FMNMX.FTZ R14, R13, R8, !PT ;  /* 0x000000080d0e7209 */ /* 0x001fc40007810000 */
[----:B------:R-:W-:Y:S02]  /*8cb0*/  FSEL R138, R138, -INF , !P1 ;  /* 0xff8000008a8a7808 */ /* 0x000fe40004800000 */
[----:B------:R-:W-:Y:S01]  /*8cc0*/  LOP3.LUT P1, RZ, R16, 0x800, RZ, 0xc0, !PT ;  /* 0x0000080010ff7812 */ /* 0x000fe2000782c0ff */
[----:B------:R-:W0:Y:S01]  /*8cd0*/  SHFL.BFLY PT, R9, R14, 0x1, 0x1f ;  /* 0x0c201f000e097f89 */ /* 0x000e2200000e0000 */
[C---:B------:R-:W-:Y:S02]  /*8ce0*/  ISETP.GT.AND P5, PT, R11.reuse, 0x98, !P5 ;  /* 0x000000980b00780c */ /* 0x040fe40006fa4270 */
[----:B------:R-:W-:Y:S02]  /*8cf0*/  ISETP.GT.AND P1, PT, R11, 0x61, !P1 ;  /* 0x000000610b00780c */ /* 0x000fe40004f24270 */
[C---:B------:R-:W-:Y:S02]  /*8d00*/  ISETP.LT.OR P4, PT, R12.reuse, 0x92, P4 ;  /* 0x000000920c00780c */ /* 0x040fe40002781670 */
[----:B------:R-:W-:-:S02]  /*8d10*/  ISETP.LT.OR P1, PT, R12, 0x62, P1 ;  /* 0x000000620c00780c */ /* 0x000fc40000f21670 */
[----:B------:R-:W-:Y:S02]  /*8d20*/  FSEL R130, R130, -INF , !P3 ;  /* 0xff80000082827808 */ /* 0x000fe40005800000 */
[----:B------:R-:W-:Y:S02]  /*8d30*/  FSEL R139, R139, -INF , !P1 ;  /* 0xff8000008b8b7808 */ /* 0x000fe40004800000 */
[----:B------:R-:W-:Y:S02]  /*8d40*/  LOP3.LUT P1, RZ, R16, 0x400, RZ, 0xc0, !PT ;  /* 0x0000040010ff7812 */ /* 0x000fe4000782c0ff */
[----:B------:R-:W-:Y:S02]  /*8d50*/  ISETP.LT.OR P5, PT, R12, 0x99, P5 ;  /* 0x000000990c00780c */ /* 0x000fe40002fa1670 */
[----:B------:R-:W-:Y:S02]  /*8d60*/  ISETP.GT.AND P1, PT, R11, 0x68, !P1 ;  /* 0x000000680b00780c */ /* 0x000fe40004f24270 */
[----:B------:R-:W-:-:S02]  /*8d70*/  FSEL R134, R134, -INF , !P5 ;  /* 0xff80000086867808 */ /* 0x000fc40006800000 */
[----:B------:R-:W-:Y:S02]  /*8d80*/  ISETP.LT.OR P1, PT, R12, 0x69, P1 ;  /* 0x000000690c00780c */ /* 0x000fe40000f21670 */
[----:B0-----:R-:W-:Y:S02]  /*8d90*/  FMNMX.FTZ R8, R14, R9, !PT ;  /* 0x000000090e087209 */ /* 0x001fe40007810000 */
[----:B------:R-:W-:Y:S02]  /*8da0*/  FSEL R142, R142, -INF , !P1 ;  /* 0xff8000008e8e7808 */ /* 0x000fe40004800000 */
[----:B------:R-:W-:Y:S01]  /*8db0*/  LOP3.LUT P1, RZ, R16, 0x200, RZ, 0xc0, !PT ;  /* 0x0000020010ff7812 */ /* 0x000fe2000782c0ff */
[----:B------:R-:W-:-:S03]  /*8dc0*/  FFMA.FTZ R10, R8, R15, -8 ;  /* 0xc1000000080a7423 */ /* 0x000fc6000001000f */
[----:B------:R-:W-:-:S04]  /*8dd0*/  ISETP.GT.AND P1, PT, R11, 0x69, !P1 ;  /* 0x000000690b00780c */ /* 0x000fc80004f24270 */
[----:B------:R-:W-:-:S04]  /*8de0*/  ISETP.LT.OR P1, PT, R12, 0x6a, P1 ;  /* 0x0000006a0c00780c */ /* 0x000fc80000f21670 */
[----:B------:R-:W-:Y:S02]  /*8df0*/  FSEL R143, R143, -INF , !P1 ;  /* 0xff8000008f8f7808 */ /* 0x000fe40004800000 */
[----:B------:R-:W-:-:S04]  /*8e00*/  LOP3.LUT P1, RZ, R16, 0x100, RZ, 0xc0, !PT ;  /* 0x0000010010ff7812 */ /* 0x000fc8000782c0ff */
[----:B------:R-:W-:-:S04]  /*8e10*/  ISETP.GT.AND P1, PT, R11, 0x70, !P1 ;  /* 0x000000700b00780c */ /* 0x000fc80004f24270 */
[----:B------:R-:W-:-:S04]  /*8e20*/  ISETP.LT.OR P1, PT, R12, 0x71, P1 ;  /* 0x000000710c00780c */ /* 0x000fc80000f21670 */
[----:B------:R-:W-:Y:S02]  /*8e30*/  FSEL R146, R146, -INF , !P1 ;  /* 0xff80000092927808 */ /* 0x000fe40004800000 */
[----:B------:R-:W-:-:S04]  /*8e40*/  LOP3.LUT P1, RZ, R16, 0x80, RZ, 0xc0, !PT ;  /* 0x0000008010ff7812 */ /* 0x000fc8000782c0ff */
[----:B------:R-:W-:-:S04]  /*8e50*/  ISETP.GT.AND P1, PT, R11, 0x71, !P1 ;  /* 0x000000710b00780c */ /* 0x000fc80004f24270 */
[----:B------:R-:W-:-:S04]  /*8e60*/  ISETP.LT.OR P1, PT, R12, 0x72, P1 ;  /* 0x000000720c00780c */ /* 0x000fc80000f21670 */
[----:B------:R-:W-:Y:S02]  /*8e70*/  FSEL R147, R147, -INF , !P1 ;  /* 0xff80000093937808 */ /* 0x000fe40004800000 */
[----:B------:R-:W-:Y:S02]  /*8e80*/  ISETP.GT.AND P1, PT, R11, 0x78, !P6 ;  /* 0x000000780b00780c */ /* 0x000fe40007724270 */
[----:B------:R-:W-:Y:S02]  /*8e90*/  LOP3.LUT P6, RZ, R16, 0x1000000, RZ, 0xc0, !PT ;  /* 0x0100000010ff7812 */ /* 0x000fe400078cc0ff */
        /* <DEDUP_REMOVED lines=46> */
[C---:B------:R-:W-:Y:S02]  /*9180*/  ISETP.GT.AND P1, PT, R11.reuse, RZ, !P6 ;  /* 0x000000ff0b00720c */ /* 0x040fe40007724270 */
[----:B------:R-:W-:Y:S02]  /*9190*/  LOP3.LUT P6, RZ, R16, 0x8000000, RZ, 0xc0, !PT ;  /* 0x0800000010ff7812 */ /* 0x000fe400078cc0ff */
[----:B------:R-:W-:Y:S02]  /*91a0*/  ISETP.LT.OR P1, PT, R12, 0x1, P1 ;  /* 0x000000010c00780c */ /* 0x000fe40000f21670 */
[----:B------:R-:W-:Y:S02]  /*91b0*/  ISETP.GT.AND P2, PT, R11, 0x99, !P6 ;  /* 0x000000990b00780c */ /* 0x000fe40007744270 */
[----:B------:R-:W-:-:S02]  /*91c0*/  FSEL R9, R186, -INF , !P1 ;  /* 0xff800000ba097808 */ /* 0x000fc40004800000 */
[----:B------:R-:W-:Y:S02]  /*91d0*/  FSETP.NEU.FTZ.AND P1, PT, R8, -INF , PT ;  /* 0xff8000000800780b */ /* 0x000fe40003f3d000 */
[----:B------:R-:W-:Y:S02]  /*91e0*/  ISETP.LT.OR P2, PT, R12, 0x9a, P2 ;  /* 0x0000009a0c00780c */ /* 0x000fe40001741670 */
[----:B------:R-:W-:Y:S02]  /*91f0*/  FSEL R10, R10, RZ, P1 ;  /* 0x000000ff0a0a7208 */ /* 0x000fe40000800000 */
[----:B------:R-:W-:-:S03]  /*9200*/  FSEL R135, R135, -INF , !P2 ;  /* 0xff80000087877808 */ /* 0x000fc60005000000 */
        /* <DEDUP_REMOVED lines=20> */
[----:B0-----:R-:W-:-:S01]  /*9350*/  FFMA.FTZ R192, R144, UR37, -R10 ;  /* 0x0000002590c07c23 */ /* 0x001fc2000801080a */
        /* <DEDUP_REMOVED lines=30> */
[----:B------:R-:W-:Y:S01]  /*9540*/  FFMA.FTZ R133, R133, UR37, -R10 ;  /* 0x0000002585857c23 */ /* 0x000fe2000801080a */
[----:B------:R-:W-:Y:S01]  /*9550*/  MUFU.EX2 R13, R13 ;  /* 0x0000000d000d7308 */ /* 0x000fe20000000800 */
[----:B------:R-:W-:-:S04]  /*9560*/  FMNMX.FTZ R189, R179, R188, !PT ;  /* 0x000000bcb3bd7209 */ /* 0x000fc80007810000 */
[----:B------:R-:W-:-:S03]  /*9570*/  FMNMX.FTZ R188, R182, R189, !PT ;  /* 0x000000bdb6bc7209 */ /* 0x000fc60007810000 */
        /* <DEDUP_REMOVED lines=29> */
[----:B------:R-:W-:Y:S02]  /*9750*/  FMNMX.FTZ R188, R126, R137, !PT ;  /* 0x000000897ebc7209 */ /* 0x000fe40007810000 */
[----:B------:R-:W-:Y:S01]  /*9760*/  FSEL R137, R131, -INF , !P4 ;  /* 0xff80000083897808 */ /* 0x000fe20006000000 */
[----:B------:R-:W-:Y:S01]  /*9770*/  MUFU.EX2 R173, R173 ;  /* 0x000000ad00ad7308 */ /* 0x000fe20000000800 */
[----:B------:R-:W-:-:S04]  /*9780*/  FMNMX.FTZ R189, R127, R188, !PT ;  /* 0x000000bc7fbd7209 */ /* 0x000fc80007810000 */
[----:B------:R-:W-:-:S03]  /*9790*/  FMNMX.FTZ R140, R130, R189, !PT ;  /* 0x000000bd828c7209 */ /* 0x000fc60007810000 */
[----:B------:R-:W-:Y:S01]  /*97a0*/  MUFU.EX2 R131, R193 ;  /* 0x000000c100837308 */ /* 0x000fe20000000800 */
[----:B------:R-:W-:-:S04]  /*97b0*/  FMNMX.FTZ R141, R137, R140, !PT ;  /* 0x0000008c898d7209 */ /* 0x000fc80007810000 */
[----:B------:R-:W-:Y:S01]  /*97c0*/  FMNMX.FTZ R140, R134, R141, !PT ;  /* 0x0000008d868c7209 */ /* 0x000fe20007810000 */
[----:B------:R-:W-:-:S01]  /*97d0*/  FFMA.FTZ R141, R145, UR37, -R10 ;  /* 0x00000025918d7c23 */ /* 0x000fc2000801080a */
[----:B------:R-:W-:Y:S01]  /*97e0*/  FFMA.FTZ R145, R149, UR37, -R10 ;  /* 0x0000002595917c23 */ /* 0x000fe2000801080a */
[----:B------:R-:W-:Y:S01]  /*97f0*/  IMAD.U32 R149, RZ, RZ, UR37 ;  /* 0x00000025ff957e24 */ /* 0x000fe2000f8e00ff */
[----:B------:R-:W-:Y:S01]  /*9800*/  FMNMX.FTZ R188, R135, R140, !PT ;  /* 0x0000008c87bc7209 */ /* 0x000fe20007810000 */
[----:B------:R-:W-:Y:S04]  /*9810*/  MUFU.EX2 R176, R176 ;  /* 0x000000b000b07308 */ /* 0x000fe80000000800 */
[----:B------:R-:W0:Y:S04]  /*9820*/  SHFL.BFLY PT, R189, R188, 0x2, 0x1f ;  /* 0x0c401f00bcbd7f89 */ /* 0x000e2800000e0000 */
[----:B------:R-:W-:Y:S08]  /*9830*/  MUFU.EX2 R140, R192 ;  /* 0x000000c0008c7308 */ /* 0x000ff00000000800 */
[----:B------:R-:W-:Y:S08]  /*9840*/  MUFU.EX2 R177, R177 ;  /* 0x000000b100b17308 */ /* 0x000ff00000000800 */
[----:B------:R-:W-:Y:S01]  /*9850*/  MUFU.EX2 R180, R180 ;  /* 0x000000b400b47308 */ /* 0x000fe20000000800 */
[----:B0-----:R-:W-:-:S02]  /*9860*/  FMNMX.FTZ R189, R188, R189, !PT ;  /* 0x000000bdbcbd7209 */ /* 0x001fc40007810000 */
[----:B------:R-:W-:-:S05]  /*9870*/  FSEL R188, R8, RZ, P1 ;  /* 0x000000ff08bc7208 */ /* 0x000fca0000800000 */
[----:B------:R-:W-:Y:S01]  /*9880*/  MUFU.EX2 R181, R181 ;  /* 0x000000b500b57308 */ /* 0x000fe20000000800 */
[----:B------:R-:W0:Y:S01]  /*9890*/  SHFL.BFLY PT, R148, R189, 0x1, 0x1f ;  /* 0x0c201f00bd947f89 */ /* 0x000e2200000e0000 */
[----:B------:R-:W-:-:S04]  /*98a0*/  FADD.FTZ R188, -R188, R3 ;  /* 0x00000003bcbc7221 */ /* 0x000fc80000010100 */
[----:B------:R-:W-:Y:S02]  /*98b0*/  FMUL.FTZ R188, R188, UR37 ;  /* 0x00000025bcbc7c20 */ /* 0x000fe40008410000 */
[----:B------:R-:W-:Y:S08]  /*98c0*/  MUFU.EX2 R3, R133 ;  /* 0x0000008500037308 */ /* 0x000ff00000000800 */
[----:B------:R-:W1:Y:S08]  /*98d0*/  MUFU.EX2 R188, R188 ;  /* 0x000000bc00bc7308 */ /* 0x000e700000000800 */
[----:B------:R-:W-:Y:S01]  /*98e0*/  MUFU.EX2 R152, R152 ;  /* 0x0000009800987308 */ /* 0x000fe20000000800 */
[----:B0-----:R-:W-:-:S04]  /*98f0*/  FMNMX.FTZ R10, R189, R148, !PT ;  /* 0x00000094bd0a7209 */ /* 0x001fc80007810000 */
[C---:B------:R-:W-:Y:S01]  /*9900*/  FSETP.NEU.FTZ.AND P1, PT, R10.reuse, -INF , PT ;  /* 0xff8000000a00780b */ /* 0x040fe20003f3d000 */
[----:B------:R-:W-:-:S02]  /*9910*/  FFMA.FTZ R148, R10, R149, -8 ;  /* 0xc10000000a947423 */ /* 0x000fc40000010095 */
[----:B------:R-:W-:Y:S01]  /*9920*/  MUFU.EX2 R153, R153 ;  /* 0x0000009900997308 */ /* 0x000fe20000000800 */
[----:B-1----:R-:W-:-:S02]  /*9930*/  FFMA.FTZ R193, R188, R6, R13 ;  /* 0x00000006bcc17223 */ /* 0x002fc4000001000d */
[----:B------:R-:W-:-:S05]  /*9940*/  FSEL R148, R148, RZ, P1 ;  /* 0x000000ff94947208 */ /* 0x000fca0000800000 */
[--C-:B------:R-:W-:Y:S01]  /*9950*/  FFMA.FTZ R189, R190, UR37, -R148.reuse ;  /* 0x00000025bebd7c23 */ /* 0x100fe20008010894 */
[----:B------:R-:W-:-:S01]  /*9960*/  FFMA.FTZ R192, R9, UR37, -R148 ;  /* 0x0000002509c07c23 */ /* 0x000fc20008010894 */
[--C-:B------:R-:W-:Y:S01]  /*9970*/  FFMA.FTZ R9, R187, UR37, -R148.reuse ;  /* 0x00000025bb097c23 */ /* 0x100fe20008010894 */
[----:B------:R-:W-:-:S01]  /*9980*/  FFMA.FTZ R190, R191, UR37, -R148 ;  /* 0x00000025bfbe7c23 */ /* 0x000fc20008010894 */
[----:B------:R0:W-:Y:S01]  /*9990*/  MUFU.EX2 R133, R189 ;  /* 0x000000bd00857308 */ /* 0x0001e20000000800 */
[----:B------:R-:W-:-:S01]  /*99a0*/  FFMA.FTZ R149, R194, UR37, -R148 ;  /* 0x00000025c2957c23 */ /* 0x000fc20008010894 */
[--C-:B------:R-:W-:Y:S01]  /*99b0*/  FFMA.FTZ R194, R195, UR37, -R148.reuse ;  /* 0x00000025c3c27c23 */ /* 0x100fe20008010894 */
[----:B------:R-:W-:-:S01]  /*99c0*/  FFMA.FTZ R191, R158, UR37, -R148 ;  /* 0x000000259ebf7c23 */ /* 0x000fc20008010894 */
[--C-:B------:R-:W-:Y:S01]  /*99d0*/  FFMA.FTZ R187, R198, UR37, -R148.reuse ;  /* 0x00000025c6bb7c23 */ /* 0x100fe20008010894 */
[----:B------:R-:W-:-:S01]  /*99e0*/  FFMA.FTZ R158, R162, UR37, -R148 ;  /* 0x00000025a29e7c23 */ /* 0x000fc20008010894 */
[----:B------:R-:W-:Y:S01]  /*99f0*/  FFMA.FTZ R162, R166, UR37, -R148 ;  /* 0x00000025a6a27c23 */ /* 0x000fe20008010894 */
[----:B------:R-:W-:-:S01]  /*9a00*/  FADD.FTZ R166, R14, R193 ;  /* 0x000000c10ea67221 */ /* 0x000fc20000010000 */
[----:B------:R-:W-:Y:S01]  /*9a10*/  MUFU.EX2 R192, R192 ;  /* 0x000000c000c07308 */ /* 0x000fe20000000800 */
[----:B0-----:R-:W-:Y:S01]  /*9a20*/  FSEL R189, R10, RZ, P1 ;  /* 0x000000ff0abd7208 */ /* 0x001fe20000800000 */
[--C-:B------:R-:W-:Y:S01]  /*9a30*/  FFMA.FTZ R196, R199, UR37, -R148.reuse ;  /* 0x00000025c7c47c23 */ /* 0x100fe20008010894 */
[----:B------:R-:W-:-:S01]  /*9a40*/  FFMA.FTZ R170, R170, UR37, -R148 ;  /* 0x00000025aaaa7c23 */ /* 0x000fc20008010894 */
[--C-:B------:R-:W-:Y:S01]  /*9a50*/  FFMA.FTZ R171, R171, UR37, -R148.reuse ;  /* 0x00000025abab7c23 */ /* 0x100fe20008010894 */
[----:B------:R-:W-:-:S01]  /*9a60*/  FFMA.FTZ R174, R174, UR37, -R148 ;  /* 0x00000025aeae7c23 */ /* 0x000fc20008010894 */
[----:B------:R-:W-:Y:S01]  /*9a70*/  FADD.FTZ R189, -R189, R0 ;  /* 0x00000000bdbd7221 */ /* 0x000fe20000010100 */
[----:B------:R-:W-:-:S01]  /*9a80*/  FFMA.FTZ R175, R175, UR37, -R148 ;  /* 0x00000025afaf7c23 */ /* 0x000fc20008010894 */
[----:B------:R-:W-:Y:S01]  /*9a90*/  MUFU.EX2 R9, R9 ;  /* 0x0000000900097308 */ /* 0x000fe20000000800 */
[----:B------:R-:W-:-:S01]  /*9aa0*/  FFMA.FTZ R178, R178, UR37, -R148 ;  /* 0x00000025b2b27c23 */ /* 0x000fc20008010894 */
[----:B------:R-:W-:Y:S01]  /*9ab0*/  FMUL.FTZ R189, R189, UR37 ;  /* 0x00000025bdbd7c20 */ /* 0x000fe20008410000 */
        /* <DEDUP_REMOVED lines=22> */
[----:B0-----:R-:W-:-:S01]  /*9c20*/  FFMA.FTZ R6, R189, R5, R192 ;  /* 0x00000005bd067223 */ /* 0x001fc200000100c0 */
[----:B------:R-:W-:Y:S01]  /*9c30*/  FADD.FTZ R5, R15, R166 ;  /* 0x000000a60f057221 */ /* 0x000fe20000010000 */
[----:B------:R-:W-:-:S01]  /*9c40*/  FFMA.FTZ R134, R134, UR37, -R148 ;  /* 0x0000002586867c23 */ /* 0x000fc20008010894 */
[----:B------:R-:W-:Y:S01]  /*9c50*/  FFMA.FTZ R135, R135, UR37, -R148 ;  /* 0x0000002587877c23 */ /* 0x000fe20008010894 */
[----:B------:R-:W-:-:S03]  /*9c60*/  FADD.FTZ R6, R9, R6 ;  /* 0x0000000609067221 */ /* 0x000fc60000010000 */
[----:B------:R-:W0:Y:S08]  /*9c70*/  MUFU.EX2 R194, R194 ;  /* 0x000000c200c27308 */ /* 0x000e300000000800 */
[----:B------:R-:W3:Y:S08]  /*9c80*/  MUFU.EX2 R187, R187 ;  /* 0x000000bb00bb7308 */ /* 0x000ef00000000800 */
[----:B------:R4:W-:Y:S08]  /*9c90*/  MUFU.EX2 R0, R191 ;  /* 0x000000bf00007308 */ /* 0x0009f00000000800 */
[----:B------:R-:W5:Y:S01]  /*9ca0*/  MUFU.EX2 R196, R196 ;  /* 0x000000c400c47308 */ /* 0x000f620000000800 */
[----:B----4-:R-:W-:-:S01]  /*9cb0*/  FADD.FTZ R191, R133, R6 ;  /* 0x0000000685bf7221 */ /* 0x010fc20000010000 */
[----:B------:R-:W-:-:S03]  /*9cc0*/  FADD.FTZ R6, R20, R5 ;  /* 0x0000000514067221 */ /* 0x000fc60000010000 */
[----:B-1----:R-:W-:Y:S01]  /*9cd0*/  FADD.FTZ R166, R190, R191 ;  /* 0x000000bfbea67221 */ /* 0x002fe20000010000 */
[----:B------:R-:W-:-:S02]  /*9ce0*/  FADD.FTZ R5, R21, R6 ;  /* 0x0000000615057221 */ /* 0x000fc40000010000 */
[----:B------:R-:W1:Y:S01]  /*9cf0*/  MUFU.EX2 R170, R170 ;  /* 0x000000aa00aa7308 */ /* 0x000e620000000800 */
[----:B--2---:R-:W-:-:S01]  /*9d00*/  FADD.FTZ R191, R149, R166 ;  /* 0x000000a695bf7221 */ /* 0x004fc20000010000 */
[----:B------:R-:W-:-:S03]  /*9d10*/  FADD.FTZ R6, R184, R5 ;  /* 0x00000005b8067221 */ /* 0x000fc60000010000 */
[----:B0-----:R-:W-:Y:S01]  /*9d20*/  FADD.FTZ R166, R194, R191 ;  /* 0x000000bfc2a67221 */ /* 0x001fe20000010000 */
[----:B------:R-:W-:-:S02]  /*9d30*/  FADD.FTZ R5, R185, R6 ;  /* 0x00000006b9057221 */ /* 0x000fc40000010000 */
[----:B------:R-:W0:Y:S01]  /*9d40*/  MUFU.EX2 R171, R171 ;  /* 0x000000ab00ab7308 */ /* 0x000e220000000800 */
[----:B---3--:R-:W-:-:S01]  /*9d50*/  FADD.FTZ R191, R187, R166 ;  /* 0x000000a6bbbf7221 */ /* 0x008fc20000010000 */
[----:B------:R-:W-:-:S03]  /*9d60*/  FADD.FTZ R5, R186, R5 ;  /* 0x00000005ba057221 */ /* 0x000fc60000010000 */
[----:B-----5:R-:W-:Y:S01]  /*9d70*/  FADD.FTZ R191, R196, R191 ;  /* 0x000000bfc4bf7221 */ /* 0x020fe20000010000 */
[----:B------:R-:W-:-:S02]  /*9d80*/  FADD.FTZ R6, R168, R5 ;  /* 0x00000005a8067221 */ /* 0x000fc40000010000 */
[----:B------:R-:W2:Y:S01]  /*9d90*/  MUFU.EX2 R174, R174 ;  /* 0x000000ae00ae7308 */ /* 0x000ea20000000800 */
[----:B-1----:R-:W-:-:S01]  /*9da0*/  FADD.FTZ R166, R170, R191 ;  /* 0x000000bfaaa67221 */ /* 0x002fc20000010000 */
[----:B------:R-:W-:-:S04]  /*9db0*/  FADD.FTZ R5, R169, R6 ;  /* 0x00000006a9057221 */ /* 0x000fc80000010000 */
[----:B------:R-:W-:Y:S02]  /*9dc0*/  FADD.FTZ R6, R172, R5 ;  /* 0x00000005ac067221 */ /* 0x000fe40000010000 */
[----:B------:R-:W1:Y:S01]  /*9dd0*/  MUFU.EX2 R175, R175 ;  /* 0x000000af00af7308 */ /* 0x000e620000000800 */
[----:B0-----:R-:W-:-:S01]  /*9de0*/  FADD.FTZ R191, R171, R166 ;  /* 0x000000a6abbf7221 */ /* 0x001fc20000010000 */
[----:B------:R-:W-:-:S04]  /*9df0*/  FADD.FTZ R5, R173, R6 ;  /* 0x00000006ad057221 */ /* 0x000fc80000010000 */
[----:B------:R-:W-:Y:S02]  /*9e00*/  FADD.FTZ R6, R176, R5 ;  /* 0x00000005b0067221 */ /* 0x000fe40000010000 */
[----:B------:R-:W0:Y:S01]  /*9e10*/  MUFU.EX2 R178, R178 ;  /* 0x000000b200b27308 */ /* 0x000e220000000800 */
[----:B--2---:R-:W-:-:S01]  /*9e20*/  FADD.FTZ R166, R174, R191 ;  /* 0x000000bfaea67221 */ /* 0x004fc20000010000 */
        /* <DEDUP_REMOVED lines=8> */
[----:B------:R-:W-:-:S06]  /*9eb0*/  FADD.FTZ R5, R153, R6 ;  /* 0x0000000699057221 */ /* 0x000fcc0000010000 */
        /* <DEDUP_REMOVED lines=9> */
[----:B-1----:R-:W-:-:S04]  /*9f50*/  FADD.FTZ R191, R155, R166 ;  /* 0x000000a69bbf7221 */ /* 0x002fc80000010000 */
[----:B------:R-:W-:-:S03]  /*9f60*/  FADD.FTZ R166, R0, R191 ;  /* 0x000000bf00a67221 */ /* 0x000fc60000010000 */
        /* <DEDUP_REMOVED lines=26> */
[----:B0-----:R-:W-:-:S01]  /*a110*/  FADD.FTZ R166, R138, R191 ;  /* 0x000000bf8aa67221 */ /* 0x001fc20000010000 */
[----:B------:R-:W-:Y:S01]  /*a120*/  FFMA.FTZ R191, R127, UR37, -R148 ;  /* 0x000000257fbf7c23 */ /* 0x000fe20008010894 */
[----:B------:R-:W-:-:S05]  /*a130*/  FADD.FTZ R127, R131, R6 ;  /* 0x00000006837f7221 */ /* 0x000fca0000010000 */
[----:B------:R-:W0:Y:S01]  /*a140*/  MUFU.EX2 R12, R12 ;  /* 0x0000000c000c7308 */ /* 0x000e220000000800 */
[----:B--2---:R-:W-:-:S07]  /*a150*/  FADD.FTZ R5, R139, R166 ;  /* 0x000000a68b057221 */ /* 0x004fce0000010000 */
[----:B------:R-:W2:Y:S01]  /*a160*/  MUFU.EX2 R143, R143 ;  /* 0x0000008f008f7308 */ /* 0x000ea20000000800 */
[----:B-1----:R-:W-:-:S07]  /*a170*/  FADD.FTZ R6, R142, R5 ;  /* 0x000000058e067221 */ /* 0x002fce0000010000 */
[----:B------:R-:W1:Y:S01]  /*a180*/  MUFU.EX2 R146, R146 ;  /* 0x0000009200927308 */ /* 0x000e620000000800 */
[----:B0-----:R-:W-:-:S01]  /*a190*/  FADD.FTZ R5, R12, R127 ;  /* 0x0000007f0c057221 */ /* 0x001fc20000010000 */
[----:B------:R-:W-:-:S06]  /*a1a0*/  FFMA.FTZ R127, R130, UR37, -R148 ;  /* 0x00000025827f7c23 */ /* 0x000fcc0008010894 */
[----:B------:R-:W0:Y:S01]  /*a1b0*/  MUFU.EX2 R141, R141 ;  /* 0x0000008d008d7308 */ /* 0x000e220000000800 */
[----:B--2---:R-:W-:-:S01]  /*a1c0*/  FADD.FTZ R193, R143, R6 ;  /* 0x000000068fc17221 */ /* 0x004fc20000010000 */
[----:B------:R-:W-:-:S06]  /*a1d0*/  FADD.FTZ R6, R140, R5 ;  /* 0x000000058c067221 */ /* 0x000fcc0000010000 */
[----:B------:R-:W2:Y:S01]  /*a1e0*/  MUFU.EX2 R147, R147 ;  /* 0x0000009300937308 */ /* 0x000ea20000000800 */
[----:B-1----:R-:W-:-:S07]  /*a1f0*/  FADD.FTZ R130, R146, R193 ;  /* 0x000000c192827221 */ /* 0x002fce0000010000 */
[----:B------:R-:W1:Y:S01]  /*a200*/  MUFU.EX2 R144, R144 ;  /* 0x0000009000907308 */ /* 0x000e620000000800 */
[----:B0-----:R-:W-:-:S07]  /*a210*/  FADD.FTZ R5, R141, R6 ;  /* 0x000000068d057221 */ /* 0x001fce0000010000 */
[----:B------:R-:W0:Y:S01]  /*a220*/  MUFU.EX2 R150, R150 ;  /* 0x0000009600967308 */ /* 0x000e220000000800 */
[----:B--2---:R-:W-:-:S01]  /*a230*/  FADD.FTZ R193, R147, R130 ;  /* 0x0000008293c17221 */ /* 0x004fc20000010000 */
[----:B------:R-:W-:-:S06]  /*a240*/  FFMA.FTZ R130, R137, UR37, -R148 ;  /* 0x0000002589827c23 */ /* 0x000fcc0008010894 */
        /* <DEDUP_REMOVED lines=33> */
[----:B0-----:R-:W-:-:S04]  /*a460*/  FADD.FTZ R6, R132, R137 ;  /* 0x0000008984067221 */ /* 0x001fc80000010000 */
[----:B------:R-:W-:Y:S01]  /*a470*/  FADD.FTZ R6, R3, R6 ;  /* 0x0000000603067221 */ /* 0x000fe20000010000 */
[----:B--2---:R-:W-:-:S04]  /*a480*/  FADD.FTZ R5, R134, R5 ;  /* 0x0000000586057221 */ /* 0x004fc80000010000 */
[----:B-1----:R-:W-:Y:S01]  /*a490*/  FADD.FTZ R5, R135, R5 ;  /* 0x0000000587057221 */ /* 0x002fe20000010000 */
[----:B------:R-:W-:Y:S06]  /*a4a0*/  @!P0 BRA `(.L_x_1015) ;  /* 0x0000000000048947 */ /* 0x000fec0003800000 */
[----:B------:R-:W-:Y:S01]  /*a4b0*/  BPT.TRAP 0x1 ;  /* 0x000000040000795c */ /* 0x000fe20000300000 */
.L_x_1015:
[----:B------:R-:W-:Y:S01]  /*a4c0*/  ULEA UR6, UR49, UR41, 0x3 ;  /* 0x0000002931067291 */ /* 0x000fe2000f8e183f */
[----:B------:R-:W-:Y:S01]  /*a4d0*/  ISETP.GT.AND P1, PT, R4, UR57, PT ;  /* 0x0000003904007c0c */ /* 0x000fe2000bf24270 */
[----:B------:R-:W-:Y:S01]  /*a4e0*/  UMOV UR45, UR55 ;  /* 0x00000037002d7c82 */ /* 0x000fe20008000000 */
[----:B------:R-:W-:Y:S01]  /*a4f0*/  F2FP.SATFINITE.E4M3.F32.PACK_AB_MERGE_C R15, R20, R15, RZ ;  /* 0x0000000f140f723e */ /* 0x000fe200048070ff */
[----:B------:R-:W-:Y:S01]  /*a500*/  UIADD3 UR6, UR6, 0x33460, URZ ;  /* 0x0003346006067890 */ /* 0x000fe2000fffe03f */
[----:B------:R-:W-:Y:S01]  /*a510*/  F2FP.SATFINITE.E4M3.F32.PACK_AB_MERGE_C R0, R159, R0, RZ ;  /* 0x000000009f00723e */ /* 0x000fe200048070ff */
[----:B------:R-:W-:Y:S01]  /*a520*/  UMOV UR49, UR56 ;  /* 0x0000003800317c82 */ /* 0x000fe20008000000 */
[----:B------:R-:W-:Y:S01]  /*a530*/  F2FP.SATFINITE.E4M3.F32.PACK_AB_MERGE_C R3, R3, R132, RZ ;  /* 0x000000840303723e */ /* 0x000fe200048070ff */
[----:B------:R-:W-:Y:S01]  /*a540*/  UPRMT UR6, UR40, 0x654, UR6 ;  /* 0x0000065428067896 */ /* 0x000fe20008000006 */
[----:B------:R-:W-:Y:S01]  /*a550*/  F2FP.SATFINITE.E4M3.F32.PACK_AB_MERGE_C R133, R190, R133, RZ ;  /* 0x00000085be85723e */ /* 0x000fe200048070ff */
[-C--:B------:R-:W-:Y:S01]  /*a560*/  FMUL.FTZ R24, R24, R188.reuse ;  /* 0x000000bc18187220 */ /* 0x080fe20000410000 */
[----:B------:R-:W-:Y:S01]  /*a570*/  F2FP.SATFINITE.E4M3.F32.PACK_AB_MERGE_C R185, R186, R185, RZ ;  /* 0x000000b9bab9723e */ /* 0x000fe200048070ff */
[-C--:B------:R-:W-:Y:S01]  /*a580*/  FMUL.FTZ R25, R25, R188.reuse ;  /* 0x000000bc19197220 */ /* 0x080fe20000410000 */
[----:B------:R-:W-:Y:S01]  /*a590*/  F2FP.SATFINITE.E4M3.F32.PACK_AB_MERGE_C R187, R196, R187, RZ ;  /* 0x000000bbc4bb723e */ /* 0x000fe200048070ff */
[----:B------:R-:W-:Y:S01]  /*a5a0*/  FMUL.FTZ R28, R28, R188 ;  /* 0x000000bc1c1c7220 */ /* 0x000fe20000410000 */
[----:B------:R-:W-:Y:S01]  /*a5b0*/  F2FP.SATFINITE.E4M3.F32.PACK_AB_MERGE_C R172, R173, R172, RZ ;  /* 0x000000acadac723e */ /* 0x000fe200048070ff */
[----:B------:R-:W-:Y:S01]  /*a5c0*/  FMUL.FTZ R29, R29, R188 ;  /* 0x000000bc1d1d7220 */ /* 0x000fe20000410000 */
[----:B------:R-:W-:Y:S01]  /*a5d0*/  F2FP.SATFINITE.E4M3.F32.PACK_AB_MERGE_C R174, R175, R174, RZ ;  /* 0x000000aeafae723e */ /* 0x000fe200048070ff */
[----:B------:R-:W-:Y:S01]  /*a5e0*/  SYNCS.ARRIVE.TRANS64.RED.A1T0 RZ, [UR6], RZ ;  /* 0x000000ffffff79a7 */ /* 0x000fe20008100406 */
[----:B------:R-:W-:Y:S01]  /*a5f0*/  F2FP.SATFINITE.E4M3.F32.PACK_AB_MERGE_C R180, R181, R180, RZ ;  /* 0x000000b4b5b4723e */ /* 0x000fe200048070ff */
[----:B------:R-:W-:Y:S01]  /*a600*/  FMUL.FTZ R32, R32, R188 ;  /* 0x000000bc20207220 */ /* 0x000fe20000410000 */
[----:B------:R-:W-:Y:S01]  /*a610*/  F2FP.SATFINITE.E4M3.F32.PACK_AB_MERGE_C R182, R183, R182, RZ ;  /* 0x000000b6b7b6723e */ /* 0x000fe200048070ff */
[----:B------:R-:W-:Y:S01]  /*a620*/  FMUL.FTZ R33, R33, R188 ;  /* 0x000000bc21217220 */ /* 0x000fe20000410000 */
[----:B------:R-:W-:Y:S01]  /*a630*/  F2FP.SATFINITE.E4M3.F32.PACK_AB_MERGE_C R156, R157, R156, RZ ;  /* 0x0000009c9d9c723e */ /* 0x000fe200048070ff */
[----:B------:R-:W-:Y:S01]  /*a640*/  FMUL.FTZ R36, R36, R188 ;  /* 0x000000bc24247220 */ /* 0x000fe20000410000 */
[----:B------:R-:W-:Y:S01]  /*a650*/  F2FP.SATFINITE.E4M3.F32.PACK_AB_MERGE_C R164, R165, R164, RZ ;  /* 0x000000a4a5a4723e */ /* 0x000fe200048070ff */
[----:B------:R-:W-:Y:S01]  /*a660*/  FMUL.FTZ R37, R37, R188 ;  /* 0x000000bc25257220 */ /* 0x000fe20000410000 */
[----:B------:R-:W-:Y:S01]  /*a670*/  F2FP.SATFINITE.E4M3.F32.PACK_AB_MERGE_C R162, R167, R162, RZ ;  /* 0x000000a2a7a2723e */ /* 0x000fe200048070ff */
[-C--:B------:R-:W-:Y:S01]  /*a680*/  FMUL.FTZ R40, R40, R188.reuse ;  /* 0x000000bc28287220 */ /* 0x080fe20000410000 */
        /* <DEDUP_REMOVED lines=14> */
[----:B------:R-:W-:Y:S01]  /*a770*/  F2FP.SATFINITE.E4M3.F32.PACK_AB_MERGE_C R209, R155, R154, R0 ;  /* 0x0000009a9bd1723e */ /* 0x000fe20004807000 */
[----:B------:R-:W-:Y:S01]  /*a780*/  FMUL.FTZ R56, R56, R188 ;  /* 0x000000bc38387220 */ /* 0x000fe20000410000 */
[----:B------:R-:W-:Y:S01]  /*a790*/  F2FP.SATFINITE.E4M3.F32.PACK_AB_MERGE_C R202, R129, R128, R3 ;  /* 0x0000008081ca723e */ /* 0x000fe20004807003 */
[-C--:B------:R-:W-:Y:S01]  /*a7a0*/  FMUL.FTZ R57, R57, R188.reuse ;  /* 0x000000bc39397220 */ /* 0x080fe20000410000 */
[----:B------:R-:W-:Y:S01]  /*a7b0*/  F2FP.SATFINITE.E4M3.F32.PACK_AB_MERGE_C R216, R14, R13, R15 ;  /* 0x0000000d0ed8723e */ /* 0x000fe2000480700f */
[----:B------:R-:W-:Y:S01]  /*a7c0*/  FMUL.FTZ R60, R60, R188 ;  /* 0x000000bc3c3c7220 */ /* 0x000fe20000410000 */
[----:B------:R-:W-:Y:S01]  /*a7d0*/  F2FP.SATFINITE.E4M3.F32.PACK_AB_MERGE_C R217, R9, R192, R133 ;  /* 0x000000c009d9723e */ /* 0x000fe20004807085 */
[-C--:B------:R-:W-:Y:S01]  /*a7e0*/  FMUL.FTZ R61, R61, R188.reuse ;  /* 0x000000bc3d3d7220 */ /* 0x080fe20000410000 */
[----:B------:R-:W-:Y:S01]  /*a7f0*/  F2FP.SATFINITE.E4M3.F32.PACK_AB_MERGE_C R218, R184, R21, R185 ;  /* 0x00000015b8da723e */ /* 0x000fe200048070b9 */
[-C--:B------:R-:W-:Y:S01]  /*a800*/  FMUL.FTZ R64, R64, R188.reuse ;  /* 0x000000bc40407220 */ /* 0x080fe20000410000 */
        /* <DEDUP_REMOVED lines=42> */
[----:B------:R-:W-:-:S02]  /*aab0*/  VIADD R4, R4, 0xffffffff ;  /* 0xffffffff04047836 */ /* 0x000fc40000000000 */
        /* <DEDUP_REMOVED lines=48> */
[----:B------:R-:W-:-:S02]  /*adc0*/  IMAD.MOV.U32 R0, RZ, RZ, R10 ;  /* 0x000000ffff007224 */ /* 0x000fc400078e000a */
[----:B------:R-:W-:Y:S01]  /*add0*/  IMAD.MOV.U32 R3, RZ, RZ, R8 ;  /* 0x000000ffff037224 */ /* 0x000fe200078e0008 */
[----:B------:R-:W-:Y:S06]  /*ade0*/  @P1 BRA `(.L_x_1016) ;  /* 0xffffffb400481947 */ /* 0x000fec000383ffff */
[----:B------:R-:W-:Y:S01]  /*adf0*/  IMAD.MOV.U32 R0, RZ, RZ, R10 ;  /* 0x000000ffff007224 */ /* 0x000fe200078e000a */
[----:B------:R-:W-:Y:S01]  /*ae00*/  UMOV UR49, UR56 ;  /* 0x0000003800317c82 */ /* 0x000fe20008000000 */
[----:B------:R-:W-:Y:S01]  /*ae10*/  IMAD.MOV.U32 R3, RZ, RZ, R8 ;  /* 0x000000ffff037224 */ /* 0x000fe200078e0008 */
[----:B------:R-:W-:-:S06]  /*ae20*/  UMOV UR45, UR55 ;  /* 0x00000037002d7c82 */ /* 0x000fcc0008000000 */
.L_x_998:
[----:B------:R-:W-:Y:S01]  /*ae30*/  ULDC UR6, c[0x0][0x448] ;  /* 0x0001120000067ab9 */ /* 0x000fe20000000800 */
[----:B------:R-:W-:Y:S01]  /*ae40*/  IADD3 R7, R17, 0x1, -R7 ;  /* 0x0000000111077810 */ /* 0x000fe20007ffe807 */
[----:B------:R-:W-:Y:S01]  /*ae50*/  UISETP.NE.AND UP0, UPT, UR6, 0x1, UPT ;  /* 0x000000010600788c */ /* 0x000fe2000bf05270 */
[----:B------:R-:W-:Y:S02]  /*ae60*/  ULDC UR11, c[0x0][0x9e4] ;  /* 0x00027900000b7ab9 */ /* 0x000fe40000000800 */
[----:B------:R-:W-:Y:S01]  /*ae70*/  R2UR UR14, R7 ;  /* 0x00000000070e72ca */ /* 0x000fe200000e0000 */
[----:B------:R-:W-:Y:S02]  /*ae80*/  UISETP.GE.AND UP1, UPT, UR11, 0x1, UPT ;  /* 0x000000010b00788c */ /* 0x000fe4000bf26270 */
[----:B------:R-:W-:-:S04]  /*ae90*/  UIADD3 UR10, UR36, 0x7f, URZ ;  /* 0x0000007f240a7890 */ /* 0x000fc8000fffe03f */
[----:B------:R-:W-:Y:S01]  /*aea0*/  PLOP3.LUT P1, PT, PT, PT, UP1, 0x40, 0x0 ;  /* 0x000000000000781c */ /* 0x000fe20003f2e818 */
[----:B------:R-:W-:Y:S01]  /*aeb0*/  @UP0 ULDC UR6, c[0x0][0x44c] ;  /* 0x0001130000060ab9 */ /* 0x000fe20000000800 */
[----:B------:R-:W-:Y:S01]  /*aec0*/  @UP0 ULDC UR15, c[0x0][0x450] ;  /* 0x00011400000f0ab9 */ /* 0x000fe20000000800 */
[----:B------:R-:W-:-:S04]  /*aed0*/  UIMAD.WIDE.U32 UR6, UR10, UR6, URZ ;  /* 0x000000060a0672a5 */ /* 0x000fc8000f8e003f */
[----:B------:R-:W-:-:S04]  /*aee0*/  @UP0 USHF.R.U32.HI UR10, URZ, UR15, UR7 ;  /* 0x0000000f3f0a0299 */ /* 0x000fc80008011607 */
[----:B------:R-:W-:-:S04]  /*aef0*/  UIADD3 UR10, UR14, UR10, URZ ;  /* 0x0000000a0e0a7290 */ /* 0x000fc8000fffe03f */
[----:B------:R-:W-:Y:S01]  /*af00*/  UIADD3 UR53, UR10, -UR53, URZ ;  /* 0x800000350a357290 */ /* 0x000fe2000fffe03f */
[----:B------:R-:W-:Y:S11]  /*af10*/  @P1 BRA `(.L_x_1017) ;  /* 0x0000000000441947 */ /* 0x000ff60003800000 */
[----:B------:R-:W-:-:S06]  /*af20*/  UISETP.GT.AND UP2, UPT, UR10, -0x1, UPT ;  /* 0xffffffff0a00788c */ /* 0x000fcc000bf44270 */
[----:B------:R-:W-:-:S13]  /*af30*/  PLOP3.LUT P1, PT, PT, PT, UP2, 0x80, 0x0 ;  /* 0x000000000000781c */ /* 0x000fda0003f2f028 */
[----:B------:R-:W-:Y:S05]  /*af40*/  @P1 BRA `(.L_x_1018) ;  /* 0x00000000001c1947 */ /* 0x000fea0003800000 */
[----:B------:R-:W-:Y:S02]  /*af50*/  UISETP.NE.AND UP2, UPT, UR11, 0x1, UPT ;  /* 0x000000010b00788c */ /* 0x000fe4000bf45270 */
[----:B------:R-:W-:-:S09]  /*af60*/  ULOP3.LUT UR10, URZ, UR10, URZ, 0x33, !UPT ;  /* 0x0000000a3f0a7292 */ /* 0x000fd2000f8e333f */
[----:B------:R-:W-:Y:S02]  /*af70*/  @UP2 ULDC.64 UR14, c[0x0][0x9e8] ;  /* 0x00027a00000e2ab9 */ /* 0x000fe40000000a00 */
[----:B------:R-:W-:-:S04]  /*af80*/  UIMAD.WIDE.U32 UR6, UR10, UR14, URZ ;  /* 0x0000000e0a0672a5 */ /* 0x000fc8000f8e003f */
[----:B------:R-:W-:-:S04]  /*af90*/  @UP2 USHF.R.U32.HI UR10, URZ, UR15, UR7 ;  /* 0x0000000f3f0a2299 */ /* 0x000fc80008011607 */
[----:B------:R-:W-:Y:S01]  /*afa0*/  ULOP3.LUT UR10, URZ, UR10, URZ, 0x33, !UPT ;  /* 0x0000000a3f0a7292 */ /* 0x000fe2000f8e333f */
[----:B------:R-:W-:Y:S11]  /*afb0*/  BRA `(.L_x_1019) ;  /* 0x0000000000107947 */ /* 0x000ff60003800000 */
.L_x_1018:
[----:B------:R-:W-:-:S11]  /*afc0*/  UISETP.NE.AND UP2, UPT, UR11, 0x1, UPT ;  /* 0x000000010b00788c */ /* 0x000fd6000bf45270 */
[----:B------:R-:W-:Y:S02]  /*afd0*/  @UP2 ULDC.64 UR14, c[0x0][0x9e8] ;  /* 0x00027a00000e2ab9 */ /* 0x000fe40000000a00 */
[----:B------:R-:W-:-:S04]  /*afe0*/  UIMAD.WIDE.U32 UR6, UR10, UR14, URZ ;  /* 0x0000000e0a0672a5 */ /* 0x000fc8000f8e003f */
[----:B------:R-:W-:-:S12]  /*aff0*/  @UP2 USHF.R.U32.HI UR10, URZ, UR15, UR7 ;  /* 0x0000000f3f0a2299 */ /* 0x000fd80008011607 */
.L_x_1019:
[----:B------:R-:W-:-:S04]  /*b000*/  UIMAD UR10, UR10, UR11, URZ ;  /* 0x0000000b0a0a72a4 */ /* 0x000fc8000f8e023f */
[----:B------:R-:W-:-:S04]  /*b010*/  UISETP.LT.AND UP2, UPT, UR53, UR10, UPT ;  /* 0x0000000a3500728c */ /* 0x000fc8000bf41270 */
[----:B------:R-:W-:-:S12]  /*b020*/  USEL UR53, UR53, UR10, !UP2 ;  /* 0x0000000a35357287 */ /* 0x000fd8000d000000 */
.L_x_1017:
[----:B------:R-:W-:-:S04]  /*b030*/  UIADD3 UR6, UR53, 0x9f, URZ ;  /* 0x0000009f35067890 */ /* 0x000fc8000fffe03f */
[----:B------:R-:W-:-:S04]  /*b040*/  UIMAD.WIDE UR6, UR6, 0x66666667, URZ ;  /* 0x66666667060678a5 */ /* 0x000fc8000f8e023f */
[----:B------:R-:W-:-:S04]  /*b050*/  USHF.R.U32.HI UR6, URZ, 0x1f, UR7 ;  /* 0x0000001f3f067899 */ /* 0x000fc80008011607 */
[----:B------:R-:W-:-:S04]  /*b060*/  ULEA.HI.SX32 UR6, UR7, UR6, 0x1a ;  /* 0x0000000607067291 */ /* 0x000fc8000f8fd23f */
[----:B------:R-:W-:-:S04]  /*b070*/  UISETP.LT.AND UP2, UPT, UR39, UR6, UPT ;  /* 0x000000062700728c */ /* 0x000fc8000bf41270 */
[----:B------:R-:W-:-:S06]  /*b080*/  USEL UR52, UR39, UR6, !UP2 ;  /* 0x0000000627347287 */ /* 0x000fcc000d000000 */
[----:B------:R-:W-:-:S13]  /*b090*/  ISETP.GE.AND P1, PT, R4, UR52, PT ;  /* 0x0000003404007c0c */ /* 0x000fda000bf26270 */
[----:B------:R-:W-:Y:S05]  /*b0a0*/  @!P1 BRA `(.L_x_1020) ;  /* 0x0000002c00ac9947 */ /* 0x000fea0003800000 */
[----:B------:R-:W-:Y:S01]  /*b0b0*/  IMAD.MOV.U32 R9, RZ, RZ, R0 ;  /* 0x000000ffff097224 */ /* 0x000fe200078e0000 */
[----:B------:R-:W-:Y:S01]  /*b0c0*/  UMOV UR54, UR45 ;  /* 0x0000002d00367c82 */ /* 0x000fe20008000000 */
[----:B------:R-:W-:Y:S01]  /*b0d0*/  IMAD.MOV.U32 R7, RZ, RZ, R3 ;  /* 0x000000ffff077224 */ /* 0x000fe200078e0003 */
[----:B------:R-:W-:-:S06]  /*b0e0*/  UMOV UR53, UR49 ;  /* 0x0000003100357c82 */ /* 0x000fcc0008000000 */
.L_x_1030:
[----:B------:R-:W-:Y:S01]  /*b0f0*/  ISETP.NE.AND P2, PT, RZ, UR43, PT ;  /* 0x0000002bff007c0c */ /* 0x000fe2000bf45270 */
[----:B------:R-:W-:-:S04]  /*b100*/  UISETP.NE.AND UP2, UPT, UR53, 0x1, UPT ;  /* 0x000000013500788c */ /* 0x000fc8000bf45270 */
[----:B------:R-:W-:-:S04]  /*b110*/  USEL UR45, URZ, 0x1, UP2 ;  /* 0x000000013f2d7887 */ /* 0x000fc80009000000 */
[----:B------:R-:W-:-:S04]  /*b120*/  ULOP3.LUT UR45, UR54, UR45, URZ, 0x3c, !UPT ;  /* 0x0000002d362d7292 */ /* 0x000fc8000f8e3c3f */
[----:B------:R-:W-:Y:S08]  /*b130*/  @P2 BRA `(.L_x_1021) ;  /* 0x0000000000382947 */ /* 0x000ff00003800000 */
[----:B------:R-:W-:Y:S05]  /*b140*/  @!P0 BRA `(.L_x_1022) ;  /* 0x0000000000048947 */ /* 0x000fea0003800000 */
[----:B------:R-:W-:Y:S01]  /*b150*/  BPT.TRAP 0x1 ;  /* 0x000000040000795c */ /* 0x000fe20000300000 */
.L_x_1022:
        /* <DEDUP_REMOVED lines=9> */
.L_x_1023:
[----:B-1----:R-:W-:Y:S05]  /*b1f0*/  @P1 BRA `(.L_x_1021) ;  /* 0x0000000000081947 */ /* 0x002fea0003800000 */
[----:B------:R-:W1:Y:S02]  /*b200*/  SYNCS.PHASECHK.TRANS64.TRYWAIT P1, [UR6+0x33430], R0 ;  /* 0x03343000ff0075a7 */ /* 0x000e640008020146 */
[----:B-1----:R-:W-:Y:S05]  /*b210*/  @!P1 BRA `(.L_x_1024) ;  /* 0x000000fc00449947 */ /* 0x002fea0003800000 */
.L_x_1021:
        /* <DEDUP_REMOVED lines=189> */
.L_x_1026:
[----:B------:R-:W-:Y:S01]  /*bdf0*/  ULEA UR6, UR53, UR41, 0x3 ;  /* 0x0000002935067291 */ /* 0x000fe2000f8e183f */
[----:B------:R-:W-:-:S05]  /*be00*/  IMAD.U32 R0, RZ, RZ, UR54 ;  /* 0x00000036ff007e24 */ /* 0x000fca000f8e00ff */
[----:B------:R-:W-:-:S04]  /*be10*/  SHF.L.U32 R0, R0, 0x1f, RZ ;  /* 0x0000001f00007819 */ /* 0x000fc800000006ff */
[----:B------:R0:W1:Y:S01]  /*be20*/  SYNCS.PHASECHK.TRANS64.TRYWAIT P1, [UR6+0x33450], R0 ;  /* 0x03345000ff0075a7 */ /* 0x0000620008020146 */
[----:B------:R-:W-:Y:S05]  /*be30*/  @!P0 BRA `(.L_x_1027) ;  /* 0x0000000000048947 */ /* 0x000fea0003800000 */
[----:B------:R-:W-:Y:S01]  /*be40*/  BPT.TRAP 0x1 ;  /* 0x000000040000795c */ /* 0x000fe20000300000 */
.L_x_1027:
[----:B-1----:R-:W-:Y:S05]  /*be50*/  @P1 BRA `(.L_x_1025) ;  /* 0x0000000000081947 */ /* 0x002fea0003800000 */
[----:B------:R-:W1:Y:S02]  /*be60*/  SYNCS.PHASECHK.TRANS64.TRYWAIT P1, [UR6+0x33450], R0 ;  /* 0x03345000ff0075a7 */ /* 0x000e640008020146 */
[----:B-1----:R-:W-:Y:S05]  /*be70*/  @!P1 BRA `(.L_x_1028) ;  /* 0x000000f000449947 */ /* 0x002fea0003800000 */
.L_x_1025:
        /* <DEDUP_REMOVED lines=102> */
[----:B------:R-:W-:Y:S02]  /*c4e0*/  FADD.FTZ R7, -R3, R7 ;  /* 0x0000000703077221 */ /* 0x000fe40000010100 */
[----:B------:R-:W-:-:S01]  /*c4f0*/  FADD.FTZ R8, -R0, R9 ;  /* 0x0000000900087221 */ /* 0x000fc20000010100 */
[----:B------:R-:W-:Y:S01]  /*c500*/  FFMA.FTZ R9, R3, R10, -8 ;  /* 0xc100000003097423 */ /* 0x000fe2000001000a */
[----:B------:R-:W-:Y:S01]  /*c510*/  FMUL.FTZ R7, R7, UR37 ;  /* 0x0000002507077c20 */ /* 0x000fe20008410000 */
[----:B------:R-:W-:Y:S02]  /*c520*/  WARPGROUP.DEPBAR.LE gsb0, 0x0 ;  /* 0x00008000000079c5 */ /* 0x000fe40000010000 */
[----:B------:R-:W-:Y:S01]  /*c530*/  WARPGROUP.ARRIVE ;  /* 0x00000000000079c5 */ /* 0x000fe20000000000 */
[--C-:B------:R-:W-:Y:S01]  /*c540*/  FFMA.FTZ R11, R185, UR37, -R9.reuse ;  /* 0x00000025b90b7c23 */ /* 0x100fe20008010809 */
[----:B------:R-:W-:Y:S02]  /*c550*/  IMAD.U32 R185, RZ, RZ, UR37 ;  /* 0x00000025ffb97e24 */ /* 0x000fe4000f8e00ff */
        /* <DEDUP_REMOVED lines=42> */
[----:B------:R-:W-:-:S01]  /*c800*/  FFMA.FTZ R133, R0, R185, -8 ;  /* 0xc100000000857423 */ /* 0x000fc200000100b9 */
[----:B------:R-:W-:Y:S01]  /*c810*/  FMUL.FTZ R8, R8, UR37 ;  /* 0x0000002508087c20 */ /* 0x000fe20008410000 */
[----:B------:R-:W-:Y:S02]  /*c820*/  MUFU.EX2 R7, R7 ;  /* 0x0000000700077308 */ /* 0x000fe40000000800 */
[----:B------:R-:W-:-:S01]  /*c830*/  FFMA.FTZ R185, R186, UR37, -R133 ;  /* 0x00000025bab97c23 */ /* 0x000fc20008010885 */
[--C-:B------:R-:W-:Y:S01]  /*c840*/  FFMA.FTZ R184, R187, UR37, -R133.reuse ;  /* 0x00000025bbb87c23 */ /* 0x100fe20008010885 */
[----:B------:R-:W-:-:S01]  /*c850*/  FFMA.FTZ R186, R190, UR37, -R133 ;  /* 0x00000025beba7c23 */ /* 0x000fc20008010885 */
[--C-:B------:R-:W-:Y:S01]  /*c860*/  FFMA.FTZ R187, R191, UR37, -R133.reuse ;  /* 0x00000025bfbb7c23 */ /* 0x100fe20008010885 */
[----:B------:R-:W-:-:S01]  /*c870*/  FFMA.FTZ R188, R194, UR37, -R133 ;  /* 0x00000025c2bc7c23 */ /* 0x000fc20008010885 */
[--C-:B------:R-:W-:Y:S01]  /*c880*/  FFMA.FTZ R189, R195, UR37, -R133.reuse ;  /* 0x00000025c3bd7c23 */ /* 0x100fe20008010885 */
        /* <DEDUP_REMOVED lines=33> */
[----:B-1----:R-:W-:-:S01]  /*caa0*/  FFMA.FTZ R6, R7, R6, R10 ;  /* 0x0000000607067223 */ /* 0x002fc2000001000a */
[--C-:B------:R-:W-:Y:S01]  /*cab0*/  FFMA.FTZ R123, R123, UR37, -R133.reuse ;  /* 0x000000257b7b7c23 */ /* 0x100fe20008010885 */
[----:B------:R-:W-:-:S01]  /*cac0*/  FFMA.FTZ R126, R126, UR37, -R133 ;  /* 0x000000257e7e7c23 */ /* 0x000fc20008010885 */
[----:B------:R-:W-:Y:S01]  /*cad0*/  FFMA.FTZ R134, R134, UR37, -R133 ;  /* 0x0000002586867c23 */ /* 0x000fe20008010885 */
[----:B------:R-:W-:-:S03]  /*cae0*/  IADD3 R194, -R23, 0xb, RZ ;  /* 0x0000000b17c27810 */ /* 0x000fc60007ffe1ff */
        /* <DEDUP_REMOVED lines=30> */
[----:B------:R-:W-:Y:S02]  /*ccd0*/  WARPGROUP.DEPBAR.LE gsb0, 0x0 ;  /* 0x00008000000079c5 */ /* 0x000fe40000010000 */
[----:B------:R-:W-:-:S04]  /*cce0*/  WARPGROUP.ARRIVE ;  /* 0x00000000000079c5 */ /* 0x000fc80000000000 */
[----:B------:R-:W1:Y:S01]  /*ccf0*/  MUFU.EX2 R169, R169 ;  /* 0x000000a900a97308 */ /* 0x000e620000000800 */
[----:B--2---:R-:W-:-:S01]  /*cd00*/  FADD.FTZ R6, R168, R5 ;  /* 0x00000005a8067221 */ /* 0x004fc20000010000 */
[----:B------:R-:W-:Y:S01]  /*cd10*/  QGMMA.64x192x32.F32.E4M3.E4M3 R24, R208, gdesc[UR4], R24, gsb0 ;  /* 0x02e00004d0187df3 */ /* 0x000fe20008000818 */
[----:B------:R-:W-:Y:S01]  /*cd20*/  UIADD3 UR6, UR10, 0x480, URZ ;  /* 0x000004800a067890 */ /* 0x000fe2000fffe03f */
[----:B------:R-:W-:-:S04]  /*cd30*/  UMOV UR7, 0xc0000010 ;  /* 0xc000001000077882 */ /* 0x000fc80000000000 */
        /* <DEDUP_REMOVED lines=67> */
[--C-:B------:R-:W-:Y:S01]  /*d170*/  FFMA.FTZ R193, R127, UR37, -R133.reuse ;  /* 0x000000257fc17c23 */ /* 0x100fe20008010885 */
[----:B------:R-:W-:-:S05]  /*d180*/  FFMA.FTZ R127, R130, UR37, -R133 ;  /* 0x00000025827f7c23 */ /* 0x000fca0008010885 */
        /* <DEDUP_REMOVED lines=20> */
[--C-:B------:R-:W-:Y:S01]  /*d2d0*/  FFMA.FTZ R130, R131, UR37, -R133.reuse ;  /* 0x0000002583827c23 */ /* 0x100fe20008010885 */
[----:B------:R-:W-:-:S05]  /*d2e0*/  FFMA.FTZ R133, R135, UR37, -R133 ;  /* 0x0000002587857c23 */ /* 0x000fca0008010885 */
[----:B------:R-:W1:Y:S01]  /*d2f0*/  MUFU.EX2 R148, R148 ;  /* 0x0000009400947308 */ /* 0x000e620000000800 */
[----:B--2---:R-:W-:-:S07]  /*d300*/  FADD.FTZ R5, R145, R6 ;  /* 0x0000000691057221 */ /* 0x004fce0000010000 */
[----:B------:R-:W2:Y:S01]  /*d310*/  MUFU.EX2 R149, R149 ;  /* 0x0000009500957308 */ /* 0x000ea20000000800 */
[----:B0-----:R-:W-:-:S01]  /*d320*/  FADD.FTZ R192, R150, R195 ;  /* 0x000000c396c07221 */ /* 0x001fc20000010000 */
[----:B------:R-:W-:-:S05]  /*d330*/  IMAD.U32 R195, RZ, RZ, UR49 ;  /* 0x00000031ffc37e24 */ /* 0x000fca000f8e00ff */
[----:B------:R-:W-:Y:S01]  /*d340*/  @!P1 LEA R195, R195, UR41, 0x3 ;  /* 0x00000029c3c39c11 */ /* 0x000fe2000f8e18ff */
        /* <DEDUP_REMOVED lines=8> */
[----:B------:R-:W-:-:S05]  /*d3d0*/  @!P1 VIADD R5, R195, 0x33440 ;  /* 0x00033440c3059836 */ /* 0x000fca0000000000 */
[----:B------:R-:W-:Y:S01]  /*d3e0*/  @!P1 PRMT R5, RZ, 0x654, R5 ;  /* 0x00000654ff059816 */ /* 0x000fe20000000005 */
[----:B------:R-:W1:Y:S01]  /*d3f0*/  MUFU.EX2 R123, R123 ;  /* 0x0000007b007b7308 */ /* 0x000e620000000800 */
[----:B--2---:R-:W-:-:S07]  /*d400*/  FADD.FTZ R192, R122, R131 ;  /* 0x000000837ac07221 */ /* 0x004fce0000010000 */
[----:B------:R-:W2:Y:S01]  /*d410*/  MUFU.EX2 R124, R124 ;  /* 0x0000007c007c7308 */ /* 0x000ea20000000800 */
[----:B0-----:R-:W-:-:S07]  /*d420*/  FADD.FTZ R131, R121, R6 ;  /* 0x0000000679837221 */ /* 0x001fce0000010000 */
[----:B------:R-:W0:Y:S01]  /*d430*/  MUFU.EX2 R126, R126 ;  /* 0x0000007e007e7308 */ /* 0x000e220000000800 */
[----:B-1----:R-:W-:-:S07]  /*d440*/  FADD.FTZ R195, R123, R192 ;  /* 0x000000c07bc37221 */ /* 0x002fce0000010000 */
[----:B------:R-:W-:Y:S01]  /*d450*/  MUFU.EX2 R125, R125 ;  /* 0x0000007d007d7308 */ /* 0x000fe20000000800 */
[----:B--2---:R-:W-:-:S07]  /*d460*/  FADD.FTZ R6, R124, R131 ;  /* 0x000000837c067221 */ /* 0x004fce0000010000 */
[----:B------:R-:W1:Y:S01]  /*d470*/  MUFU.EX2 R193, R193 ;  /* 0x000000c100c17308 */ /* 0x000e620000000800 */
[----:B0-----:R-:W-:-:S01]  /*d480*/  FADD.FTZ R192, R126, R195 ;  /* 0x000000c37ec07221 */ /* 0x001fc20000010000 */
[----:B------:R-:W-:Y:S02]  /*d490*/  WARPGROUP.DEPBAR.LE gsb0, 0x0 ;  /* 0x00008000000079c5 */ /* 0x000fe40000010000 */
[----:B------:R-:W-:-:S04]  /*d4a0*/  WARPGROUP.ARRIVE ;  /* 0x00000000000079c5 */ /* 0x000fc80000000000 */
[----:B------:R-:W0:Y:S02]  /*d4b0*/  MUFU.EX2 R128, R128 ;  /* 0x0000008000807308 */ /* 0x000e240000000800 */
[----:B------:R-:W-:Y:S01]  /*d4c0*/  QGMMA.64x192x32.F32.E4M3.E4M3 R24, R200, gdesc[UR4], R24, gsb0 ;  /* 0x02e00004c8187df3 */ /* 0x000fe20008000818 */
[----:B-1----:R-:W-:-:S05]  /*d4d0*/  FADD.FTZ R192, R193, R192 ;  /* 0x000000c0c1c07221 */ /* 0x002fca0000010000 */
[----:B------:R-:W1:Y:S08]  /*d4e0*/  MUFU.EX2 R127, R127 ;  /* 0x0000007f007f7308 */ /* 0x000e700000000800 */
[----:B------:R-:W2:Y:S08]  /*d4f0*/  MUFU.EX2 R129, R129 ;  /* 0x0000008100817308 */ /* 0x000eb00000000800 */
[----:B------:R-:W3:Y:S08]  /*d500*/  MUFU.EX2 R130, R130 ;  /* 0x0000008200827308 */ /* 0x000ef00000000800 */
[----:B------:R-:W4:Y:S08]  /*d510*/  MUFU.EX2 R132, R132 ;  /* 0x0000008400847308 */ /* 0x000f300000000800 */
[----:B------:R-:W5:Y:S08]  /*d520*/  MUFU.EX2 R134, R134 ;  /* 0x0000008600867308 */ /* 0x000f700000000800 */
[----:B------:R-:W5:Y:S08]  /*d530*/  MUFU.EX2 R9, R9 ;  /* 0x0000000900097308 */ /* 0x000f700000000800 */
[----:B------:R-:W5:Y:S01]  /*d540*/  MUFU.EX2 R133, R133 ;  /* 0x0000008500857308 */ /* 0x000f620000000800 */
[----:B------:R-:W-:-:S02]  /*d550*/  WARPGROUP.DEPBAR.LE gsb0, 0x0 ;  /* 0x00008000000079c5 */ /* 0x000fc40000010000 */
[----:B------:R0:W-:Y:S06]  /*d560*/  BAR.ARV R194, 0x100 ;  /* 0x000400c20000751d */ /* 0x0001ec0000002000 */
[----:B------:R1:W-:Y:S02]  /*d570*/  @!P1 SYNCS.ARRIVE.TRANS64.RED.A1T0 RZ, [R5+URZ], RZ ;  /* 0x000000ff05ff99a7 */ /* 0x0003e4000810043f */
[----:B-1----:R-:W-:-:S04]  /*d580*/  FADD.FTZ R5, R125, R6 ;  /* 0x000000067d057221 */ /* 0x002fc80000010000 */
[----:B0-----:R-:W-:Y:S01]  /*d590*/  FADD.FTZ R6, R128, R5 ;  /* 0x0000000580067221 */ /* 0x001fe20000010000 */
[----:B------:R-:W-:-:S03]  /*d5a0*/  FADD.FTZ R5, R127, R192 ;  /* 0x000000c07f057221 */ /* 0x000fc60000010000 */
[----:B--2---:R-:W-:Y:S01]  /*d5b0*/  FADD.FTZ R131, R129, R6 ;  /* 0x0000000681837221 */ /* 0x004fe20000010000 */
[----:B---3--:R-:W-:-:S03]  /*d5c0*/  FADD.FTZ R5, R130, R5 ;  /* 0x0000000582057221 */ /* 0x008fc60000010000 */
[----:B----4-:R-:W-:Y:S01]  /*d5d0*/  FADD.FTZ R6, R132, R131 ;  /* 0x0000008384067221 */ /* 0x010fe20000010000 */
[----:B-----5:R-:W-:-:S03]  /*d5e0*/  FADD.FTZ R5, R134, R5 ;  /* 0x0000000586057221 */ /* 0x020fc60000010000 */
[----:B------:R-:W-:Y:S01]  /*d5f0*/  FADD.FTZ R6, R9, R6 ;  /* 0x0000000609067221 */ /* 0x000fe20000010000 */
[----:B------:R-:W-:-:S01]  /*d600*/  FADD.FTZ R5, R133, R5 ;  /* 0x0000000585057221 */ /* 0x000fc20000010000 */
[----:B------:R-:W-:Y:S06]  /*d610*/  @!P0 BRA `(.L_x_1029) ;  /* 0x0000000000048947 */ /* 0x000fec0003800000 */
[----:B------:R-:W-:Y:S01]  /*d620*/  BPT.TRAP 0x1 ;  /* 0x000000040000795c */ /* 0x000fe20000300000 */
.L_x_1029:
        /* <DEDUP_REMOVED lines=147> */
.L_x_1020:
[----:B------:R-:W-:-:S13]  /*df60*/  ISETP.GE.AND P1, PT, R4, UR39, PT ;  /* 0x0000002704007c0c */ /* 0x000fda000bf26270 */
[----:B------:R-:W-:Y:S05]  /*df70*/  @!P1 BRA `(.L_x_1031) ;  /* 0x0000004800e89947 */ /* 0x000fea0003800000 */
[----:B------:R-:W-:Y:S01]  /*df80*/  IMAD.MOV.U32 R8, RZ, RZ, R0 ;  /* 0x000000ffff087224 */ /* 0x000fe200078e0000 */
[----:B------:R-:W-:Y:S01]  /*df90*/  UMOV UR56, UR49 ;  /* 0x0000003100387c82 */ /* 0x000fe20008000000 */
[----:B------:R-:W-:Y:S01]  /*dfa0*/  IMAD.MOV.U32 R7, RZ, RZ, R3 ;  /* 0x000000ffff077224 */ /* 0x000fe200078e0003 */
[----:B------:R-:W-:Y:S01]  /*dfb0*/  UMOV UR57, UR45 ;  /* 0x0000002d00397c82 */ /* 0x000fe20008000000 */
[----:B------:R-:W-:Y:S01]  /*dfc0*/  ULDC UR49, c[0x0][0x9e4] ;  /* 0x0002790000317ab9 */ /* 0x000fe20000000800 */
[----:B------:R-:W-:Y:S01]  /*dfd0*/  ULDC UR53, c[0x0][0x288] ;  /* 0x0000a20000357ab9 */ /* 0x000fe20000000800 */
[----:B------:R-:W-:Y:S01]  /*dfe0*/  ULDC UR54, c[0x0][0x9dc] ;  /* 0x0002770000367ab9 */ /* 0x000fe20000000800 */
[----:B------:R-:W-:-:S05]  /*dff0*/  ULDC UR52, c[0x0][0x9e0] ;  /* 0x0002780000347ab9 */ /* 0x000fca0000000800 */
.L_x_1049:
[----:B------:R-:W-:Y:S01]  /*e000*/  ISETP.NE.AND P2, PT, RZ, UR43, PT ;  /* 0x0000002bff007c0c */ /* 0x000fe2000bf45270 */
[----:B------:R-:W-:-:S04]  /*e010*/  UISETP.NE.AND UP2, UPT, UR56, 0x1, UPT ;  /* 0x000000013800788c */ /* 0x000fc8000bf45270 */
[----:B------:R-:W-:-:S04]  /*e020*/  USEL UR45, URZ, 0x1, UP2 ;  /* 0x000000013f2d7887 */ /* 0x000fc80009000000 */
[----:B------:R-:W-:-:S04]  /*e030*/  ULOP3.LUT UR45, UR57, UR45, URZ, 0x3c, !UPT ;  /* 0x0000002d392d7292 */ /* 0x000fc8000f8e3c3f */
[----:B------:R-:W-:Y:S08]  /*e040*/  @P2 BRA `(.L_x_1032) ;  /* 0x0000000000382947 */ /* 0x000ff00003800000 */
[----:B------:R-:W-:Y:S05]  /*e050*/  @!P0 BRA `(.L_x_1033) ;  /* 0x0000000000048947 */ /* 0x000fea0003800000 */
[----:B------:R-:W-:Y:S01]  /*e060*/  BPT.TRAP 0x1 ;  /* 0x000000040000795c */ /* 0x000fe20000300000 */
.L_x_1033:
        /* <DEDUP_REMOVED lines=9> */
.L_x_1034:
[----:B-1----:R-:W-:Y:S05]  /*e100*/  @P1 BRA `(.L_x_1032) ;  /* 0x0000000000081947 */ /* 0x002fea0003800000 */
[----:B------:R-:W1:Y:S02]  /*e110*/  SYNCS.PHASECHK.TRANS64.TRYWAIT P1, [UR6+0x33430], R0 ;  /* 0x03343000ff0075a7 */ /* 0x000e640008020146 */
[----:B-1----:R-:W-:Y:S05]  /*e120*/  @!P1 BRA `(.L_x_1035) ;  /* 0x000000cc00b09947 */ /* 0x002fea0003800000 */
.L_x_1032:
        /* <DEDUP_REMOVED lines=189> */
.L_x_1037:
[----:B------:R-:W-:Y:S01]  /*ed00*/  ULEA UR6, UR56, UR41, 0x3 ;  /* 0x0000002938067291 */ /* 0x000fe2000f8e183f */
[----:B------:R-:W-:-:S05]  /*ed10*/  IMAD.U32 R0, RZ, RZ, UR57 ;  /* 0x00000039ff007e24 */ /* 0x000fca000f8e00ff */
[----:B------:R-:W-:-:S04]  /*ed20*/  SHF.L.U32 R0, R0, 0x1f, RZ ;  /* 0x0000001f00007819 */ /* 0x000fc800000006ff */
[----:B------:R0:W1:Y:S01]  /*ed30*/  SYNCS.PHASECHK.TRANS64.TRYWAIT P1, [UR6+0x33450], R0 ;  /* 0x03345000ff0075a7 */ /* 0x0000620008020146 */
[----:B------:R-:W-:Y:S05]  /*ed40*/  @!P0 BRA `(.L_x_1038) ;  /* 0x0000000000048947 */ /* 0x000fea0003800000 */
[----:B------:R-:W-:Y:S01]  /*ed50*/  BPT.TRAP 0x1 ;  /* 0x000000040000795c */ /* 0x000fe20000300000 */
.L_x_1038:
[----:B-1----:R-:W-:Y:S05]  /*ed60*/  @P1 BRA `(.L_x_1036) ;  /* 0x0000000000081947 */ /* 0x002fea0003800000 */
[----:B------:R-:W1:Y:S02]  /*ed70*/  SYNCS.PHASECHK.TRANS64.TRYWAIT P1, [UR6+0x33450], R0 ;  /* 0x03345000ff0075a7 */ /* 0x000e640008020146 */
[----:B-1----:R-:W-:Y:S05]  /*ed80*/  @!P1 BRA `(.L_x_1039) ;  /* 0x000000c000b09947 */ /* 0x002fea0003800000 */
.L_x_1036:
        /* <DEDUP_REMOVED lines=9> */
[----:B0-----:R-:W-:Y:S01]  /*ee20*/  IMAD.U32 R0, RZ, RZ, UR55 ;  /* 0x00000037ff007e24 */ /* 0x001fe2000f8e00ff */
[----:B------:R-:W-:Y:S01]  /*ee30*/  IADD3 R15, -R23, 0xb, RZ ;  /* 0x0000000b170f7810 */ /* 0x000fe20007ffe1ff */
[----:B------:R-:W-:Y:S01]  /*ee40*/  IMAD R13, R4, -0xa0, RZ ;  /* 0xffffff60040d7824 */ /* 0x000fe200078e02ff */
[----:B------:R-:W-:-:S04]  /*ee50*/  ULOP3.LUT UR6, UR6, 0x10000, URZ, 0xfc, !UPT ;  /* 0x0001000006067892 */ /* 0x000fc8000f8efc3f */
[----:B------:R-:W-:-:S07]  /*ee60*/  UIMAD UR10, UR56, 0x780, UR6 ;  /* 0x00000780380a78a4 */ /* 0x000fce000f8e0206 */
[----:B------:R-:W-:Y:S02]  /*ee70*/  UMOV UR6, UR10 ;  /* 0x0000000a00067c82 */ /* 0x000fe40008000000 */
[----:B------:R-:W-:Y:S01]  /*ee80*/  QGMMA.64x192x32.F32.E4M3.E4M3 R24, R216, gdesc[UR4], R24, gsb0 ;  /* 0x02e00004d8187df3 */ /* 0x000fe20008000818 */
[----:B------:R-:W-:Y:S01]  /*ee90*/  UIADD3 UR6, UR10, 0x180, URZ ;  /* 0x000001800a067890 */ /* 0x000fe2000fffe03f */
[----:B------:R-:W-:Y:S01]  /*eea0*/  UMOV UR7, 0xc0000010 ;  /* 0xc000001000077882 */ /* 0x000fe20000000000 */
[----:B-1----:R-:W-:-:S13]  /*eeb0*/  LOP3.LUT P3, RZ, R3, 0x7f, RZ, 0xc0, !PT ;  /* 0x0000007f03ff7812 */ /* 0x002fda000786c0ff */
        /* <DEDUP_REMOVED lines=21> */
[----:B------:R-:W-:Y:S02]  /*f010*/  @UP0 ULDC UR6, c[0x0][0x44c] ;  /* 0x0001130000060ab9 */ /* 0x000fe40000000800 */
[----:B------:R-:W-:Y:S01]  /*f020*/  @P1 IMAD.HI.U32 R3, R12, UR6, RZ ;  /* 0x000000060c031c27 */ /* 0x000fe2000f8e00ff */
[----:B------:R-:W-:Y:S01]  /*f030*/  @UP0 ULDC UR6, c[0x0][0x450] ;  /* 0x0001140000060ab9 */ /* 0x000fe20000000800 */
[----:B------:R-:W-:-:S03]  /*f040*/  PLOP3.LUT P1, PT, PT, PT, UP1, 0x40, 0x0 ;  /* 0x000000000000781c */ /* 0x000fc60003f2e818 */
[----:B------:R-:W-:Y:S01]  /*f050*/  @P2 SHF.R.U32.HI R12, RZ, UR6, R3 ;  /* 0x00000006ff0c2c19 */ /* 0x000fe20008011603 */
[----:B------:R-:W-:Y:S01]  /*f060*/  VIADD R3, R13, 0x1 ;  /* 0x000000010d037836 */ /* 0x000fe20000000000 */
[----:B------:R-:W-:-:S03]  /*f070*/  ULOP3.LUT UR6, URZ, UR54, URZ, 0x33, !UPT ;  /* 0x000000363f067292 */ /* 0x000fc6000f8e333f */
[----:B------:R-:W0:Y:S01]  /*f080*/  SHFL.IDX PT, R14, R12, RZ, 0x1c1f ;  /* 0x001c1fff0c0e7589 */ /* 0x000e2200000e0000 */
[----:B------:R-:W-:Y:S02]  /*f090*/  WARPGROUP.DEPBAR.LE gsb0, 0x0 ;  /* 0x00008000000079c5 */ /* 0x000fe40000010000 */
[----:B------:R1:W-:Y:S06]  /*f0a0*/  BAR.ARV R15, 0x100 ;  /* 0x0004000f0000751d */ /* 0x0003ec0000002000 */
[----:B------:R2:W-:Y:S02]  /*f0b0*/  @!P3 SYNCS.ARRIVE.TRANS64.RED.A1T0 RZ, [R0+URZ], RZ ;  /* 0x000000ff00ffb9a7 */ /* 0x0005e4000810043f */
[----:B--2---:R-:W-:-:S05]  /*f0c0*/  IMAD R0, R18, -0x2, R3 ;  /* 0xfffffffe12007824 */ /* 0x004fca00078e0203 */
[C---:B------:R-:W-:Y:S01]  /*f0d0*/  IADD3 R10, R0.reuse, -UR53, R17 ;  /* 0x80000035000a7c10 */ /* 0x040fe2000fffe011 */
[----:B------:R-:W-:-:S04]  /*f0e0*/  VIADD R0, R0, 0xffffffff ;  /* 0xffffffff00007836 */ /* 0x000fc80000000000 */
[C---:B------:R-:W-:Y:S02]  /*f0f0*/  VIADD R11, R10.reuse, UR52 ;  /* 0x000000340a0b7c36 */ /* 0x040fe40008000000 */
[----:B------:R-:W-:Y:S02]  /*f100*/  VIADD R10, R10, UR6 ;  /* 0x000000060a0a7c36 */ /* 0x000fe40008000000 */
[--C-:B0-----:R-:W-:Y:S02]  /*f110*/  IMAD.IADD R9, R11, 0x1, R14.reuse ;  /* 0x000000010b097824 */ /* 0x101fe400078e020e */
[----:B------:R-:W-:Y:S01]  /*f120*/  IMAD.IADD R3, R10, 0x1, R14 ;  /* 0x000000010a037824 */ /* 0x000fe200078e020e */
[----:B-1----:R-:W-:Y:S06]  /*f130*/  @P1 BRA `(.L_x_1040) ;  /* 0x0000000000541947 */ /* 0x002fec0003800000 */
[----:B------:R-:W-:Y:S01]  /*f140*/  IADD3 R15, R17, -UR53, R14 ;  /* 0x80000035110f7c10 */ /* 0x000fe2000fffe00e */
        /* <DEDUP_REMOVED lines=11> */
.L_x_1042:
[----:B------:R-:W-:-:S05]  /*f200*/  IMAD.U32 R20, RZ, RZ, UR49 ;  /* 0x00000031ff147e24 */ /* 0x000fca000f8e00ff */
[----:B------:R-:W-:-:S13]  /*f210*/  ISETP.NE.AND P1, PT, R20, 0x1, PT ;  /* 0x000000011400780c */ /* 0x000fda0003f25270 */
[----:B------:R-:W0:Y:S02]  /*f220*/  @P1 LDC.64 R200, c[0x0][0x9e8] ;  /* 0x00027a00ffc81b82 */ /* 0x000e240000000a00 */
[----:B0-----:R-:W-:-:S05]  /*f230*/  @P1 IMAD.HI.U32 R14, R15, R200, RZ ;  /* 0x000000c80f0e1227 */ /* 0x001fca00078e00ff */
[----:B------:R-:W-:-:S07]  /*f240*/  @P1 SHF.R.U32.HI R15, RZ, R201, R14 ;  /* 0x000000c9ff0f1219 */ /* 0x000fce000001160e */
.L_x_1043:
[----:B------:R-:W-:Y:S05]  /*f250*/  BSYNC B0 ;  /* 0x0000000000007941 */ /* 0x000fea0003800000 */
.L_x_1041:
[----:B------:R-:W-:-:S05]  /*f260*/  IMAD R14, R15, R20, R0 ;  /* 0x000000140f0e7224 */ /* 0x000fca00078e0200 */
[----:B------:R-:W-:Y:S02]  /*f270*/  VIADDMNMX R9, R14, R20, R9, PT ;  /* 0x000000140e097246 */ /* 0x000fe40003800109 */
[----:B------:R-:W-:-:S07]  /*f280*/  VIMNMX R3, R3, R14, !PT ;  /* 0x0000000e03037248 */ /* 0x000fce0007fe0100 */
.L_x_1040:
[C---:B------:R-:W-:Y:S01]  /*f290*/  ISETP.GE.AND P1, PT, R13.reuse, 0x2, PT ;  /* 0x000000020d00780c */ /* 0x040fe20003f26270 */
[----:B------:R-:W0:Y:S01]  /*f2a0*/  SHFL.IDX PT, R12, R12, 0x1, 0x1c1f ;  /* 0x003c1f000c0c7f89 */ /* 0x000e2200000e0000 */
[C---:B------:R-:W-:Y:S02]  /*f2b0*/  ISETP.GE.AND P2, PT, R13.reuse, 0x9, PT ;  /* 0x000000090d00780c */ /* 0x040fe40003f46270 */
        /* <DEDUP_REMOVED lines=223> */
[----:B------:R-:W-:Y:S01]  /*100b0*/  ISETP.GE.AND P6, PT, R13, 0x9a, PT ;  /* 0x0000009a0d00780c */ /* 0x000fe20003fc6270 */
[----:B0-----:R-:W-:-:S12]  /*100c0*/  IMAD.IADD R13, R10, 0x1, R12 ;  /* 0x000000010a0d7824 */ /* 0x001fd800078e020c */
[----:B------:R-:W-:Y:S02]  /*100d0*/  @P6 LOP3.LUT R16, R16, 0x8000000, RZ, 0xfc, !PT ;  /* 0x0800000010106812 */ /* 0x000fe400078efcff */
[----:B------:R-:W-:-:S04]  /*100e0*/  ISETP.GT.AND P6, PT, R3, 0x99, !P6 ;  /* 0x000000990300780c */ /* 0x000fc800077c4270 */
[----:B------:R-:W-:Y:S01]  /*100f0*/  ISETP.LT.OR P6, PT, R9, 0x9a, P6 ;  /* 0x0000009a0900780c */ /* 0x000fe200037c1670 */
[----:B------:R-:W-:-:S03]  /*10100*/  IMAD.IADD R9, R11, 0x1, R12 ;  /* 0x000000010b097824 */ /* 0x000fc600078e020c */
[----:B------:R-:W-:Y:S02]  /*10110*/  FSEL R133, R133, -INF , !P6 ;  /* 0xff80000085857808 */ /* 0x000fe40007000000 */
[----:B------:R-:W-:-:S13]  /*10120*/  PLOP3.LUT P6, PT, PT, PT, UP1, 0x40, 0x0 ;  /* 0x000000000000781c */ /* 0x000fda0003fce818 */
[----:B------:R-:W-:Y:S05]  /*10130*/  @P6 BRA `(.L_x_1044) ;  /* 0x0000000000546947 */ /* 0x000fea0003800000 */
        /* <DEDUP_REMOVED lines=12> */
.L_x_1046:
[----:B------:R-:W-:-:S05]  /*10200*/  IMAD.U32 R12, RZ, RZ, UR49 ;  /* 0x00000031ff0c7e24 */ /* 0x000fca000f8e00ff */
[----:B------:R-:W-:-:S13]  /*10210*/  ISETP.NE.AND P6, PT, R12, 0x1, PT ;  /* 0x000000010c00780c */ /* 0x000fda0003fc5270 */
[----:B------:R-:W0:Y:S02]  /*10220*/  @P6 LDC.64 R10, c[0x0][0x9e8] ;  /* 0x00027a00ff0a6b82 */ /* 0x000e240000000a00 */
[----:B0-----:R-:W-:-:S05]  /*10230*/  @P6 IMAD.HI.U32 R10, R3, R10, RZ ;  /* 0x0000000a030a6227 */ /* 0x001fca00078e00ff */
[----:B------:R-:W-:-:S07]  /*10240*/  @P6 SHF.R.U32.HI R3, RZ, R11, R10 ;  /* 0x0000000bff036219 */ /* 0x000fce000001160a */
.L_x_1047:
[----:B------:R-:W-:Y:S05]  /*10250*/  BSYNC B0 ;  /* 0x0000000000007941 */ /* 0x000fea0003800000 */
.L_x_1045:
[----:B------:R-:W-:-:S05]  /*10260*/  IMAD R0, R3, R12, R0 ;  /* 0x0000000c03007224 */ /* 0x000fca00078e0200 */
[----:B------:R-:W-:Y:S02]  /*10270*/  VIADDMNMX R9, R0, R12, R9, PT ;  /* 0x0000000c00097246 */ /* 0x000fe40003800109 */
[----:B------:R-:W-:-:S07]  /*10280*/  VIMNMX R13, R13, R0, !PT ;  /* 0x000000000d0d7248 */ /* 0x000fce0007fe0100 */
.L_x_1044:
[----:B------:R-:W-:Y:S02]  /*10290*/  ISETP.GT.AND P1, PT, R13, 0x20, !P1 ;  /* 0x000000200d00780c */ /* 0x000fe40004f24270 */
        /* <DEDUP_REMOVED lines=96> */
[----:B------:R-:W-:Y:S01]  /*108a0*/  FMNMX.FTZ R10, R133, R0, !PT ;  /* 0x00000000850a7209 */ /* 0x000fe20007810000 */
[----:B------:R-:W-:Y:S01]  /*108b0*/  IMAD.U32 R0, RZ, RZ, UR37 ;  /* 0x00000025ff007e24 */ /* 0x000fe2000f8e00ff */
[----:B------:R-:W-:Y:S02]  /*108c0*/  ISETP.LT.OR P1, PT, R9, 0x59, P1 ;  /* 0x000000590900780c */ /* 0x000fe40000f21670 */
[----:B------:R-:W-:Y:S01]  /*108d0*/  ISETP.GT.AND P2, PT, R13, 0x89, !P2 ;  /* 0x000000890d00780c */ /* 0x000fe20005744270 */
[----:B------:R-:W0:Y:S01]  /*108e0*/  SHFL.BFLY PT, R3, R10, 0x2, 0x1f ;  /* 0x0c401f000a037f89 */ /* 0x000e2200000e0000 */
[----:B------:R-:W-:Y:S02]  /*108f0*/  FSEL R166, R166, -INF , !P1 ;  /* 0xff800000a6a67808 */ /* 0x000fe40004800000 */
[----:B------:R-:W-:-:S02]  /*10900*/  LOP3.LUT P1, RZ, R16, 0x2000, RZ, 0xc0, !PT ;  /* 0x0000200010ff7812 */ /* 0x000fc4000782c0ff */
[----:B------:R-:W-:Y:S02]  /*10910*/  ISETP.LT.OR P2, PT, R9, 0x8a, P2 ;  /* 0x0000008a0900780c */ /* 0x000fe40001741670 */
        /* <DEDUP_REMOVED lines=88> */
[----:B------:R-:W-:Y:S02]  /*10ea0*/  ISETP.GT.AND P1, PT, R13, RZ, !P6 ;  /* 0x000000ff0d00720c */ /* 0x000fe40007724270 */
        /* <DEDUP_REMOVED lines=26> */
[--C-:B0-----:R-:W-:Y:S01]  /*11050*/  FFMA.FTZ R186, R141, UR37, -R0.reuse ;  /* 0x000000258dba7c23 */ /* 0x101fe20008010800 */
        /* <DEDUP_REMOVED lines=75> */
[----:B------:R0:W-:Y:S01]  /*11510*/  MUFU.EX2 R140, R186 ;  /* 0x000000ba008c7308 */ /* 0x0001e20000000800 */
[----:B------:R-:W-:-:S05]  /*11520*/  FMNMX.FTZ R184, R135, R184, !PT ;  /* 0x000000b887b87209 */ /* 0x000fca0007810000 */
[----:B------:R-:W1:Y:S02]  /*11530*/  SHFL.BFLY PT, R145, R184, 0x2, 0x1f ;  /* 0x0c401f00b8917f89 */ /* 0x000e6400000e0000 */
[----:B------:R-:W-:Y:S01]  /*11540*/  MUFU.EX2 R176, R176 ;  /* 0x000000b000b07308 */ /* 0x000fe20000000800 */
[----:B0-----:R-:W-:-:S05]  /*11550*/  FSEL R186, R3, RZ, P1 ;  /* 0x000000ff03ba7208 */ /* 0x001fca0000800000 */
[----:B------:R-:W-:Y:S02]  /*11560*/  FADD.FTZ R186, -R186, R7 ;  /* 0x00000007baba7221 */ /* 0x000fe40000010100 */
[----:B------:R-:W-:Y:S02]  /*11570*/  MUFU.EX2 R7, R133 ;  /* 0x0000008500077308 */ /* 0x000fe40000000800 */
[----:B------:R-:W-:-:S06]  /*11580*/  FMUL.FTZ R186, R186, UR37 ;  /* 0x00000025baba7c20 */ /* 0x000fcc0008410000 */
[----:B------:R-:W0:Y:S01]  /*11590*/  MUFU.EX2 R186, R186 ;  /* 0x000000ba00ba7308 */ /* 0x000e220000000800 */
[----:B-1----:R-:W-:-:S07]  /*115a0*/  FMNMX.FTZ R145, R184, R145, !PT ;  /* 0x00000091b8917209 */ /* 0x002fce0007810000 */
[----:B------:R-:W-:Y:S01]  /*115b0*/  MUFU.EX2 R177, R177 ;  /* 0x000000b100b17308 */ /* 0x000fe20000000800 */
[----:B------:R-:W1:Y:S07]  /*115c0*/  SHFL.BFLY PT, R184, R145, 0x1, 0x1f ;  /* 0x0c201f0091b87f89 */ /* 0x000e6e00000e0000 */
[----:B------:R-:W-:Y:S01]  /*115d0*/  MUFU.EX2 R180, R180 ;  /* 0x000000b400b47308 */ /* 0x000fe20000000800 */
[----:B0-----:R-:W-:-:S04]  /*115e0*/  FFMA.FTZ R193, R186, R6, R15 ;  /* 0x00000006bac17223 */ /* 0x001fc8000001000f */
[----:B------:R-:W-:-:S03]  /*115f0*/  FADD.FTZ R193, R10, R193 ;  /* 0x000000c10ac17221 */ /* 0x000fc60000010000 */
[----:B------:R-:W-:Y:S08]  /*11600*/  MUFU.EX2 R181, R181 ;  /* 0x000000b500b57308 */ /* 0x000ff00000000800 */
[----:B------:R-:W-:Y:S01]  /*11610*/  MUFU.EX2 R152, R152 ;  /* 0x0000009800987308 */ /* 0x000fe20000000800 */
[----:B-1----:R-:W-:Y:S01]  /*11620*/  FMNMX.FTZ R0, R145, R184, !PT ;  /* 0x000000b891007209 */ /* 0x002fe20007810000 */
[----:B------:R-:W-:-:S03]  /*11630*/  IMAD.U32 R145, RZ, RZ, UR37 ;  /* 0x00000025ff917e24 */ /* 0x000fc6000f8e00ff */
[C---:B------:R-:W-:Y:S01]  /*11640*/  FSETP.NEU.FTZ.AND P1, PT, R0.reuse, -INF , PT ;  /* 0xff8000000000780b */ /* 0x040fe20003f3d000 */
[----:B------:R-:W-:-:S02]  /*11650*/  FFMA.FTZ R184, R0, R145, -8 ;  /* 0xc100000000b87423 */ /* 0x000fc40000010091 */
[----:B------:R-:W-:Y:S03]  /*11660*/  MUFU.EX2 R153, R153 ;  /* 0x0000009900997308 */ /* 0x000fe60000000800 */
[----:B------:R-:W-:-:S05]  /*11670*/  FSEL R184, R184, RZ, P1 ;  /* 0x000000ffb8b87208 */ /* 0x000fca0000800000 */
        /* <DEDUP_REMOVED lines=12> */
[----:B------:R-:W-:Y:S01]  /*11740*/  FFMA.FTZ R162, R166, UR37, -R184 ;  /* 0x00000025a6a27c23 */ /* 0x000fe200080108b8 */
[----:B------:R-:W-:-:S01]  /*11750*/  FADD.FTZ R166, R12, R193 ;  /* 0x000000c10ca67221 */ /* 0x000fc20000010000 */
[--C-:B------:R-:W-:Y:S01]  /*11760*/  FFMA.FTZ R170, R170, UR37, -R184.reuse ;  /* 0x00000025aaaa7c23 */ /* 0x100fe200080108b8 */
[----:B------:R-:W-:-:S01]  /*11770*/  FFMA.FTZ R171, R171, UR37, -R184 ;  /* 0x00000025abab7c23 */ /* 0x000fc200080108b8 */
        /* <DEDUP_REMOVED lines=30> */
[----:B------:R-:W-:-:S02]  /*11960*/  FFMA.FTZ R135, R135, UR37, -R184 ;  /* 0x0000002587877c23 */ /* 0x000fc400080108b8 */
[----:B------:R-:W2:Y:S01]  /*11970*/  MUFU.EX2 R145, R145 ;  /* 0x0000009100917308 */ /* 0x000ea20000000800 */
[----:B0-----:R-:W-:-:S04]  /*11980*/  FFMA.FTZ R6, R187, R5, R188 ;  /* 0x00000005bb067223 */ /* 0x001fc800000100bc */
[----:B------:R-:W-:-:S03]  /*11990*/  FADD.FTZ R6, R11, R6 ;  /* 0x000000060b067221 */ /* 0x000fc60000010000 */
[----:B------:R-:W0:Y:S01]  /*119a0*/  MUFU.EX2 R192, R192 ;  /* 0x000000c000c07308 */ /* 0x000e220000000800 */
[----:B------:R-:W-:-:S04]  /*119b0*/  FADD.FTZ R5, R133, R6 ;  /* 0x0000000685057221 */ /* 0x000fc80000010000 */
[----:B-1----:R-:W-:-:S03]  /*119c0*/  FADD.FTZ R6, R190, R5 ;  /* 0x00000005be067221 */ /* 0x002fc60000010000 */
[----:B------:R-:W1:Y:S01]  /*119d0*/  MUFU.EX2 R149, R149 ;  /* 0x0000009500957308 */ /* 0x000e620000000800 */
[----:B--2---:R-:W-:-:S07]  /*119e0*/  FADD.FTZ R5, R145, R6 ;  /* 0x0000000691057221 */ /* 0x004fce0000010000 */
[----:B------:R2:W-:Y:S01]  /*119f0*/  MUFU.EX2 R8, R191 ;  /* 0x000000bf00087308 */ /* 0x0005e20000000800 */
[----:B0-----:R-:W-:-:S07]  /*11a00*/  FADD.FTZ R6, R192, R5 ;  /* 0x00000005c0067221 */ /* 0x001fce0000010000 */
[----:B------:R-:W0:Y:S01]  /*11a10*/  MUFU.EX2 R194, R194 ;  /* 0x000000c200c27308 */ /* 0x000e220000000800 */
[----:B--2---:R-:W-:-:S01]  /*11a20*/  FADD.FTZ R191, R21, R166 ;  /* 0x000000a615bf7221 */ /* 0x004fc20000010000 */
[----:B-1----:R-:W-:-:S03]  /*11a30*/  FADD.FTZ R5, R149, R6 ;  /* 0x0000000695057221 */ /* 0x002fc60000010000 */
[----:B------:R-:W-:-:S03]  /*11a40*/  FADD.FTZ R166, R14, R191 ;  /* 0x000000bf0ea67221 */ /* 0x000fc60000010000 */
[----:B------:R-:W1:Y:S01]  /*11a50*/  MUFU.EX2 R170, R170 ;  /* 0x000000aa00aa7308 */ /* 0x000e620000000800 */
[----:B------:R-:W-:-:S04]  /*11a60*/  FADD.FTZ R191, R185, R166 ;  /* 0x000000a6b9bf7221 */ /* 0x000fc80000010000 */
[----:B------:R-:W-:-:S03]  /*11a70*/  FADD.FTZ R166, R20, R191 ;  /* 0x000000bf14a67221 */ /* 0x000fc60000010000 */
[----:B------:R-:W2:Y:S01]  /*11a80*/  MUFU.EX2 R171, R171 ;  /* 0x000000ab00ab7308 */ /* 0x000ea20000000800 */
[----:B------:R-:W-:-:S01]  /*11a90*/  FADD.FTZ R191, R189, R166 ;  /* 0x000000a6bdbf7221 */ /* 0x000fc20000010000 */
[----:B0-----:R-:W-:-:S03]  /*11aa0*/  FADD.FTZ R5, R194, R5 ;  /* 0x00000005c2057221 */ /* 0x001fc60000010000 */
[----:B------:R-:W-:-:S03]  /*11ab0*/  FADD.FTZ R6, R168, R191 ;  /* 0x000000bfa8067221 */ /* 0x000fc60000010000 */
[----:B------:R-:W0:Y:S01]  /*11ac0*/  MUFU.EX2 R174, R174 ;  /* 0x000000ae00ae7308 */ /* 0x000e220000000800 */
[----:B-1----:R-:W-:-:S01]  /*11ad0*/  FADD.FTZ R166, R170, R5 ;  /* 0x00000005aaa67221 */ /* 0x002fc20000010000 */
[----:B------:R-:W-:-:S04]  /*11ae0*/  FADD.FTZ R5, R169, R6 ;  /* 0x00000006a9057221 */ /* 0x000fc80000010000 */
[----:B------:R-:W-:Y:S02]  /*11af0*/  FADD.FTZ R6, R172, R5 ;  /* 0x00000005ac067221 */ /* 0x000fe40000010000 */
[----:B------:R-:W1:Y:S01]  /*11b00*/  MUFU.EX2 R175, R175 ;  /* 0x000000af00af7308 */ /* 0x000e620000000800 */
[----:B--2---:R-:W-:-:S01]  /*11b10*/  FADD.FTZ R191, R171, R166 ;  /* 0x000000a6abbf7221 */ /* 0x004fc20000010000 */
[----:B------:R-:W-:-:S04]  /*11b20*/  FADD.FTZ R5, R173, R6 ;  /* 0x00000006ad057221 */ /* 0x000fc80000010000 */
[----:B------:R-:W-:Y:S02]  /*11b30*/  FADD.FTZ R6, R176, R5 ;  /* 0x00000005b0067221 */ /* 0x000fe40000010000 */
[----:B------:R-:W2:Y:S01]  /*11b40*/  MUFU.EX2 R178, R178 ;  /* 0x000000b200b27308 */ /* 0x000ea20000000800 */
[----:B0-----:R-:W-:-:S01]  /*11b50*/  FADD.FTZ R166, R174, R191 ;  /* 0x000000bfaea67221 */ /* 0x001fc20000010000 */
[----:B------:R-:W-:-:S04]  /*11b60*/  FADD.FTZ R5, R177, R6 ;  /* 0x00000006b1057221 */ /* 0x000fc80000010000 */
[----:B------:R-:W-:Y:S02]  /*11b70*/  FADD.FTZ R6, R180, R5 ;  /* 0x00000005b4067221 */ /* 0x000fe40000010000 */
        /* <DEDUP_REMOVED lines=17> */
[----:B-1----:R-:W-:-:S04]  /*11c90*/  FADD.FTZ R191, R155, R166 ;  /* 0x000000a69bbf7221 */ /* 0x002fc80000010000 */
[----:B------:R-:W-:-:S03]  /*11ca0*/  FADD.FTZ R166, R8, R191 ;  /* 0x000000bf08a67221 */ /* 0x000fc60000010000 */
        /* <DEDUP_REMOVED lines=21> */
[----:B0-----:R-:W-:-:S04]  /*11e00*/  FADD.FTZ R6, R136, R5 ;  /* 0x0000000588067221 */ /* 0x001fc80000010000 */
[----:B------:R-:W-:-:S03]  /*11e10*/  FADD.FTZ R6, R13, R6 ;  /* 0x000000060d067221 */ /* 0x000fc60000010000 */
[----:B------:R-:W0:Y:S01]  /*11e20*/  MUFU.EX2 R142, R142 ;  /* 0x0000008e008e7308 */ /* 0x000e220000000800 */
[----:B-1----:R-:W-:-:S01]  /*11e30*/  FADD.FTZ R166, R138, R191 ;  /* 0x000000bf8aa67221 */ /* 0x002fc20000010000 */
[----:B------:R-:W-:Y:S01]  /*11e40*/  FFMA.FTZ R191, R127, UR37, -R184 ;  /* 0x000000257fbf7c23 */ /* 0x000fe200080108b8 */
[----:B------:R-:W-:-:S05]  /*11e50*/  FADD.FTZ R127, R131, R6 ;  /* 0x00000006837f7221 */ /* 0x000fca0000010000 */
[----:B------:R-:W1:Y:S01]  /*11e60*/  MUFU.EX2 R143, R143 ;  /* 0x0000008f008f7308 */ /* 0x000e620000000800 */
[----:B--2---:R-:W-:-:S01]  /*11e70*/  FADD.FTZ R5, R139, R166 ;  /* 0x000000a68b057221 */ /* 0x004fc20000010000 */
[----:B------:R-:W-:Y:S01]  /*11e80*/  FADD.FTZ R166, R140, R127 ;  /* 0x0000007f8ca67221 */ /* 0x000fe20000010000 */
[----:B------:R-:W-:-:S01]  /*11e90*/  FFMA.FTZ R127, R130, UR37, -R184 ;  /* 0x00000025827f7c23 */ /* 0x000fc200080108b8 */
[----:B------:R-:W-:-:S04]  /*11ea0*/  FFMA.FTZ R130, R137, UR37, -R184 ;  /* 0x0000002589827c23 */ /* 0x000fc800080108b8 */
        /* <DEDUP_REMOVED lines=46> */
[----:B------:R-:W-:Y:S01]  /*12190*/  FADD.FTZ R6, R7, R6 ;  /* 0x0000000607067221 */ /* 0x000fe20000010000 */
[----:B--2---:R-:W-:-:S04]  /*121a0*/  FADD.FTZ R5, R134, R5 ;  /* 0x0000000586057221 */ /* 0x004fc80000010000 */
[----:B0-----:R-:W-:Y:S01]  /*121b0*/  FADD.FTZ R5, R135, R5 ;  /* 0x0000000587057221 */ /* 0x001fe20000010000 */
[----:B------:R-:W-:Y:S06]  /*121c0*/  @!P0 BRA `(.L_x_1048) ;  /* 0x0000000000048947 */ /* 0x000fec0003800000 */
[----:B------:R-:W-:Y:S01]  /*121d0*/  BPT.TRAP 0x1 ;  /* 0x000000040000795c */ /* 0x000fe20000300000 */
.L_x_1048:
        /* <DEDUP_REMOVED lines=147> */
[----:B------:R-:W-:-:S05]  /*12b10*/  UMOV UR49, UR55 ;  /* 0x0000003700317c82 */ /* 0x000fca0008000000 */
.L_x_1031:
[----:B------:R-:W-:Y:S06]  /*12b20*/  BAR.ARV 0x8, 0x180 ;  /* 0x0206000000007b1d */ /* 0x000fec0000002000 */
[----:B------:R-:W-:Y:S05]  /*12b30*/  @!P0 BRA `(.L_x_1050) ;  /* 0x0000000000048947 */ /* 0x000fea0003800000 */
[----:B------:R-:W-:Y:S01]  /*12b40*/  BPT.TRAP 0x1 ;  /* 0x000000040000795c */ /* 0x000fe20000300000 */
.L_x_1050:
[----:B------:R-:W-:Y:S01]  /*12b50*/  ULEA UR9, UR49, UR41, 0x3 ;  /* 0x0000002931097291 */ /* 0x000fe2000f8e183f */
[----:B------:R-:W-:-:S05]  /*12b60*/  IMAD.U32 R4, RZ, RZ, UR45 ;  /* 0x0000002dff047e24 */ /* 0x000fca000f8e00ff */
[----:B------:R-:W-:-:S04]  /*12b70*/  SHF.L.U32 R4, R4, 0x1f, RZ ;  /* 0x0000001f04047819 */ /* 0x000fc800000006ff */
[----:B------:R0:W1:Y:S01]  /*12b80*/  SYNCS.PHASECHK.TRANS64.TRYWAIT P1, [UR9+0x33450], R4 ;  /* 0x03345004ff0075a7 */ /* 0x0000620008020149 */
[----:B------:R-:W-:Y:S05]  /*12b90*/  @!P0 BRA `(.L_x_1051) ;  /* 0x0000000000048947 */ /* 0x000fea0003800000 */
[----:B------:R-:W-:Y:S01]  /*12ba0*/  BPT.TRAP 0x1 ;  /* 0x000000040000795c */ /* 0x000fe20000300000 */
.L_x_1051:
[----:B-1----:R-:W-:Y:S05]  /*12bb0*/  @P1 BRA `(.L_x_1052) ;  /* 0x0000000000081947 */ /* 0x002fea0003800000 */
[----:B------:R-:W1:Y:S02]  /*12bc0*/  SYNCS.PHASECHK.TRANS64.TRYWAIT P1, [UR9+0x33450], R4 ;  /* 0x03345004ff0075a7 */ /* 0x000e640008020149 */
[----:B-1----:R-:W-:Y:S05]  /*12bd0*/  @!P1 BRA `(.L_x_1053) ;  /* 0x0000008400349947 */ /* 0x002fea0003800000 */
.L_x_1052:
[----:B------:R-:W-:Y:S01]  /*12be0*/  UIADD3 UR41, UR41, 0x200, URZ ;  /* 0x0000020029297890 */ /* 0x000fe2000fffe03f */
[----:B------:R-:W-:Y:S01]  /*12bf0*/  WARPGROUP.ARRIVE ;  /* 0x00000000000079c5 */ /* 0x000fe20000000000 */
[----:B------:R-:W-:Y:S01]  /*12c00*/  UMOV UR7, 0xc0000010 ;  /* 0xc000001000077882 */ /* 0x000fe20000000000 */
[----:B------:R-:W-:Y:S01]  /*12c10*/  ULDC.64 UR10, c[0x0][0x9a0] ;  /* 0x00026800000a7ab9 */ /* 0x000fe20000000a00 */
[----:B------:R-:W-:Y:S01]  /*12c20*/  USHF.R.U32.HI UR41, URZ, 0x4, UR41 ;  /* 0x000000043f297899 */ /* 0x000fe20008011629 */
[----:B-1----:R-:W-:Y:S01]  /*12c30*/  IMAD.MOV.U32 R7, RZ, RZ, 0x3f800000 ;  /* 0x3f800000ff077424 */ /* 0x002fe200078e00ff */
[----:B------:R-:W-:Y:S02]  /*12c40*/  UISETP.NE.U32.AND UP0, UPT, UR10, URZ, UPT ;  /* 0x0000003f0a00728c */ /* 0x000fe4000bf05070 */
[----:B------:R-:W-:Y:S02]  /*12c50*/  ULOP3.LUT UR41, UR41, 0x3fff, URZ, 0xc0, !UPT ;  /* 0x00003fff29297892 */ /* 0x000fe4000f8ec03f */
[----:B------:R-:W-:-:S02]  /*12c60*/  UISETP.NE.AND.EX UP0, UPT, UR11, URZ, UPT, UP0 ;  /* 0x0000003f0b00728c */ /* 0x000fc4000bf05300 */
[----:B------:R-:W-:-:S04]  /*12c70*/  ULOP3.LUT UR8, UR41, 0x10000, URZ, 0xfc, !UPT ;  /* 0x0001000029087892 */ /* 0x000fc8000f8efc3f */
[----:B------:R-:W-:Y:S01]  /*12c80*/  UIMAD UR8, UR49, 0x780, UR8 ;  /* 0x00000780310878a4 */ /* 0x000fe2000f8e0208 */
[----:B------:R-:W-:-:S03]  /*12c90*/  PLOP3.LUT P1, PT, PT, PT, UP0, 0x80, 0x0 ;  /* 0x000000000000781c */ /* 0x000fc60003f2f008 */
[----:B------:R-:W-:Y:S01]  /*12ca0*/  UIADD3 UR4, UR8, 0x180, URZ ;  /* 0x0000018008047890 */ /* 0x000fe2000fffe03f */
[----:B------:R-:W-:Y:S02]  /*12cb0*/  @UP0 ULDC.64 UR12, c[0x0][0x9c8] ;  /* 0x00027200000c0ab9 */ /* 0x000fe40000000a00 */
[----:B------:R-:W-:-:S06]  /*12cc0*/  UMOV UR6, UR8 ;  /* 0x0000000800067c82 */ /* 0x000fcc0008000000 */
[----:B------:R-:W-:Y:S01]  /*12cd0*/  QGMMA.64x192x32.F32.E4M3.E4M3 R24, R216, gdesc[UR4], R24, gsb0 ;  /* 0x02e00004d8187df3 */ /* 0x000fe20008000818 */
[----:B------:R-:W-:Y:S01]  /*12ce0*/  UMOV UR7, 0xc0000010 ;  /* 0xc000001000077882 */ /* 0x000fe20000000000 */
[----:B------:R-:W-:Y:S01]  /*12cf0*/  UMOV UR6, UR4 ;  /* 0x0000000400067c82 */ /* 0x000fe20008000000 */
[----:B------:R-:W-:Y:S01]  /*12d00*/  UIADD3 UR4, UR8, 0x300, URZ ;  /* 0x0000030008047890 */ /* 0x000fe2000fffe03f */
[----:B------:R-:W-:Y:S02]  /*12d10*/  WARPGROUP.DEPBAR.LE gsb0, 0x0 ;  /* 0x00008000000079c5 */ /* 0x000fe40000010000 */
[----:B------:R-:W-:-:S14]  /*12d20*/  WARPGROUP.ARRIVE ;  /* 0x00000000000079c5 */ /* 0x000fdc0000000000 */
[----:B------:R-:W-:Y:S01]  /*12d30*/  QGMMA.64x192x32.F32.E4M3.E4M3 R24, R212, gdesc[UR4], R24, gsb0 ;  /* 0x02e00004d4187df3 */ /* 0x000fe20008000818 */
[----:B------:R-:W-:Y:S01]  /*12d40*/  UMOV UR6, UR4 ;  /* 0x0000000400067c82 */ /* 0x000fe20008000000 */
[----:B------:R-:W-:Y:S01]  /*12d50*/  UMOV UR7, 0xc0000010 ;  /* 0xc000001000077882 */ /* 0x000fe20000000000 */
[----:B------:R-:W-:Y:S01]  /*12d60*/  @UP0 UIMAD.WIDE.U32 UR4, UR44, UR12, URZ ;  /* 0x0000000c2c0402a5 */ /* 0x000fe2000f8e003f */
[----:B------:R-:W-:Y:S02]  /*12d70*/  WARPGROUP.DEPBAR.LE gsb0, 0x0 ;  /* 0x00008000000079c5 */ /* 0x000fe40000010000 */
[----:B------:R-:W-:-:S14]  /*12d80*/  WARPGROUP.ARRIVE ;  /* 0x00000000000079c5 */ /* 0x000fdc0000000000 */
[----:B------:R-:W-:Y:S01]  /*12d90*/  QGMMA.64x192x32.F32.E4M3.E4M3 R24, R208, gdesc[UR4], R24, gsb0 ;  /* 0x02e00004d0187df3 */ /* 0x000fe20008000818 */
[----:B------:R-:W-:Y:S02]  /*12da0*/  @UP0 USHF.R.S32.HI UR6, URZ, 0x1f, UR44 ;  /* 0x0000001f3f060899 */ /* 0x000fe4000801142c */
[----:B------:R-:W-:Y:S02]  /*12db0*/  @UP0 USHF.R.S32.HI UR7, URZ, 0x1f, UR42 ;  /* 0x0000001f3f070899 */ /* 0x000fe4000801142a */
[----:B------:R-:W-:-:S04]  /*12dc0*/  @UP0 UIMAD UR6, UR6, UR12, URZ ;  /* 0x0000000c060602a4 */ /* 0x000fc8000f8e023f */
        /* <DEDUP_REMOVED lines=8> */
[----:B------:R-:W-:Y:S02]  /*12e50*/  @UP0 ULEA.HI.X UR7, UR4, UR11, UR5, 0x2, UP1 ;  /* 0x0000000b04070291 */ /* 0x000fe400088f1405 */
[----:B------:R-:W-:-:S04]  /*12e60*/  IMAD.U32 R8, RZ, RZ, UR6 ;  /* 0x00000006ff087e24 */ /* 0x000fc8000f8e00ff */
[----:B------:R-:W-:-:S05]  /*12e70*/  IMAD.U32 R9, RZ, RZ, UR7 ;  /* 0x00000007ff097e24 */ /* 0x000fca000f8e00ff */
[----:B------:R1:W2:Y:S01]  /*12e80*/  @P1 LDG.E R7, desc[UR50][R8.64] ;  /* 0x0000003208071981 */ /* 0x0002a2000c1e1900 */
[----:B------:R-:W-:Y:S01]  /*12e90*/  UIADD3 UR4, UR8, 0x480, URZ ;  /* 0x0000048008047890 */ /* 0x000fe2000fffe03f */
[----:B------:R-:W-:-:S06]  /*12ea0*/  UMOV UR7, 0xc0000010 ;  /* 0xc000001000077882 */ /* 0x000fcc0000000000 */
[----:B------:R-:W-:Y:S01]  /*12eb0*/  UMOV UR6, UR4 ;  /* 0x0000000400067c82 */ /* 0x000fe20008000000 */
[----:B------:R-:W-:Y:S01]  /*12ec0*/  UIADD3 UR8, UR8, 0x600, URZ ;  /* 0x0000060008087890 */ /* 0x000fe2000fffe03f */
[----:B------:R-:W-:Y:S02]  /*12ed0*/  WARPGROUP.DEPBAR.LE gsb0, 0x0 ;  /* 0x00008000000079c5 */ /* 0x000fe40000010000 */
[----:B------:R-:W-:-:S06]  /*12ee0*/  WARPGROUP.ARRIVE ;  /* 0x00000000000079c5 */ /* 0x000fcc0000000000 */
[----:B------:R-:W-:Y:S01]  /*12ef0*/  QGMMA.64x192x32.F32.E4M3.E4M3 R24, R204, gdesc[UR4], R24, gsb0 ;  /* 0x02e00004cc187df3 */ /* 0x000fe20008000818 */
[----:B------:R-:W-:Y:S01]  /*12f00*/  UMOV UR6, UR8 ;  /* 0x0000000800067c82 */ /* 0x000fe20008000000 */
[----:B------:R-:W-:Y:S01]  /*12f10*/  UMOV UR7, 0xc0000010 ;  /* 0xc000001000077882 */ /* 0x000fe20000000000 */
[----:B------:R-:W3:Y:S04]  /*12f20*/  SHFL.BFLY PT, R11, R6, 0x2, 0x1f ;  /* 0x0c401f00060b7f89 */ /* 0x000ee800000e0000 */
[----:B------:R-:W4:Y:S01]  /*12f30*/  SHFL.BFLY PT, R10, R5, 0x2, 0x1f ;  /* 0x0c401f00050a7f89 */ /* 0x000f2200000e0000 */
[----:B---3--:R-:W-:-:S01]  /*12f40*/  FADD.FTZ R11, R11, R6 ;  /* 0x000000060b0b7221 */ /* 0x008fc20000010000 */
[----:B----4-:R-:W-:-:S04]  /*12f50*/  FADD.FTZ R10, R10, R5 ;  /* 0x000000050a0a7221 */ /* 0x010fc80000010000 */
[----:B0-----:R-:W0:Y:S04]  /*12f60*/  SHFL.BFLY PT, R4, R11, 0x1, 0x1f ;  /* 0x0c201f000b047f89 */ /* 0x001e2800000e0000 */
[----:B-1----:R-:W1:Y:S01]  /*12f70*/  SHFL.BFLY PT, R9, R10, 0x1, 0x1f ;  /* 0x0c201f000a097f89 */ /* 0x002e6200000e0000 */
[----:B------:R-:W-:Y:S02]  /*12f80*/  IMAD.MOV.U32 R6, RZ, RZ, RZ ;  /* 0x000000ffff067224 */ /* 0x000fe400078e00ff */
[----:B0-----:R-:W-:Y:S01]  /*12f90*/  FADD.FTZ R8, R11, R4 ;  /* 0x000000040b087221 */ /* 0x001fe20000010000 */
[----:B-1----:R-:W-:-:S04]  /*12fa0*/  FADD.FTZ R12, R10, R9 ;  /* 0x000000090a0c7221 */ /* 0x002fc80000010000 */
[C---:B------:R-:W-:Y:S01]  /*12fb0*/  FSETP.NE.FTZ.AND P1, PT, R8.reuse, RZ, PT ;  /* 0x000000ff0800720b */ /* 0x040fe20003f35000 */
[----:B------:R-:W-:Y:S01]  /*12fc0*/  FMUL.FTZ R13, R8, 0.00390625 ;  /* 0x3b800000080d7820 */ /* 0x000fe20000410000 */
[----:B------:R-:W-:-:S04]  /*12fd0*/  FMUL.FTZ R14, R12, 0.00390625 ;  /* 0x3b8000000c0e7820 */ /* 0x000fc80000410000 */
        /* <DEDUP_REMOVED lines=26> */
.L_x_1054:
[----:B------:R-:W-:Y:S01]  /*13180*/  UIADD3 UR4, UR9, 0x33460, URZ ;  /* 0x0003346009047890 */ /* 0x000fe2000fffe03f */
[-C--:B------:R-:W-:Y:S01]  /*13190*/  FMUL.FTZ R134, R28, R6.reuse ;  /* 0x000000061c867220 */ /* 0x080fe20000410000 */
[----:B------:R-:W-:Y:S01]  /*131a0*/  UIADD3 UR49, UR49, 0x1, URZ ;  /* 0x0000000131317890 */ /* 0x000fe2000fffe03f */
[-C--:B------:R-:W-:Y:S01]  /*131b0*/  FMUL.FTZ R132, R29, R6.reuse ;  /* 0x000000061d847220 */ /* 0x080fe20000410000 */
[----:B------:R-:W-:Y:S01]  /*131c0*/  UPRMT UR4, UR40, 0x654, UR4 ;  /* 0x0000065428047896 */ /* 0x000fe20008000004 */
[-C--:B------:R-:W-:Y:S01]  /*131d0*/  FMUL.FTZ R129, R33, R6.reuse ;  /* 0x0000000621817220 */ /* 0x080fe20000410000 */
[----:B------:R-:W-:Y:S01]  /*131e0*/  UISETP.NE.AND UP0, UPT, UR49, 0x2, UPT ;  /* 0x000000023100788c */ /* 0x000fe2000bf05270 */
        /* <DEDUP_REMOVED lines=17> */
[----:B------:R-:W-:Y:S01]  /*13300*/  SYNCS.ARRIVE.TRANS64.RED.A1T0 RZ, [UR4], RZ ;  /* 0x000000ffffff79a7 */ /* 0x000fe20008100404 */
        /* <DEDUP_REMOVED lines=80> */
[----:B------:R-:W-:-:S12]  /*13810*/  ULOP3.LUT UR45, UR45, UR4, URZ, 0x3c, !UPT ;  /* 0x000000042d2d7292 */ /* 0x000fd8000f8e3c3f */
.L_x_980:
[----:B------:R-:W0:Y:S01]  /*13820*/  S2R R0, SR_CgaCtaId ;  /* 0x0000000000007919 */ /* 0x000e220000008800 */
[----:B------:R-:W-:Y:S01]  /*13830*/  MOV R37, 0x400 ;  /* 0x0000040000257802 */ /* 0x000fe20000000f00 */
[----:B------:R-:W-:Y:S01]  /*13840*/  IMAD.SHL.U32 R3, R22, 0x8, RZ ;  /* 0x0000000816037824 */ /* 0x000fe200078e00ff */
[----:B------:R-:W-:Y:S01]  /*13850*/  BSSY B0, `(.L_x_1055) ;  /* 0x00002c8000007945 */ /* 0x000fe20003800000 */
[----:B------:R-:W-:Y:S02]  /*13860*/  BAR.SYNC.DEFER_BLOCKING 0x5, 0x180 ;  /* 0x0146000000007b1d */ /* 0x000fe40000010000 */
[----:B------:R-:W-:Y:S01]  /*13870*/  VIADD R17, R3, 0x80 ;  /* 0x0000008003117836 */ /* 0x000fe20000000000 */
[----:B------:R-:W-:-:S04]  /*13880*/  SHF.R.S32.HI R34, RZ, 0x1f, R3 ;  /* 0x0000001fff227819 */ /* 0x000fc80000011403 */
[----:B------:R-:W-:Y:S02]  /*13890*/  SHF.R.S32.HI R36, RZ, 0x1f, R17 ;  /* 0x0000001fff247819 */ /* 0x000fe40000011411 */
[----:B0-----:R-:W-:-:S05]  /*138a0*/  LEA R37, R0, R37, 0x18 ;  /* 0x0000002500257211 */ /* 0x001fca00078ec0ff */
[----:B------:R-:W0:Y:S02]  /*138b0*/  LDS R0, [R37+0x334d0] ;  /* 0x0334d00025007984 */ /* 0x000e240000000800 */
[----:B0-----:R-:W-:Y:S01]  /*138c0*/  R2UR UR4, R0 ;  /* 0x00000000000472ca */ /* 0x001fe200000e0000 */
[----:B------:R-:W-:-:S05]  /*138d0*/  VIADD R0, R3, 0x40 ;  /* 0x0000004003007836 */ /* 0x000fca0000000000 */
[----:B------:R-:W-:Y:S01]  /*138e0*/  SHF.R.S32.HI R35, RZ, 0x1f, R0 ;  /* 0x0000001fff237819 */ /* 0x000fe20000011400 */
[----:B------:R-:W-:Y:S06]  /*138f0*/  BAR.ARV 0x4, 0x180 ;  /* 0x0106000000007b1d */ /* 0x000fec0000002000 */
[----:B------:R-:W-:Y:S05]  /*13900*/  @P0 BRA `(.L_x_1056) ;  /* 0x00000020005c0947 */ /* 0x000fea0003800000 */
[----:B------:R-:W0:Y:S01]  /*13910*/  S2R R50, SR_TID.X ;  /* 0x0000000000327919 */ /* 0x000e220000002100 */
[----:B------:R-:W-:Y:S01]  /*13920*/  ULDC.64 UR6, c[0x4][0x38] ;  /* 0x01000e0000067ab9 */ /* 0x000fe20000000a00 */
        /* <DEDUP_REMOVED lines=15> */
[----:B------:R-:W-:Y:S01]  /*13a20*/  F2FP.BF16.F32.PACK_AB R7, R118, R7 ;  /* 0x000000077607723e */ /* 0x000fe200000010ff */
[----:B0-----:R-:W-:Y:S01]  /*13a30*/  IMAD.SHL.U32 R40, R50, 0x4, RZ ;  /* 0x0000000432287824 */ /* 0x001fe200078e00ff */
        /* <DEDUP_REMOVED lines=30> */
[----:B------:R-:W-:Y:S01]  /*13c20*/  USHF.R.S32.HI UR10, URZ, 0x1f, UR42 ;  /* 0x0000001f3f0a7899 */ /* 0x000fe2000801142a */
[----:B------:R-:W-:Y:S01]  /*13c30*/  LOP3.LUT R40, R40, 0xc, RZ, 0xc0, !PT ;  /* 0x0000000c28287812 */ /* 0x000fe200078ec0ff */
[----:B------:R-:W-:Y:S01]  /*13c40*/  ULDC.64 UR8, c[0x0][0xb90] ;  /* 0x0002e40000087ab9 */ /* 0x000fe20000000a00 */
[----:B------:R-:W-:Y:S02]  /*13c50*/  BAR.SYNC.DEFER_BLOCKING 0x1, 0x100 ;  /* 0x0044000000007b1d */ /* 0x000fe40000010000 */
[----:B------:R-:W-:-:S05]  /*13c60*/  IADD3 R40, P0, R40, UR6, RZ ;  /* 0x0000000628287c10 */ /* 0x000fca000ff1e0ff */
[----:B------:R-:W-:-:S05]  /*13c70*/  IMAD.X R41, RZ, RZ, UR7, P0 ;  /* 0x00000007ff297e24 */ /* 0x000fca00080e06ff */
[----:B------:R0:W2:Y:S01]  /*13c80*/  LDG.E.CONSTANT R40, desc[UR50][R40.64] ;  /* 0x0000003228287981 */ /* 0x0000a2000c1e9900 */
[----:B------:R-:W-:Y:S01]  /*13c90*/  F2FP.BF16.F32.PACK_AB R29, R92, R29 ;  /* 0x0000001d5c1d723e */ /* 0x000fe200000010ff */
[----:B------:R-:W-:Y:S02]  /*13ca0*/  UIMAD UR5, UR10, UR8, URZ ;  /* 0x000000080a0572a4 */ /* 0x000fe4000f8e023f */
[----:B------:R-:W-:Y:S02]  /*13cb0*/  UIMAD.WIDE.U32 UR6, UR42, UR8, URZ ;  /* 0x000000082a0672a5 */ /* 0x000fe4000f8e003f */
[----:B------:R-:W-:Y:S02]  /*13cc0*/  UIMAD UR5, UR42, UR9, UR5 ;  /* 0x000000092a0572a4 */ /* 0x000fe4000f8e0205 */
[----:B------:R-:W-:Y:S01]  /*13cd0*/  USHF.R.S32.HI UR12, URZ, 0x1f, UR44 ;  /* 0x0000001f3f0c7899 */ /* 0x000fe2000801142c */
[----:B0-----:R-:W-:Y:S01]  /*13ce0*/  F2FP.BF16.F32.PACK_AB R41, R71, R38 ;  /* 0x000000264729723e */ /* 0x001fe200000010ff */
[----:B------:R-:W-:Y:S01]  /*13cf0*/  ULDC.64 UR8, c[0x0][0xb98] ;  /* 0x0002e60000087ab9 */ /* 0x000fe20000000a00 */
[----:B------:R-:W-:Y:S01]  /*13d00*/  LOP3.LUT P0, R38, R50, 0x3, RZ, 0xc0, !PT ;  /* 0x0000000332267812 */ /* 0x000fe2000780c0ff */
[----:B------:R-:W-:Y:S01]  /*13d10*/  UIADD3 UR7, UR7, UR5, URZ ;  /* 0x0000000507077290 */ /* 0x000fe2000fffe03f */
[----:B------:R-:W0:Y:S01]  /*13d20*/  S2R R50, SR_SWINHI ;  /* 0x0000000000327919 */ /* 0x000e220000002f00 */
[----:B------:R-:W-:Y:S01]  /*13d30*/  UIMAD UR5, UR12, UR8, URZ ;  /* 0x000000080c0572a4 */ /* 0x000fe2000f8e023f */
[----:B------:R-:W-:Y:S01]  /*13d40*/  ISETP.EQ.OR P0, PT, R38, 0x3, !P0 ;  /* 0x000000032600780c */ /* 0x000fe20004702670 */
[----:B------:R-:W-:-:S02]  /*13d50*/  UIMAD.WIDE.U32 UR6, UR44, UR8, UR6 ;  /* 0x000000082c0672a5 */ /* 0x000fc4000f8e0006 */
[----:B------:R-:W-:Y:S01]  /*13d60*/  UIMAD UR5, UR44, UR9, UR5 ;  /* 0x000000092c0572a4 */ /* 0x000fe2000f8e0205 */
[----:B------:R-:W-:Y:S02]  /*13d70*/  SEL R117, R64, R57, P0 ;  /* 0x0000003940757207 */ /* 0x000fe40000000000 */
[----:B------:R-:W-:Y:S01]  /*13d80*/  SEL R79, R57, R64, P0 ;  /* 0x00000040394f7207 */ /* 0x000fe20000000000 */
[----:B------:R-:W-:Y:S01]  /*13d90*/  ULDC.64 UR8, c[0x0][0xae8] ;  /* 0x0002ba0000087ab9 */ /* 0x000fe20000000a00 */
[----:B------:R-:W-:Y:S02]  /*13da0*/  SEL R91, R130, R129, P0 ;  /* 0x00000081825b7207 */ /* 0x000fe40000000000 */
[----:B------:R-:W-:Y:S02]  /*13db0*/  SEL R67, R129, R130, P0 ;  /* 0x0000008281437207 */ /* 0x000fe40000000000 */
[----:B------:R-:W-:Y:S02]  /*13dc0*/  SEL R107, R21, R20, P0 ;  /* 0x00000014156b7207 */ /* 0x000fe40000000000 */
[----:B------:R-:W-:-:S02]  /*13dd0*/  SEL R75, R20, R21, P0 ;  /* 0x00000015144b7207 */ /* 0x000fc40000000000 */
[----:B------:R-:W-:Y:S02]  /*13de0*/  SEL R129, R25, R24, P0 ;  /* 0x0000001819817207 */ /* 0x000fe40000000000 */
[----:B------:R-:W-:Y:S02]  /*13df0*/  SEL R85, R24, R25, P0 ;  /* 0x0000001918557207 */ /* 0x000fe40000000000 */
[----:B------:R-:W-:Y:S02]  /*13e00*/  SEL R111, R9, R8, P0 ;  /* 0x00000008096f7207 */ /* 0x000fe40000000000 */
[----:B------:R-:W-:Y:S01]  /*13e10*/  SEL R77, R8, R9, P0 ;  /* 0x00000009084d7207 */ /* 0x000fe20000000000 */
[----:B------:R-:W-:Y:S01]  /*13e20*/  IMAD R9, R220, 0x40, R3 ;  /* 0x00000040dc097824 */ /* 0x000fe200078e0203 */
[----:B------:R-:W-:Y:S02]  /*13e30*/  SEL R131, R15, R14, P0 ;  /* 0x0000000e0f837207 */ /* 0x000fe40000000000 */
[----:B------:R-:W-:-:S02]  /*13e40*/  SEL R87, R14, R15, P0 ;  /* 0x0000000f0e577207 */ /* 0x000fc40000000000 */
[----:B------:R-:W-:Y:S02]  /*13e50*/  SEL R135, R7, R6, P0 ;  /* 0x0000000607877207 */ /* 0x000fe40000000000 */
[----:B------:R-:W-:Y:S02]  /*13e60*/  MOV R38, R37 ;  /* 0x0000002500267202 */ /* 0x000fe40000000f00 */
[----:B0-----:R-:W-:Y:S02]  /*13e70*/  MOV R39, R50 ;  /* 0x0000003200277202 */ /* 0x001fe40000000f00 */
[----:B------:R-:W-:Y:S02]  /*13e80*/  SEL R90, R6, R7, P0 ;  /* 0x00000007065a7207 */ /* 0x000fe40000000000 */
[----:B------:R-:W-:Y:S01]  /*13e90*/  SEL R89, R134, R133, P0 ;  /* 0x0000008586597207 */ /* 0x000fe20000000000 */
[----:B------:R-:W-:Y:S01]  /*13ea0*/  IMAD.WIDE R64, R223, 0x2, R38 ;  /* 0x00000002df407825 */ /* 0x000fe200078e0226 */
[----:B------:R-:W-:-:S02]  /*13eb0*/  SEL R66, R133, R134, P0 ;  /* 0x0000008685427207 */ /* 0x000fc40000000000 */
[----:B------:R-:W-:Y:S01]  /*13ec0*/  SEL R133, R11, R10, P0 ;  /* 0x0000000a0b857207 */ /* 0x000fe20000000000 */
[----:B------:R-:W-:Y:S01]  /*13ed0*/  IMAD.WIDE R38, R9, 0x2, R38 ;  /* 0x0000000209267825 */ /* 0x000fe200078e0226 */
[C---:B------:R-:W-:Y:S02]  /*13ee0*/  IADD3 R25, P6, R64.reuse, 0x8020, RZ ;  /* 0x0000802040197810 */ /* 0x040fe40007fde0ff */
[----:B------:R-:W-:Y:S02]  /*13ef0*/  IADD3 R21, P2, R64, 0x4060, RZ ;  /* 0x0000406040157810 */ /* 0x000fe40007f5e0ff */
[----:B------:R-:W-:Y:S01]  /*13f00*/  LOP3.LUT R14, R25, 0x380, RZ, 0xc0, !PT ;  /* 0x00000380190e7812 */ /* 0x000fe200078ec0ff */
[--C-:B------:R-:W-:Y:S01]  /*13f10*/  IMAD.X R61, RZ, RZ, R65.reuse, P6 ;  /* 0x000000ffff3d7224 */ /* 0x100fe200030e0641 */
[----:B------:R-:W-:Y:S01]  /*13f20*/  LOP3.LUT R6, R21, 0x380, RZ, 0xc0, !PT ;  /* 0x0000038015067812 */ /* 0x000fe200078ec0ff */
[----:B------:R-:W-:Y:S01]  /*13f30*/  IMAD.X R57, RZ, RZ, R65, P2 ;  /* 0x000000ffff397224 */ /* 0x000fe200010e0641 */
[----:B------:R-:W-:-:S02]  /*13f40*/  SEL R88, R10, R11, P0 ;  /* 0x0000000b0a587207 */ /* 0x000fc40000000000 */
[----:B------:R-:W-:Y:S02]  /*13f50*/  IADD3 R11, P2, R64, 0x40, RZ ;  /* 0x00000040400b7810 */ /* 0x000fe40007f5e0ff */
[----:B------:R-:W-:Y:S02]  /*13f60*/  SHF.R.U64 R14, R14, 0x3, RZ ;  /* 0x000000030e0e7819 */ /* 0x000fe400000012ff */
[----:B------:R-:W-:Y:S02]  /*13f70*/  SHF.R.U64 R6, R6, 0x3, RZ ;  /* 0x0000000306067819 */ /* 0x000fe400000012ff */
[----:B------:R-:W-:Y:S02]  /*13f80*/  SEL R95, R122, R121, P0 ;  /* 0x000000797a5f7207 */ /* 0x000fe40000000000 */
[----:B------:R-:W-:Y:S02]  /*13f90*/  SEL R69, R121, R122, P0 ;  /* 0x0000007a79457207 */ /* 0x000fe40000000000 */
[----:B------:R-:W-:-:S02]  /*13fa0*/  IADD3 R9, P1, R64, 0x20, RZ ;  /* 0x0000002040097810 */ /* 0x000fc40007f3e0ff */
[----:B------:R-:W-:Y:S02]  /*13fb0*/  SEL R121, R43, R42, P0 ;  /* 0x0000002a2b797207 */ /* 0x000fe40000000000 */
[----:B------:R-:W-:Y:S01]  /*13fc0*/  SEL R81, R42, R43, P0 ;  /* 0x0000002b2a517207 */ /* 0x000fe20000000000 */
[--C-:B------:R-:W-:Y:S01]  /*13fd0*/  IMAD.X R55, RZ, RZ, R65.reuse, P1 ;  /* 0x000000ffff377224 */ /* 0x100fe200008e0641 */
[----:B------:R-:W-:Y:S02]  /*13fe0*/  SEL R101, R45, R44, P0 ;  /* 0x0000002c2d657207 */ /* 0x000fe40000000000 */
[----:B------:R-:W-:Y:S01]  /*13ff0*/  SEL R72, R44, R45, P0 ;  /* 0x0000002d2c487207 */ /* 0x000fe20000000000 */
[----:B------:R-:W-:Y:S01]  /*14000*/  IMAD.X R45, RZ, RZ, R65, P2 ;  /* 0x000000ffff2d7224 */ /* 0x000fe200010e0641 */
[----:B------:R-:W-:Y:S02]  /*14010*/  IADD3 R43, P4, R64, 0x8060, RZ ;  /* 0x00008060402b7810 */ /* 0x000fe40007f9e0ff */
[----:B------:R-:W-:-:S02]  /*14020*/  LOP3.LUT R60, R14, R25, RZ, 0x3c, !PT ;  /* 0x000000190e3c7212 */ /* 0x000fc400078e3cff */
[----:B------:R-:W-:Y:S02]  /*14030*/  LOP3.LUT R56, R6, R21, RZ, 0x3c, !PT ;  /* 0x0000001506387212 */ /* 0x000fe400078e3cff */
[----:B------:R-:W-:Y:S02]  /*14040*/  LOP3.LUT R6, R9, 0x380, RZ, 0xc0, !PT ;  /* 0x0000038009067812 */ /* 0x000fe400078ec0ff */
[----:B------:R-:W-:Y:S02]  /*14050*/  IADD3 R25, P2, R38, 0x5000, RZ ;  /* 0x0000500026197810 */ /* 0x000fe40007f5e0ff */
[----:B------:R-:W-:Y:S02]  /*14060*/  LOP3.LUT R42, R43, 0x380, RZ, 0xc0, !PT ;  /* 0x000003802b2a7812 */ /* 0x000fe400078ec0ff */
[----:B------:R-:W-:Y:S02]  /*14070*/  SHF.R.U64 R6, R6, 0x3, RZ ;  /* 0x0000000306067819 */ /* 0x000fe400000012ff */
[----:B------:R-:W-:-:S02]  /*14080*/  LOP3.LUT R24, R25, 0x380, RZ, 0xc0, !PT ;  /* 0x0000038019187812 */ /* 0x000fc400078ec0ff */
[----:B------:R-:W-:Y:S02]  /*14090*/  SEL R109, R13, R12, P0 ;  /* 0x0000000c0d6d7207 */ /* 0x000fe40000000000 */
[----:B------:R-:W-:Y:S02]  /*140a0*/  SEL R76, R12, R13, P0 ;  /* 0x0000000d0c4c7207 */ /* 0x000fe40000000000 */
[----:B------:R-:W-:Y:S02]  /*140b0*/  SEL R127, R27, R26, P0 ;  /* 0x0000001a1b7f7207 */ /* 0x000fe40000000000 */
[----:B------:R-:W-:Y:S02]  /*140c0*/  SEL R84, R26, R27, P0 ;  /* 0x0000001b1a547207 */ /* 0x000fe40000000000 */
[----:B------:R-:W-:Y:S02]  /*140d0*/  LOP3.LUT R7, R64, 0x380, RZ, 0xc0, !PT ;  /* 0x0000038040077812 */ /* 0x000fe400078ec0ff */
[----:B------:R-:W-:-:S02]  /*140e0*/  SHF.R.U64 R42, R42, 0x3, RZ ;  /* 0x000000032a2a7819 */ /* 0x000fc400000012ff */
[C---:B------:R-:W-:Y:S02]  /*140f0*/  IADD3 R27, P3, R64.reuse, 0x8040, RZ ;  /* 0x00008040401b7810 */ /* 0x040fe40007f7e0ff */
[----:B------:R-:W-:Y:S02]  /*14100*/  IADD3 R12, P5, R64, 0x8000, RZ ;  /* 0x00008000400c7810 */ /* 0x000fe40007fbe0ff */
[----:B------:R-:W-:Y:S01]  /*14110*/  LOP3.LUT R54, R6, R9, RZ, 0x3c, !PT ;  /* 0x0000000906367212 */ /* 0x000fe200078e3cff */
[----:B------:R-:W-:Y:S01]  /*14120*/  IMAD.X R63, RZ, RZ, R65, P3 ;  /* 0x000000ffff3f7224 */ /* 0x000fe200018e0641 */
[----:B------:R-:W-:Y:S02]  /*14130*/  SHF.R.U64 R24, R24, 0x3, RZ ;  /* 0x0000000318187819 */ /* 0x000fe400000012ff */
[----:B------:R-:W-:Y:S02]  /*14140*/  SHF.R.U64 R7, R7, 0x3, RZ ;  /* 0x0000000307077819 */ /* 0x000fe400000012ff */
[----:B------:R-:W-:-:S02]  /*14150*/  LOP3.LUT R6, R11, 0x380, RZ, 0xc0, !PT ;  /* 0x000003800b067812 */ /* 0x000fc400078ec0ff */
[----:B------:R-:W-:Y:S02]  /*14160*/  SEL R115, R80, R59, P0 ;  /* 0x0000003b50737207 */ /* 0x000fe40000000000 */
[----:B------:R-:W-:Y:S01]  /*14170*/  SEL R78, R59, R80, P0 ;  /* 0x000000503b4e7207 */ /* 0x000fe20000000000 */
[--C-:B------:R-:W-:Y:S01]  /*14180*/  IMAD.X R59, RZ, RZ, R65.reuse, P5 ;  /* 0x000000ffff3b7224 */ /* 0x100fe200028e0641 */
[----:B------:R-:W-:Y:S01]  /*14190*/  LOP3.LUT R42, R42, R43, RZ, 0x3c, !PT ;  /* 0x0000002b2a2a7212 */ /* 0x000fe200078e3cff */
[----:B------:R-:W-:Y:S01]  /*141a0*/  IMAD.X R43, RZ, RZ, R65, P4 ;  /* 0x000000ffff2b7224 */ /* 0x000fe200020e0641 */
[----:B------:R-:W-:Y:S02]  /*141b0*/  SEL R123, R82, R41, P0 ;  /* 0x00000029527b7207 */ /* 0x000fe40000000000 */
[C---:B------:R-:W-:Y:S02]  /*141c0*/  IADD3 R15, P4, R64.reuse, 0x4040, RZ ;  /* 0x00004040400f7810 */ /* 0x040fe40007f9e0ff */
[----:B------:R-:W-:-:S02]  /*141d0*/  IADD3 R13, P3, R64, 0x4020, RZ ;  /* 0x00004020400d7810 */ /* 0x000fc40007f7e0ff */
[C---:B------:R-:W-:Y:S02]  /*141e0*/  IADD3 R10, P6, R64.reuse, 0x4000, RZ ;  /* 0x00004000400a7810 */ /* 0x040fe40007fde0ff */
[----:B------:R-:W-:Y:S02]  /*141f0*/  IADD3 R8, P5, R64, 0x60, RZ ;  /* 0x0000006040087810 */ /* 0x000fe40007fbe0ff */
[----:B------:R-:W-:Y:S01]  /*14200*/  LOP3.LUT R24, R24, R25, RZ, 0x3c, !PT ;  /* 0x0000001918187212 */ /* 0x000fe200078e3cff */
[----:B------:R-:W-:Y:S01]  /*14210*/  IMAD.X R25, RZ, RZ, R39, P2 ;  /* 0x000000ffff197224 */ /* 0x000fe200010e0627 */
[----:B------:R-:W-:Y:S02]  /*14220*/  SEL R82, R41, R82, P0 ;  /* 0x0000005229527207 */ /* 0x000fe40000000000 */
[----:B------:R-:W-:Y:S02]  /*14230*/  LOP3.LUT R64, R7, R64, RZ, 0x3c, !PT ;  /* 0x0000004007407212 */ /* 0x000fe400078e3cff */
[----:B------:R-:W-:-:S02]  /*14240*/  SHF.R.U64 R6, R6, 0x3, RZ ;  /* 0x0000000306067819 */ /* 0x000fc400000012ff */
[----:B------:R-:W-:Y:S02]  /*14250*/  LOP3.LUT R7, R12, 0x380, RZ, 0xc0, !PT ;  /* 0x000003800c077812 */ /* 0x000fe400078ec0ff */
[----:B------:R-:W-:Y:S02]  /*14260*/  IADD3 R41, P2, R38, 0xb000, RZ ;  /* 0x0000b00026297810 */ /* 0x000fe40007f5e0ff */
[----:B------:R-:W-:Y:S02]  /*14270*/  LOP3.LUT R44, R6, R11, RZ, 0x3c, !PT ;  /* 0x0000000b062c7212 */ /* 0x000fe400078e3cff */
[----:B------:R-:W-:Y:S02]  /*14280*/  SHF.R.U64 R7, R7, 0x3, RZ ;  /* 0x0000000307077819 */ /* 0x000fe400000012ff */
[----:B------:R-:W-:Y:S02]  /*14290*/  LOP3.LUT R6, R41, 0x380, RZ, 0xc0, !PT ;  /* 0x0000038029067812 */ /* 0x000fe400078ec0ff */
[----:B------:R-:W-:-:S02]  /*142a0*/  SEL R93, R126, R125, P0 ;  /* 0x0000007d7e5d7207 */ /* 0x000fc40000000000 */
[----:B------:R-:W-:Y:S02]  /*142b0*/  SEL R68, R125, R126, P0 ;  /* 0x0000007e7d447207 */ /* 0x000fe40000000000 */
[----:B------:R-:W-:Y:S02]  /*142c0*/  SEL R113, R96, R51, P0 ;  /* 0x0000003360717207 */ /* 0x000fe40000000000 */
[----:B------:R-:W-:Y:S01]  /*142d0*/  SEL R86, R51, R96, P0 ;  /* 0x0000006033567207 */ /* 0x000fe20000000000 */
[----:B------:R-:W-:Y:S01]  /*142e0*/  IMAD.X R51, RZ, RZ, R65, P3 ;  /* 0x000000ffff337224 */ /* 0x000fe200018e0641 */
[----:B------:R-:W-:Y:S02]  /*142f0*/  SEL R125, R31, R30, P0 ;  /* 0x0000001e1f7d7207 */ /* 0x000fe40000000000 */
[----:B------:R-:W-:Y:S02]  /*14300*/  SEL R83, R30, R31, P0 ;  /* 0x0000001f1e537207 */ /* 0x000fe40000000000 */
[----:B------:R-:W-:-:S02]  /*14310*/  LOP3.LUT R58, R7, R12, RZ, 0x3c, !PT ;  /* 0x0000000c073a7212 */ /* 0x000fc400078e3cff */
[----:B------:R-:W-:Y:S02]  /*14320*/  SHF.R.U64 R6, R6, 0x3, RZ ;  /* 0x0000000306067819 */ /* 0x000fe400000012ff */
[----:B------:R-:W-:Y:S02]  /*14330*/  LOP3.LUT R7, R10, 0x380, RZ, 0xc0, !PT ;  /* 0x000003800a077812 */ /* 0x000fe400078ec0ff */
[----:B------:R-:W-:Y:S02]  /*14340*/  IADD3 R31, P3, R38, 0x2000, RZ ;  /* 0x00002000261f7810 */ /* 0x000fe40007f7e0ff */
[----:B------:R-:W-:Y:S02]  /*14350*/  LOP3.LUT R6, R6, R41, RZ, 0x3c, !PT ;  /* 0x0000002906067212 */ /* 0x000fe400078e3cff */
[----:B------:R-:W-:Y:S01]  /*14360*/  SHF.R.U64 R7, R7, 0x3, RZ ;  /* 0x0000000307077819 */ /* 0x000fe200000012ff */
[----:B------:R-:W0:Y:S01]  /*14370*/  LDC R41, c[0x0][0xbe8] ;  /* 0x0002fa00ff297b82 */ /* 0x000e220000000800 */
[----:B------:R-:W-:-:S02]  /*14380*/  LOP3.LUT R30, R31, 0x380, RZ, 0xc0, !PT ;  /* 0x000003801f1e7812 */ /* 0x000fc400078ec0ff */
[----:B------:R-:W-:Y:S02]  /*14390*/  SEL R99, R49, R48, P0 ;  /* 0x0000003031637207 */ /* 0x000fe40000000000 */
[----:B------:R-:W-:Y:S01]  /*143a0*/  SEL R71, R48, R49, P0 ;  /* 0x0000003130477207 */ /* 0x000fe20000000000 */
[----:B------:R-:W-:Y:S01]  /*143b0*/  IMAD.X R49, RZ, RZ, R65, P6 ;  /* 0x000000ffff317224 */ /* 0x000fe200030e0641 */
[----:B------:R-:W-:Y:S02]  /*143c0*/  LOP3.LUT R48, R7, R10, RZ, 0x3c, !PT ;  /* 0x0000000a07307212 */ /* 0x000fe400078e3cff */
[----:B------:R-:W-:Y:S02]  /*143d0*/  SHF.R.U64 R30, R30, 0x3, RZ ;  /* 0x000000031e1e7819 */ /* 0x000fe400000012ff */
[----:B------:R-:W-:Y:S02]  /*143e0*/  LOP3.LUT R7, R8, 0x380, RZ, 0xc0, !PT ;  /* 0x0000038008077812 */ /* 0x000fe400078ec0ff */
[----:B------:R-:W-:Y:S01]  /*143f0*/  LOP3.LUT R30, R30, R31, RZ, 0x3c, !PT ;  /* 0x0000001f1e1e7212 */ /* 0x000fe200078e3cff */
[----:B------:R-:W-:Y:S01]  /*14400*/  IMAD.X R31, RZ, RZ, R39, P3 ;  /* 0x000000ffff1f7224 */ /* 0x000fe200018e0627 */
[----:B------:R-:W-:-:S02]  /*14410*/  SHF.R.U64 R7, R7, 0x3, RZ ;  /* 0x0000000307077819 */ /* 0x000fc400000012ff */
[----:B------:R-:W-:Y:S02]  /*14420*/  IADD3 R9, P3, R38, 0x8000, RZ ;  /* 0x0000800026097810 */ /* 0x000fe40007f7e0ff */
[----:B------:R-:W-:Y:S02]  /*14430*/  SEL R119, R47, R46, P0 ;  /* 0x0000002e2f777207 */ /* 0x000fe40000000000 */
[----:B------:R-:W-:Y:S01]  /*14440*/  SEL R80, R46, R47, P0 ;  /* 0x0000002f2e507207 */ /* 0x000fe20000000000 */
[----:B------:R-:W-:Y:S01]  /*14450*/  IMAD.X R47, RZ, RZ, R65, P5 ;  /* 0x000000ffff2f7224 */ /* 0x000fe200028e0641 */
[----:B------:R-:W-:Y:S02]  /*14460*/  LOP3.LUT R46, R7, R8, RZ, 0x3c, !PT ;  /* 0x00000008072e7212 */ /* 0x000fe400078e3cff */
[----:B------:R-:W-:Y:S02]  /*14470*/  LOP3.LUT R8, R9, 0x380, RZ, 0xc0, !PT ;  /* 0x0000038009087812 */ /* 0x000fe400078ec0ff */
[----:B------:R-:W-:-:S02]  /*14480*/  LOP3.LUT R12, R13, 0x380, RZ, 0xc0, !PT ;  /* 0x000003800d0c7812 */ /* 0x000fc400078ec0ff */
[----:B------:R-:W-:Y:S02]  /*14490*/  SHF.R.U64 R8, R8, 0x3, RZ ;  /* 0x0000000308087819 */ /* 0x000fe400000012ff */
[----:B------:R-:W-:Y:S02]  /*144a0*/  SHF.R.U64 R12, R12, 0x3, RZ ;  /* 0x000000030c0c7819 */ /* 0x000fe400000012ff */
[----:B------:R-:W-:Y:S01]  /*144b0*/  LOP3.LUT R8, R8, R9, RZ, 0x3c, !PT ;  /* 0x0000000908087212 */ /* 0x000fe200078e3cff */
[----:B------:R-:W-:Y:S01]  /*144c0*/  IMAD.X R9, RZ, RZ, R39, P3 ;  /* 0x000000ffff097224 */ /* 0x000fe200018e0627 */
[----:B0-----:R-:W-:Y:S02]  /*144d0*/  ISETP.NE.AND P3, PT, R41, 0x1, PT ;  /* 0x000000012900780c */ /* 0x001fe40003f65270 */
[----:B------:R-:W-:Y:S02]  /*144e0*/  MOV R110, R48 ;  /* 0x00000030006e7202 */ /* 0x000fe40000000f00 */
[----:B------:R-:W-:-:S02]  /*144f0*/  LOP3.LUT R50, R12, R13, RZ, 0x3c, !PT ;  /* 0x0000000d0c327212 */ /* 0x000fc400078e3cff */
[----:B------:R-:W-:Y:S01]  /*14500*/  MOV R96, R56 ;  /* 0x0000003800607202 */ /* 0x000fe20000000f00 */
[----:B------:R-:W-:Y:S01]  /*14510*/  VIADD R57, R19, UR36 ;  /* 0x0000002413397c36 */ /* 0x000fe20008000000 */
[----:B------:R-:W-:Y:S02]  /*14520*/  MOV R108, R50 ;  /* 0x00000032006c7202 */ /* 0x000fe40000000f00 */
[----:B------:R-:W-:Y:S02]  /*14530*/  MOV R94, R58 ;  /* 0x0000003a005e7202 */ /* 0x000fe40000000f00 */
[----:B------:R-:W-:Y:S01]  /*14540*/  LOP3.LUT R20, R27, 0x380, RZ, 0xc0, !PT ;  /* 0x000003801b147812 */ /* 0x000fe200078ec0ff */
[----:B------:R-:W0:Y:S01]  /*14550*/  @P3 LDC R48, c[0x0][0xbec] ;  /* 0x0002fb00ff303b82 */ /* 0x000e220000000800 */
[----:B------:R-:W-:Y:S02]  /*14560*/  SEL R97, R53, R52, P0 ;  /* 0x0000003435617207 */ /* 0x000fe40000000000 */
[----:B------:R-:W-:Y:S01]  /*14570*/  SEL R70, R52, R53, P0 ;  /* 0x0000003534467207 */ /* 0x000fe20000000000 */
[----:B------:R-:W-:Y:S01]  /*14580*/  IMAD.X R53, RZ, RZ, R65, P4 ;  /* 0x000000ffff357224 */ /* 0x000fe200020e0641 */
[----:B------:R-:W-:-:S02]  /*14590*/  LOP3.LUT R14, R15, 0x380, RZ, 0xc0, !PT ;  /* 0x000003800f0e7812 */ /* 0x000fc400078ec0ff */
[----:B------:R-:W-:Y:S01]  /*145a0*/  SHF.R.U64 R20, R20, 0x3, RZ ;  /* 0x0000000314147819 */ /* 0x000fe200000012ff */
[----:B------:R-:W1:Y:S01]  /*145b0*/  @P3 LDC R51, c[0x0][0xbf0] ;  /* 0x0002fc00ff333b82 */ /* 0x000e620000000800 */
[----:B------:R-:W-:Y:S02]  /*145c0*/  SEL R103, R33, R32, P0 ;  /* 0x0000002021677207 */ /* 0x000fe40000000000 */
[----:B------:R-:W-:Y:S02]  /*145d0*/  SEL R105, R29, R28, P0 ;  /* 0x0000001c1d697207 */ /* 0x000fe40000000000 */
[----:B------:R-:W-:Y:S02]  /*145e0*/  SHF.R.U64 R14, R14, 0x3, RZ ;  /* 0x000000030e0e7819 */ /* 0x000fe400000012ff */
[----:B------:R-:W-:Y:S02]  /*145f0*/  SEL R74, R28, R29, P0 ;  /* 0x0000001d1c4a7207 */ /* 0x000fe40000000000 */
[----:B------:R-:W-:-:S02]  /*14600*/  LOP3.LUT R62, R20, R27, RZ, 0x3c, !PT ;  /* 0x0000001b143e7212 */ /* 0x000fc400078e3cff */
[----:B------:R-:W-:Y:S02]  /*14610*/  MOV R112, R46 ;  /* 0x0000002e00707202 */ /* 0x000fe40000000f00 */
[----:B------:R-:W-:Y:S02]  /*14620*/  MOV R114, R44 ;  /* 0x0000002c00727202 */ /* 0x000fe40000000f00 */
[----:B------:R-:W-:Y:S01]  /*14630*/  SEL R73, R32, R33, P0 ;  /* 0x0000002120497207 */ /* 0x000fe20000000000 */
[----:B0-----:R-:W-:Y:S01]  /*14640*/  @P3 IMAD.HI.U32 R48, R57, R48, RZ ;  /* 0x0000003039303227 */ /* 0x001fe200078e00ff */
[----:B------:R-:W-:Y:S02]  /*14650*/  IADD3 R21, P1, R38, 0x6000, RZ ;  /* 0x0000600026157810 */ /* 0x000fe40007f3e0ff */
[----:B------:R-:W-:Y:S02]  /*14660*/  MOV R116, R64 ;  /* 0x0000004000747202 */ /* 0x000fe40000000f00 */
[----:B------:R-:W-:Y:S01]  /*14670*/  MOV R92, R60 ;  /* 0x0000003c005c7202 */ /* 0x000fe20000000f00 */
[----:B------:R-:W-:Y:S01]  /*14680*/  IMAD.MOV.U32 R61, RZ, RZ, R57 ;  /* 0x000000ffff3d7224 */ /* 0x000fe200078e0039 */
[----:B------:R-:W-:-:S02]  /*14690*/  LOP3.LUT R52, R14, R15, RZ, 0x3c, !PT ;  /* 0x0000000f0e347212 */ /* 0x000fc400078e3cff */
[----:B------:R-:W-:Y:S02]  /*146a0*/  IADD3 R33, P4, R38, 0x1000, RZ ;  /* 0x0000100026217810 */ /* 0x000fe40007f9e0ff */
[----:B-1----:R-:W-:Y:S02]  /*146b0*/  @P3 SHF.R.U32.HI R61, RZ, R51, R48 ;  /* 0x00000033ff3d3219 */ /* 0x002fe40000011630 */
[----:B------:R-:W-:Y:S02]  /*146c0*/  MOV R42, R42 ;  /* 0x0000002a002a7202 */ /* 0x000fe40000000f00 */
[----:B------:R-:W-:Y:S02]  /*146d0*/  LOP3.LUT R20, R21, 0x380, RZ, 0xc0, !PT ;  /* 0x0000038015147812 */ /* 0x000fe400078ec0ff */
[----:B------:R-:W-:Y:S02]  /*146e0*/  MOV R43, R62 ;  /* 0x0000003e002b7202 */ /* 0x000fe40000000f00 */
[----:B------:R-:W-:-:S02]  /*146f0*/  LOP3.LUT R32, R33, 0x380, RZ, 0xc0, !PT ;  /* 0x0000038021207812 */ /* 0x000fc400078ec0ff */
[----:B------:R-:W-:Y:S02]  /*14700*/  MOV R59, R54 ;  /* 0x00000036003b7202 */ /* 0x000fe40000000f00 */
[----:B------:R-:W-:Y:S02]  /*14710*/  MOV R65, R52 ;  /* 0x0000003400417202 */ /* 0x000fe40000000f00 */
[----:B------:R-:W-:Y:S02]  /*14720*/  SHF.R.U64 R20, R20, 0x3, RZ ;  /* 0x0000000314147819 */ /* 0x000fe400000012ff */
[----:B------:R-:W-:Y:S02]  /*14730*/  SHF.R.U64 R32, R32, 0x3, RZ ;  /* 0x0000000320207819 */ /* 0x000fe400000012ff */
[----:B------:R-:W-:Y:S01]  /*14740*/  LOP3.LUT R20, R20, R21, RZ, 0x3c, !PT ;  /* 0x0000001514147212 */ /* 0x000fe200078e3cff */
[--C-:B------:R-:W-:Y:S01]  /*14750*/  IMAD.X R21, RZ, RZ, R39.reuse, P1 ;  /* 0x000000ffff157224 */ /* 0x100fe200008e0627 */
[----:B------:R-:W-:Y:S01]  /*14760*/  LOP3.LUT R32, R32, R33, RZ, 0x3c, !PT ;  /* 0x0000002120207212 */ /* 0x000fe200078e3cff */
[----:B------:R-:W-:Y:S01]  /*14770*/  IMAD.X R33, RZ, RZ, R39, P4 ;  /* 0x000000ffff217224 */ /* 0x000fe200020e0627 */
[----:B------:R-:W-:-:S02]  /*14780*/  IADD3 R15, P4, R38, 0x7000, RZ ;  /* 0x00007000260f7810 */ /* 0x000fc40007f9e0ff */
[C---:B------:R-:W-:Y:S02]  /*14790*/  IADD3 R29, P6, R38.reuse, 0x3000, RZ ;  /* 0x00003000261d7810 */ /* 0x040fe40007fde0ff */
[----:B------:R-:W-:Y:S02]  /*147a0*/  LOP3.LUT R14, R15, 0x380, RZ, 0xc0, !PT ;  /* 0x000003800f0e7812 */ /* 0x000fe400078ec0ff */
[----:B------:R-:W-:Y:S02]  /*147b0*/  IADD3 R27, P5, R38, 0x4000, RZ ;  /* 0x00004000261b7810 */ /* 0x000fe40007fbe0ff */
[----:B------:R-:W-:Y:S02]  /*147c0*/  SHF.R.U64 R14, R14, 0x3, RZ ;  /* 0x000000030e0e7819 */ /* 0x000fe400000012ff */
[----:B------:R-:W-:Y:S02]  /*147d0*/  LOP3.LUT R28, R29, 0x380, RZ, 0xc0, !PT ;  /* 0x000003801d1c7812 */ /* 0x000fe400078ec0ff */
[----:B--2---:R-:W-:Y:S01]  /*147e0*/  LOP3.LUT R49, R40, 0x2, RZ, 0x3c, !PT ;  /* 0x0000000228317812 */ /* 0x004fe200078e3cff */
[----:B------:R-:W-:Y:S01]  /*147f0*/  SHFL.IDX PT, R89, R89, R40, 0x1c1f ;  /* 0x001c1f2859597589 */ /* 0x000fe200000e0000 */
[----:B------:R-:W-:-:S02]  /*14800*/  LOP3.LUT R26, R27, 0x380, RZ, 0xc0, !PT ;  /* 0x000003801b1a7812 */ /* 0x000fc400078ec0ff */
[----:B------:R-:W-:Y:S01]  /*14810*/  LOP3.LUT R14, R14, R15, RZ, 0x3c, !PT ;  /* 0x0000000f0e0e7212 */ /* 0x000fe200078e3cff */
[----:B------:R-:W-:Y:S01]  /*14820*/  SHFL.IDX PT, R113, R113, R40, 0x1c1f ;  /* 0x001c1f2871717589 */ /* 0x000fe200000e0000 */
[----:B------:R-:W-:Y:S01]  /*14830*/  LOP3.LUT R7, R38, 0x380, RZ, 0xc0, !PT ;  /* 0x0000038026077812 */ /* 0x000fe200078ec0ff */
[--C-:B------:R-:W-:Y:S01]  /*14840*/  IMAD.X R15, RZ, RZ, R39.reuse, P4 ;  /* 0x000000ffff0f7224 */ /* 0x100fe200020e0627 */
[----:B------:R-:W-:Y:S01]  /*14850*/  SHF.R.U64 R28, R28, 0x3, RZ ;  /* 0x000000031c1c7819 */ /* 0x000fe200000012ff */
[----:B------:R-:W0:Y:S01]  /*14860*/  SHFL.IDX PT, R66, R66, R49, 0x1c1f ;  /* 0x001c1f3142427589 */ /* 0x000e2200000e0000 */
[----:B------:R-:W-:Y:S02]  /*14870*/  SHF.R.U64 R26, R26, 0x3, RZ ;  /* 0x000000031a1a7819 */ /* 0x000fe400000012ff */
[----:B------:R-:W-:Y:S01]  /*14880*/  SHF.R.U64 R7, R7, 0x3, RZ ;  /* 0x0000000307077819 */ /* 0x000fe200000012ff */
[----:B------:R-:W1:Y:S01]  /*14890*/  SHFL.IDX PT, R86, R86, R49, 0x1c1f ;  /* 0x001c1f3156567589 */ /* 0x000e6200000e0000 */
[----:B------:R-:W-:Y:S01]  /*148a0*/  LOP3.LUT R28, R28, R29, RZ, 0x3c, !PT ;  /* 0x0000001d1c1c7212 */ /* 0x000fe200078e3cff */
[--C-:B------:R-:W-:Y:S01]  /*148b0*/  IMAD.X R29, RZ, RZ, R39.reuse, P6 ;  /* 0x000000ffff1d7224 */ /* 0x100fe200030e0627 */
[----:B------:R-:W-:Y:S01]  /*148c0*/  LOP3.LUT R26, R26, R27, RZ, 0x3c, !PT ;  /* 0x0000001b1a1a7212 */ /* 0x000fe200078e3cff */
[----:B------:R-:W-:Y:S01]  /*148d0*/  SHFL.IDX PT, R91, R91, R40, 0x1c1f ;  /* 0x001c1f285b5b7589 */ /* 0x000fe200000e0000 */
[----:B------:R-:W-:Y:S01]  /*148e0*/  IMAD.X R27, RZ, RZ, R39, P5 ;  /* 0x000000ffff1b7224 */ /* 0x000fe200028e0627 */
[----:B------:R-:W-:-:S02]  /*148f0*/  IADD3 R11, P6, R38, 0x9000, RZ ;  /* 0x00009000260b7810 */ /* 0x000fc40007fde0ff */
[----:B------:R-:W2:Y:S01]  /*14900*/  SHFL.IDX PT, R50, R67, R49, 0x1c1f ;  /* 0x001c1f3143327589 */ /* 0x000ea200000e0000 */
[----:B------:R-:W-:Y:S02]  /*14910*/  IADD3 R13, P5, R38, 0xa000, RZ ;  /* 0x0000a000260d7810 */ /* 0x000fe40007fbe0ff */
[----:B------:R-:W-:Y:S01]  /*14920*/  LOP3.LUT R38, R7, R38, RZ, 0x3c, !PT ;  /* 0x0000002607267212 */ /* 0x000fe200078e3cff */
[----:B------:R-:W-:Y:S01]  /*14930*/  SHFL.IDX PT, R95, R95, R40, 0x1c1f ;  /* 0x001c1f285f5f7589 */ /* 0x000fe200000e0000 */
[----:B------:R-:W-:Y:S01]  /*14940*/  IMAD.X R7, RZ, RZ, R39, P2 ;  /* 0x000000ffff077224 */ /* 0x000fe200010e0627 */
[----:B------:R-:W-:Y:S02]  /*14950*/  LOP3.LUT R10, R11, 0x380, RZ, 0xc0, !PT ;  /* 0x000003800b0a7812 */ /* 0x000fe400078ec0ff */
[----:B------:R-:W-:Y:S01]  /*14960*/  SHFL.IDX PT, R115, R115, R40, 0x1c1f ;  /* 0x001c1f2873737589 */ /* 0x000fe200000e0000 */
[----:B------:R-:W-:Y:S02]  /*14970*/  LOP3.LUT R12, R13, 0x380, RZ, 0xc0, !PT ;  /* 0x000003800d0c7812 */ /* 0x000fe400078ec0ff */
[----:B------:R-:W-:Y:S01]  /*14980*/  SHF.R.U64 R10, R10, 0x3, RZ ;  /* 0x000000030a0a7819 */ /* 0x000fe200000012ff */
[----:B------:R-:W-:Y:S01]  /*14990*/  SHFL.IDX PT, R56, R69, R49, 0x1c1f ;  /* 0x001c1f3145387589 */ /* 0x000fe200000e0000 */
[----:B0-----:R-:W-:-:S02]  /*149a0*/  SEL R44, R89, R66, P0 ;  /* 0x00000042592c7207 */ /* 0x001fc40000000000 */
[----:B------:R-:W-:Y:S01]  /*149b0*/  SEL R46, R66, R89, P0 ;  /* 0x00000059422e7207 */ /* 0x000fe20000000000 */
[----:B------:R-:W0:Y:S01]  /*149c0*/  SHFL.IDX PT, R78, R78, R49, 0x1c1f ;  /* 0x001c1f314e4e7589 */ /* 0x000e2200000e0000 */
[----:B-1----:R-:W-:Y:S02]  /*149d0*/  SEL R45, R113, R86, P0 ;  /* 0x00000056712d7207 */ /* 0x002fe40000000000 */
[----:B------:R-:W-:Y:S01]  /*149e0*/  SEL R47, R86, R113, P0 ;  /* 0x00000071562f7207 */ /* 0x000fe20000000000 */
[----:B------:R-:W-:Y:S01]  /*149f0*/  SHFL.IDX PT, R93, R93, R40, 0x1c1f ;  /* 0x001c1f285d5d7589 */ /* 0x000fe200000e0000 */
[----:B------:R-:W-:Y:S01]  /*14a00*/  LOP3.LUT R10, R10, R11, RZ, 0x3c, !PT ;  /* 0x0000000b0a0a7212 */ /* 0x000fe200078e3cff */
[----:B------:R-:W-:Y:S01]  /*14a10*/  IMAD.X R11, RZ, RZ, R39, P6 ;  /* 0x000000ffff0b7224 */ /* 0x000fe200030e0627 */
[----:B------:R-:W-:Y:S01]  /*14a20*/  SHF.R.U64 R12, R12, 0x3, RZ ;  /* 0x000000030c0c7819 */ /* 0x000fe200000012ff */
[----:B------:R-:W-:Y:S01]  /*14a30*/  SHFL.IDX PT, R117, R117, R40, 0x1c1f ;  /* 0x001c1f2875757589 */ /* 0x000fe200000e0000 */
[----:B--2---:R-:W-:-:S02]  /*14a40*/  SEL R48, R91, R50, P0 ;  /* 0x000000325b307207 */ /* 0x004fc40000000000 */
[----:B------:R-:W-:Y:S01]  /*14a50*/  SEL R50, R50, R91, P0 ;  /* 0x0000005b32327207 */ /* 0x000fe20000000000 */
[----:B------:R-:W1:Y:S01]  /*14a60*/  SHFL.IDX PT, R68, R68, R49, 0x1c1f ;  /* 0x001c1f3144447589 */ /* 0x000e6200000e0000 */
[----:B------:R-:W-:Y:S01]  /*14a70*/  LOP3.LUT R12, R12, R13, RZ, 0x3c, !PT ;  /* 0x0000000d0c0c7212 */ /* 0x000fe200078e3cff */
[----:B------:R-:W-:Y:S02]  /*14a80*/  IMAD.X R13, RZ, RZ, R39, P5 ;  /* 0x000000ffff0d7224 */ /* 0x000fe400028e0627 */
[----:B------:R-:W2:Y:S04]  /*14a90*/  SHFL.IDX PT, R58, R79, R49, 0x1c1f ;  /* 0x001c1f314f3a7589 */ /* 0x000ea800000e0000 */
[----:B------:R-:W-:Y:S04]  /*14aa0*/  SHFL.IDX PT, R119, R119, R40, 0x1c1f ;  /* 0x001c1f2877777589 */ /* 0x000fe800000e0000 */
[----:B------:R-:W-:Y:S01]  /*14ab0*/  SHFL.IDX PT, R80, R80, R49, 0x1c1f ;  /* 0x001c1f3150507589 */ /* 0x000fe200000e0000 */
[----:B0-----:R-:W-:-:S03]  /*14ac0*/  SEL R51, R78, R115, P0 ;  /* 0x000000734e337207 */ /* 0x001fc60000000000 */
[----:B------:R-:W-:Y:S04]  /*14ad0*/  SHFL.IDX PT, R97, R97, R40, 0x1c1f ;  /* 0x001c1f2861617589 */ /* 0x000fe800000e0000 */
[----:B------:R-:W-:Y:S04]  /*14ae0*/  SHFL.IDX PT, R121, R121, R40, 0x1c1f ;  /* 0x001c1f2879797589 */ /* 0x000fe800000e0000 */
[----:B------:R-:W0:Y:S01]  /*14af0*/  SHFL.IDX PT, R70, R70, R49, 0x1c1f ;  /* 0x001c1f3146467589 */ /* 0x000e2200000e0000 */
[----:B-1----:R-:W-:Y:S02]  /*14b00*/  SEL R52, R93, R68, P0 ;  /* 0x000000445d347207 */ /* 0x002fe40000000000 */
[----:B------:R-:W-:Y:S01]  /*14b10*/  SEL R54, R68, R93, P0 ;  /* 0x0000005d44367207 */ /* 0x000fe20000000000 */
[----:B------:R-:W-:Y:S01]  /*14b20*/  SHFL.IDX PT, R100, R81, R49, 0x1c1f ;  /* 0x001c1f3151647589 */ /* 0x000fe200000e0000 */
[----:B--2---:R-:W-:-:S02]  /*14b30*/  SEL R53, R117, R58, P0 ;  /* 0x0000003a75357207 */ /* 0x004fc40000000000 */
[----:B------:R-:W-:Y:S01]  /*14b40*/  SEL R55, R58, R117, P0 ;  /* 0x000000753a377207 */ /* 0x000fe20000000000 */
[----:B------:R-:W-:Y:S04]  /*14b50*/  SHFL.IDX PT, R99, R99, R40, 0x1c1f ;  /* 0x001c1f2863637589 */ /* 0x000fe800000e0000 */
[----:B------:R-:W-:Y:S04]  /*14b60*/  SHFL.IDX PT, R101, R101, R40, 0x1c1f ;  /* 0x001c1f2865657589 */ /* 0x000fe800000e0000 */
[----:B------:R-:W-:Y:S04]  /*14b70*/  SHFL.IDX PT, R103, R103, R40, 0x1c1f ;  /* 0x001c1f2867677589 */ /* 0x000fe800000e0000 */
[----:B------:R-:W-:Y:S04]  /*14b80*/  SHFL.IDX PT, R105, R105, R40, 0x1c1f ;  /* 0x001c1f2869697589 */ /* 0x000fe800000e0000 */
        /* <DEDUP_REMOVED lines=15> */
[----:B------:R-:W0:Y:S04]  /*14c80*/  SHFL.IDX PT, R62, R75, R49, 0x1c1f ;  /* 0x001c1f314b3e7589 */ /* 0x000e2800000e0000 */
[----:B------:R-:W-:Y:S04]  /*14c90*/  SHFL.IDX PT, R64, R76, R49, 0x1c1f ;  /* 0x001c1f314c407589 */ /* 0x000fe800000e0000 */
[----:B------:R-:W-:Y:S04]  /*14ca0*/  SHFL.IDX PT, R98, R77, R49, 0x1c1f ;  /* 0x001c1f314d627589 */ /* 0x000fe800000e0000 */
[----:B------:R-:W-:Y:S04]  /*14cb0*/  SHFL.IDX PT, R82, R82, R49, 0x1c1f ;  /* 0x001c1f3152527589 */ /* 0x000fe800000e0000 */
[----:B------:R-:W-:Y:S04]  /*14cc0*/  SHFL.IDX PT, R102, R83, R49, 0x1c1f ;  /* 0x001c1f3153667589 */ /* 0x000fe800000e0000 */
[----:B------:R-:W-:Y:S04]  /*14cd0*/  SHFL.IDX PT, R84, R84, R49, 0x1c1f ;  /* 0x001c1f3154547589 */ /* 0x000fe800000e0000 */
[----:B------:R-:W-:Y:S01]  /*14ce0*/  SHFL.IDX PT, R104, R85, R49, 0x1c1f ;  /* 0x001c1f3155687589 */ /* 0x000fe200000e0000 */
[----:B0-----:R-:W-:-:S03]  /*14cf0*/  SEL R68, R107, R62, P0 ;  /* 0x0000003e6b447207 */ /* 0x001fc60000000000 */
[----:B------:R-:W0:Y:S04]  /*14d00*/  SHFL.IDX PT, R106, R87, R49, 0x1c1f ;  /* 0x001c1f31576a7589 */ /* 0x000e2800000e0000 */
[----:B------:R-:W1:Y:S04]  /*14d10*/  SHFL.IDX PT, R88, R88, R49, 0x1c1f ;  /* 0x001c1f3158587589 */ /* 0x000e6800000e0000 */
[----:B------:R2:W3:Y:S04]  /*14d20*/  SHFL.IDX PT, R90, R90, R49, 0x1c1f ;  /* 0x001c1f315a5a7589 */ /* 0x0004e800000e0000 */
[----:B------:R4:W-:Y:S01]  /*14d30*/  STSM.16.M88.4 [R116], R44 ;  /* 0x0000002c74007844 */ /* 0x0009e20000000200 */
[----:B--2---:R-:W-:-:S05]  /*14d40*/  SEL R49, R115, R78, P0 ;  /* 0x0000004e73317207 */ /* 0x004fca0000000000 */
[----:B------:R2:W-:Y:S01]  /*14d50*/  STSM.16.M88.4 [R59], R48 ;  /* 0x000000303b007844 */ /* 0x0005e20000000200 */
[----:B0-----:R-:W-:Y:S02]  /*14d60*/  SEL R69, R131, R106, P0 ;  /* 0x0000006a83457207 */ /* 0x001fe40000000000 */
[----:B------:R-:W-:Y:S01]  /*14d70*/  SEL R71, R106, R131, P0 ;  /* 0x000000836a477207 */ /* 0x000fe20000000000 */
[----:B------:R0:W-:Y:S01]  /*14d80*/  STSM.16.M88.4 [R114], R52 ;  /* 0x0000003472007844 */ /* 0x0001e20000000200 */
[----:B----4-:R-:W-:Y:S02]  /*14d90*/  SEL R44, R95, R56, P0 ;  /* 0x000000385f2c7207 */ /* 0x010fe40000000000 */
[----:B------:R-:W-:Y:S01]  /*14da0*/  SEL R46, R56, R95, P0 ;  /* 0x0000005f382e7207 */ /* 0x000fe20000000000 */
[----:B------:R-:W-:Y:S01]  /*14db0*/  IMAD.MOV R56, RZ, RZ, -R61 ;  /* 0x000000ffff387224 */ /* 0x000fe200078e0a3d */
[----:B------:R-:W-:Y:S02]  /*14dc0*/  SEL R45, R119, R80, P0 ;  /* 0x00000050772d7207 */ /* 0x000fe40000000000 */
[----:B------:R-:W-:Y:S01]  /*14dd0*/  SEL R47, R80, R119, P0 ;  /* 0x00000077502f7207 */ /* 0x000fe20000000000 */
[----:B------:R-:W-:Y:S01]  /*14de0*/  IMAD R63, R41, R56, R57 ;  /* 0x00000038293f7224 */ /* 0x000fe200078e0239 */
[----:B------:R-:W-:-:S02]  /*14df0*/  SEL R56, R97, R70, P0 ;  /* 0x0000004661387207 */ /* 0x000fc40000000000 */
[----:B------:R-:W-:Y:S01]  /*14e00*/  SEL R57, R121, R100, P0 ;  /* 0x0000006479397207 */ /* 0x000fe20000000000 */
[----:B------:R4:W-:Y:S01]  /*14e10*/  STSM.16.M88.4 [R112], R44 ;  /* 0x0000002c70007844 */ /* 0x0009e20000000200 */
[----:B--2---:R-:W-:Y:S02]  /*14e20*/  SEL R59, R100, R121, P0 ;  /* 0x00000079643b7207 */ /* 0x004fe40000000000 */
[----:B------:R-:W-:Y:S01]  /*14e30*/  SEL R48, R99, R60, P0 ;  /* 0x0000003c63307207 */ /* 0x000fe20000000000 */
[----:B0-----:R-:W-:Y:S01]  /*14e40*/  IMAD.U32 R52, RZ, RZ, UR5 ;  /* 0x00000005ff347e24 */ /* 0x001fe2000f8e00ff */
[----:B------:R-:W-:Y:S01]  /*14e50*/  SEL R50, R60, R99, P0 ;  /* 0x000000633c327207 */ /* 0x000fe20000000000 */
[----:B------:R-:W-:Y:S01]  /*14e60*/  STSM.16.M88.4 [R110], R56 ;  /* 0x000000386e007844 */ /* 0x000fe20000000200 */
[----:B------:R-:W-:Y:S01]  /*14e70*/  SEL R49, R123, R82, P0 ;  /* 0x000000527b317207 */ /* 0x000fe20000000000 */
[----:B------:R-:W-:Y:S01]  /*14e80*/  VIADD R60, R222, UR36 ;  /* 0x00000024de3c7c36 */ /* 0x000fe20008000000 */
[----:B------:R-:W-:Y:S01]  /*14e90*/  SEL R51, R82, R123, P0 ;  /* 0x0000007b52337207 */ /* 0x000fe20000000000 */
[----:B------:R-:W-:Y:S01]  /*14ea0*/  ULDC UR5, c[0x0][0xa88] ;  /* 0x0002a20000057ab9 */ /* 0x000fe20000000800 */
[----:B------:R-:W-:Y:S01]  /*14eb0*/  SEL R54, R72, R101, P0 ;  /* 0x0000006548367207 */ /* 0x000fe20000000000 */
[----:B------:R-:W-:Y:S01]  /*14ec0*/  IMAD R89, R41, UR5, RZ ;  /* 0x0000000529597c24 */ /* 0x000fe2000f8e02ff */
[----:B------:R-:W-:Y:S01]  /*14ed0*/  SEL R53, R125, R102, P0 ;  /* 0x000000667d357207 */ /* 0x000fe20000000000 */
[----:B------:R0:W-:Y:S01]  /*14ee0*/  STSM.16.M88.4 [R108], R48 ;  /* 0x000000306c007844 */ /* 0x0001e20000000200 */
[----:B------:R-:W-:-:S02]  /*14ef0*/  SEL R55, R102, R125, P0 ;  /* 0x0000007d66377207 */ /* 0x000fc40000000000 */
[----:B----4-:R-:W-:Y:S02]  /*14f00*/  SHF.R.S32.HI R45, RZ, 0x1f, R61 ;  /* 0x0000001fff2d7819 */ /* 0x010fe4000001143d */
[----:B------:R-:W-:Y:S02]  /*14f10*/  IADD3 R44, P1, R61, UR6, RZ ;  /* 0x000000063d2c7c10 */ /* 0x000fe4000ff3e0ff */
[----:B------:R-:W-:Y:S02]  /*14f20*/  SHF.R.S32.HI R46, RZ, 0x1f, R63 ;  /* 0x0000001fff2e7819 */ /* 0x000fe4000001143f */
[----:B------:R-:W-:Y:S01]  /*14f30*/  IADD3.X R45, R45, UR7, R52, P1, !PT ;  /* 0x000000072d2d7c10 */ /* 0x000fe20008ffe434 */
[----:B------:R-:W-:Y:S01]  /*14f40*/  ULDC.64 UR6, c[0x0][0xb88] ;  /* 0x0002e20000067ab9 */ /* 0x000fe20000000a00 */
[----:B------:R-:W-:Y:S01]  /*14f50*/  SEL R52, R101, R72, P0 ;  /* 0x0000004865347207 */ /* 0x000fe20000000000 */
[----:B------:R-:W-:Y:S01]  /*14f60*/  IMAD R46, R46, UR6, RZ ;  /* 0x000000062e2e7c24 */ /* 0x000fe2000f8e02ff */
[----:B------:R-:W-:Y:S01]  /*14f70*/  LOP3.LUT P1, RZ, R221, 0x3, RZ, 0xc0, !PT ;  /* 0x00000003ddff7812 */ /* 0x000fe2000782c0ff */
[----:B------:R-:W-:Y:S01]  /*14f80*/  IMAD.WIDE.U32 R44, R63, UR6, R44 ;  /* 0x000000063f2c7c25 */ /* 0x000fe2000f8e002c */
[----:B------:R-:W-:Y:S01]  /*14f90*/  SEL R70, R62, R107, P0 ;  /* 0x0000006b3e467207 */ /* 0x000fe20000000000 */
[----:B------:R2:W-:Y:S01]  /*14fa0*/  STSM.16.M88.4 [R65], R52 ;  /* 0x0000003441007844 */ /* 0x0005e20000000200 */
[----:B0-----:R-:W-:Y:S01]  /*14fb0*/  SEL R48, R103, R40, P0 ;  /* 0x0000002867307207 */ /* 0x001fe20000000000 */
[----:B------:R-:W-:Y:S01]  /*14fc0*/  IMAD R63, R63, UR7, R46 ;  /* 0x000000073f3f7c24 */ /* 0x000fe2000f8e022e */
[----:B------:R-:W-:Y:S01]  /*14fd0*/  ULDC.64 UR6, c[0x0][0xb50] ;  /* 0x0002d40000067ab9 */ /* 0x000fe20000000a00 */
[----:B------:R-:W-:Y:S01]  /*14fe0*/  VIADD R46, R60, 0x8 ;  /* 0x000000083c2e7836 */ /* 0x000fe20000000000 */
[----:B------:R-:W-:Y:S01]  /*14ff0*/  LEA R56, P4, R44, UR6, 0x2 ;  /* 0x000000062c387c11 */ /* 0x000fe2000f8810ff */
[----:B------:R-:W-:Y:S01]  /*15000*/  IMAD.IADD R45, R45, 0x1, R63 ;  /* 0x000000012d2d7824 */ /* 0x000fe200078e023f */
[----:B------:R-:W-:-:S02]  /*15010*/  SEL R50, R40, R103, P0 ;  /* 0x0000006728327207 */ /* 0x000fc40000000000 */
[----:B------:R-:W-:Y:S01]  /*15020*/  SEL R49, R127, R84, P0 ;  /* 0x000000547f317207 */ /* 0x000fe20000000000 */
[----:B------:R-:W-:Y:S01]  /*15030*/  SHFL.IDX PT, R76, R56, RZ, 0x1c1f ;  /* 0x001c1fff384c7589 */ /* 0x000fe200000e0000 */
[----:B------:R-:W-:Y:S02]  /*15040*/  LEA.HI.X R44, R44, UR7, R45, 0x2, P4 ;  /* 0x000000072c2c7c11 */ /* 0x000fe4000a0f142d */
[----:B------:R-:W-:Y:S01]  /*15050*/  SEL R51, R84, R127, P0 ;  /* 0x0000007f54337207 */ /* 0x000fe20000000000 */
[----:B------:R-:W-:Y:S01]  /*15060*/  SHFL.IDX PT, R78, R56, 0x1, 0x1c1f ;  /* 0x003c1f00384e7f89 */ /* 0x000fe200000e0000 */
[----:B------:R-:W-:Y:S02]  /*15070*/  ISETP.GE.OR P2, PT, R60, R89, P1 ;  /* 0x000000593c00720c */ /* 0x000fe40000f46670 */
[----:B--2---:R-:W-:Y:S01]  /*15080*/  SEL R52, R105, R74, P0 ;  /* 0x0000004a69347207 */ /* 0x004fe20000000000 */
[----:B------:R-:W0:Y:S01]  /*15090*/  SHFL.IDX PT, R77, R44, RZ, 0x1c1f ;  /* 0x001c1fff2c4d7589 */ /* 0x000e2200000e0000 */
[----:B------:R-:W-:-:S02]  /*150a0*/  SEL R54, R74, R105, P0 ;  /* 0x000000694a367207 */ /* 0x000fc40000000000 */
[----:B------:R-:W-:Y:S01]  /*150b0*/  SEL R53, R129, R104, P0 ;  /* 0x0000006881357207 */ /* 0x000fe20000000000 */
[----:B------:R2:W4:Y:S01]  /*150c0*/  SHFL.IDX PT, R79, R44, 0x1, 0x1c1f ;  /* 0x003c1f002c4f7f89 */ /* 0x00052200000e0000 */
[----:B------:R-:W-:Y:S02]  /*150d0*/  SEL R55, R104, R129, P0 ;  /* 0x0000008168377207 */ /* 0x000fe40000000000 */
[----:B------:R-:W-:Y:S01]  /*150e0*/  ISETP.GE.OR P1, PT, R46, R89, P1 ;  /* 0x000000592e00720c */ /* 0x000fe20000f26670 */
[----:B------:R-:W-:Y:S01]  /*150f0*/  STSM.16.M88.4 [R96], R48 ;  /* 0x0000003060007844 */ /* 0x000fe20000000200 */
[----:B------:R-:W-:Y:S02]  /*15100*/  SEL R80, R109, R64, P0 ;  /* 0x000000406d507207 */ /* 0x000fe40000000000 */
[----:B------:R-:W-:Y:S01]  /*15110*/  SEL R82, R64, R109, P0 ;  /* 0x0000006d40527207 */ /* 0x000fe20000000000 */
[----:B------:R-:W-:Y:S01]  /*15120*/  STSM.16.M88.4 [R94], R52 ;  /* 0x000000345e007844 */ /* 0x000fe20000000200 */
[----:B-1----:R-:W-:-:S02]  /*15130*/  SEL R81, R133, R88, P0 ;  /* 0x0000005885517207 */ /* 0x002fc40000000000 */
[----:B------:R-:W-:Y:S01]  /*15140*/  SEL R83, R88, R133, P0 ;  /* 0x0000008558537207 */ /* 0x000fe20000000000 */
[----:B------:R-:W-:Y:S01]  /*15150*/  STSM.16.M88.4 [R92], R68 ;  /* 0x000000445c007844 */ /* 0x000fe20000000200 */
[----:B---3--:R-:W-:Y:S02]  /*15160*/  SEL R45, R135, R90, P0 ;  /* 0x0000005a872d7207 */ /* 0x008fe40000000000 */
[----:B------:R-:W-:Y:S01]  /*15170*/  SEL R47, R90, R135, P0 ;  /* 0x000000875a2f7207 */ /* 0x000fe20000000000 */
[----:B------:R-:W-:Y:S01]  /*15180*/  STSM.16.M88.4 [R43], R80 ;  /* 0x000000502b007844 */ /* 0x000fe20000000200 */
[----:B--2---:R-:W-:Y:S02]  /*15190*/  SEL R44, R111, R98, P0 ;  /* 0x000000626f2c7207 */ /* 0x004fe40000000000 */
[----:B------:R-:W-:-:S05]  /*151a0*/  SEL R46, R98, R111, P0 ;  /* 0x0000006f622e7207 */ /* 0x000fca0000000000 */
[----:B------:R1:W-:Y:S01]  /*151b0*/  STSM.16.M88.4 [R42], R44 ;  /* 0x0000002c2a007844 */ /* 0x0003e20000000200 */
[----:B------:R-:W-:Y:S01]  /*151c0*/  BAR.SYNC.DEFER_BLOCKING 0x1, 0x100 ;  /* 0x0044000000007b1d */ /* 0x000fe20000010000 */
[----:B------:R-:W-:-:S05]  /*151d0*/  UIMAD UR5, UR10, UR8, URZ ;  /* 0x000000080a0572a4 */ /* 0x000fca000f8e023f */
[----:B0-----:R-:W-:Y:S01]  /*151e0*/  @!P2 ST.E desc[UR50][R76.64], R5 ;  /* 0x000000054c00a985 */ /* 0x001fe2000c101932 */
[----:B------:R-:W-:Y:S01]  /*151f0*/  UIMAD.WIDE.U32 UR6, UR42, UR8, URZ ;  /* 0x000000082a0672a5 */ /* 0x000fe2000f8e003f */
[----:B------:R-:W-:Y:S02]  /*15200*/  ULDC.64 UR10, c[0x0][0xaf0] ;  /* 0x0002bc00000a7ab9 */ /* 0x000fe40000000a00 */
[----:B----4-:R0:W-:Y:S04]  /*15210*/  @!P1 ST.E desc[UR50][R78.64], R4 ;  /* 0x000000044e009985 */ /* 0x0101e8000c101932 */
[----:B------:R2:W5:Y:S04]  /*15220*/  LD.E.128 R60, desc[UR50][R32.64] ;  /* 0x00000032203c7980 */ /* 0x000568000c101d00 */
[----:B------:R3:W5:Y:S04]  /*15230*/  LD.E.128 R56, desc[UR50][R30.64] ;  /* 0x000000321e387980 */ /* 0x000768000c101d00 */
[----:B-1----:R1:W5:Y:S01]  /*15240*/  LD.E.128 R44, desc[UR50][R14.64] ;  /* 0x000000320e2c7980 */ /* 0x002362000c101d00 */
[----:B--2---:R-:W2:Y:S01]  /*15250*/  @P3 LDC R33, c[0x0][0xbec] ;  /* 0x0002fb00ff213b82 */ /* 0x004ea20000000800 */
[----:B------:R-:W-:-:S02]  /*15260*/  UIMAD UR5, UR42, UR9, UR5 ;  /* 0x000000092a0572a4 */ /* 0x000fc4000f8e0205 */
[----:B------:R-:W5:Y:S01]  /*15270*/  LD.E.128 R84, desc[UR50][R8.64] ;  /* 0x0000003208547980 */ /* 0x000f62000c101d00 */
[----:B------:R-:W-:-:S03]  /*15280*/  UIMAD UR8, UR12, UR10, URZ ;  /* 0x0000000a0c0872a4 */ /* 0x000fc6000f8e023f */
[----:B------:R4:W5:Y:S01]  /*15290*/  LD.E.128 R80, desc[UR50][R10.64] ;  /* 0x000000320a507980 */ /* 0x000962000c101d00 */
[----:B---3--:R-:W3:Y:S01]  /*152a0*/  @P3 LDC R31, c[0x0][0xbf0] ;  /* 0x0002fc00ff1f3b82 */ /* 0x008ee20000000800 */
[----:B-1----:R-:W-:Y:S02]  /*152b0*/  IMAD R14, R22, 0x20, R220 ;  /* 0x00000020160e7824 */ /* 0x002fe400078e02dc */
[----:B0-----:R0:W5:Y:S02]  /*152c0*/  LD.E.128 R76, desc[UR50][R12.64] ;  /* 0x000000320c4c7980 */ /* 0x001164000c101d00 */
[----:B------:R-:W-:Y:S01]  /*152d0*/  VIADD R14, R14, UR36 ;  /* 0x000000240e0e7c36 */ /* 0x000fe20008000000 */
[----:B------:R-:W-:Y:S01]  /*152e0*/  UIADD3 UR7, UR7, UR5, URZ ;  /* 0x0000000507077290 */ /* 0x000fe2000fffe03f */
[----:B------:R-:W5:Y:S02]  /*152f0*/  LD.E.128 R64, desc[UR50][R38.64] ;  /* 0x0000003226407980 */ /* 0x000f64000c101d00 */
[----:B----4-:R-:W-:Y:S01]  /*15300*/  IMAD.MOV.U32 R11, RZ, RZ, R14 ;  /* 0x000000ffff0b7224 */ /* 0x010fe200078e000e */
[----:B------:R-:W-:Y:S01]  /*15310*/  UIMAD UR5, UR44, UR11, UR8 ;  /* 0x0000000b2c0572a4 */ /* 0x000fe2000f8e0208 */
[----:B------:R-:W5:Y:S04]  /*15320*/  LD.E.128 R48, desc[UR50][R28.64] ;  /* 0x000000321c307980 */ /* 0x000f68000c101d00 */
[----:B------:R-:W5:Y:S01]  /*15330*/  LD.E.128 R72, desc[UR50][R26.64] ;  /* 0x000000321a487980 */ /* 0x000f62000c101d00 */
[----:B--2---:R-:W-:Y:S01]  /*15340*/  @P3 IMAD.HI.U32 R8, R14, R33, RZ ;  /* 0x000000210e083227 */ /* 0x004fe200078e00ff */
[----:B------:R-:W-:Y:S01]  /*15350*/  UIMAD.WIDE.U32 UR6, UR44, UR10, UR6 ;  /* 0x0000000a2c0672a5 */ /* 0x000fe2000f8e0006 */
[----:B------:R-:W-:Y:S01]  /*15360*/  ULDC.64 UR8, c[0x0][0xae0] ;  /* 0x0002b80000087ab9 */ /* 0x000fe20000000a00 */
[----:B------:R-:W5:Y:S02]  /*15370*/  LD.E.128 R68, desc[UR50][R24.64] ;  /* 0x0000003218447980 */ /* 0x000f64000c101d00 */
[----:B---3--:R-:W-:Y:S01]  /*15380*/  @P3 SHF.R.U32.HI R11, RZ, R31, R8 ;  /* 0x0000001fff0b3219 */ /* 0x008fe20000011608 */
[----:B------:R-:W-:Y:S01]  /*15390*/  UIADD3 UR5, UR7, UR5, URZ ;  /* 0x0000000507057290 */ /* 0x000fe2000fffe03f */
[----:B------:R1:W5:Y:S02]  /*153a0*/  LD.E.128 R52, desc[UR50][R20.64] ;  /* 0x0000003214347980 */ /* 0x000364000c101d00 */
[--C-:B------:R-:W-:Y:S01]  /*153b0*/  SHF.R.S32.HI R10, RZ, 0x1f, R11.reuse ;  /* 0x0000001fff0a7819 */ /* 0x100fe2000001140b */
[----:B0-----:R-:W-:Y:S01]  /*153c0*/  IMAD.MOV R12, RZ, RZ, -R11 ;  /* 0x000000ffff0c7224 */ /* 0x001fe200078e0a0b */
[----:B------:R-:W5:Y:S01]  /*153d0*/  LD.E.128 R4, desc[UR50][R6.64] ;  /* 0x0000003206047980 */ /* 0x000f62000c101d00 */
[----:B------:R-:W-:-:S02]  /*153e0*/  IMAD.U32 R9, RZ, RZ, UR7 ;  /* 0x00000007ff097e24 */ /* 0x000fc4000f8e00ff */
[----:B------:R-:W-:Y:S01]  /*153f0*/  IMAD R10, R10, UR8, RZ ;  /* 0x000000080a0a7c24 */ /* 0x000fe2000f8e02ff */
[----:B------:R-:W-:Y:S01]  /*15400*/  @!PT LDS RZ, [RZ] ;  /* 0x00000000fffff984 */ /* 0x000fe20000000800 */
[----:B------:R-:W-:Y:S01]  /*15410*/  @!PT LDS RZ, [RZ] ;  /* 0x00000000fffff984 */ /* 0x000fe20000000800 */
[----:B------:R-:W-:Y:S01]  /*15420*/  @!PT LDS RZ, [RZ] ;  /* 0x00000000fffff984 */ /* 0x000fe20000000800 */
[----:B------:R-:W-:Y:S01]  /*15430*/  @!PT LDS RZ, [RZ] ;  /* 0x00000000fffff984 */ /* 0x000fe20000000800 */
[----:B------:R0:W-:Y:S06]  /*15440*/  MEMBAR.ALL.CTA ;  /* 0x0000000000007992 */ /* 0x0001ec0000008000 */
[----:B0-----:R-:W0:Y:S01]  /*15450*/  FENCE.VIEW.ASYNC.S ;  /* 0x00000000000073c6 */ /* 0x001e220000000000 */
[----:B------:R-:W-:Y:S02]  /*15460*/  IMAD R41, R41, R12, R14 ;  /* 0x0000000c29297224 */ /* 0x000fe400078e020e */
[----:B------:R-:W-:Y:S01]  /*15470*/  IMAD.U32 R8, RZ, RZ, UR6 ;  /* 0x00000006ff087e24 */ /* 0x000fe2000f8e00ff */
[----:B------:R-:W-:Y:S01]  /*15480*/  ULDC.64 UR6, c[0x0][0xad8] ;  /* 0x0002b60000067ab9 */ /* 0x000fe20000000a00 */
[----:B------:R-:W-:-:S02]  /*15490*/  IMAD.U32 R9, RZ, RZ, UR5 ;  /* 0x00000005ff097e24 */ /* 0x000fc4000f8e00ff */
[C---:B------:R-:W-:Y:S01]  /*154a0*/  IMAD R13, R11.reuse, UR9, R10 ;  /* 0x000000090b0d7c24 */ /* 0x040fe2000f8e020a */
[----:B------:R-:W-:Y:S01]  /*154b0*/  SHF.R.S32.HI R10, RZ, 0x1f, R41 ;  /* 0x0000001fff0a7819 */ /* 0x000fe20000011429 */
[----:B------:R-:W-:-:S04]  /*154c0*/  IMAD.WIDE.U32 R8, R11, UR8, R8 ;  /* 0x000000080b087c25 */ /* 0x000fc8000f8e0008 */
[----:B------:R-:W-:Y:S02]  /*154d0*/  IMAD.IADD R9, R9, 0x1, R13 ;  /* 0x0000000109097824 */ /* 0x000fe400078e020d */
[----:B------:R-:W-:Y:S02]  /*154e0*/  IMAD R12, R10, UR6, RZ ;  /* 0x000000060a0c7c24 */ /* 0x000fe4000f8e02ff */
[----:B-1----:R-:W-:Y:S02]  /*154f0*/  VIADD R20, R220, UR36 ;  /* 0x00000024dc147c36 */ /* 0x002fe40008000000 */
[C---:B------:R-:W-:Y:S02]  /*15500*/  IMAD R11, R41.reuse, UR7, R12 ;  /* 0x00000007290b7c24 */ /* 0x040fe4000f8e020c */
[----:B------:R-:W-:Y:S01]  /*15510*/  IMAD.WIDE.U32 R8, R41, UR6, R8 ;  /* 0x0000000629087c25 */ /* 0x000fe2000f8e0008 */
[----:B------:R-:W-:Y:S01]  /*15520*/  ISETP.GE.AND P2, PT, R20, R89, PT ;  /* 0x000000591400720c */ /* 0x000fe20003f46270 */
[----:B------:R-:W-:-:S02]  /*15530*/  ULDC.64 UR6, c[0x0][0xa80] ;  /* 0x0002a00000067ab9 */ /* 0x000fc40000000a00 */
[----:B------:R-:W-:Y:S01]  /*15540*/  IMAD.IADD R9, R9, 0x1, R11 ;  /* 0x0000000109097824 */ /* 0x000fe200078e020b */
[----:B------:R-:W-:Y:S01]  /*15550*/  LEA R14, P3, R8, UR6, 0x1 ;  /* 0x00000006080e7c11 */ /* 0x000fe2000f8608ff */
[----:B------:R-:W-:Y:S02]  /*15560*/  VIADD R37, R37, 0x33420 ;  /* 0x0003342025257836 */ /* 0x000fe40000000000 */
[----:B------:R-:W-:Y:S01]  /*15570*/  VIADD R10, R20, 0x20 ;  /* 0x00000020140a7836 */ /* 0x000fe20000000000 */
[----:B------:R-:W-:Y:S02]  /*15580*/  LEA.HI.X R15, R8, UR7, R9, 0x1, P3 ;  /* 0x00000007080f7c11 */ /* 0x000fe400098f0c09 */
[----:B------:R-:W-:Y:S02]  /*15590*/  PRMT R37, RZ, 0x654, R37 ;  /* 0x00000654ff257816 */ /* 0x000fe40000000025 */
[-C--:B------:R-:W-:Y:S01]  /*155a0*/  ISETP.GE.AND P1, PT, R10, R89.reuse, PT ;  /* 0x000000590a00720c */ /* 0x080fe20003f26270 */
[----:B------:R-:W-:Y:S01]  /*155b0*/  VIADD R10, R20, 0x40 ;  /* 0x00000040140a7836 */ /* 0x000fe20000000000 */
[----:B0-----:R0:W-:Y:S01]  /*155c0*/  SYNCS.ARRIVE.TRANS64.RED.A1T0 RZ, [R37+URZ], RZ ;  /* 0x000000ff25ff79a7 */ /* 0x0011e2000810043f */
[----:B------:R0:W1:Y:S01]  /*155d0*/  SHFL.IDX PT, R12, R14, RZ, 0x181f ;  /* 0x00181fff0e0c7589 */ /* 0x00006200000e0000 */
[----:B------:R-:W-:Y:S03]  /*155e0*/  BSSY B1, `(.L_x_1057) ;  /* 0x0000011000017945 */ /* 0x000fe60003800000 */
[----:B------:R0:W2:Y:S01]  /*155f0*/  SHFL.IDX PT, R13, R15, RZ, 0x181f ;  /* 0x00181fff0f0d7589 */ /* 0x0000a200000e0000 */
[----:B------:R-:W-:Y:S01]  /*15600*/  ISETP.GE.AND P0, PT, R10, R89, PT ;  /* 0x000000590a00720c */ /* 0x000fe20003f06270 */
[----:B------:R-:W-:-:S12]  /*15610*/  @P2 BRA `(.L_x_1058) ;  /* 0x0000000000342947 */ /* 0x000fd80003800000 */
        /* <DEDUP_REMOVED lines=13> */
.L_x_1058:
[----:B------:R-:W-:Y:S05]  /*156f0*/  BSYNC B1 ;  /* 0x0000000000017941 */ /* 0x000fea0003800000 */
.L_x_1057:
[----:B--23--:R2:W3:Y:S01]  /*15700*/  SHFL.IDX PT, R13, R15, 0x1, 0x181f ;  /* 0x00381f000f0d7f89 */ /* 0x00c4e200000e0000 */
[----:B------:R-:W-:Y:S03]  /*15710*/  BSSY B1, `(.L_x_1059) ;  /* 0x0000010000017945 */ /* 0x000fe60003800000 */
[----:B-1----:R2:W1:Y:S01]  /*15720*/  SHFL.IDX PT, R12, R14, 0x1, 0x181f ;  /* 0x00381f000e0c7f89 */ /* 0x00246200000e0000 */
        /* <DEDUP_REMOVED lines=8> */
[-C--:B---3--:R-:W-:Y:S02]  /*157b0*/  @!P4 LEA.HI.X R9, R3, R13.reuse, R34, 0x1, P1 ;  /* 0x0000000d0309c211 */ /* 0x088fe400008f0c22 */
[-C--:B------:R-:W-:Y:S02]  /*157c0*/  @!P5 LEA.HI.X R11, R0, R13.reuse, R35, 0x1, P2 ;  /* 0x0000000d000bd211 */ /* 0x080fe400010f0c23 */
[----:B------:R-:W-:Y:S01]  /*157d0*/  @!P6 LEA.HI.X R13, R17, R13, R36, 0x1, P3 ;  /* 0x0000000d110de211 */ /* 0x000fe200018f0c24 */
[----:B-----5:R4:W-:Y:S04]  /*157e0*/  @!P4 ST.E.128 desc[UR50][R8.64], R60 ;  /* 0x0000003c0800c985 */ /* 0x0209e8000c101d32 */
[----:B------:R4:W-:Y:S04]  /*157f0*/  @!P5 ST.E.128 desc[UR50][R10.64], R68 ;  /* 0x000000440a00d985 */ /* 0x0009e8000c101d32 */
[----:B------:R4:W-:Y:S02]  /*15800*/  @!P6 ST.E.128 desc[UR50][R12.64], R80 ;  /* 0x000000500c00e985 */ /* 0x0009e4000c101d32 */
.L_x_1060:
[----:B------:R-:W-:Y:S05]  /*15810*/  BSYNC B1 ;  /* 0x0000000000017941 */ /* 0x000fea0003800000 */
.L_x_1059:
[----:B---34-:R3:W4:Y:S01]  /*15820*/  SHFL.IDX PT, R13, R15, 0x2, 0x181f ;  /* 0x00581f000f0d7f89 */ /* 0x01872200000e0000 */
        /* <DEDUP_REMOVED lines=13> */
[----:B-----5:R1:W-:Y:S04]  /*15900*/  @!P3 ST.E.128 desc[UR50][R8.64], R56 ;  /* 0x000000380800b985 */ /* 0x0203e8000c101d32 */
[----:B------:R1:W-:Y:S04]  /*15910*/  @!P4 ST.E.128 desc[UR50][R10.64], R52 ;  /* 0x000000340a00c985 */ /* 0x0003e8000c101d32 */
[----:B------:R1:W-:Y:S02]  /*15920*/  @!P5 ST.E.128 desc[UR50][R12.64], R76 ;  /* 0x0000004c0c00d985 */ /* 0x0003e4000c101d32 */
.L_x_1062:
[----:B------:R-:W-:Y:S05]  /*15930*/  BSYNC B1 ;  /* 0x0000000000017941 */ /* 0x000fea0003800000 */
.L_x_1061:
[----:B-1----:R-:W-:Y:S01]  /*15940*/  VIADD R8, R20, 0x60 ;  /* 0x0000006014087836 */ /* 0x002fe20000000000 */
[----:B0-23--:R-:W0:Y:S04]  /*15950*/  SHFL.IDX PT, R15, R15, 0x3, 0x181f ;  /* 0x00781f000f0f7f89 */ /* 0x00de2800000e0000 */
        /* <DEDUP_REMOVED lines=11> */
[----:B-----5:R0:W-:Y:S04]  /*15a10*/  @!P2 ST.E.128 desc[UR50][R8.64], R48 ;  /* 0x000000300800a985 */ /* 0x0201e8000c101d32 */
[----:B------:R0:W-:Y:S08]  /*15a20*/  @!P3 ST.E.128 desc[UR50][R10.64], R44 ;  /* 0x0000002c0a00b985 */ /* 0x0001f0000c101d32 */
[----:B------:R-:W-:Y:S05]  /*15a30*/  @P0 BRA `(.L_x_1063) ;  /* 0x0000000800a40947 */ /* 0x000fea0003800000 */
[----:B0-----:R-:W-:-:S04]  /*15a40*/  LEA R8, P0, R17, R14, 0x1 ;  /* 0x0000000e11087211 */ /* 0x001fc800078008ff */
[----:B------:R-:W-:-:S05]  /*15a50*/  LEA.HI.X R9, R17, R15, R36, 0x1, P0 ;  /* 0x0000000f11097211 */ /* 0x000fca00000f0c24 */
[----:B------:R0:W-:Y:S01]  /*15a60*/  ST.E.128 desc[UR50][R8.64], R4 ;  /* 0x0000000408007985 */ /* 0x0001e2000c101d32 */
[----:B------:R-:W-:Y:S05]  /*15a70*/  BRA `(.L_x_1063) ;  /* 0x0000000800947947 */ /* 0x000fea0003800000 */
.L_x_1056:
[----:B------:R-:W0:Y:S01]  /*15a80*/  LDC R12, c[0x0][0xbe8] ;  /* 0x0002fa00ff0c7b82 */ /* 0x000e220000000800 */
[----:B------:R-:W-:Y:S01]  /*15a90*/  ISETP.GE.AND P0, PT, R224, 0x80, PT ;  /* 0x00000080e000780c */ /* 0x000fe20003f06270 */
[----:B------:R-:W-:Y:S01]  /*15aa0*/  USHF.R.S32.HI UR8, URZ, 0x1f, UR42 ;  /* 0x0000001f3f087899 */ /* 0x000fe2000801142a */
[----:B------:R-:W-:Y:S01]  /*15ab0*/  BSSY B1, `(.L_x_1064) ;  /* 0x000002f000017945 */ /* 0x000fe20003800000 */
[----:B------:R-:W-:Y:S01]  /*15ac0*/  USHF.R.S32.HI UR9, URZ, 0x1f, UR44 ;  /* 0x0000001f3f097899 */ /* 0x000fe2000801142c */
[----:B------:R-:W-:Y:S01]  /*15ad0*/  IMAD R11, R22, 0x20, R220 ;  /* 0x00000020160b7824 */ /* 0x000fe200078e02dc */
[----:B0-----:R-:W-:-:S13]  /*15ae0*/  ISETP.NE.AND P1, PT, R12, 0x1, PT ;  /* 0x000000010c00780c */ /* 0x001fda0003f25270 */
[----:B------:R-:W0:Y:S08]  /*15af0*/  @P1 LDC R13, c[0x0][0xbec] ;  /* 0x0002fb00ff0d1b82 */ /* 0x000e300000000800 */
[----:B------:R-:W1:Y:S01]  /*15b00*/  @P1 LDC R15, c[0x0][0xbf0] ;  /* 0x0002fc00ff0f1b82 */ /* 0x000e620000000800 */
[----:B------:R-:W-:Y:S05]  /*15b10*/  @P0 BRA `(.L_x_1065) ;  /* 0x0000000000a00947 */ /* 0x000fea0003800000 */
[----:B------:R-:W2:Y:S01]  /*15b20*/  S2R R4, SR_TID.X ;  /* 0x0000000000047919 */ /* 0x000ea20000002100 */
[----:B------:R-:W3:Y:S01]  /*15b30*/  LDC R8, c[0x0][0xbe8] ;  /* 0x0002fa00ff087b82 */ /* 0x000ee20000000800 */
[----:B------:R-:W-:Y:S01]  /*15b40*/  IMAD.U32 R6, RZ, RZ, UR36 ;  /* 0x00000024ff067e24 */ /* 0x000fe2000f8e00ff */
[----:B------:R-:W-:Y:S02]  /*15b50*/  ULDC UR5, c[0x0][0xa88] ;  /* 0x0002a20000057ab9 */ /* 0x000fe40000000800 */
[----:B---3--:R-:W-:Y:S02]  /*15b60*/  IMAD R5, R8, UR5, RZ ;  /* 0x0000000508057c24 */ /* 0x008fe4000f8e02ff */
[----:B--2---:R-:W-:-:S04]  /*15b70*/  IADD3 R6, R6, -0x80, R4 ;  /* 0xffffff8006067810 */ /* 0x004fc80007ffe004 */
[----:B------:R-:W-:-:S13]  /*15b80*/  ISETP.GE.AND P0, PT, R6, R5, PT ;  /* 0x000000050600720c */ /* 0x000fda0003f06270 */
[----:B------:R-:W-:Y:S05]  /*15b90*/  @P0 BRA `(.L_x_1065) ;  /* 0x0000000000800947 */ /* 0x000fea0003800000 */
[----:B------:R-:W-:Y:S01]  /*15ba0*/  ISETP.NE.AND P0, PT, R8, 0x1, PT ;  /* 0x000000010800780c */ /* 0x000fe20003f05270 */
[----:B------:R-:W-:Y:S01]  /*15bb0*/  ULDC.64 UR10, c[0x0][0xb90] ;  /* 0x0002e400000a7ab9 */ /* 0x000fe20000000a00 */
[----:B------:R-:W-:Y:S01]  /*15bc0*/  IMAD.MOV.U32 R4, RZ, RZ, R6 ;  /* 0x000000ffff047224 */ /* 0x000fe200078e0006 */
[----:B------:R-:W-:Y:S02]  /*15bd0*/  UIMAD UR5, UR8, UR10, URZ ;  /* 0x0000000a080572a4 */ /* 0x000fe4000f8e023f */
[----:B------:R-:W-:Y:S02]  /*15be0*/  UIMAD.WIDE.U32 UR6, UR42, UR10, URZ ;  /* 0x0000000a2a0672a5 */ /* 0x000fe4000f8e003f */
[----:B------:R-:W-:-:S03]  /*15bf0*/  UIMAD UR5, UR42, UR11, UR5 ;  /* 0x0000000b2a0572a4 */ /* 0x000fc6000f8e0205 */
[----:B------:R-:W-:Y:S01]  /*15c00*/  ULDC.64 UR10, c[0x0][0xb98] ;  /* 0x0002e600000a7ab9 */ /* 0x000fe20000000a00 */
[----:B------:R-:W-:Y:S02]  /*15c10*/  UIADD3 UR7, UR7, UR5, URZ ;  /* 0x0000000507077290 */ /* 0x000fe4000fffe03f */
[----:B------:R-:W2:Y:S01]  /*15c20*/  @P0 LDC R5, c[0x0][0xbec] ;  /* 0x0002fb00ff050b82 */ /* 0x000ea20000000800 */
[----:B------:R-:W-:Y:S02]  /*15c30*/  UIMAD UR5, UR9, UR10, URZ ;  /* 0x0000000a090572a4 */ /* 0x000fe4000f8e023f */
[----:B------:R-:W-:Y:S02]  /*15c40*/  UIMAD.WIDE.U32 UR6, UR44, UR10, UR6 ;  /* 0x0000000a2c0672a5 */ /* 0x000fe4000f8e0006 */
[----:B------:R-:W-:-:S03]  /*15c50*/  UIMAD UR5, UR44, UR11, UR5 ;  /* 0x0000000b2c0572a4 */ /* 0x000fc6000f8e0205 */
[----:B------:R-:W3:Y:S01]  /*15c60*/  @P0 LDC R10, c[0x0][0xbf0] ;  /* 0x0002fc00ff0a0b82 */ /* 0x000ee20000000800 */
[----:B------:R-:W-:Y:S01]  /*15c70*/  ULDC.64 UR10, c[0x0][0xb88] ;  /* 0x0002e200000a7ab9 */ /* 0x000fe20000000a00 */
[----:B--2---:R-:W-:-:S05]  /*15c80*/  @P0 IMAD.HI.U32 R5, R6, R5, RZ ;  /* 0x0000000506050227 */ /* 0x004fca00078e00ff */
[----:B---3--:R-:W-:-:S04]  /*15c90*/  @P0 SHF.R.U32.HI R4, RZ, R10, R5 ;  /* 0x0000000aff040219 */ /* 0x008fc80000011605 */
[--C-:B------:R-:W-:Y:S01]  /*15ca0*/  SHF.R.S32.HI R5, RZ, 0x1f, R4.reuse ;  /* 0x0000001fff057819 */ /* 0x100fe20000011404 */
[----:B------:R-:W-:Y:S01]  /*15cb0*/  IMAD.MOV R7, RZ, RZ, -R4 ;  /* 0x000000ffff077224 */ /* 0x000fe200078e0a04 */
[----:B------:R-:W-:-:S03]  /*15cc0*/  IADD3 R4, P0, R4, UR6, RZ ;  /* 0x0000000604047c10 */ /* 0x000fc6000ff1e0ff */
[----:B------:R-:W-:Y:S02]  /*15cd0*/  IMAD R7, R8, R7, R6 ;  /* 0x0000000708077224 */ /* 0x000fe400078e0206 */
[----:B------:R-:W-:-:S03]  /*15ce0*/  IMAD.U32 R8, RZ, RZ, UR5 ;  /* 0x00000005ff087e24 */ /* 0x000fc6000f8e00ff */
[----:B------:R-:W-:Y:S02]  /*15cf0*/  SHF.R.S32.HI R6, RZ, 0x1f, R7 ;  /* 0x0000001fff067819 */ /* 0x000fe40000011407 */
[----:B------:R-:W-:Y:S01]  /*15d00*/  IADD3.X R5, R5, UR7, R8, P0, !PT ;  /* 0x0000000705057c10 */ /* 0x000fe200087fe408 */
[----:B------:R-:W-:Y:S02]  /*15d10*/  ULDC.64 UR6, c[0x0][0xb50] ;  /* 0x0002d40000067ab9 */ /* 0x000fe40000000a00 */
[----:B------:R-:W-:Y:S02]  /*15d20*/  IMAD R6, R6, UR10, RZ ;  /* 0x0000000a06067c24 */ /* 0x000fe4000f8e02ff */
[----:B------:R-:W-:-:S04]  /*15d30*/  IMAD.WIDE.U32 R4, R7, UR10, R4 ;  /* 0x0000000a07047c25 */ /* 0x000fc8000f8e0004 */
[----:B------:R-:W-:Y:S01]  /*15d40*/  IMAD R9, R7, UR11, R6 ;  /* 0x0000000b07097c24 */ /* 0x000fe2000f8e0206 */
[----:B------:R-:W-:-:S03]  /*15d50*/  LEA R6, P0, R4, UR6, 0x2 ;  /* 0x0000000604067c11 */ /* 0x000fc6000f8010ff */
[----:B------:R-:W-:-:S05]  /*15d60*/  IMAD.IADD R5, R5, 0x1, R9 ;  /* 0x0000000105057824 */ /* 0x000fca00078e0209 */
[----:B------:R-:W-:Y:S01]  /*15d70*/  LEA.HI.X R7, R4, UR7, R5, 0x2, P0 ;  /* 0x0000000704077c11 */ /* 0x000fe200080f1405 */
[----:B------:R-:W-:-:S05]  /*15d80*/  IMAD.MOV.U32 R5, RZ, RZ, -0x800000 ;  /* 0xff800000ff057424 */ /* 0x000fca00078e00ff */
[----:B------:R2:W-:Y:S02]  /*15d90*/  STG.E desc[UR50][R6.64], R5 ;  /* 0x0000000506007986 */ /* 0x0005e4000c101932 */
.L_x_1065:
[----:B------:R-:W-:Y:S05]  /*15da0*/  BSYNC B1 ;  /* 0x0000000000017941 */ /* 0x000fea0003800000 */
.L_x_1064:
[----:B------:R-:W-:Y:S01]  /*15db0*/  ULDC.64 UR10, c[0x0][0xae8] ;  /* 0x0002ba00000a7ab9 */ /* 0x000fe20000000a00 */
[----:B------:R-:W-:Y:S01]  /*15dc0*/  VIADD R8, R11, UR36 ;  /* 0x000000240b087c36 */ /* 0x000fe20008000000 */
[----:B------:R-:W-:Y:S01]  /*15dd0*/  UIMAD UR5, UR8, UR10, URZ ;  /* 0x0000000a080572a4 */ /* 0x000fe2000f8e023f */
[----:B------:R-:W-:Y:S01]  /*15de0*/  VIADD R10, R220, UR36 ;  /* 0x00000024dc0a7c36 */ /* 0x000fe20008000000 */
[----:B------:R-:W-:Y:S01]  /*15df0*/  UIMAD.WIDE.U32 UR6, UR42, UR10, URZ ;  /* 0x0000000a2a0672a5 */ /* 0x000fe2000f8e003f */
[----:B0-----:R-:W-:Y:S01]  /*15e00*/  @P1 IMAD.HI.U32 R4, R8, R13, RZ ;  /* 0x0000000d08041227 */ /* 0x001fe200078e00ff */
[----:B------:R-:W-:Y:S01]  /*15e10*/  UIMAD UR5, UR42, UR11, UR5 ;  /* 0x0000000b2a0572a4 */ /* 0x000fe2000f8e0205 */
[----:B------:R-:W-:Y:S02]  /*15e20*/  BSSY B1, `(.L_x_1066) ;  /* 0x0000034000017945 */ /* 0x000fe40003800000 */
[----:B------:R-:W-:Y:S01]  /*15e30*/  ULDC.64 UR10, c[0x0][0xaf0] ;  /* 0x0002bc00000a7ab9 */ /* 0x000fe20000000a00 */
[----:B------:R-:W-:Y:S01]  /*15e40*/  UIADD3 UR7, UR7, UR5, URZ ;  /* 0x0000000507077290 */ /* 0x000fe2000fffe03f */
[----:B--2---:R-:W-:Y:S01]  /*15e50*/  IMAD.MOV.U32 R7, RZ, RZ, R8 ;  /* 0x000000ffff077224 */ /* 0x004fe200078e0008 */
[----:B------:R-:W-:Y:S01]  /*15e60*/  UIMAD UR5, UR9, UR10, URZ ;  /* 0x0000000a090572a4 */ /* 0x000fe2000f8e023f */
[----:B-1----:R-:W-:Y:S01]  /*15e70*/  @P1 SHF.R.U32.HI R7, RZ, R15, R4 ;  /* 0x0000000fff071219 */ /* 0x002fe20000011604 */
[----:B------:R-:W-:-:S02]  /*15e80*/  UIMAD.WIDE.U32 UR6, UR44, UR10, UR6 ;  /* 0x0000000a2c0672a5 */ /* 0x000fc4000f8e0006 */
[----:B------:R-:W-:Y:S01]  /*15e90*/  UIMAD UR5, UR44, UR11, UR5 ;  /* 0x0000000b2c0572a4 */ /* 0x000fe2000f8e0205 */
[--C-:B------:R-:W-:Y:S01]  /*15ea0*/  SHF.R.S32.HI R4, RZ, 0x1f, R7.reuse ;  /* 0x0000001fff047819 */ /* 0x100fe20000011407 */
[----:B------:R-:W-:Y:S01]  /*15eb0*/  IMAD.MOV R9, RZ, RZ, -R7 ;  /* 0x000000ffff097224 */ /* 0x000fe200078e0a07 */
[----:B------:R-:W-:Y:S01]  /*15ec0*/  ULDC.64 UR8, c[0x0][0xae0] ;  /* 0x0002b80000087ab9 */ /* 0x000fe20000000a00 */
[----:B------:R-:W-:Y:S02]  /*15ed0*/  UIADD3 UR5, UR7, UR5, URZ ;  /* 0x0000000507057290 */ /* 0x000fe4000fffe03f */
[----:B------:R-:W-:Y:S02]  /*15ee0*/  IMAD.U32 R5, RZ, RZ, UR7 ;  /* 0x00000007ff057e24 */ /* 0x000fe4000f8e00ff */
[----:B------:R-:W-:Y:S02]  /*15ef0*/  IMAD R6, R4, UR8, RZ ;  /* 0x0000000804067c24 */ /* 0x000fe4000f8e02ff */
[----:B------:R-:W-:-:S02]  /*15f00*/  IMAD R9, R12, R9, R8 ;  /* 0x000000090c097224 */ /* 0x000fc400078e0208 */
[----:B------:R-:W-:Y:S01]  /*15f10*/  IMAD.U32 R4, RZ, RZ, UR6 ;  /* 0x00000006ff047e24 */ /* 0x000fe2000f8e00ff */
[----:B------:R-:W-:Y:S01]  /*15f20*/  ULDC.64 UR6, c[0x0][0xad8] ;  /* 0x0002b60000067ab9 */ /* 0x000fe20000000a00 */
[----:B------:R-:W-:Y:S01]  /*15f30*/  IMAD.U32 R5, RZ, RZ, UR5 ;  /* 0x00000005ff057e24 */ /* 0x000fe2000f8e00ff */
[----:B------:R-:W-:Y:S01]  /*15f40*/  ULDC UR5, c[0x0][0xa88] ;  /* 0x0002a20000057ab9 */ /* 0x000fe20000000800 */
[C---:B------:R-:W-:Y:S01]  /*15f50*/  IMAD R11, R7.reuse, UR9, R6 ;  /* 0x00000009070b7c24 */ /* 0x040fe2000f8e0206 */
[----:B------:R-:W-:Y:S01]  /*15f60*/  SHF.R.S32.HI R6, RZ, 0x1f, R9 ;  /* 0x0000001fff067819 */ /* 0x000fe20000011409 */
[----:B------:R-:W-:-:S04]  /*15f70*/  IMAD.WIDE.U32 R4, R7, UR8, R4 ;  /* 0x0000000807047c25 */ /* 0x000fc8000f8e0004 */
[----:B------:R-:W-:Y:S02]  /*15f80*/  IMAD.IADD R5, R5, 0x1, R11 ;  /* 0x0000000105057824 */ /* 0x000fe400078e020b */
[----:B------:R-:W-:Y:S02]  /*15f90*/  IMAD R8, R6, UR6, RZ ;  /* 0x0000000606087c24 */ /* 0x000fe4000f8e02ff */
[----:B------:R-:W-:Y:S02]  /*15fa0*/  IMAD R11, R12, UR5, RZ ;  /* 0x000000050c0b7c24 */ /* 0x000fe4000f8e02ff */
[C---:B------:R-:W-:Y:S02]  /*15fb0*/  IMAD R7, R9.reuse, UR7, R8 ;  /* 0x0000000709077c24 */ /* 0x040fe4000f8e0208 */
[----:B------:R-:W-:Y:S01]  /*15fc0*/  IMAD.WIDE.U32 R4, R9, UR6, R4 ;  /* 0x0000000609047c25 */ /* 0x000fe2000f8e0004 */
[----:B------:R-:W-:Y:S01]  /*15fd0*/  ISETP.GE.AND P2, PT, R10, R11, PT ;  /* 0x0000000b0a00720c */ /* 0x000fe20003f46270 */
[----:B------:R-:W-:-:S02]  /*15fe0*/  ULDC.64 UR6, c[0x0][0xa80] ;  /* 0x0002a00000067ab9 */ /* 0x000fc40000000a00 */
[----:B------:R-:W-:Y:S01]  /*15ff0*/  IMAD.IADD R5, R5, 0x1, R7 ;  /* 0x0000000105057824 */ /* 0x000fe200078e0207 */
[----:B------:R-:W-:Y:S01]  /*16000*/  LEA R7, P3, R4, UR6, 0x1 ;  /* 0x0000000604077c11 */ /* 0x000fe2000f8608ff */
[----:B------:R-:W-:-:S03]  /*16010*/  VIADD R6, R10, 0x20 ;  /* 0x000000200a067836 */ /* 0x000fc60000000000 */
[----:B------:R-:W-:Y:S02]  /*16020*/  LEA.HI.X R8, R4, UR7, R5, 0x1, P3 ;  /* 0x0000000704087c11 */ /* 0x000fe400098f0c05 */
[-C--:B------:R-:W-:Y:S01]  /*16030*/  ISETP.GE.AND P1, PT, R6, R11.reuse, PT ;  /* 0x0000000b0600720c */ /* 0x080fe20003f26270 */
[----:B------:R-:W-:Y:S01]  /*16040*/  VIADD R6, R10, 0x40 ;  /* 0x000000400a067836 */ /* 0x000fe20000000000 */
[----:B------:R0:W1:Y:S04]  /*16050*/  SHFL.IDX PT, R4, R7, RZ, 0x181f ;  /* 0x00181fff07047589 */ /* 0x00006800000e0000 */
        /* <DEDUP_REMOVED lines=16> */
.L_x_1067:
[----:B------:R-:W-:Y:S05]  /*16160*/  BSYNC B1 ;  /* 0x0000000000017941 */ /* 0x000fea0003800000 */
.L_x_1066:
        /* <DEDUP_REMOVED lines=14> */
[----:B------:R4:W-:Y:S04]  /*16250*/  @!P4 ST.E.128 desc[UR50][R12.64], RZ ;  /* 0x000000ff0c00c985 */ /* 0x0009e8000c101d32 */
[----:B------:R4:W-:Y:S04]  /*16260*/  @!P5 ST.E.128 desc[UR50][R14.64], RZ ;  /* 0x000000ff0e00d985 */ /* 0x0009e8000c101d32 */
[----:B------:R4:W-:Y:S02]  /*16270*/  @!P6 ST.E.128 desc[UR50][R4.64], RZ ;  /* 0x000000ff0400e985 */ /* 0x0009e4000c101d32 */
.L_x_1069:
[----:B------:R-:W-:Y:S05]  /*16280*/  BSYNC B1 ;  /* 0x0000000000017941 */ /* 0x000fea0003800000 */
.L_x_1068:
        /* <DEDUP_REMOVED lines=17> */
.L_x_1071:
[----:B------:R-:W-:Y:S05]  /*163a0*/  BSYNC B1 ;  /* 0x0000000000017941 */ /* 0x000fea0003800000 */
.L_x_1070:
[----:B------:R-:W-:Y:S01]  /*163b0*/  VIADD R6, R10, 0x60 ;  /* 0x000000600a067836 */ /* 0x000fe20000000000 */
[----:B-1--4-:R1:W4:Y:S04]  /*163c0*/  SHFL.IDX PT, R5, R8, 0x3, 0x181f ;  /* 0x00781f0008057f89 */ /* 0x01232800000e0000 */
[----:B------:R-:W-:Y:S01]  /*163d0*/  ISETP.GE.AND P0, PT, R6, R11, PT ;  /* 0x0000000b0600720c */ /* 0x000fe20003f06270 */
[----:B------:R1:W0:-:S12]  /*163e0*/  SHFL.IDX PT, R4, R7, 0x3, 0x181f ;  /* 0x00781f0007047f89 */ /* 0x00021800000e0000 */
[----:B-1----:R-:W-:Y:S05]  /*163f0*/  @P0 BRA `(.L_x_1063) ;  /* 0x0000000000340947 */ /* 0x002fea0003800000 */
[----:B------:R-:W-:Y:S02]  /*16400*/  ULDC UR5, c[0x0][0xac8] ;  /* 0x0002b20000057ab9 */ /* 0x000fe40000000800 */
[----:B------:R-:W-:Y:S02]  /*16410*/  ISETP.GE.AND P3, PT, R3, UR5, PT ;  /* 0x0000000503007c0c */ /* 0x000fe4000bf66270 */
[----:B------:R-:W-:Y:S02]  /*16420*/  ISETP.GE.AND P4, PT, R0, UR5, PT ;  /* 0x0000000500007c0c */ /* 0x000fe4000bf86270 */
[----:B------:R-:W-:-:S09]  /*16430*/  ISETP.GE.AND P5, PT, R17, UR5, PT ;  /* 0x0000000511007c0c */ /* 0x000fd2000bfa6270 */
[-C--:B0-----:R-:W-:Y:S02]  /*16440*/  @!P3 LEA R6, P0, R3, R4.reuse, 0x1 ;  /* 0x000000040306b211 */ /* 0x081fe400078008ff */
[CC--:B--23--:R-:W-:Y:S02]  /*16450*/  @!P4 LEA R8, P1, R0.reuse, R4.reuse, 0x1 ;  /* 0x000000040008c211 */ /* 0x0ccfe400078208ff */
[----:B------:R-:W-:Y:S02]  /*16460*/  @!P5 LEA R4, P2, R17, R4, 0x1 ;  /* 0x000000041104d211 */ /* 0x000fe400078408ff */
[-C--:B----4-:R-:W-:Y:S02]  /*16470*/  @!P3 LEA.HI.X R7, R3, R5.reuse, R34, 0x1, P0 ;  /* 0x000000050307b211 */ /* 0x090fe400000f0c22 */
[-C--:B------:R-:W-:Y:S02]  /*16480*/  @!P4 LEA.HI.X R9, R0, R5.reuse, R35, 0x1, P1 ;  /* 0x000000050009c211 */ /* 0x080fe400008f0c23 */
[----:B------:R-:W-:Y:S01]  /*16490*/  @!P5 LEA.HI.X R5, R17, R5, R36, 0x1, P2 ;  /* 0x000000051105d211 */ /* 0x000fe200010f0c24 */
[----:B------:R1:W-:Y:S04]  /*164a0*/  @!P3 ST.E.128 desc[UR50][R6.64], RZ ;  /* 0x000000ff0600b985 */ /* 0x0003e8000c101d32 */
[----:B------:R1:W-:Y:S04]  /*164b0*/  @!P4 ST.E.128 desc[UR50][R8.64], RZ ;  /* 0x000000ff0800c985 */ /* 0x0003e8000c101d32 */
[----:B------:R1:W-:Y:S02]  /*164c0*/  @!P5 ST.E.128 desc[UR50][R4.64], RZ ;  /* 0x000000ff0400d985 */ /* 0x0003e4000c101d32 */
.L_x_1063:
[----:B------:R-:W-:Y:S05]  /*164d0*/  BSYNC B0 ;  /* 0x0000000000007941 */ /* 0x000fea0003800000 */
.L_x_1055:
[----:B------:R-:W-:Y:S02]  /*164e0*/  ULDC UR5, c[0x0][0xc38] ;  /* 0x00030e0000057ab9 */ /* 0x000fe40000000800 */
[----:B------:R-:W-:-:S06]  /*164f0*/  UISETP.GE.AND UP0, UPT, UR4, UR5, UPT ;  /* 0x000000050400728c */ /* 0x000fcc000bf06270 */
[----:B------:R-:W-:-:S13]  /*16500*/  PLOP3.LUT P0, PT, PT, PT, UP0, 0x80, 0x0 ;  /* 0x000000000000781c */ /* 0x000fda0003f0f008 */
[----:B------:R-:W-:Y:S05]  /*16510*/  @!P0 BRA `(.L_x_1072) ;  /* 0xfffffea800108947 */ /* 0x000fea000383ffff */
[----:B------:R-:W-:Y:S05]  /*16520*/  EXIT ;  /* 0x000000000000794d */ /* 0x000fea0003800000 */
.L_x_970:
[----:B------:R-:W-:-:S08]  /*16530*/  NOP ;  /* 0x0000000000007918 */ /* 0x000fd00000000000 */
[----:B------:R-:W0:-:S00]  /*16540*/  USETMAXREG.DEALLOC.CTAPOOL 0x18 ;  /* 0x00000018000079c8 */ /* 0x000e0000080e0500 */
[----:B0-----:R-:W-:-:S06]  /*16550*/  LOP3.LUT R0, R0, 0x3, RZ, 0xc0, !PT ;  /* 0x0000000300007812 */ /* 0x001fcc00078ec0ff */
[----:B------:R-:W0:Y:S01]  /*16560*/  S2UR UR6, SR_CTAID.X ;  /* 0x00000000000679c3 */ /* 0x000e220000002500 */
[----:B------:R-:W-:Y:S01]  /*16570*/  LOP3.LUT R16, R16, 0xfffffffb, RZ, 0xc0, !PT ;  /* 0xfffffffb10107812 */ /* 0x000fe200078ec0ff */
[----:B------:R-:W-:Y:S01]  /*16580*/  STL [R1+0x1c], RZ ;  /* 0x00001cff01007387 */ /* 0x000fe20000100800 */
[----:B------:R-:W-:-:S03]  /*16590*/  IMAD.MOV.U32 R19, RZ, RZ, RZ ;  /* 0x000000ffff137224 */ /* 0x000fc600078e00ff */
[----:B------:R-:W1:Y:S02]  /*165a0*/  SHFL.IDX PT, R0, R0, RZ, 0x1f ;  /* 0x00001fff00007589 */ /* 0x000e6400000e0000 */
[----:B-1----:R-:W-:Y:S02]  /*165b0*/  ISETP.NE.AND P0, PT, R0, RZ, PT ;  /* 0x000000ff0000720c */ /* 0x002fe40003f05270 */
[----:B------:R-:W0:Y:S11]  /*165c0*/  LDC R0, c[0x0][0xc38] ;  /* 0x00030e00ff007b82 */ /* 0x000e360000000800 */
[----:B------:R-:W-:Y:S01]  /*165d0*/  @P0 LOP3.LUT R16, R16, 0x4, RZ, 0xfc, !PT ;  /* 0x0000000410100812 */ /* 0x000fe200078efcff */
[----:B------:R-:W-:Y:S06]  /*165e0*/  @P0 BAR.ARV 0x4, 0x180 ;  /* 0x0106000000000b1d */ /* 0x000fec0000002000 */
[----:B0-----:R-:W-:Y:S01]  /*165f0*/  ISETP.LE.AND P0, PT, R0, UR6, PT ;  /* 0x0000000600007c0c */ /* 0x001fe2000bf03270 */
[----:B------:R-:W-:-:S05]  /*16600*/  IMAD.MOV.U32 R0, RZ, RZ, 0x1 ;  /* 0x00000001ff007424 */ /* 0x000fca00078e00ff */
[----:B------:R0:W-:Y:S07]  /*16610*/  STL [R1], R0 ;  /* 0x0000000001007387 */ /* 0x0001ee0000100800 */
[----:B------:R-:W-:Y:S05]  /*16620*/  @P0 BRA `(.L_x_1073) ;  /* 0x0000004000dc0947 */ /* 0x000fea0003800000 */
[----:B------:R-:W1:Y:S01]  /*16630*/  S2R R10, SR_TID.X ;  /* 0x00000000000a7919 */ /* 0x000e620000002100 */
[----:B------:R-:W2:Y:S01]  /*16640*/  S2UR UR5, SR_CgaCtaId ;  /* 0x00000000000579c3 */ /* 0x000ea20000008800 */
[----:B------:R-:W-:Y:S01]  /*16650*/  UMOV UR4, 0x400 ;  /* 0x0000040000047882 */ /* 0x000fe20000000000 */
[----:B------:R-:W-:Y:S01]  /*16660*/  IMAD.MOV.U32 R19, RZ, RZ, RZ ;  /* 0x000000ffff137224 */ /* 0x000fe200078e00ff */
[----:B------:R-:W-:Y:S01]  /*16670*/  ULDC UR43, c[0x0][0xc] ;  /* 0x00000300002b7ab9 */ /* 0x000fe20000000800 */
[----:B------:R-:W-:Y:S02]  /*16680*/  ULOP3.LUT UR39, UR38, 0x1, URZ, 0xfc, !UPT ;  /* 0x0000000126277892 */ /* 0x000fe4000f8efc3f */
[----:B------:R-:W-:Y:S01]  /*16690*/  ULOP3.LUT UR45, UR38, 0x2, URZ, 0xfc, !UPT ;  /* 0x00000002262d7892 */ /* 0x000fe2000f8efc3f */
[----:B------:R-:W-:Y:S01]  /*166a0*/  ULDC.64 UR46, c[0x0][0x198] ;  /* 0x00006600002e7ab9 */ /* 0x000fe20000000a00 */
[----:B--2---:R-:W-:-:S06]  /*166b0*/  ULEA UR4, UR5, UR4, 0x18 ;  /* 0x0000000405047291 */ /* 0x004fcc000f8ec03f */
[----:B------:R-:W-:Y:S01]  /*166c0*/  IMAD.U32 R18, RZ, RZ, UR4 ;  /* 0x00000004ff127e24 */ /* 0x000fe2000f8e00ff */
[----:B-1----:R-:W-:Y:S01]  /*166d0*/  SHF.R.U32.HI R5, RZ, 0x1, R10 ;  /* 0x00000001ff057819 */ /* 0x002fe2000001160a */
[C---:B0-----:R-:W-:Y:S01]  /*166e0*/  IMAD.SHL.U32 R0, R10.reuse, 0x10, RZ ;  /* 0x000000100a007824 */ /* 0x041fe200078e00ff */
[C---:B------:R-:W-:Y:S01]  /*166f0*/  LOP3.LUT R9, R10.reuse, 0x7f, RZ, 0xc0, !PT ;  /* 0x0000007f0a097812 */ /* 0x040fe200078ec0ff */
[C---:B------:R-:W-:Y:S02]  /*16700*/  IMAD.SHL.U32 R3, R10.reuse, 0x2, RZ ;  /* 0x000000020a037824 */ /* 0x040fe400078e00ff */
        /* <DEDUP_REMOVED lines=17> */
[----:B------:R-:W-:Y:S02]  /*16820*/  LOP3.LUT R7, R7, R4, RZ, 0xfc, !PT ;  /* 0x0000000407077212 */ /* 0x000fe400078efcff */
[----:B------:R-:W-:-:S02]  /*16830*/  LOP3.LUT R4, R5, R8, RZ, 0xfc, !PT ;  /* 0x0000000805047212 */ /* 0x000fc400078efcff */
[----:B------:R-:W-:Y:S02]  /*16840*/  LOP3.LUT R3, R6, 0x640, R3, 0xf8, !PT ;  /* 0x0000064006037812 */ /* 0x000fe400078ef803 */
[----:B------:R-:W-:Y:S01]  /*16850*/  LOP3.LUT R0, R0, 0x30, RZ, 0xc0, !PT ;  /* 0x0000003000007812 */ /* 0x000fe200078ec0ff */
[----:B------:R0:W-:Y:S04]  /*16860*/  STL [R1+0xc], R4 ;  /* 0x00000c0401007387 */ /* 0x0001e80000100800 */
[----:B------:R1:W-:Y:S01]  /*16870*/  STL [R1+0x10], R3 ;  /* 0x0000100301007387 */ /* 0x0003e20000100800 */
[----:B0-----:R-:W-:Y:S01]  /*16880*/  IMAD.IADD R4, R18, 0x1, R7 ;  /* 0x0000000112047824 */ /* 0x001fe200078e0207 */
[----:B-1----:R-:W-:-:S04]  /*16890*/  SHF.R.U32.HI R3, RZ, 0x2, R9 ;  /* 0x00000002ff037819 */ /* 0x002fc80000011609 */
[----:B------:R-:W-:Y:S01]  /*168a0*/  STL [R1+0x14], R4 ;  /* 0x0000140401007387 */ /* 0x000fe20000100800 */
[----:B------:R-:W-:Y:S01]  /*168b0*/  LOP3.LUT R2, R3, 0x60, R2, 0xf8, !PT ;  /* 0x0000006003027812 */ /* 0x000fe200078ef802 */
[----:B------:R-:W-:Y:S02]  /*168c0*/  IMAD.U32 R3, RZ, RZ, UR6 ;  /* 0x00000006ff037e24 */ /* 0x000fe4000f8e00ff */
[----:B------:R-:W-:-:S03]  /*168d0*/  IMAD.MOV.U32 R2, RZ, RZ, 0x1 ;  /* 0x00000001ff027424 */ /* 0x000fc600078e00ff */
[----:B------:R-:W-:Y:S04]  /*168e0*/  STL [R1+0x18], R3 ;  /* 0x0000180301007387 */ /* 0x000fe80000100800 */
[----:B------:R-:W-:Y:S04]  /*168f0*/  STL [R1+0x1c], RZ ;  /* 0x00001cff01007387 */ /* 0x000fe80000100800 */
[----:B------:R0:W-:Y:S02]  /*16900*/  STL [R1], R2 ;  /* 0x0000000201007387 */ /* 0x0001e40000100800 */
[----:B0-----:R-:W-:-:S02]  /*16910*/  LOP3.LUT R2, R0, 0x40, RZ, 0xfc, !PT ;  /* 0x0000004000027812 */ /* 0x001fc400078efcff */
[----:B------:R-:W-:-:S07]  /*16920*/  LOP3.LUT R0, R0, 0x80, RZ, 0xfc, !PT ;  /* 0x0000008000007812 */ /* 0x000fce00078efcff */
.L_x_1144:
[----:B--2---:R-:W2:Y:S01]  /*16930*/  LDL R0, [R1+0x18] ;  /* 0x0000180001007983 */ /* 0x004ea20000100800 */
[----:B------:R-:W-:Y:S02]  /*16940*/  ULDC UR8, c[0x0][0xc60] ;  /* 0x0003180000087ab9 */ /* 0x000fe40000000800 */
[----:B------:R-:W-:-:S11]  /*16950*/  UISETP.NE.AND UP0, UPT, UR8, 0x1, UPT ;  /* 0x000000010800788c */ /* 0x000fd6000bf05270 */
[----:B------:R-:W-:Y:S01]  /*16960*/  @UP0 ULDC UR4, c[0x0][0xc64] ;  /* 0x0003190000040ab9 */ /* 0x000fe20000000800 */
[----:B------:R-:W-:Y:S01]  /*16970*/  @UP0 ULDC UR9, c[0x0][0xc68] ;  /* 0x00031a0000090ab9 */ /* 0x000fe20000000800 */
[C---:B--2---:R-:W-:Y:S02]  /*16980*/  R2UR UR7, R0.reuse ;  /* 0x00000000000772ca */ /* 0x044fe400000e0000 */
[----:B------:R-:W-:-:S11]  /*16990*/  R2UR UR6, R0 ;  /* 0x00000000000672ca */ /* 0x000fd600000e0000 */
[----:B------:R-:W-:-:S04]  /*169a0*/  UIMAD.WIDE.U32 UR4, UR7, UR4, URZ ;  /* 0x00000004070472a5 */ /* 0x000fc8000f8e003f */
[----:B------:R-:W-:-:S03]  /*169b0*/  @UP0 USHF.R.U32.HI UR7, URZ, UR9, UR5 ;  /* 0x000000093f070299 */ /* 0x000fc60008011605 */
[----:B------:R-:W-:Y:S02]  /*169c0*/  ULDC UR4, c[0x0][0xc78] ;  /* 0x00031e0000047ab9 */ /* 0x000fe40000000800 */
[----:B------:R-:W-:Y:S02]  /*169d0*/  UISETP.GE.AND UP0, UPT, UR7, UR4, UPT ;  /* 0x000000040700728c */ /* 0x000fe4000bf06270 */
[----:B------:R-:W-:-:S04]  /*169e0*/  UIADD3 UR4, -UR7, URZ, URZ ;  /* 0x0000003f07047290 */ /* 0x000fc8000fffe13f */
[----:B------:R-:W-:Y:S01]  /*169f0*/  PLOP3.LUT P0, PT, PT, PT, UP0, 0x80, 0x0 ;  /* 0x000000000000781c */ /* 0x000fe20003f0f008 */
[----:B------:R-:W-:-:S12]  /*16a00*/  UIMAD UR8, UR8, UR4, UR6 ;  /* 0x00000004080872a4 */ /* 0x000fd8000f8e0206 */
[----:B-1----:R-:W-:Y:S05]  /*16a10*/  @!P0 BRA `(.L_x_1074) ;  /* 0x0000000000208947 */ /* 0x002fea0003800000 */
        /* <DEDUP_REMOVED lines=8> */
.L_x_1074:
[----:B------:R-:W-:Y:S01]  /*16aa0*/  ULDC UR9, c[0x0][0xc54] ;  /* 0x0003150000097ab9 */ /* 0x000fe20000000800 */
[----:B------:R-:W-:Y:S01]  /*16ab0*/  UMOV UR6, UR8 ;  /* 0x0000000800067c82 */ /* 0x000fe20008000000 */
[----:B------:R-:W-:-:S11]  /*16ac0*/  UISETP.NE.AND UP0, UPT, UR9, 0x1, UPT ;  /* 0x000000010900788c */ /* 0x000fd6000bf05270 */
[----:B------:R-:W-:Y:S02]  /*16ad0*/  @UP0 ULDC.64 UR10, c[0x0][0xc58] ;  /* 0x00031600000a0ab9 */ /* 0x000fe40000000a00 */
[----:B------:R-:W-:-:S04]  /*16ae0*/  UIMAD.WIDE.U32 UR4, UR8, UR10, URZ ;  /* 0x0000000a080472a5 */ /* 0x000fc8000f8e003f */
[----:B------:R-:W-:-:S04]  /*16af0*/  @UP0 USHF.R.U32.HI UR6, URZ, UR11, UR5 ;  /* 0x0000000b3f060299 */ /* 0x000fc80008011605 */
[----:B------:R-:W-:-:S12]  /*16b00*/  UIMAD UR4, UR6, UR9, URZ ;  /* 0x00000009060472a4 */ /* 0x000fd8000f8e023f */
.L_x_1075:
[----:B------:R-:W-:Y:S02]  /*16b10*/  UIADD3 UR4, UR8, -UR4, URZ ;  /* 0x8000000408047290 */ /* 0x000fe4000fffe03f */
[----:B------:R-:W-:Y:S01]  /*16b20*/  ULOP3.LUT UR5, URZ, UR6, URZ, 0x33, !UPT ;  /* 0x000000063f057292 */ /* 0x000fe2000f8e333f */
[----:B------:R-:W-:Y:S01]  /*16b30*/  ULDC UR14, c[0x0][0xc48] ;  /* 0x00031200000e7ab9 */ /* 0x000fe20000000800 */
[----:B------:R-:W-:Y:S01]  /*16b40*/  ULDC UR8, c[0x0][0x448] ;  /* 0x0001120000087ab9 */ /* 0x000fe20000000800 */
[----:B------:R-:W-:Y:S01]  /*16b50*/  ULDC UR42, c[0x0][0xc3c] ;  /* 0x00030f00002a7ab9 */ /* 0x000fe20000000800 */
[----:B------:R-:W-:Y:S02]  /*16b60*/  UISETP.NE.AND UP2, UPT, UR14, 0x1, UPT ;  /* 0x000000010e00788c */ /* 0x000fe4000bf45270 */
[----:B------:R-:W-:Y:S02]  /*16b70*/  UISETP.NE.AND UP1, UPT, UR8, 0x1, UPT ;  /* 0x000000010800788c */ /* 0x000fe4000bf25270 */
[----:B------:R-:W-:Y:S01]  /*16b80*/  UIADD3 UR42, UR5, UR42, URZ ;  /* 0x0000002a052a7290 */ /* 0x000fe2000fffe03f */
[----:B------:R-:W-:Y:S01]  /*16b90*/  ULDC.64 UR10, c[0x0][0x418] ;  /* 0x00010600000a7ab9 */ /* 0x000fe20000000a00 */
[----:B------:R-:W-:Y:S01]  /*16ba0*/  ULDC UR13, c[0x0][0xc54] ;  /* 0x00031500000d7ab9 */ /* 0x000fe20000000800 */
[----:B------:R-:W-:-:S02]  /*16bb0*/  UISETP.NE.U32.AND UP0, UPT, UR10, URZ, UPT ;  /* 0x0000003f0a00728c */ /* 0x000fc4000bf05070 */
[----:B------:R-:W-:Y:S02]  /*16bc0*/  UIMAD UR13, UR7, UR13, UR4 ;  /* 0x0000000d070d72a4 */ /* 0x000fe4000f8e0204 */
[----:B------:R-:W-:Y:S01]  /*16bd0*/  USHF.L.U32 UR42, UR42, 0x7, URZ ;  /* 0x000000072a2a7899 */ /* 0x000fe2000800063f */
[----:B------:R-:W-:Y:S01]  /*16be0*/  ULDC.64 UR4, c[0x0][0x9e0] ;  /* 0x0002780000047ab9 */ /* 0x000fe20000000a00 */
[----:B------:R-:W-:Y:S02]  /*16bf0*/  UISETP.NE.AND.EX UP0, UPT, UR11, URZ, UPT, UP0 ;  /* 0x0000003f0b00728c */ /* 0x000fe4000bf05300 */
[----:B------:R-:W-:Y:S02]  /*16c00*/  UISETP.GE.AND UP3, UPT, UR5, 0x1, UPT ;  /* 0x000000010500788c */ /* 0x000fe4000bf66270 */
[----:B------:R-:W-:Y:S01]  /*16c10*/  UIADD3 UR12, UR42, 0x7f, URZ ;  /* 0x0000007f2a0c7890 */ /* 0x000fe2000fffe03f */
[----:B------:R-:W-:Y:S01]  /*16c20*/  ULDC UR10, c[0x0][0x424] ;  /* 0x00010900000a7ab9 */ /* 0x000fe20000000800 */
[----:B------:R-:W-:Y:S01]  /*16c30*/  ULDC UR6, c[0x0][0x288] ;  /* 0x0000a20000067ab9 */ /* 0x000fe20000000800 */
[----:B------:R-:W-:Y:S01]  /*16c40*/  @UP2 ULDC UR8, c[0x0][0xc4c] ;  /* 0x0003130000082ab9 */ /* 0x000fe20000000800 */
[----:B------:R-:W-:Y:S01]  /*16c50*/  @UP1 ULDC UR11, c[0x0][0x44c] ;  /* 0x00011300000b1ab9 */ /* 0x000fe20000000800 */
[----:B------:R-:W-:Y:S01]  /*16c60*/  USEL UR15, UR10, 0x1, UP0 ;  /* 0x000000010a0f7887 */ /* 0x000fe20008000000 */
[----:B------:R-:W-:Y:S01]  /*16c70*/  PLOP3.LUT P1, PT, PT, PT, UP3, 0x80, 0x0 ;  /* 0x000000000000781c */ /* 0x000fe20003f2f038 */
[----:B------:R-:W-:-:S02]  /*16c80*/  UIADD3 UR16, -UR6, 0x1, URZ ;  /* 0x0000000106107890 */ /* 0x000fc4000fffe13f */
[----:B------:R-:W-:Y:S02]  /*16c90*/  UIMAD.WIDE.U32 UR8, UR13, UR8, URZ ;  /* 0x000000080d0872a5 */ /* 0x000fe4000f8e003f */
[----:B------:R-:W-:Y:S01]  /*16ca0*/  UIMAD.WIDE.U32 UR10, UR12, UR11, URZ ;  /* 0x0000000b0c0a72a5 */ /* 0x000fe2000f8e003f */
[----:B------:R-:W-:Y:S01]  /*16cb0*/  ULDC UR7, c[0x0][0x2f0] ;  /* 0x0000bc0000077ab9 */ /* 0x000fe20000000800 */
[----:B------:R-:W-:Y:S01]  /*16cc0*/  @UP2 ULDC UR17, c[0x0][0xc50] ;  /* 0x0003140000112ab9 */ /* 0x000fe20000000800 */
[----:B------:R-:W-:Y:S01]  /*16cd0*/  @UP1 ULDC UR18, c[0x0][0x450] ;  /* 0x0001140000121ab9 */ /* 0x000fe20000000800 */
[----:B------:R-:W-:Y:S01]  /*16ce0*/  UMOV UR44, UR13 ;  /* 0x0000000d002c7c82 */ /* 0x000fe20008000000 */
[----:B------:R-:W-:Y:S02]  /*16cf0*/  UIMAD UR16, UR15, UR7, UR16 ;  /* 0x000000070f1072a4 */ /* 0x000fe4000f8e0210 */
[----:B------:R-:W-:Y:S02]  /*16d00*/  @UP2 USHF.R.U32.HI UR44, URZ, UR17, UR9 ;  /* 0x000000113f2c2299 */ /* 0x000fe40008011609 */
[----:B------:R-:W-:-:S02]  /*16d10*/  @UP1 USHF.R.U32.HI UR12, URZ, UR18, UR11 ;  /* 0x000000123f0c1299 */ /* 0x000fc4000801160b */
[----:B------:R-:W-:Y:S02]  /*16d20*/  UIADD3 UR36, -UR44, URZ, URZ ;  /* 0x0000003f2c247290 */ /* 0x000fe4000fffe13f */
[----:B------:R-:W-:Y:S02]  /*16d30*/  UIADD3 UR12, UR16, UR12, URZ ;  /* 0x0000000c100c7290 */ /* 0x000fe4000fffe03f */
[----:B------:R-:W-:Y:S02]  /*16d40*/  UIMAD UR36, UR14, UR36, UR13 ;  /* 0x000000240e2472a4 */ /* 0x000fe4000f8e020d */
[----:B------:R-:W-:Y:S01]  /*16d50*/  UIADD3 UR4, UR12, UR4, URZ ;  /* 0x000000040c047290 */ /* 0x000fe2000fffe03f */
[----:B------:R-:W-:Y:S11]  /*16d60*/  @!P1 BRA `(.L_x_1076) ;  /* 0x0000000000449947 */ /* 0x000ff60003800000 */
        /* <DEDUP_REMOVED lines=10> */
.L_x_1077:
[----:B------:R-:W-:-:S11]  /*16e10*/  UISETP.NE.AND UP0, UPT, UR5, 0x1, UPT ;  /* 0x000000010500788c */ /* 0x000fd6000bf05270 */
[----:B------:R-:W-:Y:S02]  /*16e20*/  @UP0 ULDC.64 UR12, c[0x0][0x9e8] ;  /* 0x00027a00000c0ab9 */ /* 0x000fe40000000a00 */
[----:B------:R-:W-:-:S04]  /*16e30*/  UIMAD.WIDE.U32 UR8, UR10, UR12, URZ ;  /* 0x0000000c0a0872a5 */ /* 0x000fc8000f8e003f */
[----:B------:R-:W-:-:S12]  /*16e40*/  @UP0 USHF.R.U32.HI UR10, URZ, UR13, UR9 ;  /* 0x0000000d3f0a0299 */ /* 0x000fd80008011609 */
.L_x_1078:
[----:B------:R-:W-:-:S04]  /*16e50*/  UIMAD UR10, UR10, UR5, UR5 ;  /* 0x000000050a0a72a4 */ /* 0x000fc8000f8e0205 */
[----:B------:R-:W-:-:S04]  /*16e60*/  UISETP.LT.AND UP0, UPT, UR4, UR10, UPT ;  /* 0x0000000a0400728c */ /* 0x000fc8000bf01270 */
[----:B------:R-:W-:-:S12]  /*16e70*/  USEL UR4, UR4, UR10, UP0 ;  /* 0x0000000a04047287 */ /* 0x000fd80008000000 */
.L_x_1076:
[----:B------:R-:W-:Y:S02]  /*16e80*/  UIMAD UR8, UR15, UR7, 0x9f ;  /* 0x0000009f0f0874a4 */ /* 0x000fe4000f8e0207 */
[----:B------:R-:W-:Y:S02]  /*16e90*/  UIADD3 UR10, UR4, 0x9f, URZ ;  /* 0x0000009f040a7890 */ /* 0x000fe4000fffe03f */
[----:B------:R-:W-:Y:S02]  /*16ea0*/  UIMAD.WIDE UR8, UR8, 0x66666667, URZ ;  /* 0x66666667080878a5 */ /* 0x000fe4000f8e023f */
[----:B------:R-:W-:Y:S01]  /*16eb0*/  UIMAD.WIDE UR10, UR10, 0x66666667, URZ ;  /* 0x666666670a0a78a5 */ /* 0x000fe2000f8e023f */
[----:B------:R-:W-:Y:S01]  /*16ec0*/  @UP1 ULDC UR12, c[0x0][0x44c] ;  /* 0x00011300000c1ab9 */ /* 0x000fe20000000800 */
[----:B------:R-:W-:Y:S02]  /*16ed0*/  UIMAD UR7, UR15, UR7, -UR6 ;  /* 0x000000070f0772a4 */ /* 0x000fe4000f8e0a06 */
[----:B------:R-:W-:-:S02]  /*16ee0*/  UIMAD.WIDE.U32 UR12, UR42, UR12, URZ ;  /* 0x0000000c2a0c72a5 */ /* 0x000fc4000f8e003f */
[----:B------:R-:W-:Y:S02]  /*16ef0*/  USHF.R.U32.HI UR6, URZ, 0x1f, UR9 ;  /* 0x0000001f3f067899 */ /* 0x000fe40008011609 */
[----:B------:R-:W-:Y:S01]  /*16f00*/  USHF.R.U32.HI UR4, URZ, 0x1f, UR11 ;  /* 0x0000001f3f047899 */ /* 0x000fe2000801160b */
[----:B------:R-:W-:Y:S01]  /*16f10*/  @UP1 ULDC UR16, c[0x0][0x450] ;  /* 0x0001140000101ab9 */ /* 0x000fe20000000800 */
[----:B------:R-:W-:Y:S01]  /*16f20*/  UMOV UR14, UR42 ;  /* 0x0000002a000e7c82 */ /* 0x000fe20008000000 */
[----:B------:R-:W-:Y:S02]  /*16f30*/  @UP1 USHF.R.U32.HI UR14, URZ, UR16, UR13 ;  /* 0x000000103f0e1299 */ /* 0x000fe4000801160d */
[----:B------:R-:W-:Y:S02]  /*16f40*/  ULEA.HI.SX32 UR9, UR9, UR6, 0x1a ;  /* 0x0000000609097291 */ /* 0x000fe4000f8fd23f */
[----:B------:R-:W-:Y:S02]  /*16f50*/  ULEA.HI.SX32 UR4, UR11, UR4, 0x1a ;  /* 0x000000040b047291 */ /* 0x000fe4000f8fd23f */
[----:B------:R-:W-:-:S02]  /*16f60*/  UIADD3 UR6, UR7, UR14, URZ ;  /* 0x0000000e07067290 */ /* 0x000fc4000fffe03f */
[----:B------:R-:W-:Y:S01]  /*16f70*/  UISETP.LT.AND UP0, UPT, UR9, UR4, UPT ;  /* 0x000000040900728c */ /* 0x000fe2000bf01270 */
[----:B------:R-:W-:Y:S02]  /*16f80*/  ULDC UR8, c[0x0][0x9dc] ;  /* 0x0002770000087ab9 */ /* 0x000fe40000000800 */
[----:B------:R-:W-:Y:S02]  /*16f90*/  UIADD3 UR8, UR6, -UR8, URZ ;  /* 0x8000000806087290 */ /* 0x000fe4000fffe03f */
[----:B------:R-:W-:Y:S01]  /*16fa0*/  USEL UR41, UR9, UR4, UP0 ;  /* 0x0000000409297287 */ /* 0x000fe20008000000 */
[----:B------:R-:W-:Y:S11]  /*16fb0*/  @!P1 BRA `(.L_x_1079) ;  /* 0x0000000000489947 */ /* 0x000ff60003800000 */
[----:B------:R-:W-:Y:S02]  /*16fc0*/  UMOV UR4, UR6 ;  /* 0x0000000600047c82 */ /* 0x000fe40008000000 */
        /* <DEDUP_REMOVED lines=10> */
.L_x_1080:
[----:B------:R-:W-:-:S11]  /*17070*/  UISETP.NE.AND UP0, UPT, UR5, 0x1, UPT ;  /* 0x000000010500788c */ /* 0x000fd6000bf05270 */
[----:B------:R-:W-:Y:S02]  /*17080*/  @UP0 ULDC.64 UR10, c[0x0][0x9e8] ;  /* 0x00027a00000a0ab9 */ /* 0x000fe40000000a00 */
[----:B------:R-:W-:-:S04]  /*17090*/  UIMAD.WIDE.U32 UR6, UR4, UR10, URZ ;  /* 0x0000000a040672a5 */ /* 0x000fc8000f8e003f */
[----:B------:R-:W-:-:S12]  /*170a0*/  @UP0 USHF.R.U32.HI UR4, URZ, UR11, UR7 ;  /* 0x0000000b3f040299 */ /* 0x000fd80008011607 */
.L_x_1081:
[----:B------:R-:W-:-:S04]  /*170b0*/  UIMAD UR4, UR4, UR5, URZ ;  /* 0x00000005040472a4 */ /* 0x000fc8000f8e023f */
[----:B------:R-:W-:-:S04]  /*170c0*/  UISETP.LT.AND UP0, UPT, UR8, UR4, UPT ;  /* 0x000000040800728c */ /* 0x000fc8000bf01270 */
[----:B------:R-:W-:-:S12]  /*170d0*/  USEL UR8, UR8, UR4, !UP0 ;  /* 0x0000000408087287 */ /* 0x000fd8000c000000 */
.L_x_1079:
[----:B------:R-:W-:Y:S01]  /*170e0*/  UIMAD.WIDE UR4, UR8, 0x66666667, URZ ;  /* 0x66666667080478a5 */ /* 0x000fe2000f8e023f */
[----:B------:R-:W-:Y:S03]  /*170f0*/  BSSY B7, `(.L_x_1082) ;  /* 0x0000372000077945 */ /* 0x000fe60003800000 */
[----:B------:R-:W-:-:S04]  /*17100*/  USHF.R.U32.HI UR4, URZ, 0x1f, UR5 ;  /* 0x0000001f3f047899 */ /* 0x000fc80008011605 */
[----:B------:R-:W-:-:S04]  /*17110*/  ULEA.HI.SX32 UR4, UR5, UR4, 0x1a ;  /* 0x0000000405047291 */ /* 0x000fc8000f8fd23f */
[----:B------:R-:W-:-:S04]  /*17120*/  UISETP.LT.AND UP0, UPT, URZ, UR4, UPT ;  /* 0x000000043f00728c */ /* 0x000fc8000bf01270 */
[----:B------:R-:W-:-:S04]  /*17130*/  USEL UR40, URZ, UR4, !UP0 ;  /* 0x000000043f287287 */ /* 0x000fc8000c000000 */
[----:B------:R-:W-:-:S06]  /*17140*/  UISETP.GT.AND UP0, UPT, UR41, UR40, UPT ;  /* 0x000000282900728c */ /* 0x000fcc000bf04270 */
[----:B------:R-:W-:-:S13]  /*17150*/  PLOP3.LUT P0, PT, PT, PT, UP0, 0x80, 0x0 ;  /* 0x000000000000781c */ /* 0x000fda0003f0f008 */
[----:B------:R-:W-:Y:S05]  /*17160*/  @P0 BRA `(.L_x_1083) ;  /* 0x0000000000480947 */ /* 0x000fea0003800000 */
[----:B------:R-:W0:Y:S02]  /*17170*/  S2R R0, SR_TID.X ;  /* 0x0000000000007919 */ /* 0x000e240000002100 */
[----:B0-----:R-:W-:-:S04]  /*17180*/  LOP3.LUT R0, R0, 0x7f, RZ, 0xc0, !PT ;  /* 0x0000007f00007812 */ /* 0x001fc800078ec0ff */
[----:B------:R-:W-:-:S13]  /*17190*/  ISETP.NE.AND P0, PT, R0, RZ, PT ;  /* 0x000000ff0000720c */ /* 0x000fda0003f05270 */
[----:B------:R-:W-:Y:S05]  /*171a0*/  @P0 BRA `(.L_x_1084) ;  /* 0x0000003400980947 */ /* 0x000fea0003800000 */
[----:B------:R-:W0:Y:S01]  /*171b0*/  S2R R3, SR_LANEID ;  /* 0x0000000000037919 */ /* 0x000e220000000000 */
[----:B------:R-:W-:Y:S02]  /*171c0*/  VOTEU.ANY UR4, UPT, PT ;  /* 0x0000000000047886 */ /* 0x000fe400038e0100 */
[----:B------:R-:W0:Y:S08]  /*171d0*/  FLO.U32 R0, UR4 ;  /* 0x0000000400007d00 */ /* 0x000e3000080e0000 */
[----:B------:R-:W1:Y:S01]  /*171e0*/  POPC R5, UR4 ;  /* 0x0000000400057d09 */ /* 0x000e620008000000 */
[----:B0-----:R-:W-:-:S02]  /*171f0*/  ISETP.EQ.U32.AND P1, PT, R0, R3, PT ;  /* 0x000000030000720c */ /* 0x001fc40003f22070 */
[----:B------:R-:W1:Y:S11]  /*17200*/  LDC.64 R2, c[0x0][0xc80] ;  /* 0x00032000ff027b82 */ /* 0x000e760000000a00 */
[----:B-1----:R-:W2:Y:S01]  /*17210*/  @P1 ATOMG.E.ADD.STRONG.GPU PT, R3, desc[UR50][R2.64], R5 ;  /* 0x00000005020319a8 */ /* 0x002ea200081ee1f2 */
[----:B------:R-:W0:Y:S02]  /*17220*/  S2R R4, SR_LTMASK ;  /* 0x0000000000047919 */ /* 0x000e240000003900 */
[----:B0-----:R-:W-:-:S04]  /*17230*/  LOP3.LUT R4, R4, UR4, RZ, 0xc0, !PT ;  /* 0x0000000404047c12 */ /* 0x001fc8000f8ec0ff */
[----:B------:R-:W0:Y:S01]  /*17240*/  POPC R7, R4 ;  /* 0x0000000400077309 */ /* 0x000e220000000000 */
[----:B--2---:R-:W0:Y:S02]  /*17250*/  SHFL.IDX PT, R0, R3, R0, 0x1f ;  /* 0x00001f0003007589 */ /* 0x004e2400000e0000 */
[----:B0-----:R-:W-:-:S05]  /*17260*/  IADD3 R0, R0, UR43, R7 ;  /* 0x0000002b00007c10 */ /* 0x001fca000fffe007 */
[----:B------:R0:W-:Y:S01]  /*17270*/  STL [R1+0x18], R0 ;  /* 0x0000180001007387 */ /* 0x0001e20000100800 */
[----:B------:R-:W-:Y:S05]  /*17280*/  BRA `(.L_x_1084) ;  /* 0x0000003400607947 */ /* 0x000fea0003800000 */
.L_x_1083:
[----:B------:R-:W-:Y:S01]  /*17290*/  VIADD R0, R18, 0x24200 ;  /* 0x0002420012007836 */ /* 0x000fe20000000000 */
[----:B------:R-:W-:Y:S04]  /*172a0*/  BSSY B6, `(.L_x_1085) ;  /* 0x0000013000067945 */ /* 0x000fe80003800000 */
        /* <DEDUP_REMOVED lines=18> */
.L_x_1086:
[----:B------:R-:W-:Y:S05]  /*173d0*/  BSYNC B6 ;  /* 0x0000000000067941 */ /* 0x000fea0003800000 */
.L_x_1085:
[----:B------:R-:W-:Y:S01]  /*173e0*/  VIADD R0, R18, 0xf200 ;  /* 0x0000f20012007836 */ /* 0x000fe20000000000 */
[----:B------:R-:W-:Y:S01]  /*173f0*/  LOP3.LUT R16, R16, 0xfffffffe, RZ, 0xc0, !PT ;  /* 0xfffffffe10107812 */ /* 0x000fe200078ec0ff */
[----:B------:R-:W-:Y:S03]  /*17400*/  BSSY B6, `(.L_x_1087) ;  /* 0x0000014000067945 */ /* 0x000fe60003800000 */
        /* <DEDUP_REMOVED lines=19> */
.L_x_1088:
[----:B------:R-:W-:Y:S05]  /*17540*/  BSYNC B6 ;  /* 0x0000000000067941 */ /* 0x000fea0003800000 */
.L_x_1087:
        /* <DEDUP_REMOVED lines=20> */
.L_x_1090:
[----:B------:R-:W-:Y:S05]  /*17690*/  BSYNC B6 ;  /* 0x0000000000067941 */ /* 0x000fea0003800000 */
.L_x_1089:
[----:B------:R-:W-:Y:S01]  /*176a0*/  LOP3.LUT P6, RZ, R16, 0x1, RZ, 0xc0, !PT ;  /* 0x0000000110ff7812 */ /* 0x000fe200078cc0ff */
[----:B------:R-:W-:-:S12]  /*176b0*/  BSSY B6, `(.L_x_1091) ;  /* 0x0000012000067945 */ /* 0x000fd80003800000 */
        /* <DEDUP_REMOVED lines=17> */
.L_x_1092:
[----:B------:R-:W-:Y:S05]  /*177d0*/  BSYNC B6 ;  /* 0x0000000000067941 */ /* 0x000fea0003800000 */
.L_x_1091:
        /* <DEDUP_REMOVED lines=20> */
[----:B------:R0:W-:Y:S01]  /*17920*/  STL [R1+0x4], R8 ;  /* 0x0000040801007387 */ /* 0x0001e20000100800 */
[----:B------:R-:W-:-:S03]  /*17930*/  SEL R17, R8, RZ, !P1 ;  /* 0x000000ff08117207 */ /* 0x000fc60004800000 */
[----:B------:R0:W-:Y:S01]  /*17940*/  STL [R1+0x8], R9 ;  /* 0x0000080901007387 */ /* 0x0001e20000100800 */
[----:B------:R-:W-:Y:S05]  /*17950*/  BRA.DIV UR4, `(.L_x_1093) ;  /* 0x0000003604ec7947 */ /* 0x000fea000b800000 */
[----:B------:R1:W2:Y:S02]  /*17960*/  SHFL.IDX PT, R14, R0, RZ, 0x1f ;  /* 0x00001fff000e7589 */ /* 0x0002a400000e0000 */
.L_x_1163:
[----:B--2---:R-:W-:Y:S02]  /*17970*/  ISETP.NE.AND P0, PT, R14, RZ, PT ;  /* 0x000000ff0e00720c */ /* 0x004fe40003f05270 */
[----:B------:R-:W-:Y:S02]  /*17980*/  PLOP3.LUT P2, PT, PT, PT, PT, 0x8, 0x0 ;  /* 0x000000000000781c */ /* 0x000fe40003f4e170 */
[----:B------:R-:W-:-:S11]  /*17990*/  LOP3.LUT R16, R16, 0xfffffffd, RZ, 0xc0, !PT ;  /* 0xfffffffd10107812 */ /* 0x000fd600078ec0ff */
[----:B------:R-:W-:Y:S01]  /*179a0*/  @P2 LOP3.LUT R16, R16, 0x2, RZ, 0xfc, !PT ;  /* 0x0000000210102812 */ /* 0x000fe200078efcff */
[----:B------:R-:W-:Y:S06]  /*179b0*/  @P0 BRA `(.L_x_1094) ;  /* 0x0000000400b80947 */ /* 0x000fec0003800000 */
[----:B------:R-:W-:-:S06]  /*179c0*/  UIADD3 UR4, UR41, -0x1, URZ ;  /* 0xffffffff29047890 */ /* 0x000fcc000fffe03f */
[----:B-1----:R-:W-:Y:S01]  /*179d0*/  IMAD.U32 R0, RZ, RZ, UR4 ;  /* 0x00000004ff007e24 */ /* 0x002fe2000f8e00ff */
[----:B------:R-:W-:-:S03]  /*179e0*/  UMOV UR4, 0xffffffff ;  /* 0xffffffff00047882 */ /* 0x000fc60000000000 */
[----:B------:R-:W-:Y:S05]  /*179f0*/  BRA.DIV UR4, `(.L_x_1095) ;  /* 0x0000003604e47947 */ /* 0x000fea000b800000 */
[----:B------:R-:W-:-:S13]  /*17a00*/  ELECT P6, URZ, PT ;  /* 0x00000000003f782f */ /* 0x000fda00038c0000 */
.L_x_1166:
        /* <DEDUP_REMOVED lines=20> */
.L_x_1096:
[----:B-1----:R-:W2:Y:S01]  /*17b50*/  LDL R2, [R1] ;  /* 0x0000000001027983 */ /* 0x002ea20000100800 */
[----:B------:R-:W-:Y:S01]  /*17b60*/  IMAD R4, R19, 0x8, R18 ;  /* 0x0000000813047824 */ /* 0x000fe200078e0212 */
[----:B0-----:R-:W0:Y:S02]  /*17b70*/  S2R R8, SR_TID.X ;  /* 0x0000000000087919 */ /* 0x001e240000002100 */
[----:B0-----:R-:W-:-:S04]  /*17b80*/  LOP3.LUT R8, R8, 0x7f, RZ, 0xc0, !PT ;  /* 0x0000007f08087812 */ /* 0x001fc800078ec0ff */
[----:B------:R-:W-:Y:S02]  /*17b90*/  ISETP.NE.AND P0, PT, R8, RZ, PT ;  /* 0x000000ff0800720c */ /* 0x000fe40003f05270 */
[----:B--2---:R-:W-:-:S04]  /*17ba0*/  SHF.L.U32 R3, R2, 0x1f, RZ ;  /* 0x0000001f02037819 */ /* 0x004fc800000006ff */
[----:B------:R-:W0:Y:S02]  /*17bb0*/  SYNCS.PHASECHK.TRANS64.TRYWAIT P1, [R4+URZ+0x33480], R3 ;  /* 0x03348003040075a7 */ /* 0x000e24000802017f */
[----:B0-----:R-:W-:Y:S05]  /*17bc0*/  @!P1 BRA `(.L_x_1097) ;  /* 0x0000003400909947 */ /* 0x001fea0003800000 */
.L_x_1167:
        /* <DEDUP_REMOVED lines=8> */
.L_x_1098:
[----:B------:R-:W-:Y:S01]  /*17c50*/  IMAD R2, R19, 0x7800, R18 ;  /* 0x0000780013027824 */ /* 0x000fe200078e0212 */
[----:B------:R-:W-:Y:S01]  /*17c60*/  R2UR UR33, R4 ;  /* 0x00000000042172ca */ /* 0x000fe200000e0000 */
[----:B------:R-:W-:Y:S01]  /*17c70*/  IMAD R0, R0, 0xa0, RZ ;  /* 0x000000a000007824 */ /* 0x000fe200078e02ff */
[----:B-----5:R-:W-:Y:S01]  /*17c80*/  R2UR UR37, R17 ;  /* 0x00000000112572ca */ /* 0x020fe200000e0000 */
[----:B------:R-:W-:Y:S01]  /*17c90*/  UIADD3 UR4, UP0, UR46, 0x470, URZ ;  /* 0x000004702e047890 */ /* 0x000fe2000ff1e03f */
[----:B------:R-:W-:Y:S01]  /*17ca0*/  R2UR UR8, R2 ;  /* 0x00000000020872ca */ /* 0x000fe200000e0000 */
[----:B------:R-:W-:Y:S01]  /*17cb0*/  UMOV UR6, 0x0 ;  /* 0x0000000000067882 */ /* 0x000fe20000000000 */
[----:B------:R-:W-:Y:S01]  /*17cc0*/  R2UR UR35, R0 ;  /* 0x00000000002372ca */ /* 0x000fe200000e0000 */
[----:B------:R-:W-:Y:S01]  /*17cd0*/  UIADD3.X UR5, URZ, UR47, URZ, UP0, !UPT ;  /* 0x0000002f3f057290 */ /* 0x000fe200087fe43f */
[----:B------:R-:W-:Y:S01]  /*17ce0*/  UMOV UR7, 0x14f00000 ;  /* 0x14f0000000077882 */ /* 0x000fe20000000000 */
[----:B------:R-:W-:Y:S01]  /*17cf0*/  UMOV UR34, URZ ;  /* 0x0000003f00227c82 */ /* 0x000fe20008000000 */
[----:B------:R-:W-:Y:S01]  /*17d00*/  UMOV UR18, 0x40 ;  /* 0x0000004000127882 */ /* 0x000fe20000000000 */
[----:B------:R-:W-:-:S02]  /*17d10*/  UMOV UR20, UR36 ;  /* 0x0000002400147c82 */ /* 0x000fc40008000000 */
[----:B------:R-:W-:Y:S02]  /*17d20*/  UIADD3 UR33, UR33, 0x33470, URZ ;  /* 0x0003347021217890 */ /* 0x000fe4000fffe03f */
[----:B------:R-:W-:Y:S01]  /*17d30*/  UMOV UR21, UR37 ;  /* 0x0000002500157c82 */ /* 0x000fe20008000000 */
[----:B------:R-:W-:Y:S01]  /*17d40*/  UMOV UR10, 0x80 ;  /* 0x00000080000a7882 */ /* 0x000fe20000000000 */
[----:B------:R-:W-:Y:S02]  /*17d50*/  UIADD3 UR32, UR8, 0xf200, URZ ;  /* 0x0000f20008207890 */ /* 0x000fe4000fffe03f */
[----:B------:R-:W-:Y:S02]  /*17d60*/  UIADD3 UR16, UR8, 0x11a00, URZ ;  /* 0x00011a0008107890 */ /* 0x000fe4000fffe03f */
[----:B------:R-:W-:Y:S01]  /*17d70*/  UIADD3 UR8, UR8, 0x14200, URZ ;  /* 0x0001420008087890 */ /* 0x000fe2000fffe03f */
[----:B------:R-:W-:Y:S01]  /*17d80*/  UMOV UR17, UR33 ;  /* 0x0000002100117c82 */ /* 0x000fe20008000000 */
[----:B------:R-:W-:Y:S01]  /*17d90*/  UMOV UR19, UR35 ;  /* 0x0000002300137c82 */ /* 0x000fe20008000000 */
[----:B------:R-:W-:Y:S01]  /*17da0*/  UMOV UR12, UR36 ;  /* 0x00000024000c7c82 */ /* 0x000fe20008000000 */
[----:B------:R-:W-:Y:S01]  /*17db0*/  UMOV UR13, UR37 ;  /* 0x00000025000d7c82 */ /* 0x000fe20008000000 */
[----:B------:R-:W-:Y:S01]  /*17dc0*/  UMOV UR9, UR33 ;  /* 0x0000002100097c82 */ /* 0x000fe20008000000 */
[----:B------:R-:W-:Y:S01]  /*17dd0*/  UMOV UR11, UR35 ;  /* 0x00000023000b7c82 */ /* 0x000fe20008000000 */
[----:B------:R1:W-:Y:S01]  /*17de0*/  UTMALDG.4D [UR32], [UR4], desc[UR6] ;  /* 0x00000620040075b4 */ /* 0x0003e20008019000 */
[----:B------:R1:W-:Y:S01]  /*17df0*/  UTMALDG.4D [UR16], [UR4], desc[UR6] ;  /* 0x00000610040075b4 */ /* 0x0003e20008019000 */
[----:B------:R1:W-:Y:S01]  /*17e00*/  UTMALDG.4D [UR8], [UR4], desc[UR6] ;  /* 0x00000608040075b4 */ /* 0x0003e20008019000 */
[----:B------:R-:W2:Y:S02]  /*17e10*/  SYNCS.PHASECHK.TRANS64.TRYWAIT P1, [R4+URZ+0x33440], R3 ;  /* 0x03344003040075a7 */ /* 0x000ea4000802017f */
[----:B-12---:R-:W-:Y:S05]  /*17e20*/  @!P1 BRA `(.L_x_1099) ;  /* 0x00000034000c9947 */ /* 0x006fea0003800000 */
.L_x_1168:
        /* <DEDUP_REMOVED lines=8> */
.L_x_1100:
        /* <DEDUP_REMOVED lines=8> */
[----:B------:R-:W-:Y:S01]  /*17f30*/  UMOV UR26, URZ ;  /* 0x0000003f001a7c82 */ /* 0x000fe20008000000 */
[----:B------:R-:W-:Y:S01]  /*17f40*/  UMOV UR28, UR36 ;  /* 0x00000024001c7c82 */ /* 0x000fe20008000000 */
[----:B------:R-:W-:Y:S01]  /*17f50*/  UMOV UR18, 0x40 ;  /* 0x0000004000127882 */ /* 0x000fe20000000000 */
[----:B------:R-:W-:Y:S01]  /*17f60*/  UMOV UR20, UR36 ;  /* 0x0000002400147c82 */ /* 0x000fe20008000000 */
[----:B------:R-:W-:Y:S01]  /*17f70*/  UMOV UR10, 0x80 ;  /* 0x00000080000a7882 */ /* 0x000fe20000000000 */
[----:B------:R-:W-:Y:S01]  /*17f80*/  UIADD3 UR24, UR8, 0x24200, URZ ;  /* 0x0002420008187890 */ /* 0x000fe2000fffe03f */
[----:B------:R-:W-:Y:S01]  /*17f90*/  PLOP3.LUT P0, PT, PT, PT, PT, 0x80, 0x0 ;  /* 0x000000000000781c */ /* 0x000fe20003f0f070 */
[----:B------:R-:W-:Y:S01]  /*17fa0*/  UIADD3 UR25, UR25, 0x33430, URZ ;  /* 0x0003343019197890 */ /* 0x000fe2000fffe03f */
[----:B------:R-:W-:Y:S01]  /*17fb0*/  LOP3.LUT R16, R16, 0xfffffffd, RZ, 0xc0, !PT ;  /* 0xfffffffd10107812 */ /* 0x000fe200078ec0ff */
[----:B------:R-:W-:-:S02]  /*17fc0*/  UIADD3 UR16, UR8, 0x26a00, URZ ;  /* 0x00026a0008107890 */ /* 0x000fc4000fffe03f */
        /* <DEDUP_REMOVED lines=8> */
[----:B------:R-:W-:Y:S01]  /*18050*/  UMOV UR9, UR25 ;  /* 0x0000001900097c82 */ /* 0x000fe20008000000 */
[----:B------:R-:W-:Y:S01]  /*18060*/  @P0 LOP3.LUT R16, R16, 0x2, RZ, 0xfc, !PT ;  /* 0x0000000210100812 */ /* 0x000fe200078efcff */
[----:B------:R2:W-:Y:S01]  /*18070*/  UTMALDG.4D [UR16], [UR4], desc[UR6] ;  /* 0x00000610040075b4 */ /* 0x0005e20008019000 */
[----:B------:R2:W-:Y:S02]  /*18080*/  UTMALDG.4D [UR8], [UR4], desc[UR6] ;  /* 0x00000608040075b4 */ /* 0x0005e40008019000 */
[----:B--2---:R-:W-:-:S03]  /*18090*/  NOP ;  /* 0x0000000000007918 */ /* 0x004fc60000000000 */
.L_x_1094:
[----:B-1----:R-:W-:Y:S01]  /*180a0*/  VIADD R0, R18, 0x1e200 ;  /* 0x0001e20012007836 */ /* 0x002fe20000000000 */
[----:B------:R-:W-:Y:S05]  /*180b0*/  WARPSYNC.ALL ;  /* 0x0000000000007948 */ /* 0x000fea0003800000 */
[----:B------:R-:W-:Y:S01]  /*180c0*/  BAR.SYNC.DEFER_BLOCKING 0x8, 0x180 ;  /* 0x0206000000007b1d */ /* 0x000fe20000010000 */
[----:B------:R-:W-:-:S05]  /*180d0*/  LOP3.LUT P0, RZ, R0, 0x1bf, RZ, 0xc0, !PT ;  /* 0x000001bf00ff7812 */ /* 0x000fca000780c0ff */
[----:B------:R-:W-:Y:S08]  /*180e0*/  BSSY B6, `(.L_x_1101) ;  /* 0x0000012000067945 */ /* 0x000ff00003800000 */
[----:B------:R-:W-:Y:S05]  /*180f0*/  @!P0 BRA `(.L_x_1102) ;  /* 0x0000000000408947 */ /* 0x000fea0003800000 */
[----:B------:R-:W-:Y:S01]  /*18100*/  MOV R2, 0x0 ;  /* 0x0000000000027802 */ /* 0x000fe20000000f00 */
[----:B------:R-:W-:Y:S01]  /*18110*/  ULDC.64 UR6, c[0x4][0x98] ;  /* 0x0100260000067ab9 */ /* 0x000fe20000000a00 */
[----:B------:R-:W-:Y:S01]  /*18120*/  ULDC.64 UR8, c[0x4][0xa0] ;  /* 0x0100280000087ab9 */ /* 0x000fe20000000a00 */
[----:B------:R-:W-:Y:S01]  /*18130*/  ULDC.64 UR4, c[0x4][0x28] ;  /* 0x01000a0000047ab9 */ /* 0x000fe20000000a00 */
[----:B0-----:R-:W-:Y:S02]  /*18140*/  IMAD.U32 R4, RZ, RZ, UR6 ;  /* 0x00000006ff047e24 */ /* 0x001fe4000f8e00ff */
        /* <DEDUP_REMOVED lines=11> */
.L_x_1102:
[----:B------:R-:W-:Y:S05]  /*18200*/  BSYNC B6 ;  /* 0x0000000000067941 */ /* 0x000fea0003800000 */
.L_x_1101:
[----:B------:R-:W1:Y:S01]  /*18210*/  S2R R2, SR_TID.X ;  /* 0x0000000000027919 */ /* 0x000e620000002100 */
[----:B------:R-:W2:Y:S01]  /*18220*/  LDC R7, c[0x0][0x448] ;  /* 0x00011200ff077b82 */ /* 0x000ea20000000800 */
[----:B------:R-:W-:Y:S01]  /*18230*/  USHF.R.S32.HI UR4, URZ, 0x1f, UR36 ;  /* 0x0000001f3f047899 */ /* 0x000fe20008011424 */
[----:B------:R-:W-:Y:S01]  /*18240*/  ULDC.64 UR8, c[0x0][0x2d8] ;  /* 0x0000b60000087ab9 */ /* 0x000fe20000000a00 */
[----:B0-----:R-:W0:Y:S02]  /*18250*/  S2R R8, SR_TID.X ;  /* 0x0000000000087919 */ /* 0x001e240000002100 */
[----:B------:R-:W-:Y:S02]  /*18260*/  UIMAD UR6, UR4, UR8, URZ ;  /* 0x00000008040672a4 */ /* 0x000fe4000f8e023f */
[----:B------:R-:W-:Y:S01]  /*18270*/  UIMAD.WIDE.U32 UR4, UR36, UR8, URZ ;  /* 0x00000008240472a5 */ /* 0x000fe2000f8e003f */
[----:B------:R-:W3:Y:S01]  /*18280*/  S2R R10, SR_TID.X ;  /* 0x00000000000a7919 */ /* 0x000ee20000002100 */
[----:B------:R-:W-:-:S02]  /*18290*/  UIMAD UR6, UR36, UR9, UR6 ;  /* 0x00000009240672a4 */ /* 0x000fc4000f8e0206 */
[----:B------:R-:W-:Y:S02]  /*182a0*/  USHF.R.S32.HI UR7, URZ, 0x1f, UR44 ;  /* 0x0000001f3f077899 */ /* 0x000fe4000801142c */
[----:B------:R-:W-:Y:S01]  /*182b0*/  UIADD3 UR5, UR5, UR6, URZ ;  /* 0x0000000605057290 */ /* 0x000fe2000fffe03f */
[----:B------:R-:W-:-:S03]  /*182c0*/  ULDC.64 UR8, c[0x0][0x2e0] ;  /* 0x0000b80000087ab9 */ /* 0x000fc60000000a00 */
[----:B------:R-:W-:Y:S02]  /*182d0*/  UIMAD.WIDE.U32 UR4, UR44, UR8, UR4 ;  /* 0x000000082c0472a5 */ /* 0x000fe4000f8e0004 */
[----:B------:R-:W-:-:S04]  /*182e0*/  UIMAD UR6, UR7, UR8, URZ ;  /* 0x00000008070672a4 */ /* 0x000fc8000f8e023f */
[----:B------:R-:W-:Y:S01]  /*182f0*/  UIMAD UR6, UR44, UR9, UR6 ;  /* 0x000000092c0672a4 */ /* 0x000fe2000f8e0206 */
[----:B--2---:R-:W-:Y:S01]  /*18300*/  ISETP.NE.AND P0, PT, R7, 0x1, PT ;  /* 0x000000010700780c */ /* 0x004fe20003f05270 */
[----:B------:R-:W-:Y:S02]  /*18310*/  IMAD.U32 R4, RZ, RZ, UR4 ;  /* 0x00000004ff047e24 */ /* 0x000fe4000f8e00ff */
[----:B------:R-:W-:Y:S02]  /*18320*/  UIADD3 UR6, UR5, UR6, URZ ;  /* 0x0000000605067290 */ /* 0x000fe4000fffe03f */
[----:B------:R-:W-:Y:S01]  /*18330*/  IMAD.U32 R5, RZ, RZ, UR5 ;  /* 0x00000005ff057e24 */ /* 0x000fe2000f8e00ff */
[----:B------:R-:W-:Y:S01]  /*18340*/  ULDC.64 UR4, c[0x0][0x2d0] ;  /* 0x0000b40000047ab9 */ /* 0x000fe20000000a00 */
[C---:B-1----:R-:W-:Y:S01]  /*18350*/  LOP3.LUT R0, R2.reuse, 0x7f, RZ, 0xc0, !PT ;  /* 0x0000007f02007812 */ /* 0x042fe200078ec0ff */
[----:B------:R-:W-:-:S03]  /*18360*/  IMAD.SHL.U32 R2, R2, 0x20, RZ ;  /* 0x0000002002027824 */ /* 0x000fc600078e00ff */
[----:B------:R-:W-:Y:S01]  /*18370*/  SHF.R.U32.HI R0, RZ, 0x2, R0 ;  /* 0x00000002ff007819 */ /* 0x000fe20000011600 */
[----:B0-----:R-:W-:Y:S01]  /*18380*/  IMAD.SHL.U32 R8, R8, 0x10, RZ ;  /* 0x0000001008087824 */ /* 0x001fe200078e00ff */
[----:B------:R-:W0:Y:S02]  /*18390*/  @P0 LDC R3, c[0x0][0x44c] ;  /* 0x00011300ff030b82 */ /* 0x000e240000000800 */
[----:B------:R-:W-:Y:S01]  /*183a0*/  LOP3.LUT R2, R0, 0x60, R2, 0xf8, !PT ;  /* 0x0000006000027812 */ /* 0x000fe200078ef802 */
[----:B---3--:R-:W-:Y:S01]  /*183b0*/  IMAD.SHL.U32 R9, R10, 0x10, RZ ;  /* 0x000000100a097824 */ /* 0x008fe200078e00ff */
[----:B------:R-:W-:-:S03]  /*183c0*/  LOP3.LUT R8, R8, 0x30, RZ, 0xc0, !PT ;  /* 0x0000003008087812 */ /* 0x000fc600078ec0ff */
[----:B------:R-:W-:Y:S01]  /*183d0*/  VIADD R2, R2, UR42 ;  /* 0x0000002a02027c36 */ /* 0x000fe20008000000 */
[----:B------:R-:W1:Y:S01]  /*183e0*/  @P0 LDC R0, c[0x0][0x450] ;  /* 0x00011400ff000b82 */ /* 0x000e620000000800 */
[C---:B------:R-:W-:Y:S02]  /*183f0*/  LOP3.LUT R11, R8.reuse, 0x40, RZ, 0xfc, !PT ;  /* 0x00000040080b7812 */ /* 0x040fe400078efcff */
[----:B------:R-:W-:Y:S01]  /*18400*/  IMAD.MOV.U32 R6, RZ, RZ, R2 ;  /* 0x000000ffff067224 */ /* 0x000fe200078e0002 */
[----:B------:R-:W-:Y:S02]  /*18410*/  LOP3.LUT R8, R8, 0x80, RZ, 0xfc, !PT ;  /* 0x0000008008087812 */ /* 0x000fe400078efcff */
[----:B------:R-:W-:Y:S01]  /*18420*/  LOP3.LUT R9, R9, 0x30, RZ, 0xc0, !PT ;  /* 0x0000003009097812 */ /* 0x000fe200078ec0ff */
[----:B0-----:R-:W-:-:S05]  /*18430*/  @P0 IMAD.HI.U32 R3, R2, R3, RZ ;  /* 0x0000000302030227 */ /* 0x001fca00078e00ff */
[----:B-1----:R-:W-:Y:S01]  /*18440*/  @P0 SHF.R.U32.HI R6, RZ, R0, R3 ;  /* 0x00000000ff060219 */ /* 0x002fe20000011603 */
[----:B------:R-:W-:Y:S01]  /*18450*/  IMAD.U32 R3, RZ, RZ, UR6 ;  /* 0x00000006ff037e24 */ /* 0x000fe2000f8e00ff */
[----:B------:R-:W-:-:S03]  /*18460*/  ULDC.64 UR6, c[0x0][0x280] ;  /* 0x0000a00000067ab9 */ /* 0x000fc60000000a00 */
[----:B------:R-:W-:-:S04]  /*18470*/  IMAD.MOV R0, RZ, RZ, -R6 ;  /* 0x000000ffff007224 */ /* 0x000fc800078e0a06 */
[----:B------:R-:W-:Y:S02]  /*18480*/  IMAD R0, R7, R0, R2 ;  /* 0x0000000007007224 */ /* 0x000fe400078e0202 */
[----:B------:R-:W-:Y:S01]  /*18490*/  IMAD.MOV.U32 R2, RZ, RZ, R4 ;  /* 0x000000ffff027224 */ /* 0x000fe200078e0004 */
[----:B------:R-:W-:-:S03]  /*184a0*/  SHF.R.S32.HI R4, RZ, 0x1f, R6 ;  /* 0x0000001fff047819 */ /* 0x000fc60000011406 */
[----:B------:R-:W-:-:S04]  /*184b0*/  IMAD.WIDE.U32 R2, R6, UR4, R2 ;  /* 0x0000000406027c25 */ /* 0x000fc8000f8e0002 */
        /* <DEDUP_REMOVED lines=21> */
[----:B------:R-:W-:Y:S02]  /*18610*/  VIADD R0, R10, UR42 ;  /* 0x0000002a0a007c36 */ /* 0x000fe40008000000 */
        /* <DEDUP_REMOVED lines=38> */
.L_x_1177:
        /* <DEDUP_REMOVED lines=12> */
.L_x_1105:
[----:B------:R-:W-:Y:S05]  /*18940*/  BSYNC B0 ;  /* 0x0000000000007941 */ /* 0x000fea0003800000 */
.L_x_1104:
[----:B------:R-:W-:Y:S01]  /*18950*/  NOP ;  /* 0x0000000000007918 */ /* 0x000fe20000000000 */
[----:B------:R-:W-:-:S13]  /*18960*/  PLOP3.LUT P0, PT, PT, PT, PT, 0x80, 0x0 ;  /* 0x000000000000781c */ /* 0x000fda0003f0f070 */
.L_x_1106:
[----:B------:R-:W-:Y:S02]  /*18970*/  PLOP3.LUT P1, PT, P1, P0, PT, 0xa2, 0x0 ;  /* 0x000000000000781c */ /* 0x000fe40000f21472 */
[----:B------:R-:W-:-:S08]  /*18980*/  @P0 R2UR P1, UR4, R18 ;  /* 0x00000000120402ca */ /* 0x000fd00000020000 */
[----:B------:R-:W-:-:S05]  /*18990*/  @P0 PLOP3.LUT P0, PT, P1, PT, PT, 0x80, 0x0 ;  /* 0x000000000000081c */ /* 0x000fca0000f0f070 */
[----:B------:R-:W-:Y:S01]  /*189a0*/  @!P1 SYNCS.ARRIVE.TRANS64.RED.A0T1 RZ, [UR4+0x33400], RZ ;  /* 0x033400ffffff99a7 */ /* 0x000fe20008200404 */
[----:B------:R-:W-:Y:S07]  /*189b0*/  @!P1 ARRIVES.LDGSTSBAR.64.TRANSCNT [UR4+0x33400] ;  /* 0x03340000ff0099b0 */ /* 0x000fee0008000a84 */
[----:B------:R-:W-:Y:S05]  /*189c0*/  @P0 BRA.U.ANY `(.L_x_1106) ;  /* 0xfffffffd00e80947 */ /* 0x000fea000393ffff */
[----:B-12---:R-:W2:Y:S02]  /*189d0*/  LDL.LU R2, [R1+0x1c] ;  /* 0x00001c0001027983 */ /* 0x006ea40000300800 */
[----:B--2---:R-:W-:-:S05]  /*189e0*/  VIADD R2, R2, 0x1 ;  /* 0x0000000102027836 */ /* 0x004fca0000000000 */
        /* <DEDUP_REMOVED lines=8> */
[----:B------:R-:W2:Y:S03]  /*18a70*/  SYNCS.PHASECHK.TRANS64.TRYWAIT P0, [R18+URZ+0x33420], R3 ;  /* 0x03342003120075a7 */ /* 0x000ea6000800017f */
[----:B-12---:R-:W-:Y:S05]  /*18a80*/  @!P0 BRA `(.L_x_1108) ;  /* 0x0000002c00688947 */ /* 0x006fea0003800000 */
.L_x_1178:
[----:B------:R-:W-:Y:S05]  /*18a90*/  BSYNC B0 ;  /* 0x0000000000007941 */ /* 0x000fea0003800000 */
.L_x_1107:
[----:B------:R-:W-:-:S04]  /*18aa0*/  UIADD3 UR4, UR41, -0x2, URZ ;  /* 0xfffffffe29047890 */ /* 0x000fc8000fffe03f */
[----:B------:R-:W-:-:S06]  /*18ab0*/  UISETP.GE.AND UP0, UPT, UR4, UR40, UPT ;  /* 0x000000280400728c */ /* 0x000fcc000bf06270 */
[----:B------:R-:W-:-:S13]  /*18ac0*/  PLOP3.LUT P0, PT, PT, PT, UP0, 0x80, 0x0 ;  /* 0x000000000000781c */ /* 0x000fda0003f0f008 */
[----:B------:R-:W-:Y:S05]  /*18ad0*/  @!P0 BRA `(.L_x_1109) ;  /* 0x0000001000d88947 */ /* 0x000fea0003800000 */
[----:B------:R2:W5:Y:S01]  /*18ae0*/  LDL.LU R8, [R1] ;  /* 0x0000000001087983 */ /* 0x0005620000300800 */
[----:B------:R-:W-:Y:S02]  /*18af0*/  IMAD.MOV.U32 R0, RZ, RZ, R19 ;  /* 0x000000ffff007224 */ /* 0x000fe400078e0013 */
[----:B------:R-:W-:-:S07]  /*18b00*/  IMAD.U32 R2, RZ, RZ, UR4 ;  /* 0x00000004ff027e24 */ /* 0x000fce000f8e00ff */
.L_x_1133:
[----:B------:R-:W-:Y:S01]  /*18b10*/  VIADD R19, R0, 0x1 ;  /* 0x0000000100137836 */ /* 0x000fe20000000000 */
[----:B------:R-:W-:Y:S01]  /*18b20*/  LOP3.LUT P1, RZ, R16, 0x2, RZ, 0xc0, !PT ;  /* 0x0000000210ff7812 */ /* 0x000fe2000782c0ff */
[----:B------:R-:W-:Y:S05]  /*18b30*/  YIELD ;  /* 0x0000000000007946 */ /* 0x000fea0003800000 */
[----:B------:R-:W-:Y:S01]  /*18b40*/  ISETP.NE.AND P0, PT, R19, 0x2, PT ;  /* 0x000000021300780c */ /* 0x000fe20003f05270 */
[----:B------:R-:W-:Y:S03]  /*18b50*/  BSSY B0, `(.L_x_1110) ;  /* 0x00000a5000007945 */ /* 0x000fe60003800000 */
[----:B-1----:R-:W-:-:S02]  /*18b60*/  SEL R3, RZ, 0x1, P0 ;  /* 0x00000001ff037807 */ /* 0x002fc40000000000 */
[----:B------:R-:W-:Y:S02]  /*18b70*/  SEL R19, R19, RZ, P0 ;  /* 0x000000ff13137207 */ /* 0x000fe40000000000 */
[----:B-----5:R-:W-:-:S05]  /*18b80*/  LOP3.LUT R9, R8, R3, RZ, 0x3c, !PT ;  /* 0x0000000308097212 */ /* 0x020fca00078e3cff */
[----:B------:R1:W-:Y:S01]  /*18b90*/  STL [R1], R9 ;  /* 0x0000000901007387 */ /* 0x0003e20000100800 */
[----:B------:R-:W-:Y:S05]  /*18ba0*/  @!P1 BRA `(.L_x_1111) ;  /* 0x00000008007c9947 */ /* 0x000fea0003800000 */
[----:B------:R-:W-:Y:S01]  /*18bb0*/  LOP3.LUT P1, RZ, R16, 0x1, RZ, 0xc0, !PT ;  /* 0x0000000110ff7812 */ /* 0x000fe2000782c0ff */
[----:B------:R-:W-:-:S12]  /*18bc0*/  IMAD.MOV.U32 R3, RZ, RZ, R2 ;  /* 0x000000ffff037224 */ /* 0x000fd800078e0002 */
[----:B------:R-:W-:Y:S05]  /*18bd0*/  @!P1 BRA `(.L_x_1112) ;  /* 0x0000000000509947 */ /* 0x000fea0003800000 */
[----:B------:R-:W3:Y:S01]  /*18be0*/  LDL R10, [R1+0x8] ;  /* 0x00000800010a7983 */ /* 0x000ee20000100800 */
[----:B------:R-:W4:Y:S01]  /*18bf0*/  LDC R3, c[0x0][0x43c] ;  /* 0x00010f00ff037b82 */ /* 0x000f220000000800 */
[----:B------:R-:W-:Y:S02]  /*18c00*/  ULDC.64 UR4, c[0x0][0x428] ;  /* 0x00010a0000047ab9 */ /* 0x000fe40000000a00 */
[----:B------:R-:W2:Y:S01]  /*18c10*/  LDL R7, [R1+0x4] ;  /* 0x0000040001077983 */ /* 0x000ea20000100800 */
[----:B----4-:R-:W-:-:S13]  /*18c20*/  ISETP.NE.AND P0, PT, R3, 0x1, PT ;  /* 0x000000010300780c */ /* 0x010fda0003f05270 */
[----:B------:R-:W0:Y:S02]  /*18c30*/  @P0 LDC.64 R4, c[0x0][0x440] ;  /* 0x00011000ff040b82 */ /* 0x000e240000000a00 */
[----:B0-----:R-:W-:-:S04]  /*18c40*/  @P0 IMAD.HI.U32 R6, R2, R4, RZ ;  /* 0x0000000402060227 */ /* 0x001fc800078e00ff */
[----:B------:R-:W-:Y:S01]  /*18c50*/  IMAD.MOV.U32 R4, RZ, RZ, R2 ;  /* 0x000000ffff047224 */ /* 0x000fe200078e0002 */
[----:B------:R-:W-:-:S05]  /*18c60*/  @P0 SHF.R.U32.HI R4, RZ, R5, R6 ;  /* 0x00000005ff040219 */ /* 0x000fca0000011606 */
[----:B------:R-:W-:-:S04]  /*18c70*/  IMAD.MOV R5, RZ, RZ, -R4 ;  /* 0x000000ffff057224 */ /* 0x000fc800078e0a04 */
[----:B------:R-:W-:Y:S01]  /*18c80*/  IMAD R3, R3, R5, R2 ;  /* 0x0000000503037224 */ /* 0x000fe200078e0202 */
[----:B------:R-:W-:Y:S01]  /*18c90*/  SHF.R.S32.HI R5, RZ, 0x1f, R4 ;  /* 0x0000001fff057819 */ /* 0x000fe20000011404 */
[----:B---3--:R-:W-:-:S04]  /*18ca0*/  IMAD R6, R10, UR4, RZ ;  /* 0x000000040a067c24 */ /* 0x008fc8000f8e02ff */
[C---:B--2---:R-:W-:Y:S02]  /*18cb0*/  IMAD R6, R7.reuse, UR5, R6 ;  /* 0x0000000507067c24 */ /* 0x044fe4000f8e0206 */
[----:B------:R-:W-:Y:S01]  /*18cc0*/  IMAD.WIDE.U32 R4, R7, UR4, R4 ;  /* 0x0000000407047c25 */ /* 0x000fe2000f8e0004 */
[----:B------:R-:W-:-:S03]  /*18cd0*/  ULDC.64 UR4, c[0x0][0x418] ;  /* 0x0001060000047ab9 */ /* 0x000fc60000000a00 */
[----:B------:R-:W-:Y:S01]  /*18ce0*/  IMAD.IADD R5, R6, 0x1, R5 ;  /* 0x0000000106057824 */ /* 0x000fe200078e0205 */
[----:B------:R-:W-:-:S04]  /*18cf0*/  LEA R6, P0, R4, UR4, 0x2 ;  /* 0x0000000404067c11 */ /* 0x000fc8000f8010ff */
[----:B------:R-:W-:-:S05]  /*18d00*/  LEA.HI.X R7, R4, UR5, R5, 0x2, P0 ;  /* 0x0000000504077c11 */ /* 0x000fca00080f1405 */
[----:B------:R3:W5:Y:S04]  /*18d10*/  LDG.E R17, desc[UR50][R6.64] ;  /* 0x0000003206117981 */ /* 0x000768000c1e1900 */
.L_x_1112:
[----:B------:R-:W4:Y:S01]  /*18d20*/  S2R R4, SR_TID.X ;  /* 0x0000000000047919 */ /* 0x000f220000002100 */
[----:B0--3--:R-:W-:Y:S01]  /*18d30*/  IMAD R6, R19, 0x8, R18 ;  /* 0x0000000813067824 */ /* 0x009fe200078e0212 */
[----:B------:R-:W-:Y:S01]  /*18d40*/  BSSY B1, `(.L_x_1113) ;  /* 0x0000006000017945 */ /* 0x000fe20003800000 */
[----:B----4-:R-:W-:Y:S02]  /*18d50*/  LOP3.LUT R5, R4, 0x7f, RZ, 0xc0, !PT ;  /* 0x0000007f04057812 */ /* 0x010fe400078ec0ff */
[----:B------:R-:W-:Y:S02]  /*18d60*/  SHF.L.U32 R4, R9, 0x1f, RZ ;  /* 0x0000001f09047819 */ /* 0x000fe400000006ff */
[----:B------:R-:W-:Y:S02]  /*18d70*/  ISETP.NE.AND P1, PT, R5, RZ, PT ;  /* 0x000000ff0500720c */ /* 0x000fe40003f25270 */
[----:B------:R-:W0:Y:S02]  /*18d80*/  SYNCS.PHASECHK.TRANS64.TRYWAIT P0, [R6+URZ+0x33480], R4 ;  /* 0x03348004060075a7 */ /* 0x000e24000800017f */
[----:B0-----:R-:W-:Y:S09]  /*18d90*/  @!P0 BRA `(.L_x_1114) ;  /* 0x0000002800b88947 */ /* 0x001ff20003800000 */
.L_x_1179:
[----:B------:R-:W-:Y:S05]  /*18da0*/  BSYNC B1 ;  /* 0x0000000000017941 */ /* 0x000fea0003800000 */
.L_x_1113:
        /* <DEDUP_REMOVED lines=9> */
.L_x_1116:
[----:B------:R-:W-:Y:S05]  /*18e40*/  BSYNC B1 ;  /* 0x0000000000017941 */ /* 0x000fea0003800000 */
.L_x_1115:
[----:B------:R-:W-:Y:S01]  /*18e50*/  IMAD.MOV.U32 R12, RZ, RZ, RZ ;  /* 0x000000ffff0c7224 */ /* 0x000fe200078e00ff */
[----:B------:R-:W-:Y:S01]  /*18e60*/  UIADD3 UR4, UP0, UR46, 0x470, URZ ;  /* 0x000004702e047890 */ /* 0x000fe2000ff1e03f */
[----:B------:R-:W-:Y:S01]  /*18e70*/  IMAD R7, R19, 0x7800, R18 ;  /* 0x0000780013077824 */ /* 0x000fe200078e0212 */
[----:B------:R-:W-:Y:S01]  /*18e80*/  PLOP3.LUT P0, PT, PT, PT, PT, 0x80, 0x0 ;  /* 0x000000000000781c */ /* 0x000fe20003f0f070 */
[----:B------:R-:W-:Y:S01]  /*18e90*/  IMAD R3, R3, 0xa0, RZ ;  /* 0x000000a003037824 */ /* 0x000fe200078e02ff */
[----:B------:R-:W-:Y:S01]  /*18ea0*/  R2UR UR10, R12 ;  /* 0x000000000c0a72ca */ /* 0x000fe200000e0000 */
[----:B------:R-:W-:Y:S01]  /*18eb0*/  VIADD R5, R6, 0x33470 ;  /* 0x0003347006057836 */ /* 0x000fe20000000000 */
[----:B------:R-:W-:Y:S01]  /*18ec0*/  UIADD3.X UR5, URZ, UR47, URZ, UP0, !UPT ;  /* 0x0000002f3f057290 */ /* 0x000fe200087fe43f */
[----:B-1----:R-:W-:Y:S01]  /*18ed0*/  VIADD R9, R7, 0xf200 ;  /* 0x0000f20007097836 */ /* 0x002fe20000000000 */
[----:B------:R-:W-:Y:S01]  /*18ee0*/  UMOV UR6, 0x0 ;  /* 0x0000000000067882 */ /* 0x000fe20000000000 */
[----:B------:R-:W-:-:S10]  /*18ef0*/  UMOV UR7, 0x14f00000 ;  /* 0x14f0000000077882 */ /* 0x000fd40000000000 */
.L_x_1117:
        /* <DEDUP_REMOVED lines=16> */
.L_x_1118:
        /* <DEDUP_REMOVED lines=16> */
.L_x_1119:
        /* <DEDUP_REMOVED lines=13> */
.L_x_1180:
[----:B------:R-:W-:Y:S05]  /*191d0*/  BSYNC B1 ;  /* 0x0000000000017941 */ /* 0x000fea0003800000 */
.L_x_1120:
        /* <DEDUP_REMOVED lines=11> */
.L_x_1123:
[----:B------:R-:W-:Y:S05]  /*19290*/  BSYNC B1 ;  /* 0x0000000000017941 */ /* 0x000fea0003800000 */
.L_x_1122:
        /* <DEDUP_REMOVED lines=8> */
.L_x_1124:
        /* <DEDUP_REMOVED lines=15> */
.L_x_1125:
        /* <DEDUP_REMOVED lines=15> */
.L_x_1126:
        /* <DEDUP_REMOVED lines=9> */
[----:B---3--:R-:W-:Y:S05]  /*19590*/  @P0 BRA.U.ANY `(.L_x_1126) ;  /* 0xfffffffd00d80947 */ /* 0x008fea000393ffff */
.L_x_1111:
[----:B------:R-:W-:Y:S05]  /*195a0*/  BSYNC B0 ;  /* 0x0000000000007941 */ /* 0x000fea0003800000 */
.L_x_1110:
[----:B------:R-:W-:-:S06]  /*195b0*/  UISETP.NE.AND UP0, UPT, UR39, 0x3, UPT ;  /* 0x000000032700788c */ /* 0x000fcc000bf05270 */
[----:B------:R-:W-:-:S13]  /*195c0*/  PLOP3.LUT P0, PT, PT, PT, UP0, 0x80, 0x0 ;  /* 0x000000000000781c */ /* 0x000fda0003f0f008 */
[----:B------:R-:W-:Y:S05]  /*195d0*/  @!P0 BRA `(.L_x_1127) ;  /* 0x0000000000048947 */ /* 0x000fea0003800000 */
[----:B------:R-:W-:Y:S01]  /*195e0*/  BPT.TRAP 0x1 ;  /* 0x000000040000795c */ /* 0x000fe20000300000 */
.L_x_1127:
[----:B------:R-:W-:Y:S01]  /*195f0*/  IMAD.U32 R3, RZ, RZ, UR45 ;  /* 0x0000002dff037e24 */ /* 0x000fe2000f8e00ff */
[----:B------:R-:W-:Y:S01]  /*19600*/  LOP3.LUT R4, R8, 0x1, RZ, 0x3c, !PT ;  /* 0x0000000108047812 */ /* 0x000fe200078e3cff */
[----:B------:R-:W-:Y:S03]  /*19610*/  BSSY B0, `(.L_x_1128) ;  /* 0x0000006000007945 */ /* 0x000fe60003800000 */
[----:B------:R-:W-:Y:S01]  /*19620*/  ISETP.NE.AND P0, PT, R3, 0x3, PT ;  /* 0x000000030300780c */ /* 0x000fe20003f05270 */
[----:B------:R-:W-:Y:S01]  /*19630*/  IMAD R3, R0, 0x8, R18 ;  /* 0x0000000800037824 */ /* 0x000fe200078e0212 */
[----:B------:R-:W-:-:S04]  /*19640*/  SHF.L.U32 R4, R4, 0x1f, RZ ;  /* 0x0000001f04047819 */ /* 0x000fc800000006ff */
[----:B------:R-:W3:Y:S02]  /*19650*/  SYNCS.PHASECHK.TRANS64.TRYWAIT P1, [R3+URZ+0x33470], R4 ;  /* 0x03347004030075a7 */ /* 0x000ee4000802017f */
[----:B---3--:R-:W-:Y:S05]  /*19660*/  @!P1 BRA `(.L_x_1129) ;  /* 0x0000002000ac9947 */ /* 0x008fea0003800000 */
.L_x_1181:
[----:B------:R-:W-:Y:S05]  /*19670*/  BSYNC B0 ;  /* 0x0000000000007941 */ /* 0x000fea0003800000 */
.L_x_1128:
[----:B------:R-:W-:Y:S05]  /*19680*/  @!P0 BRA `(.L_x_1130) ;  /* 0x0000000000048947 */ /* 0x000fea0003800000 */
[----:B------:R-:W-:Y:S01]  /*19690*/  BPT.TRAP 0x1 ;  /* 0x000000040000795c */ /* 0x000fe20000300000 */
.L_x_1130:
[----:B---3--:R-:W-:Y:S01]  /*196a0*/  SHF.L.U32 R4, R8, 0x1f, RZ ;  /* 0x0000001f08047819 */ /* 0x008fe200000006ff */
[----:B------:R-:W-:-:S03]  /*196b0*/  IMAD R10, R0, 0x7800, RZ ;  /* 0x00007800000a7824 */ /* 0x000fc600078e02ff */
[----:B------:R-:W3:Y:S02]  /*196c0*/  SYNCS.PHASECHK.TRANS64.TRYWAIT P1, [R3+URZ+0x33460], R4 ;  /* 0x03346004030075a7 */ /* 0x000ee4000802017f */
[----:B---3--:R-:W-:Y:S05]  /*196d0*/  @!P1 BRA `(.L_x_1131) ;  /* 0x0000002000a49947 */ /* 0x008fea0003800000 */
.L_x_1182:
[----:B------:R-:W4:Y:S04]  /*196e0*/  LDL R0, [R1+0x10] ;  /* 0x0000100001007983 */ /* 0x000f280000100800 */
[----:B------:R-:W5:Y:S01]  /*196f0*/  LDL R11, [R1+0xc] ;  /* 0x00000c00010b7983 */ /* 0x000f620000100800 */
[----:B------:R-:W-:Y:S05]  /*19700*/  WARPSYNC.ALL ;  /* 0x0000000000007948 */ /* 0x000fea0003800000 */
[----:B----4-:R-:W-:-:S02]  /*19710*/  LOP3.LUT R0, R10, R0, RZ, 0xfc, !PT ;  /* 0x000000000a007212 */ /* 0x010fc400078efcff */
[----:B-----5:R-:W-:-:S03]  /*19720*/  LOP3.LUT R12, R10, R11, RZ, 0xfc, !PT ;  /* 0x0000000b0a0c7212 */ /* 0x020fc600078efcff */
[C---:B------:R-:W-:Y:S02]  /*19730*/  IMAD.IADD R0, R18.reuse, 0x1, R0 ;  /* 0x0000000112007824 */ /* 0x040fe400078e0200 */
[----:B------:R-:W-:-:S03]  /*19740*/  IMAD.IADD R12, R18, 0x1, R12 ;  /* 0x00000001120c7824 */ /* 0x000fc600078e020c */
[----:B0--3--:R-:W0:Y:S02]  /*19750*/  LDSM.16.MT88.4 R4, [R0+0xf200] ;  /* 0x00f200000004783b */ /* 0x009e240000004200 */
[C-C-:B0-----:R-:W-:Y:S02]  /*19760*/  PRMT R8, R4.reuse, 0x6420, R5.reuse ;  /* 0x0000642004087816 */ /* 0x141fe40000000005 */
[----:B-1----:R-:W-:Y:S02]  /*19770*/  PRMT R9, R4, 0x7531, R5 ;  /* 0x0000753104097816 */ /* 0x002fe40000000005 */
        /* <DEDUP_REMOVED lines=95> */
.L_x_1132:
[----:B0-----:R3:W5:Y:S01]  /*19d70*/  LDL R8, [R1] ;  /* 0x0000000001087983 */ /* 0x0017620000100800 */
[----:B-1----:R0:W-:Y:S01]  /*19d80*/  SYNCS.ARRIVE.TRANS64.A1T0 RZ, [R3+URZ+0x33450], RZ ;  /* 0x033450ff03ff79a7 */ /* 0x0021e2000810003f */
[----:B------:R-:W1:Y:S02]  /*19d90*/  S2R R0, SR_TID.X ;  /* 0x0000000000007919 */ /* 0x000e640000002100 */
[----:B-1----:R-:W-:Y:S01]  /*19da0*/  LOP3.LUT R0, R0, 0x7f, RZ, 0xc0, !PT ;  /* 0x0000007f00007812 */ /* 0x002fe200078ec0ff */
[----:B------:R-:W-:Y:S03]  /*19db0*/  BAR.SYNC.DEFER_BLOCKING 0x2, 0x80 ;  /* 0x0082000000007b1d */ /* 0x000fe60000010000 */
[----:B------:R-:W-:Y:S01]  /*19dc0*/  ISETP.NE.AND P0, PT, R0, RZ, PT ;  /* 0x000000ff0000720c */ /* 0x000fe20003f05270 */
[----:B------:R-:W-:-:S12]  /*19dd0*/  IMAD.MOV.U32 R0, RZ, RZ, R19 ;  /* 0x000000ffff007224 */ /* 0x000fd800078e0013 */
[----:B0-----:R-:W-:-:S05]  /*19de0*/  @!P0 VIADD R3, R3, 0x33480 ;  /* 0x0003348003038836 */ /* 0x001fca0000000000 */
[----:B------:R-:W-:-:S04]  /*19df0*/  @!P0 PRMT R3, RZ, 0x654, R3 ;  /* 0x00000654ff038816 */ /* 0x000fc80000000003 */
[----:B------:R3:W-:Y:S01]  /*19e00*/  @!P0 SYNCS.ARRIVE.TRANS64.RED.A1T0 RZ, [R3+URZ], RZ ;  /* 0x000000ff03ff89a7 */ /* 0x0007e2000810043f */
[C---:B------:R-:W-:Y:S01]  /*19e10*/  ISETP.GT.AND P0, PT, R2.reuse, UR40, PT ;  /* 0x0000002802007c0c */ /* 0x040fe2000bf04270 */
[----:B------:R-:W-:-:S12]  /*19e20*/  VIADD R2, R2, 0xffffffff ;  /* 0xffffffff02027836 */ /* 0x000fd80000000000 */
[----:B---3--:R-:W-:Y:S05]  /*19e30*/  @P0 BRA `(.L_x_1133) ;  /* 0xffffffec00340947 */ /* 0x008fea000383ffff */
.L_x_1109:
[----:B-1----:R-:W1:Y:S01]  /*19e40*/  S2R R3, SR_TID.X ;  /* 0x0000000000037919 */ /* 0x002e620000002100 */
[----:B------:R-:W-:Y:S01]  /*19e50*/  BSSY B0, `(.L_x_1134) ;  /* 0x0000011000007945 */ /* 0x000fe20003800000 */
[----:B-1----:R-:W-:-:S04]  /*19e60*/  LOP3.LUT R3, R3, 0x7f, RZ, 0xc0, !PT ;  /* 0x0000007f03037812 */ /* 0x002fc800078ec0ff */
[----:B------:R-:W-:-:S13]  /*19e70*/  ISETP.NE.AND P0, PT, R3, RZ, PT ;  /* 0x000000ff0300720c */ /* 0x000fda0003f05270 */
[----:B------:R-:W-:Y:S05]  /*19e80*/  @P0 BRA `(.L_x_1135) ;  /* 0x0000000000340947 */ /* 0x000fea0003800000 */
[----:B------:R-:W1:Y:S01]  /*19e90*/  S2R R3, SR_LANEID ;  /* 0x0000000000037919 */ /* 0x000e620000000000 */
[----:B------:R-:W-:Y:S02]  /*19ea0*/  VOTEU.ANY UR4, UPT, PT ;  /* 0x0000000000047886 */ /* 0x000fe400038e0100 */
[----:B------:R-:W1:Y:S08]  /*19eb0*/  FLO.U32 R0, UR4 ;  /* 0x0000000400007d00 */ /* 0x000e7000080e0000 */
[----:B------:R-:W3:Y:S01]  /*19ec0*/  POPC R5, UR4 ;  /* 0x0000000400057d09 */ /* 0x000ee20008000000 */
[----:B-1----:R-:W-:-:S02]  /*19ed0*/  ISETP.EQ.U32.AND P1, PT, R0, R3, PT ;  /* 0x000000030000720c */ /* 0x002fc40003f22070 */
[----:B------:R-:W3:Y:S11]  /*19ee0*/  LDC.64 R2, c[0x0][0xc80] ;  /* 0x00032000ff027b82 */ /* 0x000ef60000000a00 */
[----:B---3--:R-:W3:Y:S01]  /*19ef0*/  @P1 ATOMG.E.ADD.STRONG.GPU PT, R3, desc[UR50][R2.64], R5 ;  /* 0x00000005020319a8 */ /* 0x008ee200081ee1f2 */
[----:B------:R-:W1:Y:S02]  /*19f00*/  S2R R4, SR_LTMASK ;  /* 0x0000000000047919 */ /* 0x000e640000003900 */
[----:B-1----:R-:W-:-:S04]  /*19f10*/  LOP3.LUT R4, R4, UR4, RZ, 0xc0, !PT ;  /* 0x0000000404047c12 */ /* 0x002fc8000f8ec0ff */
[----:B------:R-:W1:Y:S01]  /*19f20*/  POPC R7, R4 ;  /* 0x0000000400077309 */ /* 0x000e620000000000 */
[----:B---3--:R-:W1:Y:S02]  /*19f30*/  SHFL.IDX PT, R0, R3, R0, 0x1f ;  /* 0x00001f0003007589 */ /* 0x008e6400000e0000 */
[----:B-1----:R-:W-:-:S05]  /*19f40*/  IADD3 R0, R0, UR43, R7 ;  /* 0x0000002b00007c10 */ /* 0x002fca000fffe007 */
[----:B------:R1:W-:Y:S02]  /*19f50*/  STL [R1+0x18], R0 ;  /* 0x0000180001007387 */ /* 0x0003e40000100800 */
.L_x_1135:
[----:B------:R-:W-:Y:S05]  /*19f60*/  BSYNC B0 ;  /* 0x0000000000007941 */ /* 0x000fea0003800000 */
.L_x_1134:
[----:B------:R-:W-:-:S06]  /*19f70*/  UISETP.NE.AND UP0, UPT, UR39, 0x3, UPT ;  /* 0x000000032700788c */ /* 0x000fcc000bf05270 */
[----:B------:R-:W-:-:S13]  /*19f80*/  PLOP3.LUT P1, PT, PT, PT, UP0, 0x80, 0x0 ;  /* 0x000000000000781c */ /* 0x000fda0003f2f008 */
[----:B------:R-:W-:Y:S05]  /*19f90*/  @!P1 BRA `(.L_x_1136) ;  /* 0x0000000000049947 */ /* 0x000fea0003800000 */
[----:B------:R-:W-:Y:S01]  /*19fa0*/  BPT.TRAP 0x1 ;  /* 0x000000040000795c */ /* 0x000fe20000300000 */
.L_x_1136:
[----:B------:R-:W3:Y:S01]  /*19fb0*/  LDL R2, [R1] ;  /* 0x0000000001027983 */ /* 0x000ee20000100800 */
[----:B-1----:R-:W-:Y:S01]  /*19fc0*/  IMAD.U32 R0, RZ, RZ, UR45 ;  /* 0x0000002dff007e24 */ /* 0x002fe2000f8e00ff */
[----:B------:R-:W-:Y:S01]  /*19fd0*/  BSSY B0, `(.L_x_1137) ;  /* 0x0000007000007945 */ /* 0x000fe20003800000 */
[----:B------:R-:W-:-:S03]  /*19fe0*/  IMAD R3, R19, 0x8, R18 ;  /* 0x0000000813037824 */ /* 0x000fc600078e0212 */
[----:B------:R-:W-:Y:S02]  /*19ff0*/  ISETP.NE.AND P2, PT, R0, 0x3, PT ;  /* 0x000000030000780c */ /* 0x000fe40003f45270 */
[----:B---3--:R-:W-:-:S04]  /*1a000*/  LOP3.LUT R0, R2, 0x1, RZ, 0x3c, !PT ;  /* 0x0000000102007812 */ /* 0x008fc800078e3cff */
[----:B------:R-:W-:-:S04]  /*1a010*/  SHF.L.U32 R0, R0, 0x1f, RZ ;  /* 0x0000001f00007819 */ /* 0x000fc800000006ff */
[----:B------:R-:W1:Y:S02]  /*1a020*/  SYNCS.PHASECHK.TRANS64.TRYWAIT P1, [R3+URZ+0x33470], R0 ;  /* 0x03347000030075a7 */ /* 0x000e64000802017f */
[----:B-1----:R-:W-:Y:S05]  /*1a030*/  @!P1 BRA `(.L_x_1138) ;  /* 0x0000001800609947 */ /* 0x002fea0003800000 */
.L_x_1183:
[----:B------:R-:W-:Y:S05]  /*1a040*/  BSYNC B0 ;  /* 0x0000000000007941 */ /* 0x000fea0003800000 */
.L_x_1137:
[----:B------:R-:W-:Y:S05]  /*1a050*/  @!P2 BRA `(.L_x_1139) ;  /* 0x000000000004a947 */ /* 0x000fea0003800000 */
[----:B------:R-:W-:Y:S01]  /*1a060*/  BPT.TRAP 0x1 ;  /* 0x000000040000795c */ /* 0x000fe20000300000 */
.L_x_1139:
[----:B-1----:R-:W3:Y:S02]  /*1a070*/  LDL R0, [R1] ;  /* 0x0000000001007983 */ /* 0x002ee40000100800 */
[----:B---3--:R-:W-:-:S04]  /*1a080*/  SHF.L.U32 R0, R0, 0x1f, RZ ;  /* 0x0000001f00007819 */ /* 0x008fc800000006ff */
[----:B------:R-:W1:Y:S02]  /*1a090*/  SYNCS.PHASECHK.TRANS64.TRYWAIT P1, [R3+URZ+0x33460], R0 ;  /* 0x03346000030075a7 */ /* 0x000e64000802017f */
[----:B-1----:R-:W-:Y:S05]  /*1a0a0*/  @!P1 BRA `(.L_x_1140) ;  /* 0x0000001800589947 */ /* 0x002fea0003800000 */
.L_x_1184:
[----:B------:R-:W3:Y:S04]  /*1a0b0*/  LDL R4, [R1+0x10] ;  /* 0x0000100001047983 */ /* 0x000ee80000100800 */
[----:B------:R-:W4:Y:S01]  /*1a0c0*/  LDL R10, [R1+0xc] ;  /* 0x00000c00010a7983 */ /* 0x000f220000100800 */
[----:B------:R-:W-:Y:S01]  /*1a0d0*/  IMAD R2, R19, 0x7800, RZ ;  /* 0x0000780013027824 */ /* 0x000fe200078e02ff */
[----:B------:R-:W-:Y:S05]  /*1a0e0*/  WARPSYNC.ALL ;  /* 0x0000000000007948 */ /* 0x000fea0003800000 */
[----:B---3--:R-:W-:-:S02]  /*1a0f0*/  LOP3.LUT R5, R2, R4, RZ, 0xfc, !PT ;  /* 0x0000000402057212 */ /* 0x008fc400078efcff */
[----:B----4-:R-:W-:-:S03]  /*1a100*/  LOP3.LUT R2, R2, R10, RZ, 0xfc, !PT ;  /* 0x0000000a02027212 */ /* 0x010fc600078efcff */
[C---:B-1----:R-:W-:Y:S02]  /*1a110*/  IMAD.IADD R0, R18.reuse, 0x1, R5 ;  /* 0x0000000112007824 */ /* 0x042fe400078e0205 */
[----:B------:R-:W-:-:S03]  /*1a120*/  IMAD.IADD R2, R18, 0x1, R2 ;  /* 0x0000000112027824 */ /* 0x000fc600078e0202 */
[----:B0-----:R-:W0:Y:S02]  /*1a130*/  LDSM.16.MT88.4 R4, [R0+0xf200] ;  /* 0x00f200000004783b */ /* 0x001e240000004200 */
[C-C-:B0----5:R-:W-:Y:S02]  /*1a140*/  PRMT R8, R4.reuse, 0x6420, R5.reuse ;  /* 0x0000642004087816 */ /* 0x161fe40000000005 */
        /* <DEDUP_REMOVED lines=96> */
.L_x_1141:
[----:B0-----:R-:W3:Y:S01]  /*1a750*/  LDL.LU R2, [R1] ;  /* 0x0000000001027983 */ /* 0x001ee20000300800 */
[----:B-1----:R-:W-:Y:S01]  /*1a760*/  SYNCS.ARRIVE.TRANS64.A1T0 RZ, [R3+URZ+0x33450], RZ ;  /* 0x033450ff03ff79a7 */ /* 0x002fe2000810003f */
[----:B------:R-:W-:Y:S02]  /*1a770*/  @!P0 VIADD R0, R3, 0x33480 ;  /* 0x0003348003008836 */ /* 0x000fe40000000000 */
[----:B------:R-:W-:-:S03]  /*1a780*/  VIADD R19, R19, 0x1 ;  /* 0x0000000113137836 */ /* 0x000fc60000000000 */
[----:B------:R-:W-:Y:S01]  /*1a790*/  @!P0 PRMT R0, RZ, 0x654, R0 ;  /* 0x00000654ff008816 */ /* 0x000fe20000000000 */
[----:B------:R-:W-:Y:S01]  /*1a7a0*/  BAR.SYNC.DEFER_BLOCKING 0x2, 0x80 ;  /* 0x0082000000007b1d */ /* 0x000fe20000010000 */
[----:B------:R-:W-:-:S04]  /*1a7b0*/  ISETP.NE.AND P1, PT, R19, 0x2, PT ;  /* 0x000000021300780c */ /* 0x000fc80003f25270 */
[----:B------:R-:W-:Y:S01]  /*1a7c0*/  SEL R19, R19, RZ, P1 ;  /* 0x000000ff13137207 */ /* 0x000fe20000800000 */
[----:B------:R0:W-:Y:S02]  /*1a7d0*/  @!P0 SYNCS.ARRIVE.TRANS64.RED.A1T0 RZ, [R0+URZ], RZ ;  /* 0x000000ff00ff89a7 */ /* 0x0001e4000810043f */
[----:B0-----:R-:W-:-:S04]  /*1a7e0*/  SEL R0, RZ, 0x1, P1 ;  /* 0x00000001ff007807 */ /* 0x001fc80000800000 */
[----:B---3--:R-:W-:-:S05]  /*1a7f0*/  LOP3.LUT R2, R2, R0, RZ, 0x3c, !PT ;  /* 0x0000000002027212 */ /* 0x008fca00078e3cff */
[----:B------:R1:W-:Y:S02]  /*1a800*/  STL [R1], R2 ;  /* 0x0000000201007387 */ /* 0x0003e40000100800 */
.L_x_1084:
[----:B------:R-:W-:Y:S05]  /*1a810*/  BSYNC B7 ;  /* 0x0000000000077941 */ /* 0x000fea0003800000 */
.L_x_1082:
[----:B-1----:R1:W5:Y:S01]  /*1a820*/  LDL R2, [R1+0x18] ;  /* 0x0000180001027983 */ /* 0x0023620000100800 */
[----:B------:R-:W-:-:S13]  /*1a830*/  LOP3.LUT P1, RZ, R16, 0x4, RZ, 0xc0, !PT ;  /* 0x0000000410ff7812 */ /* 0x000fda000782c0ff */
[----:B-1----:R-:W-:Y:S05]  /*1a840*/  @!P1 BRA `(.L_x_1142) ;  /* 0x0000000000249947 */ /* 0x002fea0003800000 */
[----:B------:R-:W1:Y:S08]  /*1a850*/  S2UR UR5, SR_CgaCtaId ;  /* 0x00000000000579c3 */ /* 0x000e700000008800 */
[----:B------:R-:W-:Y:S06]  /*1a860*/  BAR.SYNC.DEFER_BLOCKING 0x5, 0x180 ;  /* 0x0146000000007b1d */ /* 0x000fec0000010000 */
[----:B------:R-:W-:-:S02]  /*1a870*/  UMOV UR4, 0x400 ;  /* 0x0000040000047882 */ /* 0x000fc40000000000 */
[----:B-1----:R-:W-:-:S06]  /*1a880*/  ULEA UR4, UR5, UR4, 0x18 ;  /* 0x0000000405047291 */ /* 0x002fcc000f8ec03f */
[----:B------:R-:W-:-:S05]  /*1a890*/  IMAD.U32 R18, RZ, RZ, UR4 ;  /* 0x00000004ff127e24 */ /* 0x000fca000f8e00ff */
[----:B-----5:R-:W1:Y:S04]  /*1a8a0*/  LDS R2, [R18+0x334d0] ;  /* 0x0334d00012027984 */ /* 0x020e680000000800 */
[----:B-1----:R1:W-:Y:S01]  /*1a8b0*/  STL [R1+0x18], R2 ;  /* 0x0000180201007387 */ /* 0x0023e20000100800 */
[----:B------:R-:W-:Y:S06]  /*1a8c0*/  BAR.ARV 0x4, 0x180 ;  /* 0x0106000000007b1d */ /* 0x000fec0000002000 */
[----:B------:R-:W-:Y:S05]  /*1a8d0*/  BRA `(.L_x_1143) ;  /* 0x0000000000207947 */ /* 0x000fea0003800000 */
.L_x_1142:
[----:B------:R-:W1:Y:S01]  /*1a8e0*/  @!P0 S2R R3, SR_CgaCtaId ;  /* 0x0000000000038919 */ /* 0x000e620000008800 */
[----:B0-----:R-:W-:Y:S01]  /*1a8f0*/  @!P0 MOV R0, 0x400 ;  /* 0x0000040000008802 */ /* 0x001fe20000000f00 */
[----:B------:R-:W-:Y:S03]  /*1a900*/  BAR.SYNC.DEFER_BLOCKING 0x4, 0x180 ;  /* 0x0106000000007b1d */ /* 0x000fe60000010000 */
[----:B-1----:R-:W-:-:S03]  /*1a910*/  @!P0 LEA R18, R3, R0, 0x18 ;  /* 0x0000000003128211 */ /* 0x002fc600078ec0ff */
[----:B-----5:R-:W0:Y:S04]  /*1a920*/  SHFL.IDX PT, R0, R2, RZ, 0x1f ;  /* 0x00001fff02007589 */ /* 0x020e2800000e0000 */
[----:B------:R3:W-:Y:S04]  /*1a930*/  @!P0 STS [R18+0x334d0], R2 ;  /* 0x0334d00212008388 */ /* 0x0007e80000000800 */
[----:B0-----:R3:W-:Y:S01]  /*1a940*/  STL [R1+0x18], R0 ;  /* 0x0000180001007387 */ /* 0x0017e20000100800 */
[----:B------:R-:W-:Y:S06]  /*1a950*/  BAR.ARV 0x5, 0x180 ;  /* 0x0146000000007b1d */ /* 0x000fec0000002000 */
.L_x_1143:
[----:B0--3--:R-:W3:Y:S01]  /*1a960*/  LDL R0, [R1+0x18] ;  /* 0x0000180001007983 */ /* 0x009ee20000100800 */
[----:B------:R-:W-:Y:S02]  /*1a970*/  ULDC UR4, c[0x0][0xc38] ;  /* 0x00030e0000047ab9 */ /* 0x000fe40000000800 */
[----:B---3--:R-:W-:-:S13]  /*1a980*/  ISETP.GE.AND P0, PT, R0, UR4, PT ;  /* 0x0000000400007c0c */ /* 0x008fda000bf06270 */
[----:B------:R-:W-:Y:S05]  /*1a990*/  @!P0 BRA `(.L_x_1144) ;  /* 0xffffffbc00e48947 */ /* 0x000fea000383ffff */
.L_x_1073:
[----:B0-----:R-:W3:Y:S01]  /*1a9a0*/  LDL.LU R0, [R1+0x1c] ;  /* 0x00001c0001007983 */ /* 0x001ee20000300800 */
[----:B------:R-:W-:Y:S01]  /*1a9b0*/  BSSY B0, `(.L_x_1145) ;  /* 0x000000b000007945 */ /* 0x000fe20003800000 */
[----:B------:R-:W0:Y:S01]  /*1a9c0*/  S2R R5, SR_CgaCtaId ;  /* 0x0000000000057919 */ /* 0x000e220000008800 */
[----:B---3--:R-:W-:-:S05]  /*1a9d0*/  VIADD R0, R0, 0x1 ;  /* 0x0000000100007836 */ /* 0x008fca0000000000 */
[----:B-1----:R-:W-:-:S04]  /*1a9e0*/  LEA.HI R2, R0, R0, RZ, 0x1 ;  /* 0x0000000000027211 */ /* 0x002fc800078f08ff */
[----:B------:R-:W-:-:S05]  /*1a9f0*/  LOP3.LUT R3, R2, 0xfffffffe, RZ, 0xc0, !PT ;  /* 0xfffffffe02037812 */ /* 0x000fca00078ec0ff */
[----:B------:R-:W-:Y:S01]  /*1aa00*/  IMAD.IADD R3, R0, 0x1, -R3 ;  /* 0x0000000100037824 */ /* 0x000fe200078e0a03 */
[----:B------:R-:W-:-:S04]  /*1aa10*/  MOV R0, 0x400 ;  /* 0x0000040000007802 */ /* 0x000fc80000000f00 */
[----:B0-----:R-:W-:Y:S02]  /*1aa20*/  LEA R0, R5, R0, 0x18 ;  /* 0x0000000005007211 */ /* 0x001fe400078ec0ff */
[----:B------:R-:W-:-:S04]  /*1aa30*/  SHF.L.U32 R3, R3, 0x1f, RZ ;  /* 0x0000001f03037819 */ /* 0x000fc800000006ff */
[----:B------:R-:W0:Y:S02]  /*1aa40*/  SYNCS.PHASECHK.TRANS64.TRYWAIT P0, [R0+URZ+0x33420], R3 ;  /* 0x03342003000075a7 */ /* 0x000e24000800017f */
[----:B0-----:R-:W-:Y:S05]  /*1aa50*/  @!P0 BRA `(.L_x_1146) ;  /* 0x0000001000008947 */ /* 0x001fea0003800000 */
.L_x_1185:
[----:B------:R-:W-:Y:S05]  /*1aa60*/  BSYNC B0 ;  /* 0x0000000000007941 */ /* 0x000fea0003800000 */
.L_x_1145:
[----:B------:R-:W-:-:S03]  /*1aa70*/  UMOV UR4, 0xffffffff ;  /* 0xffffffff00047882 */ /* 0x000fc60000000000 */
[----:B------:R-:W-:Y:S05]  /*1aa80*/  BRA.DIV UR4, `(.L_x_1147) ;  /* 0x0000001204087947 */ /* 0x000fea000b800000 */
[----:B------:R-:W1:Y:S02]  /*1aa90*/  S2R R2, SR_TID.X ;  /* 0x0000000000027919 */ /* 0x000e640000002100 */
[----:B-1----:R-:W-:-:S04]  /*1aaa0*/  SHF.R.U32.HI R2, RZ, 0x5, R2 ;  /* 0x00000005ff027819 */ /* 0x002fc80000011602 */
[----:B------:R-:W-:-:S05]  /*1aab0*/  LOP3.LUT R2, R2, 0x3, RZ, 0xc0, !PT ;  /* 0x0000000302027812 */ /* 0x000fca00078ec0ff */
[----:B------:R1:W3:Y:S02]  /*1aac0*/  SHFL.IDX PT, R14, R2, RZ, 0x1f ;  /* 0x00001fff020e7589 */ /* 0x0002e400000e0000 */
.L_x_1188:
[----:B---3--:R-:W-:Y:S01]  /*1aad0*/  ISETP.NE.AND P0, PT, R14, RZ, PT ;  /* 0x000000ff0e00720c */ /* 0x008fe20003f05270 */
[----:B------:R-:W-:-:S12]  /*1aae0*/  BSSY B0, `(.L_x_1148) ;  /* 0x000002c000007945 */ /* 0x000fd80003800000 */
[----:B------:R-:W-:Y:S05]  /*1aaf0*/  @P0 BRA `(.L_x_1149) ;  /* 0x0000000000a80947 */ /* 0x000fea0003800000 */
[----:B------:R-:W-:-:S03]  /*1ab00*/  UMOV UR4, 0xffffffff ;  /* 0xffffffff00047882 */ /* 0x000fc60000000000 */
[----:B------:R-:W-:Y:S05]  /*1ab10*/  BRA.DIV UR4, `(.L_x_1150) ;  /* 0x0000001204187947 */ /* 0x000fea000b800000 */
[----:B------:R-:W-:-:S13]  /*1ab20*/  ELECT P6, URZ, PT ;  /* 0x00000000003f782f */ /* 0x000fda00038c0000 */
.L_x_1191:
[----:B------:R-:W-:Y:S05]  /*1ab30*/  @!P6 BRA `(.L_x_1149) ;  /* 0x000000000098e947 */ /* 0x000fea0003800000 */
[----:B------:R-:W-:-:S06]  /*1ab40*/  ULOP3.LUT UR4, UR38, 0x2, URZ, 0xfc, !UPT ;  /* 0x0000000226047892 */ /* 0x000fcc000f8efc3f */
[----:B-1----:R-:W-:-:S05]  /*1ab50*/  IMAD.U32 R2, RZ, RZ, UR4 ;  /* 0x00000004ff027e24 */ /* 0x002fca000f8e00ff */
[----:B------:R-:W-:-:S13]  /*1ab60*/  ISETP.NE.AND P0, PT, R2, 0x3, PT ;  /* 0x000000030200780c */ /* 0x000fda0003f05270 */
[----:B------:R-:W-:Y:S05]  /*1ab70*/  @!P0 BRA `(.L_x_1151) ;  /* 0x0000000000048947 */ /* 0x000fea0003800000 */
[----:B------:R-:W-:Y:S01]  /*1ab80*/  BPT.TRAP 0x1 ;  /* 0x000000040000795c */ /* 0x000fe20000300000 */
.L_x_1151:
[----:B------:R-:W3:Y:S01]  /*1ab90*/  LDL.LU R7, [R1] ;  /* 0x0000000001077983 */ /* 0x000ee20000300800 */
[----:B------:R-:W-:Y:S02]  /*1aba0*/  VIADD R2, R0, 0x33440 ;  /* 0x0003344000027836 */ /* 0x000fe40000000000 */
[C---:B0-----:R-:W-:Y:S02]  /*1abb0*/  VIADD R3, R19.reuse, 0x1 ;  /* 0x0000000113037836 */ /* 0x041fe40000000000 */
[----:B------:R-:W-:-:S03]  /*1abc0*/  IMAD R6, R19, 0x8, R2 ;  /* 0x0000000813067824 */ /* 0x000fc600078e0202 */
[----:B------:R-:W-:-:S04]  /*1abd0*/  ISETP.NE.AND P2, PT, R3, 0x2, PT ;  /* 0x000000020300780c */ /* 0x000fc80003f45270 */
[----:B------:R-:W-:Y:S02]  /*1abe0*/  SEL R4, RZ, 0x1, P2 ;  /* 0x00000001ff047807 */ /* 0x000fe40001000000 */
[----:B------:R-:W-:Y:S02]  /*1abf0*/  SEL R3, R3, RZ, P2 ;  /* 0x000000ff03037207 */ /* 0x000fe40001000000 */
[C---:B---3--:R-:W-:Y:S02]  /*1ac00*/  SHF.L.U32 R5, R7.reuse, 0x1f, RZ ;  /* 0x0000001f07057819 */ /* 0x048fe400000006ff */
[----:B------:R-:W-:Y:S01]  /*1ac10*/  LOP3.LUT R4, R7, R4, RZ, 0x3c, !PT ;  /* 0x0000000407047212 */ /* 0x000fe200078e3cff */
[----:B------:R-:W-:Y:S01]  /*1ac20*/  IMAD R7, R3, 0x8, R2 ;  /* 0x0000000803077824 */ /* 0x000fe200078e0202 */
[----:B------:R-:W0:Y:S02]  /*1ac30*/  SYNCS.PHASECHK.TRANS64.TRYWAIT P1, [R6+URZ], R5 ;  /* 0x00000005060075a7 */ /* 0x000e24000802017f */
[----:B------:R-:W-:Y:S01]  /*1ac40*/  SHF.L.U32 R2, R4, 0x1f, RZ ;  /* 0x0000001f04027819 */ /* 0x000fe200000006ff */
[----:B0-----:R-:W-:Y:S06]  /*1ac50*/  @!P1 BRA `(.L_x_1152) ;  /* 0x0000000c00e89947 */ /* 0x001fec0003800000 */
.L_x_1192:
[----:B------:R-:W1:Y:S02]  /*1ac60*/  SYNCS.PHASECHK.TRANS64.TRYWAIT P1, [R7+URZ], R2 ;  /* 0x00000002070075a7 */ /* 0x000e64000802017f */
[----:B-1----:R-:W-:Y:S05]  /*1ac70*/  @!P1 BRA `(.L_x_1153) ;  /* 0x0000000c00f49947 */ /* 0x002fea0003800000 */
.L_x_1193:
[----:B------:R-:W-:Y:S05]  /*1ac80*/  @!P0 BRA `(.L_x_1154) ;  /* 0x0000000000048947 */ /* 0x000fea0003800000 */
[----:B------:R-:W-:Y:S01]  /*1ac90*/  BPT.TRAP 0x1 ;  /* 0x000000040000795c */ /* 0x000fe20000300000 */
.L_x_1154:
[----:B------:R-:W-:-:S04]  /*1aca0*/  IMAD R4, R19, 0x8, R0 ;  /* 0x0000000813047824 */ /* 0x000fc800078e0200 */
[----:B------:R-:W3:Y:S02]  /*1acb0*/  SYNCS.PHASECHK.TRANS64.TRYWAIT P1, [R4+URZ+0x33460], R5 ;  /* 0x03346005040075a7 */ /* 0x000ee4000802017f */
[----:B---3--:R-:W-:Y:S05]  /*1acc0*/  @!P1 BRA `(.L_x_1155) ;  /* 0x0000000c00f49947 */ /* 0x008fea0003800000 */
.L_x_1194:
[----:B------:R-:W-:Y:S05]  /*1acd0*/  @!P0 BRA `(.L_x_1156) ;  /* 0x0000000000048947 */ /* 0x000fea0003800000 */
[----:B------:R-:W-:Y:S01]  /*1ace0*/  BPT.TRAP 0x1 ;  /* 0x000000040000795c */ /* 0x000fe20000300000 */
.L_x_1156:
[----:B------:R-:W-:-:S04]  /*1acf0*/  IMAD R3, R3, 0x8, R0 ;  /* 0x0000000803037824 */ /* 0x000fc800078e0200 */
[----:B------:R-:W4:Y:S02]  /*1ad00*/  SYNCS.PHASECHK.TRANS64.TRYWAIT P1, [R3+URZ+0x33460], R2 ;  /* 0x03346002030075a7 */ /* 0x000f24000802017f */
[----:B----4-:R-:W-:Y:S05]  /*1ad10*/  @!P1 BRA `(.L_x_1157) ;  /* 0x0000000c00f49947 */ /* 0x010fea0003800000 */
.L_x_1195:
[----:B------:R-:W-:Y:S05]  /*1ad20*/  @!P0 BRA `(.L_x_1158) ;  /* 0x0000000000048947 */ /* 0x000fea0003800000 */
[----:B------:R-:W-:Y:S01]  /*1ad30*/  BPT.TRAP 0x1 ;  /* 0x000000040000795c */ /* 0x000fe20000300000 */
.L_x_1158:
[----:B------:R-:W5:Y:S02]  /*1ad40*/  SYNCS.PHASECHK.TRANS64.TRYWAIT P0, [R4+URZ+0x33480], R5 ;  /* 0x03348005040075a7 */ /* 0x000f64000800017f */
[----:B-----5:R-:W-:Y:S05]  /*1ad50*/  @!P0 BRA `(.L_x_1159) ;  /* 0x0000000c00f88947 */ /* 0x020fea0003800000 */
.L_x_1160:
[----:B------:R0:W0:Y:S02]  /*1ad60*/  SYNCS.PHASECHK.TRANS64.TRYWAIT P0, [R3+URZ+0x33480], R2 ;  /* 0x03348002030075a7 */ /* 0x000024000800017f */
[----:B0-----:R-:W-:Y:S05]  /*1ad70*/  @!P0 NANOSLEEP.SYNCS 0x989680 ;  /* 0x009896800000895d */ /* 0x001fea0003900000 */
[----:B------:R-:W0:Y:S02]  /*1ad80*/  @!P0 SYNCS.PHASECHK.TRANS64 P0, [R3+URZ+0x33480], R2 ;  /* 0x03348002030085a7 */ /* 0x000e24000800007f */
[----:B0-----:R-:W-:Y:S05]  /*1ad90*/  @!P0 BRA `(.L_x_1160) ;  /* 0xfffffffc00f08947 */ /* 0x001fea000383ffff */
.L_x_1149:
[----:B------:R-:W-:Y:S05]  /*1ada0*/  BSYNC B0 ;  /* 0x0000000000007941 */ /* 0x000fea0003800000 */
.L_x_1148:
[----:B------:R-:W-:Y:S05]  /*1adb0*/  EXIT ;  /* 0x000000000000794d */ /* 0x000fea0003800000 */
.L_x_982:
[----:B0-----:R-:W-:-:S04]  /*1adc0*/  IMAD.U32 R3, RZ, RZ, UR41 ;  /* 0x00000029ff037e24 */ /* 0x001fc8000f8e00ff */
[----:B------:R0:W1:Y:S03]  /*1add0*/  SYNCS.PHASECHK.TRANS64.TRYWAIT P1, [R3+URZ+0x33400], R0 ;  /* 0x03340000030075a7 */ /* 0x000066000802017f */
[----:B-1----:R-:W-:Y:S05]  /*1ade0*/  @!P1 NANOSLEEP.SYNCS 0x989680 ;  /* 0x009896800000995d */ /* 0x002fea0003900000 */
[----:B------:R-:W1:Y:S02]  /*1adf0*/  @!P1 SYNCS.PHASECHK.TRANS64 P1, [R3+URZ+0x33400], R0 ;  /* 0x03340000030095a7 */ /* 0x000e64000802007f */
[----:B-1----:R-:W-:Y:S05]  /*1ae00*/  @!P1 BRA `(.L_x_982) ;  /* 0xfffffffc00ec9947 */ /* 0x002fea000383ffff */
[----:B------:R-:W-:Y:S05]  /*1ae10*/  BRA `(.L_x_1161) ;  /* 0xfffffe7000007947 */ /* 0x000fea000383ffff */
.L_x_986:
[----:B-1----:R1:W2:Y:S02]  /*1ae20*/  SYNCS.PHASECHK.TRANS64.TRYWAIT P1, [R3+URZ+0x33430], R0 ;  /* 0x03343000030075a7 */ /* 0x0022a4000802017f */
[----:B--2---:R-:W-:Y:S05]  /*1ae30*/  @!P1 NANOSLEEP.SYNCS 0x989680 ;  /* 0x009896800000995d */ /* 0x004fea0003900000 */
[----:B------:R-:W2:Y:S02]  /*1ae40*/  @!P1 SYNCS.PHASECHK.TRANS64 P1, [R3+URZ+0x33430], R0 ;  /* 0x03343000030095a7 */ /* 0x000ea4000802007f */
[----:B--2---:R-:W-:Y:S05]  /*1ae50*/  @!P1 BRA `(.L_x_986) ;  /* 0xfffffffc00f09947 */ /* 0x004fea000383ffff */
[----:B------:R-:W-:Y:S05]  /*1ae60*/  BRA `(.L_x_985) ;  /* 0xfffffe70002c7947 */ /* 0x000fea000383ffff */
.L_x_1002:
[----:B-1----:R-:W-:-:S04]  /*1ae70*/  IMAD.U32 R8, RZ, RZ, UR6 ;  /* 0x00000006ff087e24 */ /* 0x002fc8000f8e00ff */
[----:B------:R1:W2:Y:S03]  /*1ae80*/  SYNCS.PHASECHK.TRANS64.TRYWAIT P1, [R8+URZ+0x33430], R7 ;  /* 0x03343007080075a7 */ /* 0x0002a6000802017f */
[----:B--2---:R-:W-:Y:S05]  /*1ae90*/  @!P1 NANOSLEEP.SYNCS 0x989680 ;  /* 0x009896800000995d */ /* 0x004fea0003900000 */
[----:B------:R-:W2:Y:S02]  /*1aea0*/  @!P1 SYNCS.PHASECHK.TRANS64 P1, [R8+URZ+0x33430], R7 ;  /* 0x03343007080095a7 */ /* 0x000ea4000802007f */
[----:B--2---:R-:W-:Y:S05]  /*1aeb0*/  @!P1 BRA `(.L_x_1002) ;  /* 0xfffffffc00ec9947 */ /* 0x004fea000383ffff */
[----:B------:R-:W-:Y:S05]  /*1aec0*/  BRA `(.L_x_999) ;  /* 0xfffffeb400587947 */ /* 0x000fea000383ffff */
.L_x_1006:
[----:B-1----:R-:W-:-:S04]  /*1aed0*/  IMAD.U32 R8, RZ, RZ, UR6 ;  /* 0x00000006ff087e24 */ /* 0x002fc8000f8e00ff */
[----:B------:R1:W2:Y:S03]  /*1aee0*/  SYNCS.PHASECHK.TRANS64.TRYWAIT P1, [R8+URZ+0x33450], R7 ;  /* 0x03345007080075a7 */ /* 0x0002a6000802017f */
[----:B--2---:R-:W-:Y:S05]  /*1aef0*/  @!P1 NANOSLEEP.SYNCS 0x989680 ;  /* 0x009896800000995d */ /* 0x004fea0003900000 */
[----:B------:R-:W2:Y:S02]  /*1af00*/  @!P1 SYNCS.PHASECHK.TRANS64 P1, [R8+URZ+0x33450], R7 ;  /* 0x03345007080095a7 */ /* 0x000ea4000802007f */
[----:B--2---:R-:W-:Y:S05]  /*1af10*/  @!P1 BRA `(.L_x_1006) ;  /* 0xfffffffc00ec9947 */ /* 0x004fea000383ffff */
[----:B------:R-:W-:Y:S05]  /*1af20*/  BRA `(.L_x_1003) ;  /* 0xfffffec0004c7947 */ /* 0x000fea000383ffff */
.L_x_1024:
[----:B-1----:R-:W-:-:S04]  /*1af30*/  IMAD.U32 R3, RZ, RZ, UR6 ;  /* 0x00000006ff037e24 */ /* 0x002fc8000f8e00ff */
[----:B------:R1:W2:Y:S03]  /*1af40*/  SYNCS.PHASECHK.TRANS64.TRYWAIT P1, [R3+URZ+0x33430], R0 ;  /* 0x03343000030075a7 */ /* 0x0002a6000802017f */
[----:B--2---:R-:W-:Y:S05]  /*1af50*/  @!P1 NANOSLEEP.SYNCS 0x989680 ;  /* 0x009896800000995d */ /* 0x004fea0003900000 */
[----:B------:R-:W2:Y:S02]  /*1af60*/  @!P1 SYNCS.PHASECHK.TRANS64 P1, [R3+URZ+0x33430], R0 ;  /* 0x03343000030095a7 */ /* 0x000ea4000802007f */
[----:B--2---:R-:W-:Y:S05]  /*1af70*/  @!P1 BRA `(.L_x_1024) ;  /* 0xfffffffc00ec9947 */ /* 0x004fea000383ffff */
[----:B------:R-:W-:Y:S05]  /*1af80*/  BRA `(.L_x_1021) ;  /* 0xffffff0000a47947 */ /* 0x000fea000383ffff */
.L_x_1028:
[----:B-1----:R-:W-:-:S04]  /*1af90*/  IMAD.U32 R3, RZ, RZ, UR6 ;  /* 0x00000006ff037e24 */ /* 0x002fc8000f8e00ff */
[----:B------:R1:W2:Y:S03]  /*1afa0*/  SYNCS.PHASECHK.TRANS64.TRYWAIT P1, [R3+URZ+0x33450], R0 ;  /* 0x03345000030075a7 */ /* 0x0002a6000802017f */
[----:B--2---:R-:W-:Y:S05]  /*1afb0*/  @!P1 NANOSLEEP.SYNCS 0x989680 ;  /* 0x009896800000995d */ /* 0x004fea0003900000 */
[----:B------:R-:W2:Y:S02]  /*1afc0*/  @!P1 SYNCS.PHASECHK.TRANS64 P1, [R3+URZ+0x33450], R0 ;  /* 0x03345000030095a7 */ /* 0x000ea4000802007f */
[----:B--2---:R-:W-:Y:S05]  /*1afd0*/  @!P1 BRA `(.L_x_1028) ;  /* 0xfffffffc00ec9947 */ /* 0x004fea000383ffff */
[----:B------:R-:W-:Y:S05]  /*1afe0*/  BRA `(.L_x_1025) ;  /* 0xffffff0c00a47947 */ /* 0x000fea000383ffff */
.L_x_1035:
[----:B-1----:R-:W-:-:S04]  /*1aff0*/  IMAD.U32 R3, RZ, RZ, UR6 ;  /* 0x00000006ff037e24 */ /* 0x002fc8000f8e00ff */
[----:B------:R1:W2:Y:S03]  /*1b000*/  SYNCS.PHASECHK.TRANS64.TRYWAIT P1, [R3+URZ+0x33430], R0 ;  /* 0x03343000030075a7 */ /* 0x0002a6000802017f */
[----:B--2---:R-:W-:Y:S05]  /*1b010*/  @!P1 NANOSLEEP.SYNCS 0x989680 ;  /* 0x009896800000995d */ /* 0x004fea0003900000 */
[----:B------:R-:W2:Y:S02]  /*1b020*/  @!P1 SYNCS.PHASECHK.TRANS64 P1, [R3+URZ+0x33430], R0 ;  /* 0x03343000030095a7 */ /* 0x000ea4000802007f */
[----:B--2---:R-:W-:Y:S05]  /*1b030*/  @!P1 BRA `(.L_x_1035) ;  /* 0xfffffffc00ec9947 */ /* 0x004fea000383ffff */
[----:B------:R-:W-:Y:S05]  /*1b040*/  BRA `(.L_x_1032) ;  /* 0xffffff3000387947 */ /* 0x000fea000383ffff */
.L_x_1039:
[----:B-1----:R-:W-:-:S04]  /*1b050*/  IMAD.U32 R3, RZ, RZ, UR6 ;  /* 0x00000006ff037e24 */ /* 0x002fc8000f8e00ff */
[----:B------:R1:W2:Y:S03]  /*1b060*/  SYNCS.PHASECHK.TRANS64.TRYWAIT P1, [R3+URZ+0x33450], R0 ;  /* 0x03345000030075a7 */ /* 0x0002a6000802017f */
[----:B--2---:R-:W-:Y:S05]  /*1b070*/  @!P1 NANOSLEEP.SYNCS 0x989680 ;  /* 0x009896800000995d */ /* 0x004fea0003900000 */
[----:B------:R-:W2:Y:S02]  /*1b080*/  @!P1 SYNCS.PHASECHK.TRANS64 P1, [R3+URZ+0x33450], R0 ;  /* 0x03345000030095a7 */ /* 0x000ea4000802007f */
[----:B--2---:R-:W-:Y:S05]  /*1b090*/  @!P1 BRA `(.L_x_1039) ;  /* 0xfffffffc00ec9947 */ /* 0x004fea000383ffff */
[----:B------:R-:W-:Y:S05]  /*1b0a0*/  BRA `(.L_x_1036) ;  /* 0xffffff3c00387947 */ /* 0x000fea000383ffff */
.L_x_1053:
[----:B-1----:R-:W-:-:S04]  /*1b0b0*/  IMAD.U32 R7, RZ, RZ, UR9 ;  /* 0x00000009ff077e24 */ /* 0x002fc8000f8e00ff */
[----:B------:R1:W2:Y:S03]  /*1b0c0*/  SYNCS.PHASECHK.TRANS64.TRYWAIT P1, [R7+URZ+0x33450], R4 ;  /* 0x03345004070075a7 */ /* 0x0002a6000802017f */
[----:B--2---:R-:W-:Y:S05]  /*1b0d0*/  @!P1 NANOSLEEP.SYNCS 0x989680 ;  /* 0x009896800000995d */ /* 0x004fea0003900000 */
[----:B------:R-:W2:Y:S02]  /*1b0e0*/  @!P1 SYNCS.PHASECHK.TRANS64 P1, [R7+URZ+0x33450], R4 ;  /* 0x03345004070095a7 */ /* 0x000ea4000802007f */
[----:B--2---:R-:W-:Y:S05]  /*1b0f0*/  @!P1 BRA `(.L_x_1053) ;  /* 0xfffffffc00ec9947 */ /* 0x004fea000383ffff */
[----:B------:R-:W-:Y:S05]  /*1b100*/  BRA `(.L_x_1052) ;  /* 0xffffff7800b47947 */ /* 0x000fea000383ffff */
.L_x_1093:
[----:B------:R-:W-:Y:S02]  /*1b110*/  IMAD.MOV.U32 R13, RZ, RZ, R0 ;  /* 0x000000ffff0d7224 */ /* 0x000fe400078e0000 */
[----:B------:R-:W-:Y:S02]  /*1b120*/  IMAD.MOV.U32 R12, RZ, RZ, RZ ;  /* 0x000000ffff0c7224 */ /* 0x000fe400078e00ff */
[----:B------:R-:W-:Y:S02]  /*1b130*/  IMAD.MOV.U32 R11, RZ, RZ, 0x1f ;  /* 0x0000001fff0b7424 */ /* 0x000fe400078e00ff */
[----:B------:R-:W-:-:S07]  /*1b140*/  IMAD.MOV.U32 R15, RZ, RZ, -0x1 ;  /* 0xffffffffff0f7424 */ /* 0x000fce00078e00ff */
[----:B0-----:R-:W-:Y:S05]  /*1b150*/  WARPSYNC.COLLECTIVE R15, `(.L_x_1162) ;  /* 0x000000000f087348 */ /* 0x001fea0003c00000 */
[----:B------:R1:W2:Y:S02]  /*1b160*/  SHFL.IDX P6, R14, R13, R12, R11 ;  /* 0x0000000c0d0e7389 */ /* 0x0002a400000c000b */
[----:B012---:R-:W-:Y:S01]  /*1b170*/  ENDCOLLECTIVE ;  /* 0x000000000000791b */ /* 0x007fe20003800000 */
.L_x_1162:
[----:B------:R-:W-:Y:S05]  /*1b180*/  BRA `(.L_x_1163) ;  /* 0xffffffc400f87947 */ /* 0x000fea000383ffff */
.L_x_1095:
[----:B------:R-:W-:Y:S01]  /*1b190*/  BSSY B0, `(.L_x_1164) ;  /* 0x0000006000007945 */ /* 0x000fe20003800000 */
[----:B------:R-:W-:-:S07]  /*1b1a0*/  IMAD.MOV.U32 R15, RZ, RZ, -0x1 ;  /* 0xffffffffff0f7424 */ /* 0x000fce00078e00ff */
[----:B0-----:R-:W-:Y:S05]  /*1b1b0*/  WARPSYNC.COLLECTIVE R15, `(.L_x_1165) ;  /* 0x000000000f0c7348 */ /* 0x001fea0003c00000 */
[----:B------:R-:W-:Y:S02]  /*1b1c0*/  ELECT P6, UR62, PT ;  /* 0x00000000003e782f */ /* 0x000fe400038c0000 */
[----:B------:R-:W-:Y:S01]  /*1b1d0*/  MOV R14, UR62 ;  /* 0x0000003e000e7c02 */ /* 0x000fe20008000f00 */
[----:B0-----:R-:W-:Y:S10]  /*1b1e0*/  ENDCOLLECTIVE ;  /* 0x000000000000791b */ /* 0x001ff40003800000 */
.L_x_1165:
[----:B------:R-:W-:Y:S05]  /*1b1f0*/  BSYNC B0 ;  /* 0x0000000000007941 */ /* 0x000fea0003800000 */
.L_x_1164:
[----:B------:R-:W-:Y:S05]  /*1b200*/  BRA `(.L_x_1166) ;  /* 0xffffffc800007947 */ /* 0x000fea000383ffff */
.L_x_1097:
[----:B0-----:R0:W1:Y:S02]  /*1b210*/  SYNCS.PHASECHK.TRANS64.TRYWAIT P1, [R4+URZ+0x33480], R3 ;  /* 0x03348003040075a7 */ /* 0x001064000802017f */
[----:B-1----:R-:W-:Y:S05]  /*1b220*/  @!P1 NANOSLEEP.SYNCS 0x989680 ;  /* 0x009896800000995d */ /* 0x002fea0003900000 */
[----:B------:R-:W1:Y:S02]  /*1b230*/  @!P1 SYNCS.PHASECHK.TRANS64 P1, [R4+URZ+0x33480], R3 ;  /* 0x03348003040095a7 */ /* 0x000e64000802007f */
[----:B-1----:R-:W-:Y:S05]  /*1b240*/  @!P1 BRA `(.L_x_1097) ;  /* 0xfffffffc00f09947 */ /* 0x002fea000383ffff */
[----:B------:R-:W-:Y:S05]  /*1b250*/  BRA `(.L_x_1167) ;  /* 0xffffffc8005c7947 */ /* 0x000fea000383ffff */
.L_x_1099:
[----:B-1----:R1:W2:Y:S02]  /*1b260*/  SYNCS.PHASECHK.TRANS64.TRYWAIT P1, [R4+URZ+0x33440], R3 ;  /* 0x03344003040075a7 */ /* 0x0022a4000802017f */
[----:B--2---:R-:W-:Y:S05]  /*1b270*/  @!P1 NANOSLEEP.SYNCS 0x989680 ;  /* 0x009896800000995d */ /* 0x004fea0003900000 */
[----:B------:R-:W2:Y:S02]  /*1b280*/  @!P1 SYNCS.PHASECHK.TRANS64 P1, [R4+URZ+0x33440], R3 ;  /* 0x03344003040095a7 */ /* 0x000ea4000802007f */
[----:B--2---:R-:W-:Y:S05]  /*1b290*/  @!P1 BRA `(.L_x_1099) ;  /* 0xfffffffc00f09947 */ /* 0x004fea000383ffff */
[----:B------:R-:W-:Y:S05]  /*1b2a0*/  BRA `(.L_x_1168) ;  /* 0xffffffc800e07947 */ /* 0x000fea000383ffff */
.L_x_1103:
[----:B------:R-:W-:Y:S02]  /*1b2b0*/  IMAD.MOV.U32 R13, RZ, RZ, R5 ;  /* 0x000000ffff0d7224 */ /* 0x000fe400078e0005 */
[----:B------:R-:W-:Y:S02]  /*1b2c0*/  IMAD.MOV.U32 R12, RZ, RZ, RZ ;  /* 0x000000ffff0c7224 */ /* 0x000fe400078e00ff */
[----:B------:R-:W-:Y:S02]  /*1b2d0*/  IMAD.MOV.U32 R11, RZ, RZ, 0x1c1f ;  /* 0x00001c1fff0b7424 */ /* 0x000fe400078e00ff */
[----:B------:R-:W-:Y:S02]  /*1b2e0*/  IMAD.MOV.U32 R15, RZ, RZ, -0x1 ;  /* 0xffffffffff0f7424 */ /* 0x000fe400078e00ff */
[----:B------:R-:W-:-:S07]  /*1b2f0*/  VIADD R0, R10, UR42 ;  /* 0x0000002a0a007c36 */ /* 0x000fce0008000000 */
[----:B-----5:R-:W-:Y:S05]  /*1b300*/  WARPSYNC.COLLECTIVE R15, `(.L_x_1169) ;  /* 0x000000000f087348 */ /* 0x020fea0003c00000 */
[----:B------:R0:W1:Y:S02]  /*1b310*/  SHFL.IDX P6, R14, R13, R12, R11 ;  /* 0x0000000c0d0e7389 */ /* 0x00006400000c000b */
[----:B01---5:R-:W-:Y:S01]  /*1b320*/  ENDCOLLECTIVE ;  /* 0x000000000000791b */ /* 0x023fe20003800000 */
.L_x_1169:
[----:B------:R-:W-:Y:S02]  /*1b330*/  IMAD.MOV.U32 R13, RZ, RZ, R6 ;  /* 0x000000ffff0d7224 */ /* 0x000fe400078e0006 */
[----:B------:R-:W-:-:S07]  /*1b340*/  IMAD.MOV.U32 R2, RZ, RZ, R14 ;  /* 0x000000ffff027224 */ /* 0x000fce00078e000e */
[----:B------:R-:W-:Y:S05]  /*1b350*/  WARPSYNC.COLLECTIVE R15, `(.L_x_1170) ;  /* 0x000000000f087348 */ /* 0x000fea0003c00000 */
[----:B------:R0:W1:Y:S02]  /*1b360*/  SHFL.IDX P6, R14, R13, R12, R11 ;  /* 0x0000000c0d0e7389 */ /* 0x00006400000c000b */
[----:B01----:R-:W-:Y:S01]  /*1b370*/  ENDCOLLECTIVE ;  /* 0x000000000000791b */ /* 0x003fe20003800000 */
.L_x_1170:
        /* <DEDUP_REMOVED lines=10> */
.L_x_1171:
        /* <DEDUP_REMOVED lines=17> */
.L_x_1172:
[----:B------:R-:W-:Y:S02]  /*1b530*/  IMAD.MOV.U32 R13, RZ, RZ, R5 ;  /* 0x000000ffff0d7224 */ /* 0x000fe400078e0005 */
[----:B------:R-:W-:Y:S02]  /*1b540*/  IMAD.MOV.U32 R12, RZ, RZ, 0x2 ;  /* 0x00000002ff0c7424 */ /* 0x000fe400078e00ff */
[----:B------:R-:W-:-:S07]  /*1b550*/  IMAD.MOV.U32 R3, RZ, RZ, R14 ;  /* 0x000000ffff037224 */ /* 0x000fce00078e000e */
[----:B------:R-:W-:Y:S05]  /*1b560*/  WARPSYNC.COLLECTIVE R15, `(.L_x_1173) ;  /* 0x000000000f087348 */ /* 0x000fea0003c00000 */
[----:B------:R0:W1:Y:S02]  /*1b570*/  SHFL.IDX P6, R14, R13, R12, R11 ;  /* 0x0000000c0d0e7389 */ /* 0x00006400000c000b */
[----:B01----:R-:W-:Y:S01]  /*1b580*/  ENDCOLLECTIVE ;  /* 0x000000000000791b */ /* 0x003fe20003800000 */
.L_x_1173:
        /* <DEDUP_REMOVED lines=18> */
.L_x_1174:
[----:B------:R-:W-:Y:S02]  /*1b6b0*/  IMAD.MOV.U32 R13, RZ, RZ, R5 ;  /* 0x000000ffff0d7224 */ /* 0x000fe400078e0005 */
[----:B------:R-:W-:Y:S02]  /*1b6c0*/  IMAD.MOV.U32 R12, RZ, RZ, 0x3 ;  /* 0x00000003ff0c7424 */ /* 0x000fe400078e00ff */
[----:B------:R-:W-:-:S07]  /*1b6d0*/  IMAD.MOV.U32 R3, RZ, RZ, R14 ;  /* 0x000000ffff037224 */ /* 0x000fce00078e000e */
[----:B------:R-:W-:Y:S05]  /*1b6e0*/  WARPSYNC.COLLECTIVE R15, `(.L_x_1175) ;  /* 0x000000000f087348 */ /* 0x000fea0003c00000 */
[----:B------:R0:W1:Y:S02]  /*1b6f0*/  SHFL.IDX P6, R14, R13, R12, R11 ;  /* 0x0000000c0d0e7389 */ /* 0x00006400000c000b */
[----:B01----:R-:W-:Y:S01]  /*1b700*/  ENDCOLLECTIVE ;  /* 0x000000000000791b */ /* 0x003fe20003800000 */
.L_x_1175:
        /* <DEDUP_REMOVED lines=10> */
.L_x_1176:
        /* <DEDUP_REMOVED lines=8> */
.L_x_1108:
[----:B-1----:R1:W2:Y:S02]  /*1b830*/  SYNCS.PHASECHK.TRANS64.TRYWAIT P0, [R18+URZ+0x33420], R3 ;  /* 0x03342003120075a7 */ /* 0x0022a4000800017f */
[----:B--2---:R-:W-:Y:S05]  /*1b840*/  @!P0 NANOSLEEP.SYNCS 0x989680 ;  /* 0x009896800000895d */ /* 0x004fea0003900000 */
[----:B------:R-:W2:Y:S02]  /*1b850*/  @!P0 SYNCS.PHASECHK.TRANS64 P0, [R18+URZ+0x33420], R3 ;  /* 0x03342003120085a7 */ /* 0x000ea4000800007f */
[----:B--2---:R-:W-:Y:S05]  /*1b860*/  @!P0 BRA `(.L_x_1108) ;  /* 0xfffffffc00f08947 */ /* 0x004fea000383ffff */
[----:B------:R-:W-:Y:S05]  /*1b870*/  BRA `(.L_x_1178) ;  /* 0xffffffd000847947 */ /* 0x000fea000383ffff */
.L_x_1114:
[----:B0-----:R0:W3:Y:S02]  /*1b880*/  SYNCS.PHASECHK.TRANS64.TRYWAIT P0, [R6+URZ+0x33480], R4 ;  /* 0x03348004060075a7 */ /* 0x0010e4000800017f */
[----:B---3--:R-:W-:Y:S05]  /*1b890*/  @!P0 NANOSLEEP.SYNCS 0x989680 ;  /* 0x009896800000895d */ /* 0x008fea0003900000 */
[----:B------:R-:W3:Y:S02]  /*1b8a0*/  @!P0 SYNCS.PHASECHK.TRANS64 P0, [R6+URZ+0x33480], R4 ;  /* 0x03348004060085a7 */ /* 0x000ee4000800007f */
[----:B---3--:R-:W-:Y:S05]  /*1b8b0*/  @!P0 BRA `(.L_x_1114) ;  /* 0xfffffffc00f08947 */ /* 0x008fea000383ffff */
[----:B------:R-:W-:Y:S05]  /*1b8c0*/  BRA `(.L_x_1179) ;  /* 0xffffffd400347947 */ /* 0x000fea000383ffff */
.L_x_1121:
[----:B-1----:R1:W3:Y:S02]  /*1b8d0*/  SYNCS.PHASECHK.TRANS64.TRYWAIT P0, [R6+URZ+0x33440], R4 ;  /* 0x03344004060075a7 */ /* 0x0022e4000800017f */
[----:B---3--:R-:W-:Y:S05]  /*1b8e0*/  @!P0 NANOSLEEP.SYNCS 0x989680 ;  /* 0x009896800000895d */ /* 0x008fea0003900000 */
[----:B------:R-:W3:Y:S02]  /*1b8f0*/  @!P0 SYNCS.PHASECHK.TRANS64 P0, [R6+URZ+0x33440], R4 ;  /* 0x03344004060085a7 */ /* 0x000ee4000800007f */
[----:B---3--:R-:W-:Y:S05]  /*1b900*/  @!P0 BRA `(.L_x_1121) ;  /* 0xfffffffc00f08947 */ /* 0x008fea000383ffff */
[----:B------:R-:W-:Y:S05]  /*1b910*/  BRA `(.L_x_1180) ;  /* 0xffffffd8002c7947 */ /* 0x000fea000383ffff */
.L_x_1129:
[----:B---3--:R3:W4:Y:S02]  /*1b920*/  SYNCS.PHASECHK.TRANS64.TRYWAIT P1, [R3+URZ+0x33470], R4 ;  /* 0x03347004030075a7 */ /* 0x008724000802017f */
[----:B----4-:R-:W-:Y:S05]  /*1b930*/  @!P1 NANOSLEEP.SYNCS 0x989680 ;  /* 0x009896800000995d */ /* 0x010fea0003900000 */
[----:B------:R-:W4:Y:S02]  /*1b940*/  @!P1 SYNCS.PHASECHK.TRANS64 P1, [R3+URZ+0x33470], R4 ;  /* 0x03347004030095a7 */ /* 0x000f24000802007f */
[----:B----4-:R-:W-:Y:S05]  /*1b950*/  @!P1 BRA `(.L_x_1129) ;  /* 0xfffffffc00f09947 */ /* 0x010fea000383ffff */
[----:B------:R-:W-:Y:S05]  /*1b960*/  BRA `(.L_x_1181) ;  /* 0xffffffdc00407947 */ /* 0x000fea000383ffff */
.L_x_1131:
[----:B---3--:R3:W4:Y:S02]  /*1b970*/  SYNCS.PHASECHK.TRANS64.TRYWAIT P1, [R3+URZ+0x33460], R4 ;  /* 0x03346004030075a7 */ /* 0x008724000802017f */
[----:B----4-:R-:W-:Y:S05]  /*1b980*/  @!P1 NANOSLEEP.SYNCS 0x989680 ;  /* 0x009896800000995d */ /* 0x010fea0003900000 */
[----:B------:R-:W4:Y:S02]  /*1b990*/  @!P1 SYNCS.PHASECHK.TRANS64 P1, [R3+URZ+0x33460], R4 ;  /* 0x03346004030095a7 */ /* 0x000f24000802007f */
[----:B----4-:R-:W-:Y:S05]  /*1b9a0*/  @!P1 BRA `(.L_x_1131) ;  /* 0xfffffffc00f09947 */ /* 0x010fea000383ffff */
[----:B------:R-:W-:Y:S05]  /*1b9b0*/  BRA `(.L_x_1182) ;  /* 0xffffffdc00487947 */ /* 0x000fea000383ffff */
.L_x_1138:
[----:B-1----:R1:W3:Y:S02]  /*1b9c0*/  SYNCS.PHASECHK.TRANS64.TRYWAIT P1, [R3+URZ+0x33470], R0 ;  /* 0x03347000030075a7 */ /* 0x0022e4000802017f */
[----:B---3--:R-:W-:Y:S05]  /*1b9d0*/  @!P1 NANOSLEEP.SYNCS 0x989680 ;  /* 0x009896800000995d */ /* 0x008fea0003900000 */
[----:B------:R-:W3:Y:S02]  /*1b9e0*/  @!P1 SYNCS.PHASECHK.TRANS64 P1, [R3+URZ+0x33470], R0 ;  /* 0x03347000030095a7 */ /* 0x000ee4000802007f */
[----:B---3--:R-:W-:Y:S05]  /*1b9f0*/  @!P1 BRA `(.L_x_1138) ;  /* 0xfffffffc00f09947 */ /* 0x008fea000383ffff */
[----:B------:R-:W-:Y:S05]  /*1ba00*/  BRA `(.L_x_1183) ;  /* 0xffffffe4008c7947 */ /* 0x000fea000383ffff */
.L_x_1140:
[----:B-1----:R1:W3:Y:S02]  /*1ba10*/  SYNCS.PHASECHK.TRANS64.TRYWAIT P1, [R3+URZ+0x33460], R0 ;  /* 0x03346000030075a7 */ /* 0x0022e4000802017f */
[----:B---3--:R-:W-:Y:S05]  /*1ba20*/  @!P1 NANOSLEEP.SYNCS 0x989680 ;  /* 0x009896800000995d */ /* 0x008fea0003900000 */
[----:B------:R-:W3:Y:S02]  /*1ba30*/  @!P1 SYNCS.PHASECHK.TRANS64 P1, [R3+URZ+0x33460], R0 ;  /* 0x03346000030095a7 */ /* 0x000ee4000802007f */
[----:B---3--:R-:W-:Y:S05]  /*1ba40*/  @!P1 BRA `(.L_x_1140) ;  /* 0xfffffffc00f09947 */ /* 0x008fea000383ffff */
[----:B------:R-:W-:Y:S05]  /*1ba50*/  BRA `(.L_x_1184) ;  /* 0xffffffe400947947 */ /* 0x000fea000383ffff */
.L_x_1146:
[----:B0-----:R0:W1:Y:S02]  /*1ba60*/  SYNCS.PHASECHK.TRANS64.TRYWAIT P0, [R0+URZ+0x33420], R3 ;  /* 0x03342003000075a7 */ /* 0x001064000800017f */
[----:B-1----:R-:W-:Y:S05]  /*1ba70*/  @!P0 NANOSLEEP.SYNCS 0x989680 ;  /* 0x009896800000895d */ /* 0x002fea0003900000 */
[----:B------:R-:W1:Y:S02]  /*1ba80*/  @!P0 SYNCS.PHASECHK.TRANS64 P0, [R0+URZ+0x33420], R3 ;  /* 0x03342003000085a7 */ /* 0x000e64000800007f */
[----:B-1----:R-:W-:Y:S05]  /*1ba90*/  @!P0 BRA `(.L_x_1146) ;  /* 0xfffffffc00f08947 */ /* 0x002fea000383ffff */
[----:B------:R-:W-:Y:S05]  /*1baa0*/  BRA `(.L_x_1185) ;  /* 0xffffffec00ec7947 */ /* 0x000fea000383ffff */
.L_x_1147:
        /* <DEDUP_REMOVED lines=8> */
[----:B0-2---:R-:W-:Y:S05]  /*1bb30*/  WARPSYNC.COLLECTIVE R15, `(.L_x_1187) ;  /* 0x000000000f087348 */ /* 0x005fea0003c00000 */
[----:B------:R1:W3:Y:S02]  /*1bb40*/  SHFL.IDX P6, R14, R13, R12, R11 ;  /* 0x0000000c0d0e7389 */ /* 0x0002e400000c000b */
[----:B0123--:R-:W-:Y:S01]  /*1bb50*/  ENDCOLLECTIVE ;  /* 0x000000000000791b */ /* 0x00ffe20003800000 */
.L_x_1187:
[----:B------:R-:W-:Y:S05]  /*1bb60*/  BSYNC B0 ;  /* 0x0000000000007941 */ /* 0x000fea0003800000 */
.L_x_1186:
[----:B------:R-:W-:Y:S05]  /*1bb70*/  BRA `(.L_x_1188) ;  /* 0xffffffec00d47947 */ /* 0x000fea000383ffff */
.L_x_1150:
[----:B------:R-:W-:Y:S01]  /*1bb80*/  BSSY B1, `(.L_x_1189) ;  /* 0x0000006000017945 */ /* 0x000fe20003800000 */
[----:B------:R-:W-:-:S07]  /*1bb90*/  IMAD.MOV.U32 R15, RZ, RZ, -0x1 ;  /* 0xffffffffff0f7424 */ /* 0x000fce00078e00ff */
[----:B012---:R-:W-:Y:S05]  /*1bba0*/  WARPSYNC.COLLECTIVE R15, `(.L_x_1190) ;  /* 0x000000000f0c7348 */ /* 0x007fea0003c00000 */
[----:B------:R-:W-:Y:S02]  /*1bbb0*/  ELECT P6, UR62, PT ;  /* 0x00000000003e782f */ /* 0x000fe400038c0000 */
[----:B------:R-:W-:Y:S01]  /*1bbc0*/  MOV R14, UR62 ;  /* 0x0000003e000e7c02 */ /* 0x000fe20008000f00 */
[----:B012---:R-:W-:Y:S10]  /*1bbd0*/  ENDCOLLECTIVE ;  /* 0x000000000000791b */ /* 0x007ff40003800000 */
.L_x_1190:
[----:B------:R-:W-:Y:S05]  /*1bbe0*/  BSYNC B1 ;  /* 0x0000000000017941 */ /* 0x000fea0003800000 */
.L_x_1189:
[----:B------:R-:W-:Y:S05]  /*1bbf0*/  BRA `(.L_x_1191) ;  /* 0xffffffec00cc7947 */ /* 0x000fea000383ffff */
.L_x_1152:
[----:B0-----:R0:W1:Y:S02]  /*1bc00*/  SYNCS.PHASECHK.TRANS64.TRYWAIT P1, [R6+URZ], R5 ;  /* 0x00000005060075a7 */ /* 0x001064000802017f */
[----:B-1----:R-:W-:Y:S05]  /*1bc10*/  @!P1 NANOSLEEP.SYNCS 0x989680 ;  /* 0x009896800000995d */ /* 0x002fea0003900000 */
[----:B------:R-:W1:Y:S02]  /*1bc20*/  @!P1 SYNCS.PHASECHK.TRANS64 P1, [R6+URZ], R5 ;  /* 0x00000005060095a7 */ /* 0x000e64000802007f */
[----:B-1----:R-:W-:Y:S05]  /*1bc30*/  @!P1 BRA `(.L_x_1152) ;  /* 0xfffffffc00f09947 */ /* 0x002fea000383ffff */
[----:B------:R-:W-:Y:S05]  /*1bc40*/  BRA `(.L_x_1192) ;  /* 0xfffffff000047947 */ /* 0x000fea000383ffff */
.L_x_1153:
[----:B-1----:R1:W3:Y:S02]  /*1bc50*/  SYNCS.PHASECHK.TRANS64.TRYWAIT P1, [R7+URZ], R2 ;  /* 0x00000002070075a7 */ /* 0x0022e4000802017f */
[----:B---3--:R-:W-:Y:S05]  /*1bc60*/  @!P1 NANOSLEEP.SYNCS 0x989680 ;  /* 0x009896800000995d */ /* 0x008fea0003900000 */
[----:B------:R-:W3:Y:S02]  /*1bc70*/  @!P1 SYNCS.PHASECHK.TRANS64 P1, [R7+URZ], R2 ;  /* 0x00000002070095a7 */ /* 0x000ee4000802007f */
[----:B---3--:R-:W-:Y:S05]  /*1bc80*/  @!P1 BRA `(.L_x_1153) ;  /* 0xfffffffc00f09947 */ /* 0x008fea000383ffff */
[----:B------:R-:W-:Y:S05]  /*1bc90*/  BRA `(.L_x_1193) ;  /* 0xffffffec00f87947 */ /* 0x000fea000383ffff */
.L_x_1155:
[----:B---3--:R3:W4:Y:S02]  /*1bca0*/  SYNCS.PHASECHK.TRANS64.TRYWAIT P1, [R4+URZ+0x33460], R5 ;  /* 0x03346005040075a7 */ /* 0x008724000802017f */
[----:B----4-:R-:W-:Y:S05]  /*1bcb0*/  @!P1 NANOSLEEP.SYNCS 0x989680 ;  /* 0x009896800000995d */ /* 0x010fea0003900000 */
[----:B------:R-:W4:Y:S02]  /*1bcc0*/  @!P1 SYNCS.PHASECHK.TRANS64 P1, [R4+URZ+0x33460], R5 ;  /* 0x03346005040095a7 */ /* 0x000f24000802007f */
[----:B----4-:R-:W-:Y:S05]  /*1bcd0*/  @!P1 BRA `(.L_x_1155) ;  /* 0xfffffffc00f09947 */ /* 0x010fea000383ffff */
[----:B------:R-:W-:Y:S05]  /*1bce0*/  BRA `(.L_x_1194) ;  /* 0xffffffec00f87947 */ /* 0x000fea000383ffff */
.L_x_1157:
[----:B----4-:R4:W0:Y:S02]  /*1bcf0*/  SYNCS.PHASECHK.TRANS64.TRYWAIT P1, [R3+URZ+0x33460], R2 ;  /* 0x03346002030075a7 */ /* 0x010824000802017f */
[----:B0-----:R-:W-:Y:S05]  /*1bd00*/  @!P1 NANOSLEEP.SYNCS 0x989680 ;  /* 0x009896800000995d */ /* 0x001fea0003900000 */
[----:B------:R-:W0:Y:S02]  /*1bd10*/  @!P1 SYNCS.PHASECHK.TRANS64 P1, [R3+URZ+0x33460], R2 ;  /* 0x03346002030095a7 */ /* 0x000e24000802007f */
[----:B0-----:R-:W-:Y:S05]  /*1bd20*/  @!P1 BRA `(.L_x_1157) ;  /* 0xfffffffc00f09947 */ /* 0x001fea000383ffff */
[----:B------:R-:W-:Y:S05]  /*1bd30*/  BRA `(.L_x_1195) ;  /* 0xffffffec00f87947 */ /* 0x000fea000383ffff */
.L_x_1159:
[----:B------:R0:W0:Y:S02]  /*1bd40*/  SYNCS.PHASECHK.TRANS64.TRYWAIT P0, [R4+URZ+0x33480], R5 ;  /* 0x03348005040075a7 */ /* 0x000024000800017f */
[----:B0-----:R-:W-:Y:S05]  /*1bd50*/  @!P0 NANOSLEEP.SYNCS 0x989680 ;  /* 0x009896800000895d */ /* 0x001fea0003900000 */
[----:B------:R-:W0:Y:S02]  /*1bd60*/  @!P0 SYNCS.PHASECHK.TRANS64 P0, [R4+URZ+0x33480], R5 ;  /* 0x03348005040085a7 */ /* 0x000e24000800007f */
[----:B0-----:R-:W-:Y:S05]  /*1bd70*/  @!P0 BRA `(.L_x_1159) ;  /* 0xfffffffc00f08947 */ /* 0x001fea000383ffff */
[----:B------:R-:W-:Y:S05]  /*1bd80*/  BRA `(.L_x_1160) ;  /* 0xffffffec00f47947 */ /* 0x000fea000383ffff */
.L_x_1196:
        /* <DEDUP_REMOVED lines=15> */
.L_x_2866:


//--------------------- .text._ZN7cutlass13device_kernelIN5flash11enable_sm90INS1_16FlashAttnFwdSm90INS1_25CollectiveMainloopFwdSm90ILi2EN4cute5tupleIJNS5_1CILi1EEES8_S8_EEENS6_IJNS7_ILi128EEENS7_ILi160EEENS7_ILi192EEEEEELi192ENS_12float_e4m3_tEfNS_4arch4Sm90ELb0ELb1ELb0ELb1ELb0ELb0ELb0ELb1ELb1ELb1ELb0ELb0EEENS1_21CollectiveEpilogueFwdINS6_IJSA_SC_SB_EEES9_NS_10bfloat16_tESG_Li256ELb1ELb1ELb0ELb1EEENS1_36VarlenDynamicPersistentTileSchedulerILi128ELi160ELi256ELi128ELb0ELb1ELb1ELb1ELb0ELb1EEEEEEEEEvNT_6ParamsE --------------------------
	.section	.text._ZN7cutlass13device_kernelIN5flash11enable_sm90INS1_16FlashAttnFwdSm90INS1_25CollectiveMainloopFwdSm90ILi2EN4cute5tupleIJNS5_1CILi1EEES8_S8_EEENS6_IJNS7_ILi128EEENS7_ILi160EEENS7_ILi192EEEEEELi192ENS_12float_e4m3_tEfNS_4arch4Sm90ELb0ELb1ELb0ELb1ELb0ELb0ELb0ELb1ELb1ELb1ELb0ELb0EEENS1_21CollectiveEpilogueFwdINS6_IJSA_SC_SB_EEES9_NS_10bfloat16_tESG_Li256ELb1ELb1ELb0ELb1EEENS1_36VarlenDynamicPersistentTileSchedulerILi128ELi160ELi256ELi128ELb0ELb1ELb1ELb1ELb0ELb1EEEEEEEEEvNT_6ParamsE,"ax",@progbits
	.align	128
.text._ZN7cutlass13device_kernelIN5flash11enable_sm90INS1_16FlashAttnFwdSm90INS1_25CollectiveMainloopFwdSm90ILi2EN4cute5tupleIJNS5_1CILi1EEES8_S8_EEENS6_IJNS7_ILi128EEENS7_ILi160EEENS7_ILi192EEEEEELi192ENS_12float_e4m3_tEfNS_4arch4Sm90ELb0ELb1ELb0ELb1ELb0ELb0ELb0ELb1ELb1ELb1ELb0ELb0EEENS1_21CollectiveEpilogueFwdINS6_IJSA_SC_SB_EEES9_NS_10bfloat16_tESG_Li256ELb1ELb1ELb0ELb1EEENS1_36VarlenDynamicPersistentTileSchedulerILi128ELi160ELi256ELi128ELb0ELb1ELb1ELb1ELb0ELb1EEEEEEEEEvNT_6ParamsE:
        .type           _ZN7cutlass13device_kernelIN5flash11enable_sm90INS1_16FlashAttnFwdSm90INS1_25CollectiveMainloopFwdSm90ILi2EN4cute5tupleIJNS5_1CILi1EEES8_S8_EEENS6_IJNS7_ILi128EEENS7_ILi160EEENS7_ILi192EEEEEELi192ENS_12float_e4m3_tEfNS_4arch4Sm90ELb0ELb1ELb0ELb1ELb0ELb0ELb0ELb1ELb1ELb1ELb0ELb0EEENS1_21CollectiveEpilogueFwdINS6_IJSA_SC_SB_EEES9_NS_10bfloat16_tESG_Li256ELb1ELb1ELb0ELb1EEENS1_36VarlenDynamicPersistentTileSchedulerILi128ELi160ELi256ELi128ELb0ELb1ELb1ELb1ELb0ELb1EEEEEEEEEvNT_6ParamsE,@function
        .size           _ZN7cutlass13device_kernelIN5flash11enable_sm90INS1_16FlashAttnFwdSm90INS1_25CollectiveMainloopFwdSm90ILi2EN4cute5tupleIJNS5_1CILi1EEES8_S8_EEENS6_IJNS7_ILi128EEENS7_ILi160EEENS7_ILi192EEEEEELi192ENS_12float_e4m3_tEfNS_4arch4Sm90ELb0ELb1ELb0ELb1ELb0ELb0ELb0ELb1ELb1ELb1ELb0ELb0EEENS1_21CollectiveEpilogueFwdINS6_IJSA_SC_SB_EEES9_NS_10bfloat16_tESG_Li256ELb1ELb1ELb0ELb1EEENS1_36VarlenDynamicPersistentTileSchedulerILi128ELi160ELi256ELi128ELb0ELb1ELb1ELb1ELb0ELb1EEEEEEEEEvNT_6ParamsE,(.L_x_2867 - _ZN7cutlass13device_kernelIN5flash11enable_sm90INS1_16FlashAttnFwdSm90INS1_25CollectiveMainloopFwdSm90ILi2EN4cute5tupleIJNS5_1CILi1EEES8_S8_EEENS6_IJNS7_ILi128EEENS7_ILi160EEENS7_ILi192EEEEEELi192ENS_12float_e4m3_tEfNS_4arch4Sm90ELb0ELb1ELb0ELb1ELb0ELb0ELb0ELb1ELb1ELb1ELb0ELb0EEENS1_21CollectiveEpilogueFwdINS6_IJSA_SC_SB_EEES9_NS_10bfloat16_tESG_Li256ELb1ELb1ELb0ELb1EEENS1_36VarlenDynamicPersistentTileSchedulerILi128ELi160ELi256ELi128ELb0ELb1ELb1ELb1ELb0ELb1EEEEEEEEEvNT_6ParamsE)
        .other          _ZN7cutlass13device_kernelIN5flash11enable_sm90INS1_16FlashAttnFwdSm90INS1_25CollectiveMainloopFwdSm90ILi2EN4cute5tupleIJNS5_1CILi1EEES8_S8_EEENS6_IJNS7_ILi128EEENS7_ILi160EEENS7_ILi192EEEEEELi192ENS_12float_e4m3_tEfNS_4arch4Sm90ELb0ELb1ELb0ELb1ELb0ELb0ELb0ELb1ELb1ELb1ELb0ELb0EEENS1_21CollectiveEpilogueFwdINS6_IJSA_SC_SB_EEES9_NS_10bfloat16_tESG_Li256ELb1ELb1ELb0ELb1EEENS1_36VarlenDynamicPersistentTileSchedulerILi128ELi160ELi256ELi128ELb0ELb1ELb1ELb1ELb0ELb1EEEEEEEEEvNT_6ParamsE,@"STO_CUDA_ENTRY STV_DEFAULT"
_ZN7cutlass13device_kernelIN5flash11enable_sm90INS1_16FlashAttnFwdSm90INS1_25CollectiveMainloopFwdSm90ILi2EN4cute5tupleIJNS5_1CILi1EEES8_S8_EEENS6_IJNS7_ILi128EEENS7_ILi160EEENS7_ILi192EEEEEELi192ENS_12float_e4m3_tEfNS_4arch4Sm90ELb0ELb1ELb0ELb1ELb0ELb0ELb0ELb1ELb1ELb1ELb0ELb0EEENS1_21CollectiveEpilogueFwdINS6_IJSA_SC_SB_EEES9_NS_10bfloat16_tESG_Li256ELb1ELb1ELb0ELb1EEENS1_36VarlenDynamicPersistentTileSchedulerILi128ELi160ELi256ELi128ELb0ELb1ELb1ELb1ELb0ELb1EEEEEEEEEvNT_6ParamsE:
        /* <DEDUP_REMOVED lines=18> */
.L_x_1198:
[----:B------:R-:W-:Y:S05]  /*0120*/  BSYNC B0 ;  /* 0x0000000000007941 */ /* 0x000fea0003800000 */
.L_x_1197:
        /* <DEDUP_REMOVED lines=41> */
.L_x_1199:
        /* <DEDUP_REMOVED lines=22> */
.L_x_1200:
        /* <DEDUP_REMOVED lines=18> */
.L_x_1201:
        /* <DEDUP_REMOVED lines=22> */
.L_x_1202:
        /* <DEDUP_REMOVED lines=22> */
.L_x_1203:
[----:B------:R-:W-:Y:S01]  /*0900*/  PLOP3.LUT P0, PT, PT, PT, UP0, 0x80, 0x0 ;  /* 0x000000000000781c */ /* 0x000fe20003f0f008 */
[----:B------:R-:W-:Y:S01]  /*0910*/  UMOV UR38, 0x1 ;  /* 0x0000000100267882 */ /* 0x000fe20000000000 */
[----:B------:R-:W-:Y:S01]  /*0920*/  NOP ;  /* 0x0000000000007918 */ /* 0x000fe20000000000 */
[----:B------:R-:W-:Y:S01]  /*0930*/  USEL UR38, UR38, 0x2, !UP0 ;  /* 0x0000000226267887 */ /* 0x000fe2000c000000 */
[----:B------:R-:W-:Y:S01]  /*0940*/  ULDC.64 UR52, c[0x0][0x208] ;  /* 0x0000820000347ab9 */ /* 0x000fe20000000a00 */
[----:B012-4-:R-:W-:Y:S08]  /*0950*/  BAR.SYNC.DEFER_BLOCKING 0x0 ;  /* 0x0000000000007b1d */ /* 0x017ff00000010000 */
[----:B------:R-:W-:Y:S05]  /*0960*/  @!P0 BRA `(.L_x_1204) ;  /* 0x00000160006c8947 */ /* 0x000fea0003800000 */
.L_x_1205:
        /* <DEDUP_REMOVED lines=25> */
[----:B------:R-:W-:Y:S01]  /*0b00*/  R2UR UR49, R10 ;  /* 0x000000000a3172ca */ /* 0x000fe200000e0000 */
[----:B------:R-:W-:Y:S01]  /*0b10*/  UMOV UR51, URZ ;  /* 0x0000003f00337c82 */ /* 0x000fe20008000000 */
[CC--:B------:R-:W-:Y:S02]  /*0b20*/  LEA.HI R2, R0.reuse, R231.reuse, RZ, 0x7 ;  /* 0x000000e700027211 */ /* 0x0c0fe400078f38ff */
[----:B------:R-:W-:-:S02]  /*0b30*/  LEA.HI R3, R0, R231, RZ, 0x4 ;  /* 0x000000e700037211 */ /* 0x000fc400078f20ff */
[----:B------:R-:W-:Y:S02]  /*0b40*/  LOP3.LUT R224, R2, 0xffffff80, RZ, 0xc0, !PT ;  /* 0xffffff8002e07812 */ /* 0x000fe400078ec0ff */
[CC--:B------:R-:W-:Y:S02]  /*0b50*/  LEA.HI R4, R0.reuse, R231.reuse, RZ, 0x5 ;  /* 0x000000e700047211 */ /* 0x0c0fe400078f28ff */
[----:B------:R-:W-:Y:S01]  /*0b60*/  SHF.R.S32.HI R6, RZ, 0x4, R3 ;  /* 0x00000004ff067819 */ /* 0x000fe20000011403 */
[----:B------:R-:W-:Y:S01]  /*0b70*/  IMAD.IADD R224, R231, 0x1, -R224 ;  /* 0x00000001e7e07824 */ /* 0x000fe200078e0ae0 */
[----:B------:R-:W-:Y:S01]  /*0b80*/  LEA.HI R11, R0, R231, RZ, 0x2 ;  /* 0x000000e7000b7211 */ /* 0x000fe200078f10ff */
[----:B------:R-:W-:Y:S01]  /*0b90*/  IMAD.SHL.U32 R5, R4, 0x20, RZ ;  /* 0x0000002004057824 */ /* 0x000fe200078e00ff */
[----:B------:R-:W-:Y:S02]  /*0ba0*/  LOP3.LUT R4, R3, 0x3fffff0, RZ, 0xc0, !PT ;  /* 0x03fffff003047812 */ /* 0x000fe400078ec0ff */
[----:B------:R-:W-:-:S02]  /*0bb0*/  SHF.R.S32.HI R7, RZ, 0x1f, R224 ;  /* 0x0000001fff077819 */ /* 0x000fc400000114e0 */
[----:B------:R-:W-:Y:S01]  /*0bc0*/  LEA.HI R3, R3, R6, RZ, 0x1 ;  /* 0x0000000603037211 */ /* 0x000fe200078f08ff */
[----:B------:R-:W-:Y:S01]  /*0bd0*/  IMAD.IADD R4, R231, 0x1, -R4 ;  /* 0x00000001e7047824 */ /* 0x000fe200078e0a04 */
[----:B------:R-:W-:Y:S02]  /*0be0*/  LEA.HI R8, R7, R224, RZ, 0x2 ;  /* 0x000000e007087211 */ /* 0x000fe400078f10ff */
[----:B------:R-:W-:Y:S02]  /*0bf0*/  LOP3.LUT R3, R3, 0x1ffffffe, RZ, 0xc0, !PT ;  /* 0x1ffffffe03037812 */ /* 0x000fe400078ec0ff */
[--C-:B------:R-:W-:Y:S02]  /*0c00*/  SHF.R.S32.HI R9, RZ, 0x2, R8.reuse ;  /* 0x00000002ff097819 */ /* 0x100fe40000011408 */
[----:B------:R-:W-:Y:S01]  /*0c10*/  SHF.R.S32.HI R10, RZ, 0x1f, R8 ;  /* 0x0000001fff0a7819 */ /* 0x000fe20000011408 */
[----:B------:R-:W-:Y:S01]  /*0c20*/  IMAD.IADD R3, R6, 0x1, -R3 ;  /* 0x0000000106037824 */ /* 0x000fe200078e0a03 */
[----:B------:R-:W-:-:S02]  /*0c30*/  LOP3.LUT R6, R11, 0xfffffffc, RZ, 0xc0, !PT ;  /* 0xfffffffc0b067812 */ /* 0x000fc400078ec0ff */
[----:B------:R-:W-:Y:S02]  /*0c40*/  LEA.HI R0, R0, R231, RZ, 0x3 ;  /* 0x000000e700007211 */ /* 0x000fe400078f18ff */
[----:B------:R-:W-:Y:S01]  /*0c50*/  LEA.HI R10, R10, R9, RZ, 0x3 ;  /* 0x000000090a0a7211 */ /* 0x000fe200078f18ff */
[----:B------:R-:W-:Y:S01]  /*0c60*/  IMAD.IADD R6, R231, 0x1, -R6 ;  /* 0x00000001e7067824 */ /* 0x000fe200078e0a06 */
[----:B------:R-:W-:Y:S02]  /*0c70*/  SHF.R.S32.HI R225, RZ, 0x7, R2 ;  /* 0x00000007ffe17819 */ /* 0x000fe40000011402 */
[----:B------:R-:W-:Y:S02]  /*0c80*/  LOP3.LUT R5, R5, 0xfffffc00, RZ, 0xc0, !PT ;  /* 0xfffffc0005057812 */ /* 0x000fe400078ec0ff */
[----:B------:R-:W-:Y:S02]  /*0c90*/  LOP3.LUT R222, R0, 0xfffffff8, RZ, 0xc0, !PT ;  /* 0xfffffff800de7812 */ /* 0x000fe400078ec0ff */
[----:B------:R-:W-:Y:S01]  /*0ca0*/  LOP3.LUT R10, R10, 0xfffffff8, RZ, 0xc0, !PT ;  /* 0xfffffff80a0a7812 */ /* 0x000fe200078ec0ff */
[----:B------:R-:W-:Y:S01]  /*0cb0*/  IMAD R4, R4, 0x40, R5 ;  /* 0x0000004004047824 */ /* 0x000fe200078e0205 */
[----:B------:R-:W-:Y:S01]  /*0cc0*/  LEA.HI R7, R7, R224, RZ, 0x5 ;  /* 0x000000e007077211 */ /* 0x000fe200078f28ff */
[----:B------:R-:W-:Y:S01]  /*0cd0*/  IMAD.IADD R222, R231, 0x1, -R222 ;  /* 0x00000001e7de7824 */ /* 0x000fe200078e0ade */
[----:B------:R-:W-:Y:S01]  /*0ce0*/  LEA.HI R2, R2, R225, RZ, 0x1 ;  /* 0x000000e102027211 */ /* 0x000fe200078f08ff */
[----:B------:R-:W-:Y:S01]  /*0cf0*/  IMAD.IADD R10, R9, 0x1, -R10 ;  /* 0x00000001090a7824 */ /* 0x000fe200078e0a0a */
[----:B------:R-:W-:Y:S01]  /*0d00*/  SHF.R.S32.HI R7, RZ, 0x5, R7 ;  /* 0x00000005ff077819 */ /* 0x000fe20000011407 */
[----:B------:R-:W-:Y:S01]  /*0d10*/  IMAD.SHL.U32 R23, R222, 0x8, RZ ;  /* 0x00000008de177824 */ /* 0x000fe200078e00ff */
[----:B------:R-:W-:Y:S01]  /*0d20*/  LEA.HI R5, R6, R6, RZ, 0x1 ;  /* 0x0000000606057211 */ /* 0x000fe200078f08ff */
[----:B------:R-:W-:Y:S01]  /*0d30*/  IMAD R227, R3, 0x8, R4 ;  /* 0x0000000803e37824 */ /* 0x000fe200078e0204 */
[----:B------:R-:W-:Y:S01]  /*0d40*/  LOP3.LUT R2, R2, 0x3fffffe, RZ, 0xc0, !PT ;  /* 0x03fffffe02027812 */ /* 0x000fe200078ec0ff */
[----:B------:R-:W-:Y:S01]  /*0d50*/  IMAD R7, R7, 0x10, R10 ;  /* 0x0000001007077824 */ /* 0x000fe200078e020a */
[----:B------:R-:W-:Y:S01]  /*0d60*/  LOP3.LUT R5, R5, 0x1ffffffe, RZ, 0xc0, !PT ;  /* 0x1ffffffe05057812 */ /* 0x000fe200078ec0ff */
[----:B------:R-:W-:Y:S01]  /*0d70*/  VIADD R220, R23, 0x40 ;  /* 0x0000004017dc7836 */ /* 0x000fe20000000000 */
[----:B------:R-:W-:Y:S01]  /*0d80*/  LOP3.LUT R19, R8, 0x7ffffffc, RZ, 0xc0, !PT ;  /* 0x7ffffffc08137812 */ /* 0x000fe200078ec0ff */
[----:B------:R-:W-:Y:S01]  /*0d90*/  IMAD.IADD R2, R225, 0x1, -R2 ;  /* 0x00000001e1027824 */ /* 0x000fe200078e0a02 */
[----:B------:R-:W-:Y:S01]  /*0da0*/  SHF.R.S32.HI R223, RZ, 0x3, R0 ;  /* 0x00000003ffdf7819 */ /* 0x000fe20000011400 */
[----:B------:R-:W-:Y:S01]  /*0db0*/  VIADD R221, R23, 0x80 ;  /* 0x0000008017dd7836 */ /* 0x000fe20000000000 */
[----:B------:R-:W-:Y:S01]  /*0dc0*/  SHF.R.S32.HI R230, RZ, 0x1f, R23 ;  /* 0x0000001fffe67819 */ /* 0x000fe20000011417 */
[----:B------:R-:W-:Y:S01]  /*0dd0*/  IMAD.IADD R5, R6, 0x1, -R5 ;  /* 0x0000000106057824 */ /* 0x000fe200078e0a05 */
[----:B------:R-:W-:Y:S01]  /*0de0*/  SHF.R.S32.HI R229, RZ, 0x1f, R220 ;  /* 0x0000001fffe57819 */ /* 0x000fe200000114dc */
[----:B------:R-:W-:Y:S01]  /*0df0*/  IMAD R226, R2, 0x40, R7 ;  /* 0x0000004002e27824 */ /* 0x000fe200078e0207 */
[----:B------:R-:W-:Y:S01]  /*0e00*/  SHF.R.S32.HI R228, RZ, 0x1f, R221 ;  /* 0x0000001fffe47819 */ /* 0x000fe200000114dd */
[----:B------:R-:W-:-:S02]  /*0e10*/  IMAD.IADD R19, R224, 0x1, -R19 ;  /* 0x00000001e0137824 */ /* 0x000fc400078e0a13 */
[----:B------:R-:W-:-:S07]  /*0e20*/  IMAD R22, R5, 0x8, R226 ;  /* 0x0000000805167824 */ /* 0x000fce00078e02e2 */
.L_x_1309:
[----:B------:R-:W-:Y:S01]  /*0e30*/  ULDC.64 UR6, c[0x0][0xa28] ;  /* 0x00028a0000067ab9 */ /* 0x000fe20000000a00 */
[----:B------:R-:W-:Y:S01]  /*0e40*/  IMAD.MOV.U32 R0, RZ, RZ, RZ ;  /* 0x000000ffff007224 */ /* 0x000fe200078e00ff */
[----:B------:R-:W-:-:S04]  /*0e50*/  UISETP.NE.U32.AND UP0, UPT, UR6, URZ, UPT ;  /* 0x0000003f0600728c */ /* 0x000fc8000bf05070 */
[----:B------:R-:W-:-:S03]  /*0e60*/  UISETP.NE.AND.EX UP0, UPT, UR7, URZ, UPT, UP0 ;  /* 0x0000003f0700728c */ /* 0x000fc6000bf05300 */
[----:B------:R-:W-:Y:S02]  /*0e70*/  ULDC.64 UR6, c[0x0][0xa18] ;  /* 0x0002860000067ab9 */ /* 0x000fe40000000a00 */
[----:B------:R-:W-:Y:S01]  /*0e80*/  UISETP.NE.U32.AND UP1, UPT, UR6, URZ, UPT ;  /* 0x0000003f0600728c */ /* 0x000fe2000bf25070 */
[----:B------:R-:W-:-:S03]  /*0e90*/  PLOP3.LUT P0, PT, PT, PT, UP0, 0x80, 0x0 ;  /* 0x000000000000781c */ /* 0x000fc60003f0f008 */
[----:B------:R-:W-:-:S03]  /*0ea0*/  UISETP.NE.AND.EX UP1, UPT, UR7, URZ, UPT, UP1 ;  /* 0x0000003f0700728c */ /* 0x000fc6000bf25310 */
[----:B------:R-:W-:Y:S02]  /*0eb0*/  @UP0 ULDC.64 UR6, c[0x0][0xa28] ;  /* 0x00028a0000060ab9 */ /* 0x000fe40000000a00 */
[----:B------:R-:W-:Y:S01]  /*0ec0*/  @UP0 UIMAD.WIDE UR6, UR48, 0x4, UR6 ;  /* 0x00000004300608a5 */ /* 0x000fe2000f8e0206 */
[----:B------:R-:W-:-:S05]  /*0ed0*/  PLOP3.LUT P2, PT, PT, PT, UP1, 0x80, 0x0 ;  /* 0x000000000000781c */ /* 0x000fca0003f4f018 */
[----:B------:R-:W-:Y:S01]  /*0ee0*/  @UP1 ULDC.64 UR8, c[0x0][0xa18] ;  /* 0x0002860000081ab9 */ /* 0x000fe20000000a00 */
[----:B012---:R-:W-:Y:S02]  /*0ef0*/  IMAD.U32 R4, RZ, RZ, UR6 ;  /* 0x00000006ff047e24 */ /* 0x007fe4000f8e00ff */
[----:B------:R-:W-:Y:S01]  /*0f00*/  IMAD.U32 R5, RZ, RZ, UR7 ;  /* 0x00000007ff057e24 */ /* 0x000fe2000f8e00ff */
[----:B------:R-:W-:Y:S01]  /*0f10*/  @UP1 UIMAD.WIDE UR6, UR48, 0x4, UR8 ;  /* 0x00000004300618a5 */ /* 0x000fe2000f8e0208 */
[----:B------:R-:W-:Y:S02]  /*0f20*/  ULDC UR4, c[0x0][0x288] ;  /* 0x0000a20000047ab9 */ /* 0x000fe40000000800 */
[----:B------:R-:W-:Y:S01]  /*0f30*/  IMAD.U32 R18, RZ, RZ, UR4 ;  /* 0x00000004ff127e24 */ /* 0x000fe2000f8e00ff */
[----:B------:R0:W5:Y:S02]  /*0f40*/  @P0 LDG.E R0, desc[UR52][R4.64] ;  /* 0x0000003404000981 */ /* 0x000164000c1e1900 */
[----:B------:R-:W-:Y:S01]  /*0f50*/  IMAD.U32 R6, RZ, RZ, UR6 ;  /* 0x00000006ff067e24 */ /* 0x000fe2000f8e00ff */
[----:B------:R-:W-:Y:S01]  /*0f60*/  ULDC UR4, c[0x0][0x424] ;  /* 0x0001090000047ab9 */ /* 0x000fe20000000800 */
[----:B------:R-:W-:Y:S01]  /*0f70*/  IMAD.U32 R7, RZ, RZ, UR7 ;  /* 0x00000007ff077e24 */ /* 0x000fe2000f8e00ff */
[----:B------:R-:W-:-:S04]  /*0f80*/  ULDC.64 UR6, c[0x0][0x418] ;  /* 0x0001060000067ab9 */ /* 0x000fc80000000a00 */
[----:B------:R0:W5:Y:S01]  /*0f90*/  @P2 LDG.E R18, desc[UR52][R6.64] ;  /* 0x0000003406122981 */ /* 0x000162000c1e1900 */
[----:B------:R-:W-:-:S04]  /*0fa0*/  UISETP.NE.U32.AND UP0, UPT, UR6, URZ, UPT ;  /* 0x0000003f0600728c */ /* 0x000fc8000bf05070 */
[----:B------:R-:W-:-:S03]  /*0fb0*/  UISETP.NE.AND.EX UP0, UPT, UR7, URZ, UPT, UP0 ;  /* 0x0000003f0700728c */ /* 0x000fc6000bf05300 */
[----:B------:R-:W-:Y:S01]  /*0fc0*/  ULDC.64 UR6, c[0x0][0xa20] ;  /* 0x0002880000067ab9 */ /* 0x000fe20000000a00 */
[----:B------:R-:W-:Y:S01]  /*0fd0*/  USEL UR4, UR4, 0x1, UP0 ;  /* 0x0000000104047887 */ /* 0x000fe20008000000 */
[----:B------:R-:W-:Y:S01]  /*0fe0*/  ISETP.NE.U32.AND P1, PT, RZ, UR6, PT ;  /* 0x00000006ff007c0c */ /* 0x000fe2000bf25070 */
[----:B------:R-:W-:Y:S02]  /*0ff0*/  ULDC UR6, c[0x0][0x2f0] ;  /* 0x0000bc0000067ab9 */ /* 0x000fe40000000800 */
[----:B------:R-:W-:Y:S01]  /*1000*/  UIMAD UR4, UR4, UR6, URZ ;  /* 0x00000006040472a4 */ /* 0x000fe2000f8e023f */
[----:B------:R-:W-:Y:S01]  /*1010*/  ISETP.NE.AND.EX P1, PT, RZ, UR7, PT, P1 ;  /* 0x00000007ff007c0c */ /* 0x000fe2000bf25310 */
[----:B0--34-:R-:W-:-:S12]  /*1020*/  @P2 BRA `(.L_x_1206) ;  /* 0x00000000002c2947 */ /* 0x019fd80003800000 */
        /* <DEDUP_REMOVED lines=8> */
[----:B-----5:R-:W2:Y:S04]  /*10b0*/  LDG.E R18, desc[UR52][R4.64] ;  /* 0x0000003404127981 */ /* 0x020ea8000c1e1900 */
[----:B------:R-:W2:Y:S02]  /*10c0*/  LDG.E R3, desc[UR52][R4.64+0x4] ;  /* 0x0000043404037981 */ /* 0x000ea4000c1e1900 */
[----:B--2---:R-:W-:-:S07]  /*10d0*/  IMAD.IADD R18, R3, 0x1, -R18 ;  /* 0x0000000103127824 */ /* 0x004fce00078e0a12 */
.L_x_1206:
[----:B------:R-:W-:Y:S01]  /*10e0*/  IMAD.U32 R17, RZ, RZ, UR4 ;  /* 0x00000004ff117e24 */ /* 0x000fe2000f8e00ff */
[----:B------:R-:W-:Y:S01]  /*10f0*/  UMOV UR43, UR49 ;  /* 0x00000031002b7c82 */ /* 0x000fe20008000000 */
[----:B------:R-:W-:Y:S01]  /*1100*/  UMOV UR42, UR48 ;  /* 0x00000030002a7c82 */ /* 0x000fe20008000000 */
[----:B------:R-:W-:Y:S05]  /*1110*/  @!P1 BRA `(.L_x_1207) ;  /* 0x0000000000189947 */ /* 0x000fea0003800000 */
[----:B------:R-:W-:Y:S02]  /*1120*/  ULDC.64 UR6, c[0x0][0xa20] ;  /* 0x0002880000067ab9 */ /* 0x000fe40000000a00 */
[----:B------:R-:W-:-:S06]  /*1130*/  UIMAD.WIDE UR6, UR48, 0x4, UR6 ;  /* 0x00000004300678a5 */ /* 0x000fcc000f8e0206 */
[----:B------:R-:W-:Y:S02]  /*1140*/  IMAD.U32 R4, RZ, RZ, UR6 ;  /* 0x00000006ff047e24 */ /* 0x000fe4000f8e00ff */
[----:B------:R-:W-:-:S05]  /*1150*/  IMAD.U32 R5, RZ, RZ, UR7 ;  /* 0x00000007ff057e24 */ /* 0x000fca000f8e00ff */
[----:B------:R0:W5:Y:S01]  /*1160*/  LDG.E R17, desc[UR52][R4.64] ;  /* 0x0000003404117981 */ /* 0x000162000c1e1900 */
[----:B------:R-:W-:Y:S05]  /*1170*/  BRA `(.L_x_1208) ;  /* 0x00000000002c7947 */ /* 0x000fea0003800000 */
.L_x_1207:
        /* <DEDUP_REMOVED lines=9> */
[----:B------:R-:W2:Y:S02]  /*1210*/  LDG.E R6, desc[UR52][R4.64+0x4] ;  /* 0x0000043404067981 */ /* 0x000ea4000c1e1900 */
[----:B--2---:R-:W-:-:S07]  /*1220*/  IMAD.IADD R17, R6, 0x1, -R17 ;  /* 0x0000000106117824 */ /* 0x004fce00078e0a11 */
.L_x_1208:
[----:B------:R-:W-:Y:S01]  /*1230*/  ULDC.64 UR8, c[0x0][0x990] ;  /* 0x0002640000087ab9 */ /* 0x000fe20000000a00 */
[----:B------:R-:W-:Y:S01]  /*1240*/  ULDC.64 UR6, c[0x0][0x998] ;  /* 0x0002660000067ab9 */ /* 0x000fe20000000a00 */
[----:B------:R-:W-:Y:S01]  /*1250*/  UISETP.NE.U32.AND UP0, UPT, UR8, URZ, UPT ;  /* 0x0000003f0800728c */ /* 0x000fe2000bf05070 */
[----:B------:R-:W-:Y:S01]  /*1260*/  IMAD.MOV.U32 R8, RZ, RZ, 0x3f800000 ;  /* 0x3f800000ff087424 */ /* 0x000fe200078e00ff */
[----:B------:R-:W-:Y:S01]  /*1270*/  UISETP.NE.U32.AND UP1, UPT, UR6, URZ, UPT ;  /* 0x0000003f0600728c */ /* 0x000fe2000bf25070 */
[----:B------:R-:W-:Y:S01]  /*1280*/  IMAD.MOV.U32 R3, RZ, RZ, 0x3f800000 ;  /* 0x3f800000ff037424 */ /* 0x000fe200078e00ff */
[----:B------:R-:W-:Y:S01]  /*1290*/  UISETP.NE.AND.EX UP0, UPT, UR9, URZ, UPT, UP0 ;  /* 0x0000003f0900728c */ /* 0x000fe2000bf05300 */
[----:B------:R-:W1:Y:S01]  /*12a0*/  LDC R9, c[0x0][0x448] ;  /* 0x00011200ff097b82 */ /* 0x000e620000000800 */
[----:B------:R-:W-:-:S04]  /*12b0*/  UISETP.NE.AND.EX UP1, UPT, UR7, URZ, UPT, UP1 ;  /* 0x0000003f0700728c */ /* 0x000fc8000bf25310 */
[----:B------:R-:W-:Y:S02]  /*12c0*/  PLOP3.LUT P0, PT, PT, PT, UP0, 0x80, 0x0 ;  /* 0x000000000000781c */ /* 0x000fe40003f0f008 */
[----:B------:R-:W-:Y:S01]  /*12d0*/  PLOP3.LUT P1, PT, PT, PT, UP1, 0x80, 0x0 ;  /* 0x000000000000781c */ /* 0x000fe20003f2f018 */
[----:B------:R-:W2:Y:S02]  /*12e0*/  LDC.64 R12, c[0x0][0x9e0] ;  /* 0x00027800ff0c7b82 */ /* 0x000ea40000000a00 */
[----:B------:R-:W-:Y:S02]  /*12f0*/  @UP0 USHF.R.S32.HI UR4, URZ, 0x1f, UR48 ;  /* 0x0000001f3f040899 */ /* 0x000fe40008011430 */
[----:B------:R-:W-:Y:S01]  /*1300*/  @UP1 USHF.R.S32.HI UR15, URZ, 0x1f, UR48 ;  /* 0x0000001f3f0f1899 */ /* 0x000fe20008011430 */
[----:B------:R-:W-:Y:S01]  /*1310*/  @UP0 ULDC.64 UR12, c[0x0][0x9a8] ;  /* 0x00026a00000c0ab9 */ /* 0x000fe20000000a00 */
[----:B------:R-:W-:Y:S01]  /*1320*/  @UP1 ULDC.64 UR16, c[0x0][0x9b8] ;  /* 0x00026e0000101ab9 */ /* 0x000fe20000000a00 */
[----:B------:R-:W-:-:S02]  /*1330*/  @UP0 UIMAD UR4, UR4, UR12, URZ ;  /* 0x0000000c040402a4 */ /* 0x000fc4000f8e023f */
[----:B------:R-:W-:Y:S02]  /*1340*/  @UP1 UIMAD UR15, UR15, UR16, URZ ;  /* 0x000000100f0f12a4 */ /* 0x000fe4000f8e023f */
[----:B------:R-:W-:Y:S02]  /*1350*/  @UP0 UIMAD UR14, UR48, UR13, UR4 ;  /* 0x0000000d300e02a4 */ /* 0x000fe4000f8e0204 */
[----:B------:R-:W-:Y:S02]  /*1360*/  @UP0 UIMAD.WIDE.U32 UR10, UR48, UR12, URZ ;  /* 0x0000000c300a02a5 */ /* 0x000fe4000f8e003f */
[----:B------:R-:W-:Y:S02]  /*1370*/  @UP0 USHF.R.S32.HI UR4, URZ, 0x1f, UR49 ;  /* 0x0000001f3f040899 */ /* 0x000fe40008011431 */
[----:B------:R-:W-:Y:S02]  /*1380*/  @UP1 UIMAD.WIDE.U32 UR12, UR48, UR16, URZ ;  /* 0x00000010300c12a5 */ /* 0x000fe4000f8e003f */
[----:B------:R-:W-:-:S02]  /*1390*/  @UP1 UIMAD UR15, UR48, UR17, UR15 ;  /* 0x00000011300f12a4 */ /* 0x000fc4000f8e020f */
[----:B------:R-:W-:Y:S01]  /*13a0*/  @UP1 USHF.R.S32.HI UR20, URZ, 0x1f, UR49 ;  /* 0x0000001f3f141899 */ /* 0x000fe20008011431 */
[----:B------:R-:W-:Y:S01]  /*13b0*/  @UP0 ULDC.64 UR16, c[0x0][0x9b0] ;  /* 0x00026c0000100ab9 */ /* 0x000fe20000000a00 */
[----:B------:R-:W-:Y:S01]  /*13c0*/  @UP1 ULDC.64 UR18, c[0x0][0x9c0] ;  /* 0x0002700000121ab9 */ /* 0x000fe20000000a00 */
[----:B------:R-:W-:Y:S02]  /*13d0*/  @UP0 UIMAD UR4, UR4, UR16, URZ ;  /* 0x00000010040402a4 */ /* 0x000fe4000f8e023f */
[----:B------:R-:W-:Y:S02]  /*13e0*/  @UP0 UIADD3 UR11, UR11, UR14, URZ ;  /* 0x0000000e0b0b0290 */ /* 0x000fe4000fffe03f */
[----:B------:R-:W-:Y:S02]  /*13f0*/  @UP1 UIMAD UR14, UR20, UR18, URZ ;  /* 0x00000012140e12a4 */ /* 0x000fe4000f8e023f */
[----:B------:R-:W-:Y:S02]  /*1400*/  @UP1 UIADD3 UR13, UR13, UR15, URZ ;  /* 0x0000000f0d0d1290 */ /* 0x000fe4000fffe03f */
[----:B------:R-:W-:-:S02]  /*1410*/  @UP0 UIMAD UR4, UR49, UR17, UR4 ;  /* 0x00000011310402a4 */ /* 0x000fc4000f8e0204 */
[----:B------:R-:W-:Y:S02]  /*1420*/  @UP0 UIMAD.WIDE.U32 UR10, UR49, UR16, UR10 ;  /* 0x00000010310a02a5 */ /* 0x000fe4000f8e000a */
[----:B------:R-:W-:Y:S02]  /*1430*/  @UP1 UIMAD UR14, UR49, UR19, UR14 ;  /* 0x00000013310e12a4 */ /* 0x000fe4000f8e020e */
[----:B------:R-:W-:Y:S02]  /*1440*/  @UP1 UIMAD.WIDE.U32 UR12, UR49, UR18, UR12 ;  /* 0x00000012310c12a5 */ /* 0x000fe4000f8e000c */
[----:B------:R-:W-:Y:S02]  /*1450*/  @UP0 UIADD3 UR11, UR11, UR4, URZ ;  /* 0x000000040b0b0290 */ /* 0x000fe4000fffe03f */
[----:B------:R-:W-:Y:S02]  /*1460*/  @UP0 ULEA UR8, UP2, UR10, UR8, 0x2 ;  /* 0x000000080a080291 */ /* 0x000fe4000f84103f */
[----:B------:R-:W-:-:S02]  /*1470*/  @UP1 UIADD3 UR4, UR13, UR14, URZ ;  /* 0x0000000e0d041290 */ /* 0x000fc4000fffe03f */
[----:B------:R-:W-:Y:S02]  /*1480*/  @UP1 ULEA UR6, UP3, UR12, UR6, 0x2 ;  /* 0x000000060c061291 */ /* 0x000fe4000f86103f */
[----:B------:R-:W-:Y:S01]  /*1490*/  @UP0 ULEA.HI.X UR9, UR10, UR9, UR11, 0x2, UP2 ;  /* 0x000000090a090291 */ /* 0x000fe200090f140b */
[----:B0-----:R-:W-:Y:S01]  /*14a0*/  IMAD.U32 R4, RZ, RZ, UR8 ;  /* 0x00000008ff047e24 */ /* 0x001fe2000f8e00ff */
[----:B------:R-:W-:Y:S02]  /*14b0*/  @UP1 ULEA.HI.X UR7, UR12, UR7, UR4, 0x2, UP3 ;  /* 0x000000070c071291 */ /* 0x000fe400098f1404 */
[----:B------:R-:W-:Y:S02]  /*14c0*/  IMAD.U32 R6, RZ, RZ, UR6 ;  /* 0x00000006ff067e24 */ /* 0x000fe4000f8e00ff */
[----:B------:R-:W-:Y:S02]  /*14d0*/  IMAD.U32 R5, RZ, RZ, UR9 ;  /* 0x00000009ff057e24 */ /* 0x000fe4000f8e00ff */
[----:B------:R-:W-:-:S03]  /*14e0*/  IMAD.U32 R7, RZ, RZ, UR7 ;  /* 0x00000007ff077e24 */ /* 0x000fc6000f8e00ff */
[----:B------:R0:W3:Y:S04]  /*14f0*/  @P0 LDG.E R8, desc[UR52][R4.64] ;  /* 0x0000003404080981 */ /* 0x0000e8000c1e1900 */
[----:B------:R-:W3:Y:S01]  /*1500*/  @P1 LDG.E R3, desc[UR52][R6.64] ;  /* 0x0000003406031981 */ /* 0x000ee2000c1e1900 */
[----:B-1----:R-:W-:Y:S01]  /*1510*/  ISETP.NE.AND P1, PT, R9, 0x1, PT ;  /* 0x000000010900780c */ /* 0x002fe20003f25270 */
[----:B------:R-:W-:Y:S01]  /*1520*/  USHF.L.U32 UR36, UR5, 0x7, URZ ;  /* 0x0000000705247899 */ /* 0x000fe2000800063f */
[----:B--2---:R-:W-:Y:S01]  /*1530*/  ISETP.GE.AND P2, PT, R13, 0x1, PT ;  /* 0x000000010d00780c */ /* 0x004fe20003f46270 */
[----:B-----5:R-:W-:Y:S01]  /*1540*/  IMAD.IADD R17, R17, 0x1, -R0 ;  /* 0x0000000111117824 */ /* 0x020fe200078e0a00 */
[----:B------:R-:W-:Y:S01]  /*1550*/  ULDC UR5, c[0x0][0x988] ;  /* 0x0002620000057ab9 */ /* 0x000fe20000000800 */
[----:B------:R-:W-:-:S03]  /*1560*/  UIADD3 UR4, UR36, 0x7f, URZ ;  /* 0x0000007f24047890 */ /* 0x000fc6000fffe03f */
[----:B------:R-:W-:-:S05]  /*1570*/  IADD3 R0, R17, 0x1, -R18 ;  /* 0x0000000111007810 */ /* 0x000fca0007ffe812 */
[----:B------:R-:W0:Y:S08]  /*1580*/  @P1 LDC R9, c[0x0][0x44c] ;  /* 0x00011300ff091b82 */ /* 0x000e300000000800 */
[----:B------:R-:W1:Y:S01]  /*1590*/  @P1 LDC R11, c[0x0][0x450] ;  /* 0x00011400ff0b1b82 */ /* 0x000e620000000800 */
[----:B0-----:R-:W-:-:S04]  /*15a0*/  @P1 IMAD.HI.U32 R4, R9, UR4, RZ ;  /* 0x0000000409041c27 */ /* 0x001fc8000f8e00ff */
[----:B---3--:R-:W-:-:S04]  /*15b0*/  FMUL.FTZ R3, R8, R3 ;  /* 0x0000000308037220 */ /* 0x008fc80000410000 */
[----:B------:R-:W-:Y:S01]  /*15c0*/  FMUL.FTZ R5, R3, UR5 ;  /* 0x0000000503057c20 */ /* 0x000fe20008410000 */
[----:B------:R-:W-:Y:S01]  /*15d0*/  IMAD.U32 R3, RZ, RZ, UR4 ;  /* 0x00000004ff037e24 */ /* 0x000fe2000f8e00ff */
[----:B-1----:R-:W-:-:S03]  /*15e0*/  @P1 SHF.R.U32.HI R3, RZ, R11, R4 ;  /* 0x0000000bff031219 */ /* 0x002fc60000011604 */
[----:B------:R-:W-:Y:S02]  /*15f0*/  R2UR UR37, R5 ;  /* 0x00000000052572ca */ /* 0x000fe400000e0000 */
[----:B------:R-:W-:-:S04]  /*1600*/  IMAD.IADD R7, R0, 0x1, R3 ;  /* 0x0000000100077824 */ /* 0x000fc800078e0203 */
[----:B------:R-:W-:Y:S01]  /*1610*/  IMAD.IADD R0, R7, 0x1, R12 ;  /* 0x0000000107007824 */ /* 0x000fe200078e020c */
[----:B------:R-:W-:Y:S08]  /*1620*/  @!P2 BRA `(.L_x_1209) ;  /* 0x000000000040a947 */ /* 0x000ff00003800000 */
        /* <DEDUP_REMOVED lines=10> */
.L_x_1210:
[----:B------:R-:W-:-:S13]  /*16d0*/  ISETP.NE.AND P0, PT, R13, 0x1, PT ;  /* 0x000000010d00780c */ /* 0x000fda0003f05270 */
[----:B------:R-:W0:Y:S02]  /*16e0*/  @P0 LDC.64 R4, c[0x0][0x9e8] ;  /* 0x00027a00ff040b82 */ /* 0x000e240000000a00 */
[----:B0-----:R-:W-:-:S05]  /*16f0*/  @P0 IMAD.HI.U32 R4, R3, R4, RZ ;  /* 0x0000000403040227 */ /* 0x001fca00078e00ff */
[----:B------:R-:W-:-:S07]  /*1700*/  @P0 SHF.R.U32.HI R3, RZ, R5, R4 ;  /* 0x00000005ff030219 */ /* 0x000fce0000011604 */
.L_x_1211:
[----:B------:R-:W-:-:S05]  /*1710*/  IMAD R3, R3, R13, R13 ;  /* 0x0000000d03037224 */ /* 0x000fca00078e020d */
[----:B------:R-:W-:-:S07]  /*1720*/  VIMNMX R0, R0, R3, PT ;  /* 0x0000000300007248 */ /* 0x000fce0003fe0100 */
.L_x_1209:
[----:B------:R-:W0:Y:S01]  /*1730*/  @P1 LDC R5, c[0x0][0x44c] ;  /* 0x00011300ff051b82 */ /* 0x000e220000000800 */
[----:B------:R-:W-:Y:S01]  /*1740*/  IMAD.U32 R4, RZ, RZ, UR36 ;  /* 0x00000024ff047e24 */ /* 0x000fe2000f8e00ff */
[----:B------:R-:W-:Y:S01]  /*1750*/  ULDC UR4, c[0x0][0x9dc] ;  /* 0x0002770000047ab9 */ /* 0x000fe20000000800 */
[----:B------:R-:W-:Y:S02]  /*1760*/  VIADD R3, R0, 0x9f ;  /* 0x0000009f00037836 */ /* 0x000fe40000000000 */
[C---:B------:R-:W-:Y:S02]  /*1770*/  IMAD.IADD R105, R17.reuse, 0x1, -R18 ;  /* 0x0000000111697824 */ /* 0x040fe400078e0a12 */
[----:B------:R-:W-:Y:S01]  /*1780*/  VIADD R0, R17, 0x9f ;  /* 0x0000009f11007836 */ /* 0x000fe20000000000 */
        /* <DEDUP_REMOVED lines=23> */
.L_x_1213:
[----:B------:R-:W-:-:S13]  /*1900*/  ISETP.NE.AND P0, PT, R13, 0x1, PT ;  /* 0x000000010d00780c */ /* 0x000fda0003f05270 */
[----:B------:R-:W0:Y:S02]  /*1910*/  @P0 LDC.64 R4, c[0x0][0x9e8] ;  /* 0x00027a00ff040b82 */ /* 0x000e240000000a00 */
[----:B0-----:R-:W-:-:S05]  /*1920*/  @P0 IMAD.HI.U32 R0, R6, R4, RZ ;  /* 0x0000000406000227 */ /* 0x001fca00078e00ff */
[----:B------:R-:W-:-:S07]  /*1930*/  @P0 SHF.R.U32.HI R6, RZ, R5, R0 ;  /* 0x00000005ff060219 */ /* 0x000fce0000011600 */
.L_x_1214:
[----:B------:R-:W-:-:S05]  /*1940*/  IMAD R6, R6, R13, RZ ;  /* 0x0000000d06067224 */ /* 0x000fca00078e02ff */
[----:B------:R-:W-:-:S13]  /*1950*/  R2UR UR5, R6 ;  /* 0x00000000060572ca */ /* 0x000fda00000e0000 */
[----:B------:R-:W-:-:S04]  /*1960*/  UISETP.LT.AND UP0, UPT, UR4, UR5, UPT ;  /* 0x000000050400728c */ /* 0x000fc8000bf01270 */
[----:B------:R-:W-:-:S12]  /*1970*/  USEL UR4, UR4, UR5, !UP0 ;  /* 0x0000000504047287 */ /* 0x000fd8000c000000 */
.L_x_1212:
        /* <DEDUP_REMOVED lines=56> */
[----:B------:R-:W-:Y:S01]  /*1d00*/  CS2R R132, SRZ ;  /* 0x0000000000847805 */ /* 0x000fe2000001ff00 */
[----:B------:R-:W-:Y:S06]  /*1d10*/  @!P1 BRA `(.L_x_1215) ;  /* 0x0000011c00349947 */ /* 0x000fec0003800000 */
        /* <DEDUP_REMOVED lines=31> */
.L_x_1216:
        /* <DEDUP_REMOVED lines=9> */
.L_x_1415:
[----:B------:R-:W-:Y:S05]  /*1fa0*/  @!P0 BRA `(.L_x_1218) ;  /* 0x0000000000048947 */ /* 0x000fea0003800000 */
[----:B------:R-:W-:Y:S01]  /*1fb0*/  BPT.TRAP 0x1 ;  /* 0x000000040000795c */ /* 0x000fe20000300000 */
.L_x_1218:
[----:B------:R-:W-:Y:S02]  /*1fc0*/  IMAD.U32 R5, RZ, RZ, UR51 ;  /* 0x00000033ff057e24 */ /* 0x000fe4000f8e00ff */
[----:B0-----:R-:W-:-:S03]  /*1fd0*/  IMAD.U32 R0, RZ, RZ, UR45 ;  /* 0x0000002dff007e24 */ /* 0x001fc6000f8e00ff */
[----:B------:R-:W-:Y:S02]  /*1fe0*/  LEA R5, R5, UR41, 0x3 ;  /* 0x0000002905057c11 */ /* 0x000fe4000f8e18ff */
[----:B------:R-:W-:-:S04]  /*1ff0*/  SHF.L.U32 R0, R0, 0x1f, RZ ;  /* 0x0000001f00007819 */ /* 0x000fc800000006ff */
[----:B------:R0:W1:Y:S01]  /*2000*/  SYNCS.PHASECHK.TRANS64.TRYWAIT P1, [R5+URZ+0x33430], R0 ;  /* 0x03343000050075a7 */ /* 0x000062000802017f */
[----:B------:R-:W-:Y:S05]  /*2010*/  @!P0 BRA `(.L_x_1219) ;  /* 0x0000000000048947 */ /* 0x000fea0003800000 */
[----:B------:R-:W-:Y:S01]  /*2020*/  BPT.TRAP 0x1 ;  /* 0x000000040000795c */ /* 0x000fe20000300000 */
.L_x_1219:
[----:B------:R-:W2:Y:S01]  /*2030*/  S2R R3, SR_TID.X ;  /* 0x0000000000037919 */ /* 0x000ea20000002100 */
[----:B------:R-:W-:Y:S02]  /*2040*/  LOP3.LUT R2, R2, 0xfffffff7, RZ, 0xc0, !PT ;  /* 0xfffffff702027812 */ /* 0x000fe400078ec0ff */
[----:B--2---:R-:W-:-:S13]  /*2050*/  LOP3.LUT P2, RZ, R3, 0x7f, RZ, 0xc0, !PT ;  /* 0x0000007f03ff7812 */ /* 0x004fda000784c0ff */
[----:B------:R-:W-:Y:S01]  /*2060*/  @P2 LOP3.LUT R2, R2, 0x8, RZ, 0xfc, !PT ;  /* 0x0000000802022812 */ /* 0x000fe200078efcff */
[----:B-1----:R-:W-:Y:S06]  /*2070*/  @P1 BRA `(.L_x_1220) ;  /* 0x0000000000081947 */ /* 0x002fec0003800000 */
[----:B------:R-:W1:Y:S02]  /*2080*/  SYNCS.PHASECHK.TRANS64.TRYWAIT P1, [R5+URZ+0x33430], R0 ;  /* 0x03343000050075a7 */ /* 0x000e64000802017f */
[----:B-1----:R-:W-:Y:S05]  /*2090*/  @!P1 BRA `(.L_x_1221) ;  /* 0x000001ac002c9947 */ /* 0x002fea0003800000 */
.L_x_1220:
        /* <DEDUP_REMOVED lines=10> */
[----:B------:R-:W-:Y:S01]  /*2140*/  UMOV UR24, UR20 ;  /* 0x0000001400187c82 */ /* 0x000fe20008000000 */
[----:B------:R-:W-:Y:S02]  /*2150*/  UMOV UR7, 0x80000020 ;  /* 0x8000002000077882 */ /* 0x000fe40000000000 */
[----:B------:R-:W-:Y:S01]  /*2160*/  ULOP3.LUT UR50, UR4, 0x10000, URZ, 0xfc, !UPT ;  /* 0x0001000004327892 */ /* 0x000fe2000f8efc3f */
[----:B------:R-:W-:Y:S01]  /*2170*/  UMOV UR11, 0x80000020 ;  /* 0x80000020000b7882 */ /* 0x000fe20000000000 */
[----:B------:R-:W-:-:S02]  /*2180*/  UIADD3 UR12, UR20, 0x202, URZ ;  /* 0x00000202140c7890 */ /* 0x000fc4000fffe03f */
[----:B------:R-:W-:Y:S01]  /*2190*/  UIMAD UR28, UR51, 0x780, UR50 ;  /* 0x00000780331c78a4 */ /* 0x000fe2000f8e0232 */
[----:B------:R-:W-:Y:S01]  /*21a0*/  UMOV UR13, 0x80000020 ;  /* 0x80000020000d7882 */ /* 0x000fe20000000000 */
[----:B------:R-:W-:Y:S02]  /*21b0*/  UMOV UR15, 0x80000020 ;  /* 0x80000020000f7882 */ /* 0x000fe40000000000 */
[----:B------:R-:W-:Y:S02]  /*21c0*/  UIADD3 UR4, UR28, 0x80, URZ ;  /* 0x000000801c047890 */ /* 0x000fe4000fffe03f */
[----:B------:R-:W-:Y:S02]  /*21d0*/  UIADD3 UR5, UR28, 0x100, URZ ;  /* 0x000001001c057890 */ /* 0x000fe4000fffe03f */
[----:B------:R-:W-:Y:S01]  /*21e0*/  UMOV UR26, UR28 ;  /* 0x0000001c001a7c82 */ /* 0x000fe20008000000 */
[----:B------:R-:W-:Y:S01]  /*21f0*/  UIADD3 UR6, UR28, 0x2, URZ ;  /* 0x000000021c067890 */ /* 0x000fe2000fffe03f */
[----:B------:R-:W-:Y:S01]  /*2200*/  QGMMA.64x32x32.F32.E4M3.E4M3 R88, gdesc[UR24], RZ, !UPT, gsb0 ;  /* 0x00600000185879f3 */ /* 0x000fe2000c0008ff */
[----:B------:R-:W-:Y:S01]  /*2210*/  UMOV UR26, UR4 ;  /* 0x00000004001a7c82 */ /* 0x000fe20008000000 */
[----:B------:R-:W-:Y:S01]  /*2220*/  UMOV UR27, 0x80000020 ;  /* 0x80000020001b7882 */ /* 0x000fe20000000000 */
[----:B------:R-:W-:-:S02]  /*2230*/  UIADD3 UR4, UR28, 0x180, URZ ;  /* 0x000001801c047890 */ /* 0x000fc4000fffe03f */
[----:B------:R-:W-:Y:S02]  /*2240*/  UIADD3 UR8, UR28, 0x82, URZ ;  /* 0x000000821c087890 */ /* 0x000fe4000fffe03f */
[----:B------:R-:W-:Y:S01]  /*2250*/  UIADD3 UR9, UR28, 0x102, URZ ;  /* 0x000001021c097890 */ /* 0x000fe2000fffe03f */
[----:B--2---:R-:W-:Y:S01]  /*2260*/  LOP3.LUT P3, RZ, R3, 0x7f, RZ, 0xc0, !PT ;  /* 0x0000007f03ff7812 */ /* 0x004fe2000786c0ff */
[----:B------:R-:W-:Y:S01]  /*2270*/  UIADD3 UR10, UR28, 0x280, URZ ;  /* 0x000002801c0a7890 */ /* 0x000fe2000fffe03f */
[----:B------:R-:W-:Y:S01]  /*2280*/  IMAD.MOV.U32 R3, RZ, RZ, R0 ;  /* 0x000000ffff037224 */ /* 0x000fe200078e0000 */
        /* <DEDUP_REMOVED lines=168> */
[----:B------:R-:W-:Y:S01]  /*2d10*/  IMAD.MOV.U32 R5, RZ, RZ, -0xa0 ;  /* 0xffffff60ff057424 */ /* 0x000fe200078e00ff */
[----:B------:R-:W-:Y:S02]  /*2d20*/  ULDC.64 UR6, c[0x0][0x9e0] ;  /* 0x0002780000067ab9 */ /* 0x000fe40000000a00 */
[----:B------:R-:W-:Y:S01]  /*2d30*/  UISETP.GE.AND UP1, UPT, UR7, 0x1, UPT ;  /* 0x000000010700788c */ /* 0x000fe2000bf26270 */
[----:B------:R-:W0:Y:S01]  /*2d40*/  SHFL.IDX PT, R11, R3, RZ, 0x1c1f ;  /* 0x001c1fff030b7589 */ /* 0x000e2200000e0000 */
[----:B------:R-:W-:Y:S01]  /*2d50*/  IMAD R4, R104, R5, 0xa1 ;  /* 0x000000a168047424 */ /* 0x000fe200078e0205 */
[----:B------:R-:W-:-:S03]  /*2d60*/  @!P3 PRMT R0, RZ, 0x654, R0 ;  /* 0x00000654ff00b816 */ /* 0x000fc60000000000 */
[----:B------:R-:W-:Y:S01]  /*2d70*/  IMAD R5, R19, -0x2, R4 ;  /* 0xfffffffe13057824 */ /* 0x000fe200078e0204 */
[----:B------:R-:W-:Y:S01]  /*2d80*/  PLOP3.LUT P1, PT, PT, PT, UP1, 0x40, 0x0 ;  /* 0x000000000000781c */ /* 0x000fe20003f2e818 */
[----:B------:R-:W-:Y:S02]  /*2d90*/  VIADD R9, R4, 0xffffffff ;  /* 0xffffffff04097836 */ /* 0x000fe40000000000 */
[----:B------:R-:W-:Y:S01]  /*2da0*/  VIADD R10, R5, 0xffffffff ;  /* 0xffffffff050a7836 */ /* 0x000fe20000000000 */
[----:B------:R-:W-:-:S05]  /*2db0*/  IADD3 R6, -R18, R5, R17 ;  /* 0x0000000512067210 */ /* 0x000fca0007ffe111 */
[C---:B------:R-:W-:Y:S02]  /*2dc0*/  VIADD R8, R6.reuse, UR6 ;  /* 0x0000000606087c36 */ /* 0x040fe40008000000 */
[----:B------:R-:W-:-:S04]  /*2dd0*/  VIADD R6, R6, UR10 ;  /* 0x0000000a06067c36 */ /* 0x000fc80008000000 */
[----:B0-----:R-:W-:Y:S01]  /*2de0*/  IMAD.IADD R4, R6, 0x1, R11 ;  /* 0x0000000106047824 */ /* 0x001fe200078e020b */
        /* <DEDUP_REMOVED lines=10> */
[----:B0-----:R-:W-:-:S04]  /*2e90*/  IMAD R0, R104, -0xa0, R17 ;  /* 0xffffff6068007824 */ /* 0x001fc800078e0211 */
[----:B------:R-:W-:-:S04]  /*2ea0*/  VIADD R0, R0, 0xa0 ;  /* 0x000000a000007836 */ /* 0x000fc80000000000 */
[----:B------:R-:W-:-:S05]  /*2eb0*/  IMAD R7, R19, -0x2, R0 ;  /* 0xfffffffe13077824 */ /* 0x000fca00078e0200 */
[----:B------:R-:W-:Y:S01]  /*2ec0*/  VIADDMNMX R0, R11, R8, R7, PT ;  /* 0x000000080b007246 */ /* 0x000fe20003800107 */
[----:B------:R-:W-:Y:S06]  /*2ed0*/  @P1 BRA `(.L_x_1222) ;  /* 0x0000000000541947 */ /* 0x000fec0003800000 */
[----:B------:R-:W-:Y:S01]  /*2ee0*/  IADD3 R5, -R18, R17, R11 ;  /* 0x0000001112057210 */ /* 0x000fe20007ffe10b */
        /* <DEDUP_REMOVED lines=11> */
.L_x_1224:
[----:B------:R-:W-:-:S06]  /*2fa0*/  UISETP.NE.AND UP2, UPT, UR7, 0x1, UPT ;  /* 0x000000010700788c */ /* 0x000fcc000bf45270 */
[----:B------:R-:W-:-:S05]  /*2fb0*/  PLOP3.LUT P1, PT, PT, PT, UP2, 0x80, 0x0 ;  /* 0x000000000000781c */ /* 0x000fca0003f2f028 */
[----:B------:R-:W-:-:S08]  /*2fc0*/  @UP2 ULDC.64 UR10, c[0x0][0x9e8] ;  /* 0x00027a00000a2ab9 */ /* 0x000fd00000000a00 */
[----:B------:R-:W-:-:S05]  /*2fd0*/  @P1 IMAD.HI.U32 R11, R5, UR10, RZ ;  /* 0x0000000a050b1c27 */ /* 0x000fca000f8e00ff */
[----:B------:R-:W-:-:S07]  /*2fe0*/  @P1 SHF.R.U32.HI R5, RZ, UR11, R11 ;  /* 0x0000000bff051c19 */ /* 0x000fce000801160b */
.L_x_1225:
[----:B------:R-:W-:Y:S05]  /*2ff0*/  BSYNC B0 ;  /* 0x0000000000007941 */ /* 0x000fea0003800000 */
.L_x_1223:
[----:B------:R-:W-:-:S05]  /*3000*/  IMAD R5, R5, UR7, R10 ;  /* 0x0000000705057c24 */ /* 0x000fca000f8e020a */
[----:B------:R-:W-:Y:S02]  /*3010*/  VIMNMX R4, R4, R5, !PT ;  /* 0x0000000504047248 */ /* 0x000fe40007fe0100 */
[----:B------:R-:W-:-:S07]  /*3020*/  VIADDMNMX R0, R5, UR7, R0, PT ;  /* 0x0000000705007c46 */ /* 0x000fce000b800100 */
.L_x_1222:
[C---:B------:R-:W-:Y:S01]  /*3030*/  ISETP.GE.AND P1, PT, R9.reuse, 0x2, PT ;  /* 0x000000020900780c */ /* 0x040fe20003f26270 */
[----:B------:R-:W0:Y:S01]  /*3040*/  SHFL.IDX PT, R3, R3, 0x1, 0x1c1f ;  /* 0x003c1f0003037f89 */ /* 0x000e2200000e0000 */
[C---:B------:R-:W-:Y:S02]  /*3050*/  ISETP.GE.AND P3, PT, R9.reuse, 0xa, PT ;  /* 0x0000000a0900780c */ /* 0x040fe40003f66270 */
[----:B------:R-:W-:Y:S02]  /*3060*/  P2R R13, PR, RZ, 0x2 ;  /* 0x00000002ff0d7803 */ /* 0x000fe40000000000 */
[----:B------:R-:W-:Y:S02]  /*3070*/  ISETP.GT.AND P1, PT, R4, 0x1, !P1 ;  /* 0x000000010400780c */ /* 0x000fe40004f24270 */
[----:B------:R-:W-:Y:S02]  /*3080*/  ISETP.GE.AND P2, PT, R9, 0x9, PT ;  /* 0x000000090900780c */ /* 0x000fe40003f46270 */
[----:B------:R-:W-:-:S02]  /*3090*/  ISETP.LT.OR P1, PT, R0, 0x2, P1 ;  /* 0x000000020000780c */ /* 0x000fc40000f21670 */
[----:B------:R-:W-:Y:S02]  /*30a0*/  P2R R14, PR, RZ, 0x4 ;  /* 0x00000004ff0e7803 */ /* 0x000fe40000000000 */
[----:B------:R-:W-:Y:S02]  /*30b0*/  FSEL R89, R89, -INF , !P1 ;  /* 0xff80000059597808 */ /* 0x000fe40004800000 */
[----:B------:R-:W-:Y:S02]  /*30c0*/  ISETP.GT.AND P1, PT, R4, 0x9, !P3 ;  /* 0x000000090400780c */ /* 0x000fe40005f24270 */
[----:B------:R-:W-:Y:S02]  /*30d0*/  P2R R15, PR, RZ, 0x8 ;  /* 0x00000008ff0f7803 */ /* 0x000fe40000000000 */
[----:B------:R-:W-:Y:S02]  /*30e0*/  ISETP.LT.OR P1, PT, R0, 0xa, P1 ;  /* 0x0000000a0000780c */ /* 0x000fe40000f21670 */
[----:B------:R-:W-:-:S02]  /*30f0*/  ISETP.GT.AND P2, PT, R4, 0x8, !P2 ;  /* 0x000000080400780c */ /* 0x000fc40005744270 */
[----:B------:R-:W-:Y:S02]  /*3100*/  ISETP.GE.AND P3, PT, R9, 0x11, PT ;  /* 0x000000110900780c */ /* 0x000fe40003f66270 */
[----:B------:R-:W-:Y:S02]  /*3110*/  FSEL R93, R93, -INF , !P1 ;  /* 0xff8000005d5d7808 */ /* 0x000fe40004800000 */
[----:B------:R-:W-:Y:S02]  /*3120*/  ISETP.LT.OR P2, PT, R0, 0x9, P2 ;  /* 0x000000090000780c */ /* 0x000fe40001741670 */
[----:B------:R-:W-:Y:S02]  /*3130*/  ISETP.GT.AND P1, PT, R4, 0x10, !P3 ;  /* 0x000000100400780c */ /* 0x000fe40005f24270 */
[----:B------:R-:W-:Y:S02]  /*3140*/  FSEL R92, R92, -INF , !P2 ;  /* 0xff8000005c5c7808 */ /* 0x000fe40005000000 */
[----:B------:R-:W-:-:S02]  /*3150*/  ISETP.LT.OR P1, PT, R0, 0x11, P1 ;  /* 0x000000110000780c */ /* 0x000fc40000f21670 */
[C---:B------:R-:W-:Y:S02]  /*3160*/  ISETP.GE.AND P2, PT, R9.reuse, 0x12, PT ;  /* 0x000000120900780c */ /* 0x040fe40003f46270 */
        /* <DEDUP_REMOVED lines=17> */
[C---:B------:R-:W-:Y:S02]  /*3280*/  ISETP.GE.AND P3, PT, R9.reuse, 0x22, PT ;  /* 0x000000220900780c */ /* 0x040fe40003f66270 */
        /* <DEDUP_REMOVED lines=29> */
[C---:B------:R-:W-:Y:S02]  /*3460*/  ISETP.GE.AND P4, PT, R9.reuse, 0x3a, PT ;  /* 0x0000003a0900780c */ /* 0x040fe40003f86270 */
[----:B------:R-:W-:Y:S02]  /*3470*/  ISETP.LT.OR P3, PT, R0, 0x39, P3 ;  /* 0x000000390000780c */ /* 0x000fe40001f61670 */
[----:B------:R-:W-:Y:S02]  /*3480*/  P2R R113, PR, RZ, 0x10 ;  /* 0x00000010ff717803 */ /* 0x000fe40000000000 */
[----:B------:R-:W-:Y:S02]  /*3490*/  FSEL R84, R84, -INF , !P3 ;  /* 0xff80000054547808 */ /* 0x000fe40005800000 */
[----:B------:R-:W-:Y:S02]  /*34a0*/  ISETP.GT.AND P3, PT, R4, 0x39, !P4 ;  /* 0x000000390400780c */ /* 0x000fe40006764270 */
[----:B------:R-:W-:-:S02]  /*34b0*/  ISETP.GE.AND P4, PT, R9, 0x41, PT ;  /* 0x000000410900780c */ /* 0x000fc40003f86270 */
[----:B------:R-:W-:Y:S02]  /*34c0*/  ISETP.LT.OR P3, PT, R0, 0x3a, P3 ;  /* 0x0000003a0000780c */ /* 0x000fe40001f61670 */
        /* <DEDUP_REMOVED lines=119> */
[----:B------:R-:W-:Y:S01]  /*3c40*/  ISETP.GT.AND P6, PT, R4, 0x99, !P6 ;  /* 0x000000990400780c */ /* 0x000fe200077c4270 */
[----:B0-----:R-:W-:-:S03]  /*3c50*/  IMAD.IADD R4, R6, 0x1, R3 ;  /* 0x0000000106047824 */ /* 0x001fc600078e0203 */
[----:B------:R-:W-:Y:S02]  /*3c60*/  ISETP.LT.OR P6, PT, R0, 0x9a, P6 ;  /* 0x0000009a0000780c */ /* 0x000fe400037c1670 */
[----:B------:R-:W-:Y:S02]  /*3c70*/  VIADDMNMX R0, R3, R8, R7, PT ;  /* 0x0000000803007246 */ /* 0x000fe40003800107 */
[----:B------:R-:W-:Y:S02]  /*3c80*/  FSEL R37, R37, -INF , !P6 ;  /* 0xff80000025257808 */ /* 0x000fe40007000000 */
[----:B------:R-:W-:-:S13]  /*3c90*/  PLOP3.LUT P6, PT, PT, PT, UP1, 0x40, 0x0 ;  /* 0x000000000000781c */ /* 0x000fda0003fce818 */
[----:B------:R-:W-:Y:S05]  /*3ca0*/  @P6 BRA `(.L_x_1226) ;  /* 0x00000000005c6947 */ /* 0x000fea0003800000 */
        /* <DEDUP_REMOVED lines=13> */
.L_x_1228:
[----:B------:R-:W-:-:S06]  /*3d80*/  UISETP.NE.AND UP2, UPT, UR7, 0x1, UPT ;  /* 0x000000010700788c */ /* 0x000fcc000bf45270 */
[----:B------:R-:W-:-:S05]  /*3d90*/  PLOP3.LUT P6, PT, PT, PT, UP2, 0x80, 0x0 ;  /* 0x000000000000781c */ /* 0x000fca0003fcf028 */
[----:B------:R-:W-:-:S08]  /*3da0*/  @UP2 ULDC.64 UR10, c[0x0][0x9e8] ;  /* 0x00027a00000a2ab9 */ /* 0x000fd00000000a00 */
[----:B------:R-:W-:Y:S01]  /*3db0*/  @P6 IMAD.HI.U32 R6, R3, UR10, RZ ;  /* 0x0000000a03066c27 */ /* 0x000fe2000f8e00ff */
[----:B------:R-:W-:-:S13]  /*3dc0*/  PLOP3.LUT P6, PT, PT, PT, UP2, 0x80, 0x0 ;  /* 0x000000000000781c */ /* 0x000fda0003fcf028 */
[----:B------:R-:W-:-:S07]  /*3dd0*/  @P6 SHF.R.U32.HI R3, RZ, UR11, R6 ;  /* 0x0000000bff036c19 */ /* 0x000fce0008011606 */
.L_x_1229:
[----:B------:R-:W-:Y:S05]  /*3de0*/  BSYNC B0 ;  /* 0x0000000000007941 */ /* 0x000fea0003800000 */
.L_x_1227:
[----:B------:R-:W-:-:S05]  /*3df0*/  IMAD R3, R3, UR7, R10 ;  /* 0x0000000703037c24 */ /* 0x000fca000f8e020a */
[----:B------:R-:W-:Y:S02]  /*3e00*/  VIMNMX R4, R4, R3, !PT ;  /* 0x0000000304047248 */ /* 0x000fe40007fe0100 */
[----:B------:R-:W-:-:S07]  /*3e10*/  VIADDMNMX R0, R3, UR7, R0, PT ;  /* 0x0000000703007c46 */ /* 0x000fce000b800100 */
.L_x_1226:
        /* <DEDUP_REMOVED lines=202> */
[----:B------:R-:W-:Y:S02]  /*4ac0*/  FMNMX.FTZ R20, R102, R15, !PT ;  /* 0x0000000f66147209 */ /* 0x000fe40007810000 */
[----:B------:R-:W-:Y:S01]  /*4ad0*/  ISETP.NE.AND P6, PT, R132, RZ, PT ;  /* 0x000000ff8400720c */ /* 0x000fe20003fc5270 */
[--C-:B------:R-:W-:Y:S01]  /*4ae0*/  FFMA.FTZ R72, R72, UR37, -R88.reuse ;  /* 0x0000002548487c23 */ /* 0x100fe20008010858 */
[----:B------:R-:W-:Y:S01]  /*4af0*/  FMNMX.FTZ R21, R103, R20, !PT ;  /* 0x0000001467157209 */ /* 0x000fe20007810000 */
[--C-:B------:R-:W-:Y:S01]  /*4b00*/  FFMA.FTZ R14, R73, UR37, -R88.reuse ;  /* 0x00000025490e7c23 */ /* 0x100fe20008010858 */
[----:B------:R-:W-:-:S01]  /*4b10*/  FFMA.FTZ R76, R76, UR37, -R88 ;  /* 0x000000254c4c7c23 */ /* 0x000fc20008010858 */
[----:B------:R0:W-:Y:S01]  /*4b20*/  MUFU.EX2 R13, R72 ;  /* 0x00000048000d7308 */ /* 0x0001e20000000800 */
[----:B------:R-:W-:-:S01]  /*4b30*/  FFMA.FTZ R20, R77, UR37, -R88 ;  /* 0x000000254d147c23 */ /* 0x000fc20008010858 */
[--C-:B------:R-:W-:Y:S01]  /*4b40*/  FFMA.FTZ R80, R80, UR37, -R88.reuse ;  /* 0x0000002550507c23 */ /* 0x100fe20008010858 */
[----:B------:R-:W-:Y:S01]  /*4b50*/  ISETP.GT.AND P1, PT, R4, 0x88, !P6 ;  /* 0x000000880400780c */ /* 0x000fe20007724270 */
[--C-:B------:R-:W-:Y:S01]  /*4b60*/  FFMA.FTZ R84, R84, UR37, -R88.reuse ;  /* 0x0000002554547c23 */ /* 0x100fe20008010858 */
[----:B------:R-:W-:Y:S01]  /*4b70*/  ISETP.NE.AND P2, PT, R11, RZ, PT ;  /* 0x000000ff0b00720c */ /* 0x000fe20003f45270 */
[--C-:B------:R-:W-:Y:S01]  /*4b80*/  FFMA.FTZ R5, R5, UR37, -R88.reuse ;  /* 0x0000002505057c23 */ /* 0x100fe20008010858 */
[----:B------:R-:W-:Y:S01]  /*4b90*/  ISETP.LT.OR P1, PT, R0, 0x89, P1 ;  /* 0x000000890000780c */ /* 0x000fe20000f21670 */
[----:B------:R1:W-:Y:S01]  /*4ba0*/  MUFU.EX2 R15, R76 ;  /* 0x0000004c000f7308 */ /* 0x0003e20000000800 */
[----:B0-----:R-:W-:Y:S01]  /*4bb0*/  FMNMX.FTZ R72, R74, R21, !PT ;  /* 0x000000154a487209 */ /* 0x001fe20007810000 */
[--C-:B------:R-:W-:Y:S01]  /*4bc0*/  FFMA.FTZ R6, R89, UR37, -R88.reuse ;  /* 0x0000002559067c23 */ /* 0x100fe20008010858 */
[----:B------:R-:W-:Y:S01]  /*4bd0*/  FSEL R30, R30, -INF , !P1 ;  /* 0xff8000001e1e7808 */ /* 0x000fe20004800000 */
[--C-:B------:R-:W-:Y:S01]  /*4be0*/  FFMA.FTZ R7, R92, UR37, -R88.reuse ;  /* 0x000000255c077c23 */ /* 0x100fe20008010858 */
[----:B------:R-:W-:Y:S01]  /*4bf0*/  FMNMX.FTZ R21, R75, R72, !PT ;  /* 0x000000484b157209 */ /* 0x000fe20007810000 */
[--C-:B------:R-:W-:Y:S01]  /*4c00*/  FFMA.FTZ R8, R93, UR37, -R88.reuse ;  /* 0x000000255d087c23 */ /* 0x100fe20008010858 */
[----:B------:R-:W-:Y:S01]  /*4c10*/  ISETP.GT.AND P1, PT, R4, 0x89, !P2 ;  /* 0x000000890400780c */ /* 0x000fe20005724270 */
[----:B------:R-:W-:Y:S01]  /*4c20*/  MUFU.EX2 R5, R5 ;  /* 0x0000000500057308 */ /* 0x000fe20000000800 */
[----:B------:R-:W-:Y:S01]  /*4c30*/  FMNMX.FTZ R72, R78, R21, !PT ;  /* 0x000000154e487209 */ /* 0x000fe20007810000 */
[--C-:B------:R-:W-:Y:S01]  /*4c40*/  FFMA.FTZ R10, R97, UR37, -R88.reuse ;  /* 0x00000025610a7c23 */ /* 0x100fe20008010858 */
[----:B------:R-:W-:Y:S01]  /*4c50*/  ISETP.LT.OR P1, PT, R0, 0x8a, P1 ;  /* 0x0000008a0000780c */ /* 0x000fe20000f21670 */
[--C-:B------:R-:W-:Y:S01]  /*4c60*/  FFMA.FTZ R11, R100, UR37, -R88.reuse ;  /* 0x00000025640b7c23 */ /* 0x100fe20008010858 */
[----:B------:R-:W-:Y:S01]  /*4c70*/  FMNMX.FTZ R73, R79, R72, !PT ;  /* 0x000000484f497209 */ /* 0x000fe20007810000 */
[--C-:B------:R-:W-:Y:S01]  /*4c80*/  FFMA.FTZ R72, R81, UR37, -R88.reuse ;  /* 0x0000002551487c23 */ /* 0x100fe20008010858 */
[----:B------:R-:W-:-:S01]  /*4c90*/  FFMA.FTZ R81, R61, UR37, -R88 ;  /* 0x000000253d517c23 */ /* 0x000fc20008010858 */
[----:B------:R0:W-:Y:S01]  /*4ca0*/  MUFU.EX2 R21, R80 ;  /* 0x0000005000157308 */ /* 0x0001e20000000800 */
[----:B-1----:R-:W-:Y:S01]  /*4cb0*/  FMNMX.FTZ R76, R82, R73, !PT ;  /* 0x00000049524c7209 */ /* 0x002fe20007810000 */
[--C-:B------:R-:W-:Y:S01]  /*4cc0*/  FFMA.FTZ R12, R101, UR37, -R88.reuse ;  /* 0x00000025650c7c23 */ /* 0x100fe20008010858 */
[----:B------:R-:W-:Y:S01]  /*4cd0*/  ISETP.NE.AND P6, PT, R9, RZ, PT ;  /* 0x000000ff0900720c */ /* 0x000fe20003fc5270 */
[--C-:B------:R-:W-:Y:S01]  /*4ce0*/  FFMA.FTZ R9, R96, UR37, -R88.reuse ;  /* 0x0000002560097c23 */ /* 0x100fe20008010858 */
[----:B------:R-:W-:Y:S01]  /*4cf0*/  FMNMX.FTZ R73, R83, R76, !PT ;  /* 0x0000004c53497209 */ /* 0x000fe20007810000 */
[--C-:B------:R-:W-:Y:S01]  /*4d00*/  FFMA.FTZ R56, R56, UR37, -R88.reuse ;  /* 0x0000002538387c23 */ /* 0x100fe20008010858 */
[----:B------:R-:W-:Y:S01]  /*4d10*/  ISETP.GT.AND P2, PT, R4, 0x99, !P6 ;  /* 0x000000990400780c */ /* 0x000fe20007744270 */
[----:B------:R-:W1:Y:S01]  /*4d20*/  MUFU.EX2 R6, R6 ;  /* 0x0000000600067308 */ /* 0x000e620000000800 */
        /* <DEDUP_REMOVED lines=8> */
[----:B0-----:R-:W-:Y:S01]  /*4db0*/  FMNMX.FTZ R80, R58, R77, !PT ;  /* 0x0000004d3a507209 */ /* 0x001fe20007810000 */
[--C-:B------:R-:W-:Y:S01]  /*4dc0*/  FFMA.FTZ R65, R65, UR37, -R88.reuse ;  /* 0x0000002541417c23 */ /* 0x100fe20008010858 */
[----:B------:R-:W-:-:S01]  /*4dd0*/  FFMA.FTZ R24, R24, UR37, -R88 ;  /* 0x0000002518187c23 */ /* 0x000fc20008010858 */
[--C-:B------:R-:W-:Y:S01]  /*4de0*/  FFMA.FTZ R25, R25, UR37, -R88.reuse ;  /* 0x0000002519197c23 */ /* 0x100fe20008010858 */
[----:B------:R-:W-:Y:S01]  /*4df0*/  FMNMX.FTZ R77, R59, R80, !PT ;  /* 0x000000503b4d7209 */ /* 0x000fe20007810000 */
[--C-:B------:R-:W-:Y:S01]  /*4e00*/  FFMA.FTZ R28, R28, UR37, -R88.reuse ;  /* 0x000000251c1c7c23 */ /* 0x100fe20008010858 */
[----:B------:R-:W-:-:S01]  /*4e10*/  FFMA.FTZ R29, R29, UR37, -R88 ;  /* 0x000000251d1d7c23 */ /* 0x000fc20008010858 */
[----:B------:R-:W0:Y:S01]  /*4e20*/  MUFU.EX2 R7, R7 ;  /* 0x0000000700077308 */ /* 0x000e220000000800 */
[----:B------:R-:W-:Y:S01]  /*4e30*/  FMNMX.FTZ R80, R62, R77, !PT ;  /* 0x0000004d3e507209 */ /* 0x000fe20007810000 */
[--C-:B--2---:R-:W-:Y:S01]  /*4e40*/  FFMA.FTZ R84, R69, UR37, -R88.reuse ;  /* 0x0000002545547c23 */ /* 0x104fe20008010858 */
[----:B------:R-:W-:-:S01]  /*4e50*/  FFMA.FTZ R32, R32, UR37, -R88 ;  /* 0x0000002520207c23 */ /* 0x000fc20008010858 */
[--C-:B------:R-:W-:Y:S01]  /*4e60*/  FFMA.FTZ R33, R33, UR37, -R88.reuse ;  /* 0x0000002521217c23 */ /* 0x100fe20008010858 */
[----:B------:R-:W-:Y:S01]  /*4e70*/  FMNMX.FTZ R77, R63, R80, !PT ;  /* 0x000000503f4d7209 */ /* 0x000fe20007810000 */
[--C-:B------:R-:W-:Y:S01]  /*4e80*/  FFMA.FTZ R36, R36, UR37, -R88.reuse ;  /* 0x0000002524247c23 */ /* 0x100fe20008010858 */
[----:B------:R-:W-:-:S01]  /*4e90*/  FFMA.FTZ R37, R37, UR37, -R88 ;  /* 0x0000002525257c23 */ /* 0x000fc20008010858 */
[----:B------:R-:W2:Y:S01]  /*4ea0*/  MUFU.EX2 R8, R8 ;  /* 0x0000000800087308 */ /* 0x000ea20000000800 */
[----:B------:R-:W-:-:S04]  /*4eb0*/  FMNMX.FTZ R80, R66, R77, !PT ;  /* 0x0000004d42507209 */ /* 0x000fc80007810000 */
[----:B------:R-:W-:-:S03]  /*4ec0*/  FMNMX.FTZ R77, R67, R80, !PT ;  /* 0x00000050434d7209 */ /* 0x000fc60007810000 */
[----:B------:R-:W3:Y:S01]  /*4ed0*/  MUFU.EX2 R9, R9 ;  /* 0x0000000900097308 */ /* 0x000ee20000000800 */
[----:B------:R-:W-:-:S04]  /*4ee0*/  FMNMX.FTZ R80, R70, R77, !PT ;  /* 0x0000004d46507209 */ /* 0x000fc80007810000 */
[----:B------:R-:W-:-:S03]  /*4ef0*/  FMNMX.FTZ R77, R71, R80, !PT ;  /* 0x00000050474d7209 */ /* 0x000fc60007810000 */
[----:B------:R-:W4:Y:S01]  /*4f00*/  MUFU.EX2 R10, R10 ;  /* 0x0000000a000a7308 */ /* 0x000f220000000800 */
[----:B------:R-:W-:-:S04]  /*4f10*/  FMNMX.FTZ R80, R42, R77, !PT ;  /* 0x0000004d2a507209 */ /* 0x000fc80007810000 */
[----:B------:R-:W-:-:S03]  /*4f20*/  FMNMX.FTZ R61, R43, R80, !PT ;  /* 0x000000502b3d7209 */ /* 0x000fc60007810000 */
[----:B------:R5:W-:Y:S01]  /*4f30*/  MUFU.EX2 R77, R81 ;  /* 0x00000051004d7308 */ /* 0x000be20000000800 */
[----:B------:R-:W-:-:S04]  /*4f40*/  FMNMX.FTZ R80, R46, R61, !PT ;  /* 0x0000003d2e507209 */ /* 0x000fc80007810000 */
[----:B------:R-:W-:-:S03]  /*4f50*/  FMNMX.FTZ R61, R47, R80, !PT ;  /* 0x000000502f3d7209 */ /* 0x000fc60007810000 */
[----:B------:R-:W4:Y:S01]  /*4f60*/  MUFU.EX2 R11, R11 ;  /* 0x0000000b000b7308 */ /* 0x000f220000000800 */
[----:B------:R-:W-:-:S04]  /*4f70*/  FMNMX.FTZ R80, R50, R61, !PT ;  /* 0x0000003d32507209 */ /* 0x000fc80007810000 */
[----:B------:R-:W-:Y:S01]  /*4f80*/  FMNMX.FTZ R61, R51, R80, !PT ;  /* 0x00000050333d7209 */ /* 0x000fe20007810000 */
[----:B------:R-:W-:-:S02]  /*4f90*/  FFMA.FTZ R80, R68, UR37, -R88 ;  /* 0x0000002544507c23 */ /* 0x000fc40008010858 */
[----:B------:R-:W4:Y:S01]  /*4fa0*/  MUFU.EX2 R12, R12 ;  /* 0x0000000c000c7308 */ /* 0x000f220000000800 */
[----:B------:R-:W-:-:S04]  /*4fb0*/  FMNMX.FTZ R68, R54, R61, !PT ;  /* 0x0000003d36447209 */ /* 0x000fc80007810000 */
[----:B-----5:R-:W-:-:S03]  /*4fc0*/  FMNMX.FTZ R81, R55, R68, !PT ;  /* 0x0000004437517209 */ /* 0x020fc60007810000 */
[----:B------:R5:W-:Y:S01]  /*4fd0*/  MUFU.EX2 R61, R80 ;  /* 0x00000050003d7308 */ /* 0x000be20000000800 */
[----:B------:R-:W-:Y:S01]  /*4fe0*/  FMNMX.FTZ R68, R26, R81, !PT ;  /* 0x000000511a447209 */ /* 0x000fe20007810000 */
[--C-:B------:R-:W-:Y:S01]  /*4ff0*/  FFMA.FTZ R81, R41, UR37, -R88.reuse ;  /* 0x0000002529517c23 */ /* 0x100fe20008010858 */
[----:B------:R-:W-:Y:S01]  /*5000*/  FSEL R41, R39, -INF , !P2 ;  /* 0xff80000027297808 */ /* 0x000fe20005000000 */
[--C-:B------:R-:W-:Y:S01]  /*5010*/  FFMA.FTZ R39, R44, UR37, -R88.reuse ;  /* 0x000000252c277c23 */ /* 0x100fe20008010858 */
        /* <DEDUP_REMOVED lines=10> */
[----:B------:R-:W-:-:S01]  /*50c0*/  FFMA.FTZ R52, R53, UR37, -R88 ;  /* 0x0000002535347c23 */ /* 0x000fc20008010858 */
[----:B------:R-:W-:Y:S01]  /*50d0*/  IMAD.U32 R53, RZ, RZ, UR37 ;  /* 0x00000025ff357e24 */ /* 0x000fe2000f8e00ff */
[----:B-----5:R-:W-:Y:S01]  /*50e0*/  FMNMX.FTZ R80, R34, R69, !PT ;  /* 0x0000004522507209 */ /* 0x020fe20007810000 */
[----:B------:R5:W-:Y:S03]  /*50f0*/  MUFU.EX2 R38, R81 ;  /* 0x0000005100267308 */ /* 0x000be60000000800 */
[----:B------:R-:W-:-:S04]  /*5100*/  FMNMX.FTZ R69, R35, R80, !PT ;  /* 0x0000005023457209 */ /* 0x000fc80007810000 */
[----:B------:R-:W-:Y:S01]  /*5110*/  FMNMX.FTZ R0, R40, R69, !PT ;  /* 0x0000004528007209 */ /* 0x000fe20007810000 */
[----:B------:R2:W-:Y:S03]  /*5120*/  MUFU.EX2 R4, R84 ;  /* 0x0000005400047308 */ /* 0x0005e60000000800 */
[----:B------:R-:W-:-:S05]  /*5130*/  FMNMX.FTZ R0, R41, R0, !PT ;  /* 0x0000000029007209 */ /* 0x000fca0007810000 */
[----:B------:R-:W1:Y:S01]  /*5140*/  SHFL.BFLY PT, R69, R0, 0x2, 0x1f ;  /* 0x0c401f0000457f89 */ /* 0x000e6200000e0000 */
[----:B------:R-:W-:Y:S08]  /*5150*/  MUFU.EX2 R14, R14 ;  /* 0x0000000e000e7308 */ /* 0x000ff00000000800 */
        /* <DEDUP_REMOVED lines=12> */
[----:B-----5:R-:W-:Y:S02]  /*5220*/  FSEL R81, R53, RZ, P1 ;  /* 0x000000ff35517208 */ /* 0x020fe40000800000 */
[----:B------:R-:W-:-:S03]  /*5230*/  PLOP3.LUT P1, PT, PT, PT, UP1, 0x40, 0x0 ;  /* 0x000000000000781c */ /* 0x000fc60003f2e818 */
        /* <DEDUP_REMOVED lines=11> */
[----:B------:R-:W-:Y:S01]  /*52f0*/  MUFU.EX2 R53, R53 ;  /* 0x0000003500357308 */ /* 0x000fe20000000800 */
[----:B0-----:R-:W-:-:S01]  /*5300*/  FADD.FTZ R83, R7, R66 ;  /* 0x0000004207537221 */ /* 0x001fc20000010000 */
[--C-:B------:R-:W-:Y:S01]  /*5310*/  FFMA.FTZ R95, R95, UR37, -R81.reuse ;  /* 0x000000255f5f7c23 */ /* 0x100fe20008010851 */
[----:B------:R-:W-:-:S01]  /*5320*/  FFMA.FTZ R69, R98, UR37, -R81 ;  /* 0x0000002562457c23 */ /* 0x000fc20008010851 */
[----:B--2---:R-:W-:Y:S01]  /*5330*/  FFMA.FTZ R84, R99, UR37, -R81 ;  /* 0x0000002563547c23 */ /* 0x004fe20008010851 */
[----:B------:R-:W-:-:S01]  /*5340*/  FADD.FTZ R66, R8, R83 ;  /* 0x0000005308427221 */ /* 0x000fc20000010000 */
[--C-:B------:R-:W-:Y:S01]  /*5350*/  FFMA.FTZ R102, R102, UR37, -R81.reuse ;  /* 0x0000002566667c23 */ /* 0x100fe20008010851 */
[----:B------:R-:W-:-:S01]  /*5360*/  FFMA.FTZ R103, R103, UR37, -R81 ;  /* 0x0000002567677c23 */ /* 0x000fc20008010851 */
[----:B------:R-:W0:Y:S01]  /*5370*/  MUFU.EX2 R80, R80 ;  /* 0x0000005000507308 */ /* 0x000e220000000800 */
[----:B---3--:R-:W-:-:S01]  /*5380*/  FADD.FTZ R83, R9, R66 ;  /* 0x0000004209537221 */ /* 0x008fc20000010000 */
[--C-:B------:R-:W-:Y:S01]  /*5390*/  FFMA.FTZ R74, R74, UR37, -R81.reuse ;  /* 0x000000254a4a7c23 */ /* 0x100fe20008010851 */
[----:B------:R-:W-:-:S01]  /*53a0*/  FFMA.FTZ R75, R75, UR37, -R81 ;  /* 0x000000254b4b7c23 */ /* 0x000fc20008010851 */
[----:B------:R-:W-:Y:S01]  /*53b0*/  FFMA.FTZ R86, R86, UR37, -R81 ;  /* 0x0000002556567c23 */ /* 0x000fe20008010851 */
[----:B----4-:R-:W-:-:S01]  /*53c0*/  FADD.FTZ R66, R10, R83 ;  /* 0x000000530a427221 */ /* 0x010fc20000010000 */
[--C-:B------:R-:W-:Y:S01]  /*53d0*/  FFMA.FTZ R87, R87, UR37, -R81.reuse ;  /* 0x0000002557577c23 */ /* 0x100fe20008010851 */
[----:B------:R-:W-:-:S01]  /*53e0*/  FFMA.FTZ R58, R58, UR37, -R81 ;  /* 0x000000253a3a7c23 */ /* 0x000fc20008010851 */
[----:B------:R-:W1:Y:S01]  /*53f0*/  MUFU.EX2 R94, R94 ;  /* 0x0000005e005e7308 */ /* 0x000e620000000800 */
[----:B------:R-:W-:-:S01]  /*5400*/  FADD.FTZ R89, R11, R66 ;  /* 0x000000420b597221 */ /* 0x000fc20000010000 */
[----:B------:R-:W-:Y:S01]  /*5410*/  F2FP.SATFINITE.E4M3.F32.PACK_AB_MERGE_C R11, R12, R11, RZ ;  /* 0x0000000b0c0b723e */ /* 0x000fe200048070ff */
[----:B------:R-:W-:-:S01]  /*5420*/  FFMA.FTZ R59, R59, UR37, -R81 ;  /* 0x000000253b3b7c23 */ /* 0x000fc20008010851 */
[----:B------:R-:W-:Y:S01]  /*5430*/  FFMA.FTZ R63, R63, UR37, -R81 ;  /* 0x000000253f3f7c23 */ /* 0x000fe20008010851 */
[----:B------:R-:W-:-:S01]  /*5440*/  FADD.FTZ R90, R12, R89 ;  /* 0x000000590c5a7221 */ /* 0x000fc20000010000 */
[----:B------:R-:W-:Y:S01]  /*5450*/  F2FP.SATFINITE.E4M3.F32.PACK_AB_MERGE_C R89, R8, R7, RZ ;  /* 0x000000070859723e */ /* 0x000fe200048070ff */
[----:B------:R-:W-:-:S01]  /*5460*/  FFMA.FTZ R67, R67, UR37, -R81 ;  /* 0x0000002543437c23 */ /* 0x000fc20008010851 */
[----:B------:R-:W2:Y:S01]  /*5470*/  MUFU.EX2 R95, R95 ;  /* 0x0000005f005f7308 */ /* 0x000ea20000000800 */
[----:B0-----:R-:W-:-:S01]  /*5480*/  FADD.FTZ R83, R53, R80 ;  /* 0x0000005035537221 */ /* 0x001fc20000010000 */
[----:B------:R-:W-:Y:S01]  /*5490*/  F2FP.SATFINITE.E4M3.F32.PACK_AB_MERGE_C R216, R6, R5, R89 ;  /* 0x0000000506d8723e */ /* 0x000fe20004807059 */
[----:B------:R-:W-:-:S01]  /*54a0*/  FFMA.FTZ R70, R70, UR37, -R81 ;  /* 0x0000002546467c23 */ /* 0x000fc20008010851 */
[--C-:B------:R-:W-:Y:S01]  /*54b0*/  FFMA.FTZ R71, R71, UR37, -R81.reuse ;  /* 0x0000002547477c23 */ /* 0x100fe20008010851 */
[----:B------:R-:W-:-:S01]  /*54c0*/  FFMA.FTZ R42, R42, UR37, -R81 ;  /* 0x000000252a2a7c23 */ /* 0x000fc20008010851 */
[--C-:B------:R-:W-:Y:S01]  /*54d0*/  FFMA.FTZ R43, R43, UR37, -R81.reuse ;  /* 0x000000252b2b7c23 */ /* 0x100fe20008010851 */
        /* <DEDUP_REMOVED lines=18> */
[----:B0-----:R-:W-:-:S01]  /*5600*/  FADD.FTZ R7, R69, R66 ;  /* 0x0000004245077221 */ /* 0x001fc20000010000 */
        /* <DEDUP_REMOVED lines=8> */
[----:B------:R-:W-:-:S02]  /*5690*/  F2FP.SATFINITE.E4M3.F32.PACK_AB_MERGE_C R94, R95, R94, RZ ;  /* 0x0000005e5f5e723e */ /* 0x000fc400048070ff */
[----:B------:R-:W-:Y:S02]  /*56a0*/  F2FP.SATFINITE.E4M3.F32.PACK_AB_MERGE_C R218, R10, R9, R11 ;  /* 0x000000090ada723e */ /* 0x000fe4000480700b */
[----:B------:R-:W-:Y:S02]  /*56b0*/  F2FP.SATFINITE.E4M3.F32.PACK_AB_MERGE_C R212, R14, R13, R15 ;  /* 0x0000000d0ed4723e */ /* 0x000fe4000480700f */
[----:B------:R-:W1:Y:S01]  /*56c0*/  MUFU.EX2 R74, R74 ;  /* 0x0000004a004a7308 */ /* 0x000e620000000800 */
[----:B--2---:R-:W-:-:S01]  /*56d0*/  FADD.FTZ R8, R102, R7 ;  /* 0x0000000766087221 */ /* 0x004fc20000010000 */
[----:B------:R-:W-:Y:S01]  /*56e0*/  FADD.FTZ R7, R21, R12 ;  /* 0x0000000c15077221 */ /* 0x000fe20000010000 */
[----:B------:R-:W-:-:S05]  /*56f0*/  F2FP.SATFINITE.E4M3.F32.PACK_AB_MERGE_C R217, R80, R53, R94 ;  /* 0x0000003550d9723e */ /* 0x000fca000480705e */
[----:B------:R-:W2:Y:S01]  /*5700*/  MUFU.EX2 R75, R75 ;  /* 0x0000004b004b7308 */ /* 0x000ea20000000800 */
[----:B0-----:R-:W-:-:S01]  /*5710*/  FADD.FTZ R5, R103, R8 ;  /* 0x0000000867057221 */ /* 0x001fc20000010000 */
[----:B------:R-:W-:Y:S01]  /*5720*/  FADD.FTZ R8, R72, R7 ;  /* 0x0000000748087221 */ /* 0x000fe20000010000 */
[----:B------:R-:W-:-:S04]  /*5730*/  F2FP.SATFINITE.E4M3.F32.PACK_AB_MERGE_C R102, R103, R102, RZ ;  /* 0x000000666766723e */ /* 0x000fc800048070ff */
[----:B------:R-:W-:Y:S01]  /*5740*/  F2FP.SATFINITE.E4M3.F32.PACK_AB_MERGE_C R219, R84, R69, R102 ;  /* 0x0000004554db723e */ /* 0x000fe20004807066 */
[----:B------:R-:W0:Y:S01]  /*5750*/  MUFU.EX2 R85, R85 ;  /* 0x0000005500557308 */ /* 0x000e220000000800 */
[----:B-1----:R-:W-:-:S01]  /*5760*/  FADD.FTZ R6, R74, R5 ;  /* 0x000000054a067221 */ /* 0x002fc20000010000 */
[----:B------:R-:W-:Y:S01]  /*5770*/  FADD.FTZ R5, R73, R8 ;  /* 0x0000000849057221 */ /* 0x000fe20000010000 */
[----:B------:R-:W-:Y:S02]  /*5780*/  F2FP.SATFINITE.E4M3.F32.PACK_AB_MERGE_C R8, R77, R60, RZ ;  /* 0x0000003c4d08723e */ /* 0x000fe400048070ff */
[C---:B------:R-:W-:Y:S01]  /*5790*/  F2FP.SATFINITE.E4M3.F32.PACK_AB_MERGE_C R73, R76.reuse, R73, RZ ;  /* 0x000000494c49723e */ /* 0x040fe200048070ff */
[----:B------:R-:W-:-:S01]  /*57a0*/  FADD.FTZ R7, R76, R5 ;  /* 0x000000054c077221 */ /* 0x000fc20000010000 */
[----:B------:R-:W-:Y:S01]  /*57b0*/  F2FP.SATFINITE.E4M3.F32.PACK_AB_MERGE_C R208, R57, R56, R8 ;  /* 0x0000003839d0723e */ /* 0x000fe20004807008 */
[----:B------:R-:W1:Y:S01]  /*57c0*/  MUFU.EX2 R88, R88 ;  /* 0x0000005800587308 */ /* 0x000e620000000800 */
[----:B--2---:R-:W-:-:S01]  /*57d0*/  FADD.FTZ R6, R75, R6 ;  /* 0x000000064b067221 */ /* 0x004fc20000010000 */
[----:B------:R-:W-:-:S06]  /*57e0*/  F2FP.SATFINITE.E4M3.F32.PACK_AB_MERGE_C R214, R72, R21, R73 ;  /* 0x0000001548d6723e */ /* 0x000fcc0004807049 */
[----:B------:R-:W2:Y:S01]  /*57f0*/  MUFU.EX2 R78, R78 ;  /* 0x0000004e004e7308 */ /* 0x000ea20000000800 */
[----:B0-----:R-:W-:-:S01]  /*5800*/  FADD.FTZ R5, R85, R6 ;  /* 0x0000000655057221 */ /* 0x001fc20000010000 */
[----:B------:R-:W-:-:S04]  /*5810*/  FADD.FTZ R6, R56, R7 ;  /* 0x0000000738067221 */ /* 0x000fc80000010000 */
[----:B------:R-:W-:Y:S02]  /*5820*/  FADD.FTZ R7, R57, R6 ;  /* 0x0000000639077221 */ /* 0x000fe40000010000 */
        /* <DEDUP_REMOVED lines=11> */
[----:B------:R-:W-:Y:S02]  /*58e0*/  FADD.FTZ R8, R65, R8 ;  /* 0x0000000841087221 */ /* 0x000fe40000010000 */
[----:B------:R-:W2:Y:S01]  /*58f0*/  MUFU.EX2 R87, R87 ;  /* 0x0000005700577308 */ /* 0x000ea20000000800 */
[----:B0-----:R-:W-:-:S01]  /*5900*/  FADD.FTZ R5, R79, R6 ;  /* 0x000000064f057221 */ /* 0x001fc20000010000 */
[----:B------:R-:W-:-:S04]  /*5910*/  FADD.FTZ R61, R61, R8 ;  /* 0x000000083d3d7221 */ /* 0x000fc80000010000 */
[----:B------:R-:W-:Y:S02]  /*5920*/  FADD.FTZ R4, R4, R61 ;  /* 0x0000003d04047221 */ /* 0x000fe40000010000 */
[----:B------:R-:W0:Y:S01]  /*5930*/  MUFU.EX2 R58, R58 ;  /* 0x0000003a003a7308 */ /* 0x000e220000000800 */
[----:B-1----:R-:W-:-:S07]  /*5940*/  FADD.FTZ R6, R86, R5 ;  /* 0x0000000556067221 */ /* 0x002fce0000010000 */
        /* <DEDUP_REMOVED lines=10> */
[----:B------:R-:W-:Y:S01]  /*59f0*/  MUFU.EX2 R39, R39 ;  /* 0x0000002700277308 */ /* 0x000fe20000000800 */
[----:B0-----:R-:W-:-:S01]  /*5a00*/  FADD.FTZ R5, R63, R6 ;  /* 0x000000063f057221 */ /* 0x001fc20000010000 */
[----:B------:R-:W-:-:S04]  /*5a10*/  F2FP.SATFINITE.E4M3.F32.PACK_AB_MERGE_C R63, R63, R82, RZ ;  /* 0x000000523f3f723e */ /* 0x000fc800048070ff */
[----:B------:R-:W-:Y:S02]  /*5a20*/  F2FP.SATFINITE.E4M3.F32.PACK_AB_MERGE_C R209, R59, R58, R63 ;  /* 0x0000003a3bd1723e */ /* 0x000fe4000480703f */
[----:B------:R-:W0:Y:S01]  /*5a30*/  MUFU.EX2 R44, R44 ;  /* 0x0000002c002c7308 */ /* 0x000e220000000800 */
[----:B-1----:R-:W-:-:S07]  /*5a40*/  FADD.FTZ R6, R62, R5 ;  /* 0x000000053e067221 */ /* 0x002fce0000010000 */
[----:B------:R-:W1:Y:S08]  /*5a50*/  MUFU.EX2 R67, R67 ;  /* 0x0000004300437308 */ /* 0x000e700000000800 */
[----:B------:R-:W2:Y:S01]  /*5a60*/  MUFU.EX2 R31, R31 ;  /* 0x0000001f001f7308 */ /* 0x000ea20000000800 */
[----:B0-----:R-:W-:-:S07]  /*5a70*/  F2FP.SATFINITE.E4M3.F32.PACK_AB_MERGE_C R7, R44, R39, RZ ;  /* 0x000000272c07723e */ /* 0x001fce00048070ff */
[----:B------:R-:W0:Y:S01]  /*5a80*/  MUFU.EX2 R70, R70 ;  /* 0x0000004600467308 */ /* 0x000e220000000800 */
[----:B-1----:R-:W-:-:S07]  /*5a90*/  FADD.FTZ R5, R67, R6 ;  /* 0x0000000643057221 */ /* 0x002fce0000010000 */
[----:B------:R-:W1:Y:S01]  /*5aa0*/  MUFU.EX2 R71, R71 ;  /* 0x0000004700477308 */ /* 0x000e620000000800 */
[----:B--2---:R-:W-:Y:S01]  /*5ab0*/  F2FP.SATFINITE.E4M3.F32.PACK_AB_MERGE_C R204, R38, R31, R7 ;  /* 0x0000001f26cc723e */ /* 0x004fe20004807007 */
        /* <DEDUP_REMOVED lines=8> */
[----:B------:R-:W-:-:S04]  /*5b40*/  F2FP.SATFINITE.E4M3.F32.PACK_AB_MERGE_C R70, R71, R70, RZ ;  /* 0x000000464746723e */ /* 0x000fc800048070ff */
[----:B------:R-:W-:Y:S02]  /*5b50*/  F2FP.SATFINITE.E4M3.F32.PACK_AB_MERGE_C R211, R67, R62, R70 ;  /* 0x0000003e43d3723e */ /* 0x000fe40004807046 */
[----:B------:R-:W1:Y:S01]  /*5b60*/  MUFU.EX2 R46, R46 ;  /* 0x0000002e002e7308 */ /* 0x000e620000000800 */
[----:B--2---:R-:W-:-:S07]  /*5b70*/  FADD.FTZ R4, R42, R5 ;  /* 0x000000052a047221 */ /* 0x004fce0000010000 */
[----:B------:R-:W-:Y:S01]  /*5b80*/  MUFU.EX2 R49, R49 ;  /* 0x0000003100317308 */ /* 0x000fe20000000800 */
[----:B0-----:R-:W-:-:S07]  /*5b90*/  FADD.FTZ R7, R43, R4 ;  /* 0x000000042b077221 */ /* 0x001fce0000010000 */
        /* <DEDUP_REMOVED lines=54> */
[----:B------:R-:W-:Y:S01]  /*5f00*/  MUFU.EX2 R40, R40 ;  /* 0x0000002800287308 */ /* 0x000fe20000000800 */
[----:B-1----:R-:W-:-:S01]  /*5f10*/  FADD.FTZ R4, R34, R5 ;  /* 0x0000000522047221 */ /* 0x002fc20000010000 */
        /* <DEDUP_REMOVED lines=20> */
.L_x_1231:
[----:B------:R-:W-:-:S11]  /*6060*/  UISETP.NE.AND UP2, UPT, UR7, 0x1, UPT ;  /* 0x000000010700788c */ /* 0x000fd6000bf45270 */
[----:B------:R-:W-:Y:S02]  /*6070*/  @UP2 ULDC.64 UR10, c[0x0][0x9e8] ;  /* 0x00027a00000a2ab9 */ /* 0x000fe40000000a00 */
[----:B------:R-:W-:-:S04]  /*6080*/  UIMAD.WIDE.U32 UR14, UR18, UR10, URZ ;  /* 0x0000000a120e72a5 */ /* 0x000fc8000f8e003f */
[----:B------:R-:W-:-:S12]  /*6090*/  @UP2 USHF.R.U32.HI UR18, URZ, UR11, UR15 ;  /* 0x0000000b3f122299 */ /* 0x000fd8000801160f */
.L_x_1232:
[----:B------:R-:W-:-:S04]  /*60a0*/  UIMAD UR7, UR18, UR7, UR7 ;  /* 0x00000007120772a4 */ /* 0x000fc8000f8e0207 */
[----:B------:R-:W-:-:S04]  /*60b0*/  UISETP.LT.AND UP2, UPT, UR6, UR7, UPT ;  /* 0x000000070600728c */ /* 0x000fc8000bf41270 */
[----:B------:R-:W-:-:S12]  /*60c0*/  USEL UR6, UR6, UR7, UP2 ;  /* 0x0000000706067287 */ /* 0x000fd80009000000 */
.L_x_1230:
        /* <DEDUP_REMOVED lines=59> */
.L_x_1251:
        /* <DEDUP_REMOVED lines=9> */
.L_x_1235:
[----:B------:R-:W-:Y:S01]  /*6510*/  ULEA UR6, UR58, UR41, 0x3 ;  /* 0x000000293a067291 */ /* 0x000fe2000f8e183f */
[----:B------:R-:W-:-:S05]  /*6520*/  IMAD.U32 R7, RZ, RZ, UR57 ;  /* 0x00000039ff077e24 */ /* 0x000fca000f8e00ff */
[----:B------:R-:W-:-:S04]  /*6530*/  SHF.L.U32 R7, R7, 0x1f, RZ ;  /* 0x0000001f07077819 */ /* 0x000fc800000006ff */
[----:B------:R0:W1:Y:S01]  /*6540*/  SYNCS.PHASECHK.TRANS64.TRYWAIT P1, [UR6+0x33430], R7 ;  /* 0x03343007ff0075a7 */ /* 0x0000620008020146 */
[----:B------:R-:W-:Y:S05]  /*6550*/  @!P0 BRA `(.L_x_1236) ;  /* 0x0000000000048947 */ /* 0x000fea0003800000 */
[----:B------:R-:W-:Y:S01]  /*6560*/  BPT.TRAP 0x1 ;  /* 0x000000040000795c */ /* 0x000fe20000300000 */
.L_x_1236:
[----:B-1----:R-:W-:Y:S05]  /*6570*/  @P1 BRA `(.L_x_1234) ;  /* 0x0000000000081947 */ /* 0x002fea0003800000 */
[----:B------:R-:W1:Y:S02]  /*6580*/  SYNCS.PHASECHK.TRANS64.TRYWAIT P1, [UR6+0x33430], R7 ;  /* 0x03343007ff0075a7 */ /* 0x000e640008020146 */
[----:B-1----:R-:W-:Y:S05]  /*6590*/  @!P1 BRA `(.L_x_1237) ;  /* 0x0000016800009947 */ /* 0x002fea0003800000 */
.L_x_1234:
[----:B-1----:R-:W1:Y:S01]  /*65a0*/  S2R R8, SR_TID.X ;  /* 0x0000000000087919 */ /* 0x002e620000002100 */
[----:B------:R-:W-:Y:S01]  /*65b0*/  UIMAD UR60, UR58, 0x780, UR50 ;  /* 0x000007803a3c78a4 */ /* 0x000fe2000f8e0232 */
[----:B------:R-:W-:Y:S01]  /*65c0*/  UMOV UR27, 0x80000020 ;  /* 0x80000020001b7882 */ /* 0x000fe20000000000 */
[----:B------:R-:W-:Y:S02]  /*65d0*/  UMOV UR28, UR24 ;  /* 0x00000018001c7c82 */ /* 0x000fe40008000000 */
[----:B------:R-:W-:Y:S01]  /*65e0*/  UIADD3 UR30, UR60, 0x80, URZ ;  /* 0x000000803c1e7890 */ /* 0x000fe2000fffe03f */
[----:B------:R-:W-:Y:S02]  /*65f0*/  UMOV UR29, UR25 ;  /* 0x00000019001d7c82 */ /* 0x000fe40008000000 */
[----:B------:R-:W-:Y:S01]  /*6600*/  UMOV UR26, UR60 ;  /* 0x0000003c001a7c82 */ /* 0x000fe20008000000 */
[----:B------:R-:W-:Y:S01]  /*6610*/  UMOV UR31, 0x80000020 ;  /* 0x80000020001f7882 */ /* 0x000fe20000000000 */
[----:B------:R-:W-:Y:S01]  /*6620*/  UIADD3 UR34, UR60, 0x100, URZ ;  /* 0x000001003c227890 */ /* 0x000fe2000fffe03f */
[----:B------:R-:W-:Y:S01]  /*6630*/  UMOV UR32, UR24 ;  /* 0x0000001800207c82 */ /* 0x000fe20008000000 */
[----:B------:R-:W-:Y:S01]  /*6640*/  UMOV UR33, UR25 ;  /* 0x0000001900217c82 */ /* 0x000fe20008000000 */
        /* <DEDUP_REMOVED lines=11> */
[----:B-1----:R-:W-:-:S05]  /*6700*/  SHF.R.U32.HI R8, RZ, 0x7, R8 ;  /* 0x00000007ff087819 */ /* 0x002fca0000011608 */
        /* <DEDUP_REMOVED lines=165> */
.L_x_1239:
[----:B------:R-:W-:Y:S01]  /*7160*/  ULEA UR6, UR51, UR41, 0x3 ;  /* 0x0000002933067291 */ /* 0x000fe2000f8e183f */
[----:B------:R-:W-:-:S05]  /*7170*/  IMAD.U32 R7, RZ, RZ, UR45 ;  /* 0x0000002dff077e24 */ /* 0x000fca000f8e00ff */
[----:B------:R-:W-:-:S04]  /*7180*/  SHF.L.U32 R7, R7, 0x1f, RZ ;  /* 0x0000001f07077819 */ /* 0x000fc800000006ff */
[----:B------:R0:W1:Y:S01]  /*7190*/  SYNCS.PHASECHK.TRANS64.TRYWAIT P1, [UR6+0x33450], R7 ;  /* 0x03345007ff0075a7 */ /* 0x0000620008020146 */
[----:B------:R-:W-:Y:S05]  /*71a0*/  @!P0 BRA `(.L_x_1240) ;  /* 0x0000000000048947 */ /* 0x000fea0003800000 */
[----:B------:R-:W-:Y:S01]  /*71b0*/  BPT.TRAP 0x1 ;  /* 0x000000040000795c */ /* 0x000fe20000300000 */
.L_x_1240:
[----:B-1----:R-:W-:Y:S05]  /*71c0*/  @P1 BRA `(.L_x_1238) ;  /* 0x0000000000081947 */ /* 0x002fea0003800000 */
[----:B------:R-:W1:Y:S02]  /*71d0*/  SYNCS.PHASECHK.TRANS64.TRYWAIT P1, [UR6+0x33450], R7 ;  /* 0x03345007ff0075a7 */ /* 0x000e640008020146 */
[----:B-1----:R-:W-:Y:S05]  /*71e0*/  @!P1 BRA `(.L_x_1241) ;  /* 0x0000015c00049947 */ /* 0x002fea0003800000 */
.L_x_1238:
[----:B------:R-:W-:Y:S01]  /*71f0*/  UIADD3 UR6, UR41, 0x200, URZ ;  /* 0x0000020029067890 */ /* 0x000fe2000fffe03f */
[----:B------:R-:W-:Y:S01]  /*7200*/  WARPGROUP.ARRIVE ;  /* 0x00000000000079c5 */ /* 0x000fe20000000000 */
[----:B------:R-:W-:-:S05]  /*7210*/  UMOV UR7, 0xc0000010 ;  /* 0xc000001000077882 */ /* 0x000fca0000000000 */
[----:B------:R-:W2:Y:S01]  /*7220*/  S2R R9, SR_TID.X ;  /* 0x0000000000097919 */ /* 0x000ea20000002100 */
[----:B------:R-:W-:Y:S01]  /*7230*/  USHF.R.U32.HI UR6, URZ, 0x4, UR6 ;  /* 0x000000043f067899 */ /* 0x000fe20008011606 */
[----:B------:R-:W-:Y:S01]  /*7240*/  PLOP3.LUT P1, PT, PT, PT, UP0, 0x80, 0x0 ;  /* 0x000000000000781c */ /* 0x000fe20003f2f008 */
[----:B------:R-:W-:Y:S01]  /*7250*/  VIADD R14, R22, UR36 ;  /* 0x00000024160e7c36 */ /* 0x000fe20008000000 */
[----:B------:R-:W-:Y:S01]  /*7260*/  PLOP3.LUT P2, PT, PT, PT, UP0, 0x80, 0x0 ;  /* 0x000000000000781c */ /* 0x000fe20003f4f008 */
[----:B------:R-:W-:Y:S01]  /*7270*/  ULOP3.LUT UR6, UR6, 0x3fff, URZ, 0xc0, !UPT ;  /* 0x00003fff06067892 */ /* 0x000fe2000f8ec03f */
[----:B------:R-:W-:Y:S02]  /*7280*/  IMAD R15, R4, -0xa0, RZ ;  /* 0xffffff60040f7824 */ /* 0x000fe400078e02ff */
[----:B01----:R-:W-:Y:S01]  /*7290*/  IMAD.U32 R7, RZ, RZ, UR58 ;  /* 0x0000003aff077e24 */ /* 0x003fe2000f8e00ff */
[----:B------:R-:W-:Y:S01]  /*72a0*/  ULOP3.LUT UR6, UR6, 0x10000, URZ, 0xfc, !UPT ;  /* 0x0001000006067892 */ /* 0x000fe2000f8efc3f */
[----:B------:R-:W-:-:S03]  /*72b0*/  VIADD R10, R15, 0x1 ;  /* 0x000000010f0a7836 */ /* 0x000fc60000000000 */
[----:B------:R-:W-:Y:S01]  /*72c0*/  UIMAD UR10, UR51, 0x780, UR6 ;  /* 0x00000780330a78a4 */ /* 0x000fe2000f8e0206 */
[----:B------:R-:W-:-:S05]  /*72d0*/  IMAD R10, R19, -0x2, R10 ;  /* 0xfffffffe130a7824 */ /* 0x000fca00078e020a */
[----:B------:R-:W-:Y:S01]  /*72e0*/  IADD3 R12, -R18, R10, R17 ;  /* 0x0000000a120c7210 */ /* 0x000fe20007ffe111 */
[----:B------:R-:W-:Y:S02]  /*72f0*/  UMOV UR6, UR10 ;  /* 0x0000000a00067c82 */ /* 0x000fe40008000000 */
[----:B------:R-:W-:Y:S01]  /*7300*/  QGMMA.64x192x32.F32.E4M3.E4M3 R24, R216, gdesc[UR4], R24, gsb0 ;  /* 0x02e00004d8187df3 */ /* 0x000fe20008000818 */
[----:B------:R-:W-:Y:S01]  /*7310*/  UIADD3 UR6, UR10, 0x180, URZ ;  /* 0x000001800a067890 */ /* 0x000fe2000fffe03f */
[----:B------:R-:W-:Y:S01]  /*7320*/  VIADD R13, R12, UR56 ;  /* 0x000000380c0d7c36 */ /* 0x000fe20008000000 */
[----:B------:R-:W-:Y:S01]  /*7330*/  UMOV UR7, 0xc0000010 ;  /* 0xc000001000077882 */ /* 0x000fe20000000000 */
[----:B--2---:R-:W-:Y:S02]  /*7340*/  LOP3.LUT P3, RZ, R9, 0x7f, RZ, 0xc0, !PT ;  /* 0x0000007f09ff7812 */ /* 0x004fe4000786c0ff */
[----:B------:R-:W-:-:S11]  /*7350*/  SHF.R.U32.HI R9, RZ, 0x7, R9 ;  /* 0x00000007ff097819 */ /* 0x000fd60000011609 */
        /* <DEDUP_REMOVED lines=26> */
[----:B------:R-:W-:Y:S01]  /*7500*/  ULOP3.LUT UR6, URZ, UR55, URZ, 0x33, !UPT ;  /* 0x000000373f067292 */ /* 0x000fe2000f8e333f */
[----:B------:R-:W-:-:S03]  /*7510*/  IADD3 R8, -R9, 0xb, RZ ;  /* 0x0000000b09087810 */ /* 0x000fc60007ffe1ff */
[----:B------:R-:W0:Y:S02]  /*7520*/  SHFL.IDX PT, R20, R14, RZ, 0x1c1f ;  /* 0x001c1fff0e147589 */ /* 0x000e2400000e0000 */
[----:B------:R-:W-:Y:S02]  /*7530*/  VIADD R12, R12, UR6 ;  /* 0x000000060c0c7c36 */ /* 0x000fe40008000000 */
[----:B0-----:R-:W-:Y:S01]  /*7540*/  IMAD.IADD R11, R13, 0x1, R20 ;  /* 0x000000010d0b7824 */ /* 0x001fe200078e0214 */
[----:B------:R-:W-:Y:S02]  /*7550*/  WARPGROUP.DEPBAR.LE gsb0, 0x0 ;  /* 0x00008000000079c5 */ /* 0x000fe40000010000 */
[----:B------:R0:W-:Y:S06]  /*7560*/  BAR.ARV R8, 0x100 ;  /* 0x000400080000751d */ /* 0x0001ec0000002000 */
[----:B------:R1:W-:Y:S02]  /*7570*/  @!P3 SYNCS.ARRIVE.TRANS64.RED.A1T0 RZ, [R7+URZ], RZ ;  /* 0x000000ff07ffb9a7 */ /* 0x0003e4000810043f */
[----:B-1----:R-:W-:-:S02]  /*7580*/  VIADD R7, R10, 0xffffffff ;  /* 0xffffffff0a077836 */ /* 0x002fc40000000000 */
[----:B------:R-:W-:Y:S01]  /*7590*/  IMAD.IADD R10, R12, 0x1, R20 ;  /* 0x000000010c0a7824 */ /* 0x000fe200078e0214 */
[----:B0-----:R-:W-:Y:S06]  /*75a0*/  @P1 BRA `(.L_x_1242) ;  /* 0x0000000000541947 */ /* 0x001fec0003800000 */
[----:B------:R-:W-:Y:S01]  /*75b0*/  IADD3 R20, -R18, R17, R20 ;  /* 0x0000001112147210 */ /* 0x000fe20007ffe114 */
        /* <DEDUP_REMOVED lines=11> */
.L_x_1244:
[----:B------:R-:W-:-:S05]  /*7670*/  IMAD.U32 R200, RZ, RZ, UR54 ;  /* 0x00000036ffc87e24 */ /* 0x000fca000f8e00ff */
[----:B------:R-:W-:-:S13]  /*7680*/  ISETP.NE.AND P1, PT, R200, 0x1, PT ;  /* 0x00000001c800780c */ /* 0x000fda0003f25270 */
[----:B------:R-:W0:Y:S02]  /*7690*/  @P1 LDC.64 R8, c[0x0][0x9e8] ;  /* 0x00027a00ff081b82 */ /* 0x000e240000000a00 */
[----:B0-----:R-:W-:-:S05]  /*76a0*/  @P1 IMAD.HI.U32 R8, R20, R8, RZ ;  /* 0x0000000814081227 */ /* 0x001fca00078e00ff */
[----:B------:R-:W-:-:S07]  /*76b0*/  @P1 SHF.R.U32.HI R20, RZ, R9, R8 ;  /* 0x00000009ff141219 */ /* 0x000fce0000011608 */
.L_x_1245:
[----:B------:R-:W-:Y:S05]  /*76c0*/  BSYNC B0 ;  /* 0x0000000000007941 */ /* 0x000fea0003800000 */
.L_x_1243:
[----:B------:R-:W-:-:S05]  /*76d0*/  IMAD R20, R20, R200, R7 ;  /* 0x000000c814147224 */ /* 0x000fca00078e0207 */
[----:B------:R-:W-:Y:S02]  /*76e0*/  VIADDMNMX R11, R20, R200, R11, PT ;  /* 0x000000c8140b7246 */ /* 0x000fe4000380010b */
[----:B------:R-:W-:-:S07]  /*76f0*/  VIMNMX R10, R10, R20, !PT ;  /* 0x000000140a0a7248 */ /* 0x000fce0007fe0100 */
.L_x_1242:
[C---:B------:R-:W-:Y:S02]  /*7700*/  ISETP.GE.AND P1, PT, R15.reuse, 0x2, PT ;  /* 0x000000020f00780c */ /* 0x040fe40003f26270 */
        /* <DEDUP_REMOVED lines=246> */
.L_x_1248:
[----:B------:R-:W-:-:S05]  /*8670*/  IMAD.U32 R14, RZ, RZ, UR54 ;  /* 0x00000036ff0e7e24 */ /* 0x000fca000f8e00ff */
[----:B------:R-:W-:-:S13]  /*8680*/  ISETP.NE.AND P6, PT, R14, 0x1, PT ;  /* 0x000000010e00780c */ /* 0x000fda0003fc5270 */
[----:B------:R-:W0:Y:S02]  /*8690*/  @P6 LDC.64 R8, c[0x0][0x9e8] ;  /* 0x00027a00ff086b82 */ /* 0x000e240000000a00 */
[----:B0-----:R-:W-:-:S05]  /*86a0*/  @P6 IMAD.HI.U32 R8, R10, R8, RZ ;  /* 0x000000080a086227 */ /* 0x001fca00078e00ff */
[----:B------:R-:W-:-:S07]  /*86b0*/  @P6 SHF.R.U32.HI R10, RZ, R9, R8 ;  /* 0x00000009ff0a6219 */ /* 0x000fce0000011608 */
.L_x_1249:
[----:B------:R-:W-:Y:S05]  /*86c0*/  BSYNC B0 ;  /* 0x0000000000007941 */ /* 0x000fea0003800000 */
.L_x_1247:
[----:B------:R-:W-:-:S05]  /*86d0*/  IMAD R7, R10, R14, R7 ;  /* 0x0000000e0a077224 */ /* 0x000fca00078e0207 */
[----:B------:R-:W-:Y:S02]  /*86e0*/  VIADDMNMX R13, R7, R14, R13, PT ;  /* 0x0000000e070d7246 */ /* 0x000fe4000380010d */
[----:B------:R-:W-:-:S07]  /*86f0*/  VIMNMX R12, R12, R7, !PT ;  /* 0x000000070c0c7248 */ /* 0x000fce0007fe0100 */
.L_x_1246:
        /* <DEDUP_REMOVED lines=72> */
[C---:B------:R-:W-:Y:S02]  /*8b80*/  ISETP.LT.OR P1, PT, R13.reuse, 0x49, P1 ;  /* 0x000000490d00780c */ /* 0x040fe40000f21670 */
        /* <DEDUP_REMOVED lines=23> */
[C---:B------:R-:W-:Y:S02]  /*8d00*/  ISETP.GT.AND P1, PT, R12.reuse, 0x58, !P1 ;  /* 0x000000580c00780c */ /* 0x040fe40004f24270 */
[----:B------:R-:W-:Y:S01]  /*8d10*/  FMNMX.FTZ R10, R133, R8, !PT ;  /* 0x00000008850a7209 */ /* 0x000fe20007810000 */
[----:B------:R-:W-:Y:S01]  /*8d20*/  IMAD.U32 R8, RZ, RZ, UR37 ;  /* 0x00000025ff087e24 */ /* 0x000fe2000f8e00ff */
        /* <DEDUP_REMOVED lines=13> */
[C---:B------:R-:W-:Y:S02]  /*8e00*/  ISETP.GT.AND P1, PT, R12.reuse, 0x60, !P1 ;  /* 0x000000600c00780c */ /* 0x040fe40004f24270 */
[----:B------:R-:W-:Y:S02]  /*8e10*/  ISETP.GT.AND P5, PT, R12, 0x98, !P5 ;  /* 0x000000980c00780c */ /* 0x000fe40006fa4270 */
[----:B------:R-:W-:Y:S02]  /*8e20*/  ISETP.LT.OR P1, PT, R13, 0x61, P1 ;  /* 0x000000610d00780c */ /* 0x000fe40000f21670 */
[----:B0-----:R-:W-:-:S02]  /*8e30*/  FMNMX.FTZ R14, R10, R7, !PT ;  /* 0x000000070a0e7209 */ /* 0x001fc40007810000 */
[----:B------:R-:W-:Y:S02]  /*8e40*/  FSEL R138, R138, -INF , !P1 ;  /* 0xff8000008a8a7808 */ /* 0x000fe40004800000 */
[----:B------:R-:W-:Y:S01]  /*8e50*/  LOP3.LUT P1, RZ, R16, 0x800, RZ, 0xc0, !PT ;  /* 0x0000080010ff7812 */ /* 0x000fe2000782c0ff */
[----:B------:R-:W0:Y:S01]  /*8e60*/  SHFL.BFLY PT, R7, R14, 0x1, 0x1f ;  /* 0x0c201f000e077f89 */ /* 0x000e2200000e0000 */
[C---:B------:R-:W-:Y:S02]  /*8e70*/  ISETP.LT.OR P3, PT, R13.reuse, 0x91, P3 ;  /* 0x000000910d00780c */ /* 0x040fe40001f61670 */
        /* <DEDUP_REMOVED lines=10> */
[----:B------:R-:W-:Y:S02]  /*8f20*/  FSEL R134, R134, -INF , !P5 ;  /* 0xff80000086867808 */ /* 0x000fe40006800000 */
[----:B------:R-:W-:Y:S02]  /*8f30*/  FSEL R142, R142, -INF , !P1 ;  /* 0xff8000008e8e7808 */ /* 0x000fe40004800000 */
[----:B------:R-:W-:Y:S02]  /*8f40*/  LOP3.LUT P1, RZ, R16, 0x200, RZ, 0xc0, !PT ;  /* 0x0000020010ff7812 */ /* 0x000fe4000782c0ff */
[----:B0-----:R-:W-:Y:S02]  /*8f50*/  FMNMX.FTZ R7, R14, R7, !PT ;  /* 0x000000070e077209 */ /* 0x001fe40007810000 */
[----:B------:R-:W-:-:S03]  /*8f60*/  ISETP.GT.AND P1, PT, R12, 0x69, !P1 ;  /* 0x000000690c00780c */ /* 0x000fc60004f24270 */
[----:B------:R-:W-:Y:S01]  /*8f70*/  FFMA.FTZ R8, R7, R8, -8 ;  /* 0xc100000007087423 */ /* 0x000fe20000010008 */
        /* <DEDUP_REMOVED lines=64> */
[----:B------:R-:W-:Y:S02]  /*9380*/  FMNMX.FTZ R186, R9, R0, !PT ;  /* 0x0000000009ba7209 */ /* 0x000fe40007810000 */
[----:B------:R-:W-:Y:S02]  /*9390*/  FSEL R8, R8, RZ, P1 ;  /* 0x000000ff08087208 */ /* 0x000fe40000800000 */
[----:B------:R-:W-:-:S03]  /*93a0*/  ISETP.LT.OR P2, PT, R13, 0x9a, P2 ;  /* 0x0000009a0d00780c */ /* 0x000fc60001741670 */
[--C-:B------:R-:W-:Y:S01]  /*93b0*/  FFMA.FTZ R15, R189, UR37, -R8.reuse ;  /* 0x00000025bd0f7c23 */ /* 0x100fe20008010808 */
[----:B------:R-:W-:Y:S01]  /*93c0*/  FMNMX.FTZ R189, R187, R186, !PT ;  /* 0x000000babbbd7209 */ /* 0x000fe20007810000 */
[--C-:B------:R-:W-:Y:S01]  /*93d0*/  FFMA.FTZ R14, R188, UR37, -R8.reuse ;  /* 0x00000025bc0e7c23 */ /* 0x100fe20008010808 */
[----:B------:R-:W-:-:S01]  /*93e0*/  FFMA.FTZ R188, R140, UR37, -R8 ;  /* 0x000000258cbc7c23 */ /* 0x000fc20008010808 */
        /* <DEDUP_REMOVED lines=81> */
[----:B------:R0:W-:Y:S01]  /*9900*/  MUFU.EX2 R12, R188 ;  /* 0x000000bc000c7308 */ /* 0x0001e20000000800 */
[----:B------:R-:W-:-:S04]  /*9910*/  FMNMX.FTZ R140, R130, R189, !PT ;  /* 0x000000bd828c7209 */ /* 0x000fc80007810000 */
[----:B------:R-:W-:-:S03]  /*9920*/  FMNMX.FTZ R141, R131, R140, !PT ;  /* 0x0000008c838d7209 */ /* 0x000fc60007810000 */
[----:B------:R-:W-:Y:S01]  /*9930*/  MUFU.EX2 R173, R173 ;  /* 0x000000ad00ad7308 */ /* 0x000fe20000000800 */
[----:B------:R-:W-:Y:S01]  /*9940*/  FMNMX.FTZ R140, R134, R141, !PT ;  /* 0x0000008d868c7209 */ /* 0x000fe20007810000 */
[--C-:B------:R-:W-:Y:S01]  /*9950*/  FFMA.FTZ R141, R145, UR37, -R8.reuse ;  /* 0x00000025918d7c23 */ /* 0x100fe20008010808 */
[----:B------:R-:W-:-:S01]  /*9960*/  FFMA.FTZ R145, R149, UR37, -R8 ;  /* 0x0000002595917c23 */ /* 0x000fc20008010808 */
[----:B------:R-:W-:Y:S01]  /*9970*/  IMAD.U32 R149, RZ, RZ, UR37 ;  /* 0x00000025ff957e24 */ /* 0x000fe2000f8e00ff */
[----:B------:R-:W-:-:S03]  /*9980*/  FMNMX.FTZ R186, R135, R140, !PT ;  /* 0x0000008c87ba7209 */ /* 0x000fc60007810000 */
[----:B------:R1:W-:Y:S02]  /*9990*/  MUFU.EX2 R140, R192 ;  /* 0x000000c0008c7308 */ /* 0x0003e40000000800 */
[----:B------:R-:W2:Y:S06]  /*99a0*/  SHFL.BFLY PT, R189, R186, 0x2, 0x1f ;  /* 0x0c401f00babd7f89 */ /* 0x000eac00000e0000 */
[----:B------:R-:W-:Y:S08]  /*99b0*/  MUFU.EX2 R176, R176 ;  /* 0x000000b000b07308 */ /* 0x000ff00000000800 */
[----:B------:R-:W-:Y:S08]  /*99c0*/  MUFU.EX2 R177, R177 ;  /* 0x000000b100b17308 */ /* 0x000ff00000000800 */
[----:B------:R-:W-:Y:S01]  /*99d0*/  MUFU.EX2 R180, R180 ;  /* 0x000000b400b47308 */ /* 0x000fe20000000800 */
[----:B--2---:R-:W-:-:S02]  /*99e0*/  FMNMX.FTZ R189, R186, R189, !PT ;  /* 0x000000bdbabd7209 */ /* 0x004fc40007810000 */
[----:B------:R-:W-:-:S03]  /*99f0*/  FSEL R186, R7, RZ, P1 ;  /* 0x000000ff07ba7208 */ /* 0x000fc60000800000 */
[----:B------:R-:W2:Y:S02]  /*9a00*/  SHFL.BFLY PT, R148, R189, 0x1, 0x1f ;  /* 0x0c201f00bd947f89 */ /* 0x000ea400000e0000 */
[----:B------:R-:W-:Y:S01]  /*9a10*/  MUFU.EX2 R181, R181 ;  /* 0x000000b500b57308 */ /* 0x000fe20000000800 */
[----:B------:R-:W-:-:S07]  /*9a20*/  FADD.FTZ R186, -R186, R3 ;  /* 0x00000003baba7221 */ /* 0x000fce0000010100 */
[----:B------:R-:W-:Y:S08]  /*9a30*/  MUFU.EX2 R3, R133 ;  /* 0x0000008500037308 */ /* 0x000ff00000000800 */
[----:B------:R-:W-:Y:S01]  /*9a40*/  MUFU.EX2 R152, R152 ;  /* 0x0000009800987308 */ /* 0x000fe20000000800 */
[----:B--2---:R-:W-:Y:S01]  /*9a50*/  FMNMX.FTZ R8, R189, R148, !PT ;  /* 0x00000094bd087209 */ /* 0x004fe20007810000 */
[----:B------:R-:W-:-:S06]  /*9a60*/  FMUL.FTZ R148, R186, UR37 ;  /* 0x00000025ba947c20 */ /* 0x000fcc0008410000 */
[----:B------:R-:W-:Y:S01]  /*9a70*/  MUFU.EX2 R153, R153 ;  /* 0x0000009900997308 */ /* 0x000fe20000000800 */
[C---:B------:R-:W-:Y:S01]  /*9a80*/  FSETP.NEU.FTZ.AND P1, PT, R8.reuse, -INF , PT ;  /* 0xff8000000800780b */ /* 0x040fe20003f3d000 */
[----:B------:R-:W-:-:S05]  /*9a90*/  FFMA.FTZ R149, R8, R149, -8 ;  /* 0xc100000008957423 */ /* 0x000fca0000010095 */
[----:B------:R-:W-:Y:S01]  /*9aa0*/  FSEL R186, R149, RZ, P1 ;  /* 0x000000ff95ba7208 */ /* 0x000fe20000800000 */
[----:B------:R-:W2:Y:S04]  /*9ab0*/  MUFU.EX2 R148, R148 ;  /* 0x0000009400947308 */ /* 0x000ea80000000800 */
[----:B------:R-:W-:-:S01]  /*9ac0*/  FFMA.FTZ R189, R190, UR37, -R186 ;  /* 0x00000025bebd7c23 */ /* 0x000fc200080108ba */
[--C-:B0-----:R-:W-:Y:S01]  /*9ad0*/  FFMA.FTZ R188, R9, UR37, -R186.reuse ;  /* 0x0000002509bc7c23 */ /* 0x101fe200080108ba */
[----:B------:R-:W-:-:S01]  /*9ae0*/  FFMA.FTZ R9, R187, UR37, -R186 ;  /* 0x00000025bb097c23 */ /* 0x000fc200080108ba */
[--C-:B------:R-:W-:Y:S01]  /*9af0*/  FFMA.FTZ R190, R191, UR37, -R186.reuse ;  /* 0x00000025bfbe7c23 */ /* 0x100fe200080108ba */
[----:B------:R0:W-:Y:S01]  /*9b00*/  MUFU.EX2 R133, R189 ;  /* 0x000000bd00857308 */ /* 0x0001e20000000800 */
[----:B------:R-:W-:-:S01]  /*9b10*/  FFMA.FTZ R149, R194, UR37, -R186 ;  /* 0x00000025c2957c23 */ /* 0x000fc200080108ba */
[--C-:B-1----:R-:W-:Y:S01]  /*9b20*/  FFMA.FTZ R192, R195, UR37, -R186.reuse ;  /* 0x00000025c3c07c23 */ /* 0x102fe200080108ba */
[----:B------:R-:W-:-:S01]  /*9b30*/  FFMA.FTZ R187, R198, UR37, -R186 ;  /* 0x00000025c6bb7c23 */ /* 0x000fc200080108ba */
[--C-:B------:R-:W-:Y:S01]  /*9b40*/  FFMA.FTZ R194, R199, UR37, -R186.reuse ;  /* 0x00000025c7c27c23 */ /* 0x100fe200080108ba */
[----:B------:R-:W-:-:S01]  /*9b50*/  FFMA.FTZ R191, R158, UR37, -R186 ;  /* 0x000000259ebf7c23 */ /* 0x000fc200080108ba */
[--C-:B------:R-:W-:Y:S01]  /*9b60*/  FFMA.FTZ R158, R162, UR37, -R186.reuse ;  /* 0x00000025a29e7c23 */ /* 0x100fe200080108ba */
[----:B------:R-:W-:-:S01]  /*9b70*/  FFMA.FTZ R162, R166, UR37, -R186 ;  /* 0x00000025a6a27c23 */ /* 0x000fc200080108ba */
[----:B------:R-:W-:Y:S01]  /*9b80*/  MUFU.EX2 R188, R188 ;  /* 0x000000bc00bc7308 */ /* 0x000fe20000000800 */
[----:B0-----:R-:W-:Y:S01]  /*9b90*/  FSEL R189, R8, RZ, P1 ;  /* 0x000000ff08bd7208 */ /* 0x001fe20000800000 */
[----:B--2---:R-:W-:Y:S01]  /*9ba0*/  FFMA.FTZ R193, R148, R6, R11 ;  /* 0x0000000694c17223 */ /* 0x004fe2000001000b */
[----:B------:R-:W-:-:S01]  /*9bb0*/  FFMA.FTZ R170, R170, UR37, -R186 ;  /* 0x00000025aaaa7c23 */ /* 0x000fc200080108ba */
[--C-:B------:R-:W-:Y:S01]  /*9bc0*/  FFMA.FTZ R171, R171, UR37, -R186.reuse ;  /* 0x00000025abab7c23 */ /* 0x100fe200080108ba */
[----:B------:R-:W-:-:S01]  /*9bd0*/  FFMA.FTZ R174, R174, UR37, -R186 ;  /* 0x00000025aeae7c23 */ /* 0x000fc200080108ba */
[----:B------:R-:W-:Y:S01]  /*9be0*/  FADD.FTZ R189, -R189, R0 ;  /* 0x00000000bdbd7221 */ /* 0x000fe20000010100 */
[----:B------:R-:W-:-:S01]  /*9bf0*/  FADD.FTZ R193, R10, R193 ;  /* 0x000000c10ac17221 */ /* 0x000fc20000010000 */
[----:B------:R-:W-:Y:S01]  /*9c00*/  MUFU.EX2 R9, R9 ;  /* 0x0000000900097308 */ /* 0x000fe20000000800 */
[----:B------:R-:W-:-:S01]  /*9c10*/  FFMA.FTZ R175, R175, UR37, -R186 ;  /* 0x00000025afaf7c23 */ /* 0x000fc200080108ba */
[----:B------:R-:W-:Y:S01]  /*9c20*/  FMUL.FTZ R189, R189, UR37 ;  /* 0x00000025bdbd7c20 */ /* 0x000fe20008410000 */
[----:B------:R-:W-:-:S01]  /*9c30*/  FADD.FTZ R166, R14, R193 ;  /* 0x000000c10ea67221 */ /* 0x000fc20000010000 */
        /* <DEDUP_REMOVED lines=24> */
[----:B------:R-:W-:Y:S01]  /*9dc0*/  FFMA.FTZ R127, R127, UR37, -R186 ;  /* 0x000000257f7f7c23 */ /* 0x000fe200080108ba */
[----:B------:R-:W-:-:S01]  /*9dd0*/  FADD.FTZ R6, R9, R6 ;  /* 0x0000000609067221 */ /* 0x000fc20000010000 */
[--C-:B------:R-:W-:Y:S01]  /*9de0*/  FFMA.FTZ R130, R130, UR37, -R186.reuse ;  /* 0x0000002582827c23 */ /* 0x100fe200080108ba */
[----:B------:R-:W-:-:S01]  /*9df0*/  FFMA.FTZ R131, R131, UR37, -R186 ;  /* 0x0000002583837c23 */ /* 0x000fc200080108ba */
[----:B------:R-:W0:Y:S01]  /*9e00*/  MUFU.EX2 R192, R192 ;  /* 0x000000c000c07308 */ /* 0x000e220000000800 */
[----:B------:R-:W-:-:S01]  /*9e10*/  FADD.FTZ R5, R133, R6 ;  /* 0x0000000685057221 */ /* 0x000fc20000010000 */
[--C-:B------:R-:W-:Y:S01]  /*9e20*/  FFMA.FTZ R134, R134, UR37, -R186.reuse ;  /* 0x0000002586867c23 */ /* 0x100fe200080108ba */
[----:B------:R-:W-:-:S02]  /*9e30*/  FFMA.FTZ R135, R135, UR37, -R186 ;  /* 0x0000002587877c23 */ /* 0x000fc400080108ba */
[----:B-1----:R-:W-:-:S03]  /*9e40*/  FADD.FTZ R6, R190, R5 ;  /* 0x00000005be067221 */ /* 0x002fc60000010000 */
[----:B------:R-:W1:Y:S01]  /*9e50*/  MUFU.EX2 R187, R187 ;  /* 0x000000bb00bb7308 */ /* 0x000e620000000800 */
[----:B--2---:R-:W-:-:S07]  /*9e60*/  FADD.FTZ R5, R149, R6 ;  /* 0x0000000695057221 */ /* 0x004fce0000010000 */
[----:B------:R-:W2:Y:S01]  /*9e70*/  MUFU.EX2 R194, R194 ;  /* 0x000000c200c27308 */ /* 0x000ea20000000800 */
[----:B0-----:R-:W-:-:S07]  /*9e80*/  FADD.FTZ R6, R192, R5 ;  /* 0x00000005c0067221 */ /* 0x001fce0000010000 */
[----:B------:R0:W-:Y:S01]  /*9e90*/  MUFU.EX2 R0, R191 ;  /* 0x000000bf00007308 */ /* 0x0001e20000000800 */
[----:B-1----:R-:W-:-:S07]  /*9ea0*/  FADD.FTZ R5, R187, R6 ;  /* 0x00000006bb057221 */ /* 0x002fce0000010000 */
[----:B------:R-:W1:Y:S01]  /*9eb0*/  MUFU.EX2 R170, R170 ;  /* 0x000000aa00aa7308 */ /* 0x000e620000000800 */
[----:B0-----:R-:W-:-:S01]  /*9ec0*/  FADD.FTZ R191, R15, R166 ;  /* 0x000000a60fbf7221 */ /* 0x001fc20000010000 */
[----:B--2---:R-:W-:-:S03]  /*9ed0*/  FADD.FTZ R5, R194, R5 ;  /* 0x00000005c2057221 */ /* 0x004fc60000010000 */
[----:B------:R-:W-:-:S03]  /*9ee0*/  FADD.FTZ R166, R20, R191 ;  /* 0x000000bf14a67221 */ /* 0x000fc60000010000 */
[----:B------:R-:W0:Y:S01]  /*9ef0*/  MUFU.EX2 R171, R171 ;  /* 0x000000ab00ab7308 */ /* 0x000e220000000800 */
[----:B------:R-:W-:-:S04]  /*9f00*/  FADD.FTZ R191, R21, R166 ;  /* 0x000000a615bf7221 */ /* 0x000fc80000010000 */
[----:B------:R-:W-:-:S03]  /*9f10*/  FADD.FTZ R166, R184, R191 ;  /* 0x000000bfb8a67221 */ /* 0x000fc60000010000 */
[----:B------:R-:W2:Y:S01]  /*9f20*/  MUFU.EX2 R174, R174 ;  /* 0x000000ae00ae7308 */ /* 0x000ea20000000800 */
[----:B------:R-:W-:-:S01]  /*9f30*/  FADD.FTZ R191, R185, R166 ;  /* 0x000000a6b9bf7221 */ /* 0x000fc20000010000 */
[----:B-1----:R-:W-:-:S03]  /*9f40*/  FADD.FTZ R166, R170, R5 ;  /* 0x00000005aaa67221 */ /* 0x002fc60000010000 */
[----:B------:R-:W-:-:S03]  /*9f50*/  FADD.FTZ R6, R168, R191 ;  /* 0x000000bfa8067221 */ /* 0x000fc60000010000 */
[----:B------:R-:W1:Y:S01]  /*9f60*/  MUFU.EX2 R175, R175 ;  /* 0x000000af00af7308 */ /* 0x000e620000000800 */
[----:B------:R-:W-:-:S01]  /*9f70*/  FADD.FTZ R5, R169, R6 ;  /* 0x00000006a9057221 */ /* 0x000fc20000010000 */
[----:B0-----:R-:W-:-:S03]  /*9f80*/  FADD.FTZ R191, R171, R166 ;  /* 0x000000a6abbf7221 */ /* 0x001fc60000010000 */
[----:B------:R-:W-:-:S03]  /*9f90*/  FADD.FTZ R6, R172, R5 ;  /* 0x00000005ac067221 */ /* 0x000fc60000010000 */
        /* <DEDUP_REMOVED lines=51> */
[----:B--2---:R-:W-:-:S04]  /*a2d0*/  FADD.FTZ R5, R137, R6 ;  /* 0x0000000689057221 */ /* 0x004fc80000010000 */
[----:B------:R-:W-:-:S03]  /*a2e0*/  FADD.FTZ R6, R12, R5 ;  /* 0x000000050c067221 */ /* 0x000fc60000010000 */
        /* <DEDUP_REMOVED lines=49> */
[----:B------:R-:W-:Y:S01]  /*a600*/  FADD.FTZ R6, R3, R6 ;  /* 0x0000000603067221 */ /* 0x000fe20000010000 */
[----:B-1----:R-:W-:-:S04]  /*a610*/  FADD.FTZ R191, R134, R191 ;  /* 0x000000bf86bf7221 */ /* 0x002fc80000010000 */
[----:B0-----:R-:W-:Y:S01]  /*a620*/  FADD.FTZ R5, R135, R191 ;  /* 0x000000bf87057221 */ /* 0x001fe20000010000 */
[----:B------:R-:W-:Y:S06]  /*a630*/  @!P0 BRA `(.L_x_1250) ;  /* 0x0000000000048947 */ /* 0x000fec0003800000 */
[----:B------:R-:W-:Y:S01]  /*a640*/  BPT.TRAP 0x1 ;  /* 0x000000040000795c */ /* 0x000fe20000300000 */
.L_x_1250:
        /* <DEDUP_REMOVED lines=151> */
.L_x_1233:
        /* <DEDUP_REMOVED lines=25> */
.L_x_1253:
[----:B------:R-:W-:-:S11]  /*b150*/  UISETP.NE.AND UP2, UPT, UR11, 0x1, UPT ;  /* 0x000000010b00788c */ /* 0x000fd6000bf45270 */
[----:B------:R-:W-:Y:S02]  /*b160*/  @UP2 ULDC.64 UR14, c[0x0][0x9e8] ;  /* 0x00027a00000e2ab9 */ /* 0x000fe40000000a00 */
[----:B------:R-:W-:-:S04]  /*b170*/  UIMAD.WIDE.U32 UR6, UR10, UR14, URZ ;  /* 0x0000000e0a0672a5 */ /* 0x000fc8000f8e003f */
[----:B------:R-:W-:-:S12]  /*b180*/  @UP2 USHF.R.U32.HI UR10, URZ, UR15, UR7 ;  /* 0x0000000f3f0a2299 */ /* 0x000fd80008011607 */
.L_x_1254:
[----:B------:R-:W-:-:S04]  /*b190*/  UIMAD UR10, UR10, UR11, URZ ;  /* 0x0000000b0a0a72a4 */ /* 0x000fc8000f8e023f */
[----:B------:R-:W-:-:S04]  /*b1a0*/  UISETP.LT.AND UP2, UPT, UR55, UR10, UPT ;  /* 0x0000000a3700728c */ /* 0x000fc8000bf41270 */
[----:B------:R-:W-:-:S12]  /*b1b0*/  USEL UR55, UR55, UR10, !UP2 ;  /* 0x0000000a37377287 */ /* 0x000fd8000d000000 */
.L_x_1252:
        /* <DEDUP_REMOVED lines=12> */
.L_x_1265:
[----:B------:R-:W-:Y:S01]  /*b280*/  ISETP.NE.AND P2, PT, RZ, UR44, PT ;  /* 0x0000002cff007c0c */ /* 0x000fe2000bf45270 */
[----:B------:R-:W-:-:S04]  /*b290*/  UISETP.NE.AND UP2, UPT, UR55, 0x1, UPT ;  /* 0x000000013700788c */ /* 0x000fc8000bf45270 */
[----:B------:R-:W-:-:S04]  /*b2a0*/  USEL UR45, URZ, 0x1, UP2 ;  /* 0x000000013f2d7887 */ /* 0x000fc80009000000 */
[----:B------:R-:W-:-:S04]  /*b2b0*/  ULOP3.LUT UR45, UR56, UR45, URZ, 0x3c, !UPT ;  /* 0x0000002d382d7292 */ /* 0x000fc8000f8e3c3f */
[----:B------:R-:W-:Y:S08]  /*b2c0*/  @P2 BRA `(.L_x_1256) ;  /* 0x0000000000382947 */ /* 0x000ff00003800000 */
[----:B------:R-:W-:Y:S05]  /*b2d0*/  @!P0 BRA `(.L_x_1257) ;  /* 0x0000000000048947 */ /* 0x000fea0003800000 */
[----:B------:R-:W-:Y:S01]  /*b2e0*/  BPT.TRAP 0x1 ;  /* 0x000000040000795c */ /* 0x000fe20000300000 */
.L_x_1257:
        /* <DEDUP_REMOVED lines=9> */
.L_x_1258:
[----:B-1----:R-:W-:Y:S05]  /*b380*/  @P1 BRA `(.L_x_1256) ;  /* 0x0000000000081947 */ /* 0x002fea0003800000 */
[----:B------:R-:W1:Y:S02]  /*b390*/  SYNCS.PHASECHK.TRANS64.TRYWAIT P1, [UR6+0x33430], R0 ;  /* 0x03343000ff0075a7 */ /* 0x000e640008020146 */
[----:B-1----:R-:W-:Y:S05]  /*b3a0*/  @!P1 BRA `(.L_x_1259) ;  /* 0x0000011800ac9947 */ /* 0x002fea0003800000 */
.L_x_1256:
        /* <DEDUP_REMOVED lines=191> */
.L_x_1261:
[----:B------:R-:W-:Y:S01]  /*bfa0*/  ULEA UR6, UR55, UR41, 0x3 ;  /* 0x0000002937067291 */ /* 0x000fe2000f8e183f */
[----:B------:R-:W-:-:S05]  /*bfb0*/  IMAD.U32 R0, RZ, RZ, UR56 ;  /* 0x00000038ff007e24 */ /* 0x000fca000f8e00ff */
[----:B------:R-:W-:-:S04]  /*bfc0*/  SHF.L.U32 R0, R0, 0x1f, RZ ;  /* 0x0000001f00007819 */ /* 0x000fc800000006ff */
[----:B------:R0:W1:Y:S01]  /*bfd0*/  SYNCS.PHASECHK.TRANS64.TRYWAIT P1, [UR6+0x33450], R0 ;  /* 0x03345000ff0075a7 */ /* 0x0000620008020146 */
[----:B------:R-:W-:Y:S05]  /*bfe0*/  @!P0 BRA `(.L_x_1262) ;  /* 0x0000000000048947 */ /* 0x000fea0003800000 */
[----:B------:R-:W-:Y:S01]  /*bff0*/  BPT.TRAP 0x1 ;  /* 0x000000040000795c */ /* 0x000fe20000300000 */
.L_x_1262:
[----:B-1----:R-:W-:Y:S05]  /*c000*/  @P1 BRA `(.L_x_1260) ;  /* 0x0000000000081947 */ /* 0x002fea0003800000 */
[----:B------:R-:W1:Y:S02]  /*c010*/  SYNCS.PHASECHK.TRANS64.TRYWAIT P1, [UR6+0x33450], R0 ;  /* 0x03345000ff0075a7 */ /* 0x000e640008020146 */
[----:B-1----:R-:W-:Y:S05]  /*c020*/  @!P1 BRA `(.L_x_1263) ;  /* 0x0000010c00a49947 */ /* 0x002fea0003800000 */
.L_x_1260:
        /* <DEDUP_REMOVED lines=92> */
[----:B0-----:R-:W-:Y:S01]  /*c5f0*/  SHF.R.U32.HI R232, RZ, 0x7, R232 ;  /* 0x00000007ffe87819 */ /* 0x001fe200000116e8 */
        /* <DEDUP_REMOVED lines=90> */
[----:B------:R-:W-:Y:S01]  /*cba0*/  FFMA.FTZ R139, R139, UR37, -R133 ;  /* 0x000000258b8b7c23 */ /* 0x000fe20008010885 */
[----:B------:R-:W-:Y:S01]  /*cbb0*/  IADD3 R194, -R232, 0xb, RZ ;  /* 0x0000000be8c27810 */ /* 0x000fe20007ffe1ff */
[----:B------:R-:W2:Y:S01]  /*cbc0*/  MUFU.EX2 R11, R11 ;  /* 0x0000000b000b7308 */ /* 0x000ea20000000800 */
[----:B0-----:R-:W-:-:S01]  /*cbd0*/  FFMA.FTZ R6, R7, R6, R10 ;  /* 0x0000000607067223 */ /* 0x001fc2000001000a */
[----:B------:R-:W0:Y:S01]  /*cbe0*/  S2R R232, SR_TID.X ;  /* 0x0000000000e87919 */ /* 0x000e220000002100 */
[----:B------:R-:W-:-:S01]  /*cbf0*/  FFMA.FTZ R142, R142, UR37, -R133 ;  /* 0x000000258e8e7c23 */ /* 0x000fc20008010885 */
[--C-:B------:R-:W-:Y:S01]  /*cc00*/  FFMA.FTZ R143, R143, UR37, -R133.reuse ;  /* 0x000000258f8f7c23 */ /* 0x100fe20008010885 */
[----:B------:R-:W-:-:S01]  /*cc10*/  FFMA.FTZ R146, R146, UR37, -R133 ;  /* 0x0000002592927c23 */ /* 0x000fc20008010885 */
[--C-:B------:R-:W-:Y:S01]  /*cc20*/  FFMA.FTZ R147, R147, UR37, -R133.reuse ;  /* 0x0000002593937c23 */ /* 0x100fe20008010885 */
[----:B------:R-:W-:-:S01]  /*cc30*/  FFMA.FTZ R150, R150, UR37, -R133 ;  /* 0x0000002596967c23 */ /* 0x000fc20008010885 */
[----:B------:R-:W3:Y:S01]  /*cc40*/  MUFU.EX2 R184, R184 ;  /* 0x000000b800b87308 */ /* 0x000ee20000000800 */
[----:B-1----:R-:W-:-:S01]  /*cc50*/  FFMA.FTZ R5, R8, R5, R185 ;  /* 0x0000000508057223 */ /* 0x002fc200000100b9 */
[--C-:B------:R-:W-:Y:S01]  /*cc60*/  FFMA.FTZ R151, R151, UR37, -R133.reuse ;  /* 0x0000002597977c23 */ /* 0x100fe20008010885 */
[----:B------:R-:W-:-:S01]  /*cc70*/  FFMA.FTZ R122, R122, UR37, -R133 ;  /* 0x000000257a7a7c23 */ /* 0x000fc20008010885 */
[--C-:B------:R-:W-:Y:S01]  /*cc80*/  FFMA.FTZ R123, R123, UR37, -R133.reuse ;  /* 0x000000257b7b7c23 */ /* 0x100fe20008010885 */
[----:B------:R-:W-:-:S01]  /*cc90*/  FFMA.FTZ R126, R126, UR37, -R133 ;  /* 0x000000257e7e7c23 */ /* 0x000fc20008010885 */
[----:B------:R-:W-:Y:S01]  /*cca0*/  FFMA.FTZ R127, R127, UR37, -R133 ;  /* 0x000000257f7f7c23 */ /* 0x000fe20008010885 */
[----:B------:R-:W-:Y:S01]  /*ccb0*/  IMAD.U32 R195, RZ, RZ, UR51 ;  /* 0x00000033ffc37e24 */ /* 0x000fe2000f8e00ff */
[----:B------:R-:W1:Y:S01]  /*ccc0*/  MUFU.EX2 R12, R12 ;  /* 0x0000000c000c7308 */ /* 0x000e620000000800 */
[----:B--2---:R-:W-:-:S01]  /*ccd0*/  FADD.FTZ R193, R11, R6 ;  /* 0x000000060bc17221 */ /* 0x004fc20000010000 */
[--C-:B------:R-:W-:Y:S01]  /*cce0*/  FFMA.FTZ R130, R130, UR37, -R133.reuse ;  /* 0x0000002582827c23 */ /* 0x100fe20008010885 */
[----:B------:R-:W-:-:S01]  /*ccf0*/  FFMA.FTZ R131, R131, UR37, -R133 ;  /* 0x0000002583837c23 */ /* 0x000fc20008010885 */
[--C-:B------:R-:W-:Y:S01]  /*cd00*/  FFMA.FTZ R134, R134, UR37, -R133.reuse ;  /* 0x0000002586867c23 */ /* 0x100fe20008010885 */
[----:B------:R-:W-:-:S03]  /*cd10*/  FFMA.FTZ R133, R135, UR37, -R133 ;  /* 0x0000002587857c23 */ /* 0x000fc60008010885 */
[----:B------:R-:W2:Y:S01]  /*cd20*/  MUFU.EX2 R186, R186 ;  /* 0x000000ba00ba7308 */ /* 0x000ea20000000800 */
[----:B---3--:R-:W-:-:S07]  /*cd30*/  FADD.FTZ R5, R184, R5 ;  /* 0x00000005b8057221 */ /* 0x008fce0000010000 */
[----:B------:R-:W3:Y:S01]  /*cd40*/  MUFU.EX2 R13, R13 ;  /* 0x0000000d000d7308 */ /* 0x000ee20000000800 */
[----:B-1----:R-:W-:-:S01]  /*cd50*/  FADD.FTZ R6, R12, R193 ;  /* 0x000000c10c067221 */ /* 0x002fc20000010000 */
[----:B0-----:R-:W-:-:S06]  /*cd60*/  LOP3.LUT P1, RZ, R232, 0x7f, RZ, 0xc0, !PT ;  /* 0x0000007fe8ff7812 */ /* 0x001fcc000782c0ff */
[----:B------:R-:W0:Y:S01]  /*cd70*/  MUFU.EX2 R187, R187 ;  /* 0x000000bb00bb7308 */ /* 0x000e220000000800 */
[----:B--2---:R-:W-:-:S06]  /*cd80*/  FADD.FTZ R192, R186, R5 ;  /* 0x00000005bac07221 */ /* 0x004fcc0000010000 */
[----:B------:R-:W-:Y:S01]  /*cd90*/  @!P1 LEA R195, R195, UR41, 0x3 ;  /* 0x00000029c3c39c11 */ /* 0x000fe2000f8e18ff */
[----:B------:R-:W1:Y:S01]  /*cda0*/  MUFU.EX2 R14, R14 ;  /* 0x0000000e000e7308 */ /* 0x000e620000000800 */
[----:B---3--:R-:W-:-:S07]  /*cdb0*/  FADD.FTZ R5, R13, R6 ;  /* 0x000000060d057221 */ /* 0x008fce0000010000 */
        /* <DEDUP_REMOVED lines=20> */
[----:B------:R-:W-:Y:S02]  /*cf00*/  WARPGROUP.DEPBAR.LE gsb0, 0x0 ;  /* 0x00008000000079c5 */ /* 0x000fe40000010000 */
[----:B------:R-:W-:-:S04]  /*cf10*/  WARPGROUP.ARRIVE ;  /* 0x00000000000079c5 */ /* 0x000fc80000000000 */
[----:B------:R-:W0:Y:S01]  /*cf20*/  MUFU.EX2 R171, R171 ;  /* 0x000000ab00ab7308 */ /* 0x000e220000000800 */
[----:B-1----:R-:W-:-:S01]  /*cf30*/  FADD.FTZ R192, R170, R193 ;  /* 0x000000c1aac07221 */ /* 0x002fc20000010000 */
[----:B------:R-:W-:Y:S01]  /*cf40*/  QGMMA.64x192x32.F32.E4M3.E4M3 R24, R208, gdesc[UR4], R24, gsb0 ;  /* 0x02e00004d0187df3 */ /* 0x000fe20008000818 */
[----:B------:R-:W-:Y:S01]  /*cf50*/  UIADD3 UR6, UR10, 0x480, URZ ;  /* 0x000004800a067890 */ /* 0x000fe2000fffe03f */
[----:B------:R-:W-:-:S04]  /*cf60*/  UMOV UR7, 0xc0000010 ;  /* 0xc000001000077882 */ /* 0x000fc80000000000 */
        /* <DEDUP_REMOVED lines=99> */
[----:B------:R-:W-:-:S05]  /*d5a0*/  @!P1 VIADD R5, R195, 0x33440 ;  /* 0x00033440c3059836 */ /* 0x000fca0000000000 */
[----:B------:R-:W-:Y:S01]  /*d5b0*/  @!P1 PRMT R5, RZ, 0x654, R5 ;  /* 0x00000654ff059816 */ /* 0x000fe20000000005 */
[----:B------:R-:W0:Y:S01]  /*d5c0*/  MUFU.EX2 R123, R123 ;  /* 0x0000007b007b7308 */ /* 0x000e220000000800 */
[----:B-1----:R-:W-:-:S07]  /*d5d0*/  FADD.FTZ R192, R122, R193 ;  /* 0x000000c17ac07221 */ /* 0x002fce0000010000 */
[----:B------:R-:W1:Y:S01]  /*d5e0*/  MUFU.EX2 R124, R124 ;  /* 0x0000007c007c7308 */ /* 0x000e620000000800 */
[----:B--2---:R-:W-:-:S07]  /*d5f0*/  FADD.FTZ R193, R121, R6 ;  /* 0x0000000679c17221 */ /* 0x004fce0000010000 */
[----:B------:R-:W2:Y:S01]  /*d600*/  MUFU.EX2 R126, R126 ;  /* 0x0000007e007e7308 */ /* 0x000ea20000000800 */
[----:B0-----:R-:W-:-:S07]  /*d610*/  FADD.FTZ R195, R123, R192 ;  /* 0x000000c07bc37221 */ /* 0x001fce0000010000 */
[----:B------:R-:W-:Y:S01]  /*d620*/  MUFU.EX2 R125, R125 ;  /* 0x0000007d007d7308 */ /* 0x000fe20000000800 */
[----:B-1----:R-:W-:-:S07]  /*d630*/  FADD.FTZ R6, R124, R193 ;  /* 0x000000c17c067221 */ /* 0x002fce0000010000 */
        /* <DEDUP_REMOVED lines=9> */
[----:B------:R-:W1:Y:S01]  /*d6d0*/  MUFU.EX2 R131, R131 ;  /* 0x0000008300837308 */ /* 0x000e620000000800 */
[----:B0-----:R-:W-:-:S07]  /*d6e0*/  FADD.FTZ R192, R130, R135 ;  /* 0x0000008782c07221 */ /* 0x001fce0000010000 */
[----:B------:R-:W-:Y:S08]  /*d6f0*/  MUFU.EX2 R132, R132 ;  /* 0x0000008400847308 */ /* 0x000ff00000000800 */
[----:B------:R-:W0:Y:S01]  /*d700*/  MUFU.EX2 R134, R134 ;  /* 0x0000008600867308 */ /* 0x000e220000000800 */
[----:B-1----:R-:W-:-:S07]  /*d710*/  FADD.FTZ R135, R131, R192 ;  /* 0x000000c083877221 */ /* 0x002fce0000010000 */
[----:B------:R-:W-:Y:S08]  /*d720*/  MUFU.EX2 R9, R9 ;  /* 0x0000000900097308 */ /* 0x000ff00000000800 */
[----:B------:R-:W1:Y:S01]  /*d730*/  MUFU.EX2 R133, R133 ;  /* 0x0000008500857308 */ /* 0x000e620000000800 */
[----:B0-----:R-:W-:-:S01]  /*d740*/  FADD.FTZ R135, R134, R135 ;  /* 0x0000008786877221 */ /* 0x001fc20000010000 */
[----:B------:R-:W-:-:S02]  /*d750*/  WARPGROUP.DEPBAR.LE gsb0, 0x0 ;  /* 0x00008000000079c5 */ /* 0x000fc40000010000 */
[----:B------:R0:W-:Y:S06]  /*d760*/  BAR.ARV R194, 0x100 ;  /* 0x000400c20000751d */ /* 0x0001ec0000002000 */
[----:B------:R2:W-:Y:S02]  /*d770*/  @!P1 SYNCS.ARRIVE.TRANS64.RED.A1T0 RZ, [R5+URZ], RZ ;  /* 0x000000ff05ff99a7 */ /* 0x0005e4000810043f */
[----:B--2---:R-:W-:-:S04]  /*d780*/  FADD.FTZ R5, R125, R6 ;  /* 0x000000067d057221 */ /* 0x004fc80000010000 */
[----:B------:R-:W-:-:S04]  /*d790*/  FADD.FTZ R6, R128, R5 ;  /* 0x0000000580067221 */ /* 0x000fc80000010000 */
[----:B------:R-:W-:-:S04]  /*d7a0*/  FADD.FTZ R5, R129, R6 ;  /* 0x0000000681057221 */ /* 0x000fc80000010000 */
[----:B------:R-:W-:Y:S01]  /*d7b0*/  FADD.FTZ R6, R132, R5 ;  /* 0x0000000584067221 */ /* 0x000fe20000010000 */
[----:B-1----:R-:W-:-:S03]  /*d7c0*/  FADD.FTZ R5, R133, R135 ;  /* 0x0000008785057221 */ /* 0x002fc60000010000 */
[----:B------:R-:W-:Y:S01]  /*d7d0*/  FADD.FTZ R6, R9, R6 ;  /* 0x0000000609067221 */ /* 0x000fe20000010000 */
[----:B0-----:R-:W-:Y:S06]  /*d7e0*/  @!P0 BRA `(.L_x_1264) ;  /* 0x0000000000048947 */ /* 0x001fec0003800000 */
[----:B------:R-:W-:Y:S01]  /*d7f0*/  BPT.TRAP 0x1 ;  /* 0x000000040000795c */ /* 0x000fe20000300000 */
.L_x_1264:
        /* <DEDUP_REMOVED lines=147> */
.L_x_1255:
        /* <DEDUP_REMOVED lines=8> */
[----:B------:R-:W-:-:S05]  /*e1b0*/  ULDC UR54, c[0x0][0x9e0] ;  /* 0x0002780000367ab9 */ /* 0x000fca0000000800 */
.L_x_1284:
[----:B------:R-:W-:Y:S01]  /*e1c0*/  ISETP.NE.AND P2, PT, RZ, UR44, PT ;  /* 0x0000002cff007c0c */ /* 0x000fe2000bf45270 */
[----:B------:R-:W-:-:S04]  /*e1d0*/  UISETP.NE.AND UP2, UPT, UR57, 0x1, UPT ;  /* 0x000000013900788c */ /* 0x000fc8000bf45270 */
[----:B------:R-:W-:-:S04]  /*e1e0*/  USEL UR45, URZ, 0x1, UP2 ;  /* 0x000000013f2d7887 */ /* 0x000fc80009000000 */
[----:B------:R-:W-:-:S04]  /*e1f0*/  ULOP3.LUT UR45, UR58, UR45, URZ, 0x3c, !UPT ;  /* 0x0000002d3a2d7292 */ /* 0x000fc8000f8e3c3f */
[----:B------:R-:W-:Y:S08]  /*e200*/  @P2 BRA `(.L_x_1267) ;  /* 0x0000000000382947 */ /* 0x000ff00003800000 */
[----:B------:R-:W-:Y:S05]  /*e210*/  @!P0 BRA `(.L_x_1268) ;  /* 0x0000000000048947 */ /* 0x000fea0003800000 */
[----:B------:R-:W-:Y:S01]  /*e220*/  BPT.TRAP 0x1 ;  /* 0x000000040000795c */ /* 0x000fe20000300000 */
.L_x_1268:
        /* <DEDUP_REMOVED lines=9> */
.L_x_1269:
[----:B-1----:R-:W-:Y:S05]  /*e2c0*/  @P1 BRA `(.L_x_1267) ;  /* 0x0000000000081947 */ /* 0x002fea0003800000 */
[----:B------:R-:W1:Y:S02]  /*e2d0*/  SYNCS.PHASECHK.TRANS64.TRYWAIT P1, [UR6+0x33430], R0 ;  /* 0x03343000ff0075a7 */ /* 0x000e640008020146 */
[----:B-1----:R-:W-:Y:S05]  /*e2e0*/  @!P1 BRA `(.L_x_1270) ;  /* 0x000000ec000c9947 */ /* 0x002fea0003800000 */
.L_x_1267:
        /* <DEDUP_REMOVED lines=191> */
.L_x_1272:
[----:B------:R-:W-:Y:S01]  /*eee0*/  ULEA UR6, UR57, UR41, 0x3 ;  /* 0x0000002939067291 */ /* 0x000fe2000f8e183f */
[----:B------:R-:W-:-:S05]  /*eef0*/  IMAD.U32 R0, RZ, RZ, UR58 ;  /* 0x0000003aff007e24 */ /* 0x000fca000f8e00ff */
[----:B------:R-:W-:-:S04]  /*ef00*/  SHF.L.U32 R0, R0, 0x1f, RZ ;  /* 0x0000001f00007819 */ /* 0x000fc800000006ff */
[----:B------:R0:W1:Y:S01]  /*ef10*/  SYNCS.PHASECHK.TRANS64.TRYWAIT P1, [UR6+0x33450], R0 ;  /* 0x03345000ff0075a7 */ /* 0x0000620008020146 */
[----:B------:R-:W-:Y:S05]  /*ef20*/  @!P0 BRA `(.L_x_1273) ;  /* 0x0000000000048947 */ /* 0x000fea0003800000 */
[----:B------:R-:W-:Y:S01]  /*ef30*/  BPT.TRAP 0x1 ;  /* 0x000000040000795c */ /* 0x000fe20000300000 */
.L_x_1273:
[----:B-1----:R-:W-:Y:S05]  /*ef40*/  @P1 BRA `(.L_x_1271) ;  /* 0x0000000000081947 */ /* 0x002fea0003800000 */
[----:B------:R-:W1:Y:S02]  /*ef50*/  SYNCS.PHASECHK.TRANS64.TRYWAIT P1, [UR6+0x33450], R0 ;  /* 0x03345000ff0075a7 */ /* 0x000e640008020146 */
[----:B-1----:R-:W-:Y:S05]  /*ef60*/  @!P1 BRA `(.L_x_1274) ;  /* 0x000000e000049947 */ /* 0x002fea0003800000 */
.L_x_1271:
        /* <DEDUP_REMOVED lines=11> */
[----:B------:R-:W-:-:S04]  /*f020*/  ULOP3.LUT UR6, UR6, 0x10000, URZ, 0xfc, !UPT ;  /* 0x0001000006067892 */ /* 0x000fc8000f8efc3f */
[----:B------:R-:W-:-:S07]  /*f030*/  UIMAD UR10, UR57, 0x780, UR6 ;  /* 0x00000780390a78a4 */ /* 0x000fce000f8e0206 */
[----:B------:R-:W-:Y:S02]  /*f040*/  UMOV UR6, UR10 ;  /* 0x0000000a00067c82 */ /* 0x000fe40008000000 */
[----:B------:R-:W-:Y:S01]  /*f050*/  QGMMA.64x192x32.F32.E4M3.E4M3 R24, R216, gdesc[UR4], R24, gsb0 ;  /* 0x02e00004d8187df3 */ /* 0x000fe20008000818 */
[----:B------:R-:W-:Y:S01]  /*f060*/  UIADD3 UR6, UR10, 0x180, URZ ;  /* 0x000001800a067890 */ /* 0x000fe2000fffe03f */
[----:B------:R-:W-:Y:S01]  /*f070*/  UMOV UR7, 0xc0000010 ;  /* 0xc000001000077882 */ /* 0x000fe20000000000 */
[----:B--2---:R-:W-:Y:S02]  /*f080*/  LOP3.LUT P3, RZ, R8, 0x7f, RZ, 0xc0, !PT ;  /* 0x0000007f08ff7812 */ /* 0x004fe4000786c0ff */
[----:B------:R-:W-:-:S04]  /*f090*/  SHF.R.U32.HI R8, RZ, 0x7, R8 ;  /* 0x00000007ff087819 */ /* 0x000fc80000011608 */
[----:B------:R-:W-:Y:S01]  /*f0a0*/  IADD3 R9, -R8, 0xb, RZ ;  /* 0x0000000b08097810 */ /* 0x000fe20007ffe1ff */
[----:B------:R-:W-:-:S04]  /*f0b0*/  VIADD R8, R15, 0x1 ;  /* 0x000000010f087836 */ /* 0x000fc80000000000 */
[----:B------:R-:W-:Y:S02]  /*f0c0*/  IMAD R8, R19, -0x2, R8 ;  /* 0xfffffffe13087824 */ /* 0x000fe400078e0208 */
[----:B------:R-:W-:-:S03]  /*f0d0*/  @!P3 LEA R0, R0, UR41, 0x3 ;  /* 0x000000290000bc11 */ /* 0x000fc6000f8e18ff */
[----:B------:R-:W-:Y:S02]  /*f0e0*/  IADD3 R12, -R18, R8, R17 ;  /* 0x00000008120c7210 */ /* 0x000fe40007ffe111 */
[----:B------:R-:W-:-:S03]  /*f0f0*/  @!P3 VIADD R0, R0, 0x33440 ;  /* 0x000334400000b836 */ /* 0x000fc60000000000 */
[----:B------:R-:W-:Y:S02]  /*f100*/  VIADD R13, R12, UR54 ;  /* 0x000000360c0d7c36 */ /* 0x000fe40008000000 */
        /* <DEDUP_REMOVED lines=24> */
[----:B------:R-:W-:-:S04]  /*f290*/  ULOP3.LUT UR6, URZ, UR55, URZ, 0x33, !UPT ;  /* 0x000000373f067292 */ /* 0x000fc8000f8e333f */
[----:B------:R-:W0:Y:S02]  /*f2a0*/  SHFL.IDX PT, R21, R14, RZ, 0x1c1f ;  /* 0x001c1fff0e157589 */ /* 0x000e2400000e0000 */
[----:B------:R-:W-:Y:S02]  /*f2b0*/  VIADD R12, R12, UR6 ;  /* 0x000000060c0c7c36 */ /* 0x000fe40008000000 */
[--C-:B0-----:R-:W-:Y:S02]  /*f2c0*/  IMAD.IADD R11, R13, 0x1, R21.reuse ;  /* 0x000000010d0b7824 */ /* 0x101fe400078e0215 */
[----:B------:R-:W-:Y:S01]  /*f2d0*/  IMAD.IADD R3, R12, 0x1, R21 ;  /* 0x000000010c037824 */ /* 0x000fe200078e0215 */
[----:B------:R-:W-:Y:S02]  /*f2e0*/  WARPGROUP.DEPBAR.LE gsb0, 0x0 ;  /* 0x00008000000079c5 */ /* 0x000fe40000010000 */
[----:B------:R0:W-:Y:S06]  /*f2f0*/  BAR.ARV R9, 0x100 ;  /* 0x000400090000751d */ /* 0x0001ec0000002000 */
[----:B------:R1:W-:Y:S02]  /*f300*/  @!P3 SYNCS.ARRIVE.TRANS64.RED.A1T0 RZ, [R0+URZ], RZ ;  /* 0x000000ff00ffb9a7 */ /* 0x0003e4000810043f */
[----:B-1----:R-:W-:Y:S01]  /*f310*/  VIADD R0, R8, 0xffffffff ;  /* 0xffffffff08007836 */ /* 0x002fe20000000000 */
        /* <DEDUP_REMOVED lines=13> */
.L_x_1277:
[----:B------:R-:W-:-:S05]  /*f3f0*/  IMAD.U32 R20, RZ, RZ, UR51 ;  /* 0x00000033ff147e24 */ /* 0x000fca000f8e00ff */
[----:B------:R-:W-:-:S13]  /*f400*/  ISETP.NE.AND P1, PT, R20, 0x1, PT ;  /* 0x000000011400780c */ /* 0x000fda0003f25270 */
[----:B------:R-:W0:Y:S02]  /*f410*/  @P1 LDC.64 R8, c[0x0][0x9e8] ;  /* 0x00027a00ff081b82 */ /* 0x000e240000000a00 */
[----:B0-----:R-:W-:-:S05]  /*f420*/  @P1 IMAD.HI.U32 R8, R21, R8, RZ ;  /* 0x0000000815081227 */ /* 0x001fca00078e00ff */
[----:B------:R-:W-:-:S07]  /*f430*/  @P1 SHF.R.U32.HI R21, RZ, R9, R8 ;  /* 0x00000009ff151219 */ /* 0x000fce0000011608 */
.L_x_1278:
[----:B------:R-:W-:Y:S05]  /*f440*/  BSYNC B0 ;  /* 0x0000000000007941 */ /* 0x000fea0003800000 */
.L_x_1276:
[----:B------:R-:W-:-:S05]  /*f450*/  IMAD R8, R21, R20, R0 ;  /* 0x0000001415087224 */ /* 0x000fca00078e0200 */
[----:B------:R-:W-:Y:S02]  /*f460*/  VIADDMNMX R11, R8, R20, R11, PT ;  /* 0x00000014080b7246 */ /* 0x000fe4000380010b */
[----:B------:R-:W-:-:S07]  /*f470*/  VIMNMX R3, R3, R8, !PT ;  /* 0x0000000803037248 */ /* 0x000fce0007fe0100 */
.L_x_1275:
        /* <DEDUP_REMOVED lines=247> */
.L_x_1281:
[----:B------:R-:W-:-:S05]  /*103f0*/  IMAD.U32 R11, RZ, RZ, UR51 ;  /* 0x00000033ff0b7e24 */ /* 0x000fca000f8e00ff */
[----:B------:R-:W-:-:S13]  /*10400*/  ISETP.NE.AND P6, PT, R11, 0x1, PT ;  /* 0x000000010b00780c */ /* 0x000fda0003fc5270 */
[----:B------:R-:W0:Y:S02]  /*10410*/  @P6 LDC.64 R8, c[0x0][0x9e8] ;  /* 0x00027a00ff086b82 */ /* 0x000e240000000a00 */
[----:B0-----:R-:W-:-:S05]  /*10420*/  @P6 IMAD.HI.U32 R8, R3, R8, RZ ;  /* 0x0000000803086227 */ /* 0x001fca00078e00ff */
[----:B------:R-:W-:-:S07]  /*10430*/  @P6 SHF.R.U32.HI R3, RZ, R9, R8 ;  /* 0x00000009ff036219 */ /* 0x000fce0000011608 */
.L_x_1282:
[----:B------:R-:W-:Y:S05]  /*10440*/  BSYNC B0 ;  /* 0x0000000000007941 */ /* 0x000fea0003800000 */
.L_x_1280:
[----:B------:R-:W-:-:S05]  /*10450*/  IMAD R0, R3, R11, R0 ;  /* 0x0000000b03007224 */ /* 0x000fca00078e0200 */
[----:B------:R-:W-:Y:S02]  /*10460*/  VIADDMNMX R13, R0, R11, R13, PT ;  /* 0x0000000b000d7246 */ /* 0x000fe4000380010d */
[----:B------:R-:W-:-:S07]  /*10470*/  VIMNMX R12, R12, R0, !PT ;  /* 0x000000000c0c7248 */ /* 0x000fce0007fe0100 */
.L_x_1279:
        /* <DEDUP_REMOVED lines=501> */
.L_x_1283:
        /* <DEDUP_REMOVED lines=148> */
.L_x_1266:
[----:B------:R-:W-:Y:S06]  /*12d10*/  BAR.ARV 0x8, 0x180 ;  /* 0x0206000000007b1d */ /* 0x000fec0000002000 */
[----:B------:R-:W-:Y:S05]  /*12d20*/  @!P0 BRA `(.L_x_1285) ;  /* 0x0000000000048947 */ /* 0x000fea0003800000 */
[----:B------:R-:W-:Y:S01]  /*12d30*/  BPT.TRAP 0x1 ;  /* 0x000000040000795c */ /* 0x000fe20000300000 */
.L_x_1285:
[----:B------:R-:W-:Y:S01]  /*12d40*/  ULEA UR9, UR51, UR41, 0x3 ;  /* 0x0000002933097291 */ /* 0x000fe2000f8e183f */
[----:B------:R-:W-:-:S05]  /*12d50*/  IMAD.U32 R4, RZ, RZ, UR45 ;  /* 0x0000002dff047e24 */ /* 0x000fca000f8e00ff */
[----:B------:R-:W-:-:S04]  /*12d60*/  SHF.L.U32 R4, R4, 0x1f, RZ ;  /* 0x0000001f04047819 */ /* 0x000fc800000006ff */
[----:B------:R0:W1:Y:S01]  /*12d70*/  SYNCS.PHASECHK.TRANS64.TRYWAIT P1, [UR9+0x33450], R4 ;  /* 0x03345004ff0075a7 */ /* 0x0000620008020149 */
[----:B------:R-:W-:Y:S05]  /*12d80*/  @!P0 BRA `(.L_x_1286) ;  /* 0x0000000000048947 */ /* 0x000fea0003800000 */
[----:B------:R-:W-:Y:S01]  /*12d90*/  BPT.TRAP 0x1 ;  /* 0x000000040000795c */ /* 0x000fe20000300000 */
.L_x_1286:
[----:B-1----:R-:W-:Y:S05]  /*12da0*/  @P1 BRA `(.L_x_1287) ;  /* 0x0000000000081947 */ /* 0x002fea0003800000 */
[----:B------:R-:W1:Y:S02]  /*12db0*/  SYNCS.PHASECHK.TRANS64.TRYWAIT P1, [UR9+0x33450], R4 ;  /* 0x03345004ff0075a7 */ /* 0x000e640008020149 */
[----:B-1----:R-:W-:Y:S05]  /*12dc0*/  @!P1 BRA `(.L_x_1288) ;  /* 0x000000a000849947 */ /* 0x002fea0003800000 */
.L_x_1287:
        /* <DEDUP_REMOVED lines=11> */
[----:B------:R-:W-:-:S04]  /*12e80*/  PLOP3.LUT P1, PT, PT, PT, UP0, 0x80, 0x0 ;  /* 0x000000000000781c */ /* 0x000fc80003f2f008 */
[----:B------:R-:W-:Y:S02]  /*12e90*/  @UP0 ULDC.64 UR12, c[0x0][0x9c8] ;  /* 0x00027200000c0ab9 */ /* 0x000fe40000000a00 */
[----:B------:R-:W-:Y:S01]  /*12ea0*/  UMOV UR6, UR8 ;  /* 0x0000000800067c82 */ /* 0x000fe20008000000 */
[----:B------:R-:W-:-:S09]  /*12eb0*/  @UP0 UIMAD.WIDE.U32 UR4, UR48, UR12, URZ ;  /* 0x0000000c300402a5 */ /* 0x000fd2000f8e003f */
        /* <DEDUP_REMOVED lines=73> */
.L_x_1289:
        /* <DEDUP_REMOVED lines=106> */
.L_x_1215:
[----:B------:R-:W0:Y:S01]  /*139f0*/  S2R R3, SR_CgaCtaId ;  /* 0x0000000000037919 */ /* 0x000e220000008800 */
[----:B------:R-:W-:Y:S01]  /*13a00*/  MOV R0, 0x400 ;  /* 0x0000040000007802 */ /* 0x000fe20000000f00 */
[----:B------:R-:W-:Y:S01]  /*13a10*/  BSSY B0, `(.L_x_1290) ;  /* 0x000030b000007945 */ /* 0x000fe20003800000 */
[----:B------:R-:W-:Y:S02]  /*13a20*/  BAR.SYNC.DEFER_BLOCKING 0x5, 0x180 ;  /* 0x0146000000007b1d */ /* 0x000fe40000010000 */
[----:B0-----:R-:W-:-:S05]  /*13a30*/  LEA R0, R3, R0, 0x18 ;  /* 0x0000000003007211 */ /* 0x001fca00078ec0ff */
[----:B------:R-:W0:Y:S02]  /*13a40*/  LDS.128 R32, [R0+0x334d0] ;  /* 0x0334d00000207984 */ /* 0x000e240000000c00 */
[----:B0-----:R-:W-:Y:S02]  /*13a50*/  R2UR UR5, R33 ;  /* 0x00000000210572ca */ /* 0x001fe400000e0000 */
[----:B------:R-:W-:Y:S02]  /*13a60*/  R2UR UR49, R34 ;  /* 0x00000000223172ca */ /* 0x000fe400000e0000 */
        /* <DEDUP_REMOVED lines=14> */
[----:B------:R-:W-:Y:S02]  /*13b50*/  F2FP.BF16.F32.PACK_AB R45, R68, R45 ;  /* 0x0000002d442d723e */ /* 0x000fe400000010ff */
[----:B------:R-:W-:Y:S01]  /*13b60*/  F2FP.BF16.F32.PACK_AB R43, R70, R43 ;  /* 0x0000002b462b723e */ /* 0x000fe200000010ff */
[----:B------:R-:W-:Y:S01]  /*13b70*/  UISETP.NE.AND.EX UP0, UPT, UR7, URZ, UPT, UP0 ;  /* 0x0000003f0700728c */ /* 0x000fe2000bf05300 */
[----:B------:R-:W-:Y:S02]  /*13b80*/  F2FP.BF16.F32.PACK_AB R39, R78, R39 ;  /* 0x000000274e27723e */ /* 0x000fe400000010ff */
[----:B------:R-:W-:Y:S01]  /*13b90*/  F2FP.BF16.F32.PACK_AB R38, R79, R38 ;  /* 0x000000264f26723e */ /* 0x000fe200000010ff */
[----:B------:R-:W-:Y:S01]  /*13ba0*/  ULDC.64 UR6, c[0x0][0xc00] ;  /* 0x0003000000067ab9 */ /* 0x000fe20000000a00 */
[----:B0-----:R-:W-:Y:S01]  /*13bb0*/  LOP3.LUT P0, R6, R17, 0x3, RZ, 0xc0, !PT ;  /* 0x0000000311067812 */ /* 0x001fe2000780c0ff */
[----:B------:R-:W-:Y:S01]  /*13bc0*/  UIMAD.WIDE UR6, UR42, 0x4, UR6 ;  /* 0x000000042a0678a5 */ /* 0x000fe2000f8e0206 */
[----:B------:R-:W0:Y:S01]  /*13bd0*/  S2R R17, SR_SWINHI ;  /* 0x0000000000117919 */ /* 0x000e220000002f00 */
[----:B------:R-:W-:-:S02]  /*13be0*/  F2FP.BF16.F32.PACK_AB R9, R118, R9 ;  /* 0x000000097609723e */ /* 0x000fc400000010ff */
[----:B------:R-:W-:Y:S02]  /*13bf0*/  ISETP.EQ.OR P0, PT, R6, 0x3, !P0 ;  /* 0x000000030600780c */ /* 0x000fe40004702670 */
[----:B------:R-:W-:Y:S02]  /*13c00*/  F2FP.BF16.F32.PACK_AB R8, R119, R8 ;  /* 0x000000087708723e */ /* 0x000fe400000010ff */
[----:B------:R-:W-:Y:S02]  /*13c10*/  SEL R68, R37, R36, P0 ;  /* 0x0000002425447207 */ /* 0x000fe40000000000 */
[----:B------:R-:W-:Y:S02]  /*13c20*/  SEL R70, R36, R37, P0 ;  /* 0x0000002524467207 */ /* 0x000fe40000000000 */
[----:B------:R-:W-:Y:S02]  /*13c30*/  SEL R104, R39, R38, P0 ;  /* 0x0000002627687207 */ /* 0x000fe40000000000 */
[----:B------:R-:W-:-:S02]  /*13c40*/  F2FP.BF16.F32.PACK_AB R11, R116, R11 ;  /* 0x0000000b740b723e */ /* 0x000fc400000010ff */
[----:B------:R-:W-:Y:S02]  /*13c50*/  F2FP.BF16.F32.PACK_AB R10, R117, R10 ;  /* 0x0000000a750a723e */ /* 0x000fe400000010ff */
[----:B------:R-:W-:Y:S02]  /*13c60*/  SEL R38, R38, R39, P0 ;  /* 0x0000002726267207 */ /* 0x000fe40000000000 */
[----:B------:R-:W-:Y:S02]  /*13c70*/  F2FP.BF16.F32.PACK_AB R127, R126, R127 ;  /* 0x0000007f7e7f723e */ /* 0x000fe400000010ff */
[----:B------:R-:W-:Y:S02]  /*13c80*/  F2FP.BF16.F32.PACK_AB R123, R122, R123 ;  /* 0x0000007b7a7b723e */ /* 0x000fe400000010ff */
[----:B------:R-:W-:Y:S02]  /*13c90*/  F2FP.BF16.F32.PACK_AB R42, R71, R42 ;  /* 0x0000002a472a723e */ /* 0x000fe400000010ff */
[----:B------:R-:W-:-:S02]  /*13ca0*/  SEL R122, R9, R8, P0 ;  /* 0x00000008097a7207 */ /* 0x000fc40000000000 */
[----:B------:R-:W-:Y:S02]  /*13cb0*/  SEL R126, R8, R9, P0 ;  /* 0x00000009087e7207 */ /* 0x000fe40000000000 */
[----:B------:R-:W-:Y:S02]  /*13cc0*/  F2FP.BF16.F32.PACK_AB R97, R88, R97 ;  /* 0x000000615861723e */ /* 0x000fe400000010ff */
[----:B------:R-:W-:Y:S02]  /*13cd0*/  F2FP.BF16.F32.PACK_AB R41, R76, R41 ;  /* 0x000000294c29723e */ /* 0x000fe400000010ff */
[----:B------:R-:W-:Y:S02]  /*13ce0*/  MOV R6, R0 ;  /* 0x0000000000067202 */ /* 0x000fe40000000f00 */
[----:B0-----:R-:W-:Y:S02]  /*13cf0*/  MOV R7, R17 ;  /* 0x0000001100077202 */ /* 0x001fe40000000f00 */
[----:B------:R-:W-:-:S02]  /*13d00*/  F2FP.BF16.F32.PACK_AB R40, R77, R40 ;  /* 0x000000284d28723e */ /* 0x000fc400000010ff */
[----:B------:R-:W-:Y:S01]  /*13d10*/  F2FP.BF16.F32.PACK_AB R31, R86, R31 ;  /* 0x0000001f561f723e */ /* 0x000fe200000010ff */
[----:B------:R-:W-:Y:S01]  /*13d20*/  IMAD.WIDE R36, R227, 0x2, R6 ;  /* 0x00000002e3247825 */ /* 0x000fe200078e0206 */
[----:B------:R-:W-:Y:S02]  /*13d30*/  F2FP.BF16.F32.PACK_AB R44, R69, R44 ;  /* 0x0000002c452c723e */ /* 0x000fe400000010ff */
[----:B------:R-:W-:Y:S02]  /*13d40*/  SEL R86, R11, R10, P0 ;  /* 0x0000000a0b567207 */ /* 0x000fe40000000000 */
[C---:B------:R-:W-:Y:S02]  /*13d50*/  IADD3 R17, P4, R36.reuse, 0x20, RZ ;  /* 0x0000002024117810 */ /* 0x040fe40007f9e0ff */
[----:B------:R-:W-:Y:S02]  /*13d60*/  IADD3 R39, P5, R36, 0x40, RZ ;  /* 0x0000004024277810 */ /* 0x000fe40007fbe0ff */
[----:B------:R-:W-:Y:S01]  /*13d70*/  LOP3.LUT R8, R17, 0x380, RZ, 0xc0, !PT ;  /* 0x0000038011087812 */ /* 0x000fe200078ec0ff */
[--C-:B------:R-:W-:Y:S01]  /*13d80*/  IMAD.X R35, RZ, RZ, R37.reuse, P4 ;  /* 0x000000ffff237224 */ /* 0x100fe200020e0625 */
[----:B------:R-:W-:Y:S01]  /*13d90*/  SEL R88, R10, R11, P0 ;  /* 0x0000000b0a587207 */ /* 0x000fe20000000000 */
[----:B------:R-:W-:Y:S01]  /*13da0*/  IMAD.X R33, RZ, RZ, R37, P5 ;  /* 0x000000ffff217224 */ /* 0x000fe200028e0625 */
[----:B------:R-:W-:-:S02]  /*13db0*/  F2FP.BF16.F32.PACK_AB R21, R102, R21 ;  /* 0x000000156615723e */ /* 0x000fc400000010ff */
[----:B------:R-:W-:Y:S02]  /*13dc0*/  LOP3.LUT R10, R39, 0x380, RZ, 0xc0, !PT ;  /* 0x00000380270a7812 */ /* 0x000fe400078ec0ff */
[----:B------:R-:W-:Y:S02]  /*13dd0*/  SEL R102, R43, R42, P0 ;  /* 0x0000002a2b667207 */ /* 0x000fe40000000000 */
[----:B------:R-:W-:Y:S02]  /*13de0*/  F2FP.BF16.F32.PACK_AB R47, R62, R47 ;  /* 0x0000002f3e2f723e */ /* 0x000fe400000010ff */
[----:B------:R-:W-:Y:S02]  /*13df0*/  SEL R66, R41, R40, P0 ;  /* 0x0000002829427207 */ /* 0x000fe40000000000 */
[----:B------:R-:W-:Y:S02]  /*13e00*/  SEL R42, R42, R43, P0 ;  /* 0x0000002b2a2a7207 */ /* 0x000fe40000000000 */
[----:B------:R-:W-:-:S02]  /*13e10*/  SHF.R.U64 R8, R8, 0x3, RZ ;  /* 0x0000000308087819 */ /* 0x000fc400000012ff */
[----:B------:R-:W-:Y:S02]  /*13e20*/  F2FP.BF16.F32.PACK_AB R13, R110, R13 ;  /* 0x0000000d6e0d723e */ /* 0x000fe400000010ff */
[----:B------:R-:W-:Y:S02]  /*13e30*/  F2FP.BF16.F32.PACK_AB R12, R111, R12 ;  /* 0x0000000c6f0c723e */ /* 0x000fe400000010ff */
[----:B------:R-:W-:Y:S02]  /*13e40*/  SEL R62, R45, R44, P0 ;  /* 0x0000002c2d3e7207 */ /* 0x000fe40000000000 */
[----:B------:R-:W-:Y:S02]  /*13e50*/  SEL R40, R40, R41, P0 ;  /* 0x0000002928287207 */ /* 0x000fe40000000000 */
[----:B------:R-:W-:Y:S02]  /*13e60*/  IADD3 R43, P1, R36, 0x4000, RZ ;  /* 0x00004000242b7810 */ /* 0x000fe40007f3e0ff */
[----:B------:R-:W-:-:S02]  /*13e70*/  SEL R44, R44, R45, P0 ;  /* 0x0000002d2c2c7207 */ /* 0x000fc40000000000 */
[----:B------:R-:W-:Y:S02]  /*13e80*/  IADD3 R41, P6, R36, 0x60, RZ ;  /* 0x0000006024297810 */ /* 0x000fe40007fde0ff */
[----:B------:R-:W-:Y:S02]  /*13e90*/  SHF.R.U64 R10, R10, 0x3, RZ ;  /* 0x000000030a0a7819 */ /* 0x000fe400000012ff */
[----:B------:R-:W-:Y:S02]  /*13ea0*/  F2FP.BF16.F32.PACK_AB R49, R60, R49 ;  /* 0x000000313c31723e */ /* 0x000fe400000010ff */
[----:B------:R-:W-:Y:S02]  /*13eb0*/  F2FP.BF16.F32.PACK_AB R48, R61, R48 ;  /* 0x000000303d30723e */ /* 0x000fe400000010ff */
[----:B------:R-:W-:Y:S02]  /*13ec0*/  IADD3 R45, P2, R36, 0x4020, RZ ;  /* 0x00004020242d7810 */ /* 0x000fe40007f5e0ff */
[----:B------:R-:W-:-:S02]  /*13ed0*/  F2FP.BF16.F32.PACK_AB R53, R53, R120 ;  /* 0x000000783535723e */ /* 0x000fc400000010ff */
[----:B------:R-:W-:Y:S02]  /*13ee0*/  LOP3.LUT R34, R8, R17, RZ, 0x3c, !PT ;  /* 0x0000001108227212 */ /* 0x000fe400078e3cff */
[----:B------:R-:W-:Y:S02]  /*13ef0*/  F2FP.BF16.F32.PACK_AB R46, R63, R46 ;  /* 0x0000002e3f2e723e */ /* 0x000fe400000010ff */
[----:B------:R-:W-:Y:S02]  /*13f00*/  F2FP.BF16.F32.PACK_AB R29, R92, R29 ;  /* 0x0000001d5c1d723e */ /* 0x000fe400000010ff */
[----:B------:R-:W-:Y:S02]  /*13f10*/  F2FP.BF16.F32.PACK_AB R28, R93, R28 ;  /* 0x0000001c5d1c723e */ /* 0x000fe400000010ff */
[----:B------:R-:W-:Y:S02]  /*13f20*/  SEL R118, R13, R12, P0 ;  /* 0x0000000c0d767207 */ /* 0x000fe40000000000 */
[----:B------:R-:W-:-:S02]  /*13f30*/  SEL R120, R12, R13, P0 ;  /* 0x0000000d0c787207 */ /* 0x000fc40000000000 */
[----:B------:R-:W-:Y:S02]  /*13f40*/  LOP3.LUT R8, R43, 0x380, RZ, 0xc0, !PT ;  /* 0x000003802b087812 */ /* 0x000fe400078ec0ff */
[----:B------:R-:W-:Y:S02]  /*13f50*/  F2FP.BF16.F32.PACK_AB R52, R52, R121 ;  /* 0x000000793434723e */ /* 0x000fe400000010ff */
[----:B------:R-:W-:Y:S02]  /*13f60*/  F2FP.BF16.F32.PACK_AB R30, R87, R30 ;  /* 0x0000001e571e723e */ /* 0x000fe400000010ff */
[----:B------:R-:W-:Y:S02]  /*13f70*/  LOP3.LUT R12, R41, 0x380, RZ, 0xc0, !PT ;  /* 0x00000380290c7812 */ /* 0x000fe400078ec0ff */
[----:B------:R-:W-:Y:S02]  /*13f80*/  LOP3.LUT R32, R10, R39, RZ, 0x3c, !PT ;  /* 0x000000270a207212 */ /* 0x000fe400078e3cff */
[----:B------:R-:W-:-:S02]  /*13f90*/  F2FP.BF16.F32.PACK_AB R25, R100, R25 ;  /* 0x000000196419723e */ /* 0x000fc400000010ff */
[----:B------:R-:W-:Y:S02]  /*13fa0*/  F2FP.BF16.F32.PACK_AB R24, R101, R24 ;  /* 0x000000186518723e */ /* 0x000fe400000010ff */
[----:B------:R-:W-:Y:S02]  /*13fb0*/  SEL R60, R49, R48, P0 ;  /* 0x00000030313c7207 */ /* 0x000fe40000000000 */
[----:B------:R-:W-:Y:S02]  /*13fc0*/  LOP3.LUT R10, R45, 0x380, RZ, 0xc0, !PT ;  /* 0x000003802d0a7812 */ /* 0x000fe400078ec0ff */
[----:B------:R-:W-:Y:S02]  /*13fd0*/  F2FP.BF16.F32.PACK_AB R81, R72, R81 ;  /* 0x000000514851723e */ /* 0x000fe400000010ff */
[----:B------:R-:W-:Y:S02]  /*13fe0*/  F2FP.BF16.F32.PACK_AB R15, R108, R15 ;  /* 0x0000000f6c0f723e */ /* 0x000fe400000010ff */
[----:B------:R-:W-:-:S02]  /*13ff0*/  F2FP.BF16.F32.PACK_AB R14, R109, R14 ;  /* 0x0000000e6d0e723e */ /* 0x000fc400000010ff */
[----:B------:R-:W-:Y:S02]  /*14000*/  SEL R48, R48, R49, P0 ;  /* 0x0000003130307207 */ /* 0x000fe40000000000 */
[----:B------:R-:W-:Y:S02]  /*14010*/  SEL R72, R29, R28, P0 ;  /* 0x0000001c1d487207 */ /* 0x000fe40000000000 */
[----:B------:R-:W-:Y:S01]  /*14020*/  SEL R74, R28, R29, P0 ;  /* 0x0000001d1c4a7207 */ /* 0x000fe20000000000 */
[----:B------:R-:W-:Y:S01]  /*14030*/  IMAD.X R29, RZ, RZ, R37, P1 ;  /* 0x000000ffff1d7224 */ /* 0x000fe200008e0625 */
[----:B------:R-:W-:Y:S02]  /*14040*/  SEL R100, R47, R46, P0 ;  /* 0x0000002e2f647207 */ /* 0x000fe40000000000 */
[----:B------:R-:W-:Y:S02]  /*14050*/  IADD3 R49, P4, R36, 0x4060, RZ ;  /* 0x0000406024317810 */ /* 0x000fe40007f9e0ff */
[----:B------:R-:W-:-:S02]  /*14060*/  SHF.R.U64 R8, R8, 0x3, RZ ;  /* 0x0000000308087819 */ /* 0x000fc400000012ff */
[----:B------:R-:W-:Y:S02]  /*14070*/  F2FP.BF16.F32.PACK_AB R131, R130, R131 ;  /* 0x000000838283723e */ /* 0x000fe400000010ff */
[----:B------:R-:W-:Y:S02]  /*14080*/  SEL R58, R52, R53, P0 ;  /* 0x00000035343a7207 */ /* 0x000fe40000000000 */
[----:B------:R-:W-:Y:S02]  /*14090*/  SEL R46, R46, R47, P0 ;  /* 0x0000002f2e2e7207 */ /* 0x000fe40000000000 */
[----:B------:R-:W-:Y:S02]  /*140a0*/  SEL R106, R31, R30, P0 ;  /* 0x0000001e1f6a7207 */ /* 0x000fe40000000000 */
[----:B------:R-:W-:Y:S01]  /*140b0*/  SEL R108, R30, R31, P0 ;  /* 0x0000001f1e6c7207 */ /* 0x000fe20000000000 */
[----:B------:R-:W-:Y:S01]  /*140c0*/  IMAD.X R31, RZ, RZ, R37, P6 ;  /* 0x000000ffff1f7224 */ /* 0x000fe200030e0625 */
[----:B------:R-:W-:-:S02]  /*140d0*/  IADD3 R51, P5, R36, 0x8000, RZ ;  /* 0x0000800024337810 */ /* 0x000fc40007fbe0ff */
[----:B------:R-:W-:Y:S02]  /*140e0*/  SHF.R.U64 R12, R12, 0x3, RZ ;  /* 0x000000030c0c7819 */ /* 0x000fe400000012ff */
[----:B------:R-:W-:Y:S02]  /*140f0*/  SEL R52, R53, R52, P0 ;  /* 0x0000003435347207 */ /* 0x000fe40000000000 */
[----:B------:R-:W-:Y:S02]  /*14100*/  SEL R76, R25, R24, P0 ;  /* 0x00000018194c7207 */ /* 0x000fe40000000000 */
[----:B------:R-:W-:Y:S01]  /*14110*/  SEL R78, R24, R25, P0 ;  /* 0x00000019184e7207 */ /* 0x000fe20000000000 */
[----:B------:R-:W-:Y:S01]  /*14120*/  IMAD.X R25, RZ, RZ, R37, P2 ;  /* 0x000000ffff197224 */ /* 0x000fe200010e0625 */
[C---:B------:R-:W-:Y:S02]  /*14130*/  IADD3 R47, P3, R36.reuse, 0x4040, RZ ;  /* 0x00004040242f7810 */ /* 0x040fe40007f7e0ff */
[----:B------:R-:W-:-:S02]  /*14140*/  IADD3 R130, P1, R36, 0x8040, RZ ;  /* 0x0000804024827810 */ /* 0x000fc40007f3e0ff */
[----:B------:R-:W-:Y:S02]  /*14150*/  SHF.R.U64 R10, R10, 0x3, RZ ;  /* 0x000000030a0a7819 */ /* 0x000fe400000012ff */
[----:B------:R-:W-:Y:S01]  /*14160*/  SEL R82, R15, R14, P0 ;  /* 0x0000000e0f527207 */ /* 0x000fe20000000000 */
[--C-:B------:R-:W-:Y:S01]  /*14170*/  IMAD.X R9, RZ, RZ, R37.reuse, P1 ;  /* 0x000000ffff097224 */ /* 0x100fe200008e0625 */
[----:B------:R-:W-:Y:S01]  /*14180*/  SEL R84, R14, R15, P0 ;  /* 0x0000000f0e547207 */ /* 0x000fe20000000000 */
[--C-:B------:R-:W-:Y:S01]  /*14190*/  IMAD.X R15, RZ, RZ, R37.reuse, P5 ;  /* 0x000000ffff0f7224 */ /* 0x100fe200028e0625 */
[C---:B------:R-:W-:Y:S02]  /*141a0*/  IADD3 R53, P6, R36.reuse, 0x8020, RZ ;  /* 0x0000802024357810 */ /* 0x040fe40007fde0ff */
[----:B------:R-:W-:Y:S02]  /*141b0*/  IADD3 R134, P2, R36, 0x8060, RZ ;  /* 0x0000806024867810 */ /* 0x000fe40007f5e0ff */
[----:B------:R-:W-:Y:S01]  /*141c0*/  LOP3.LUT R14, R49, 0x380, RZ, 0xc0, !PT ;  /* 0x00000380310e7812 */ /* 0x000fe200078ec0ff */
[----:B------:R-:W-:Y:S01]  /*141d0*/  IMAD.X R13, RZ, RZ, R37, P6 ;  /* 0x000000ffff0d7224 */ /* 0x000fe200030e0625 */
[----:B------:R-:W-:-:S02]  /*141e0*/  LOP3.LUT R28, R8, R43, RZ, 0x3c, !PT ;  /* 0x0000002b081c7212 */ /* 0x000fc400078e3cff */
[----:B------:R-:W-:Y:S02]  /*141f0*/  LOP3.LUT R30, R12, R41, RZ, 0x3c, !PT ;  /* 0x000000290c1e7212 */ /* 0x000fe400078e3cff */
[----:B------:R-:W-:Y:S02]  /*14200*/  LOP3.LUT R8, R51, 0x380, RZ, 0xc0, !PT ;  /* 0x0000038033087812 */ /* 0x000fe400078ec0ff */
[----:B------:R-:W-:Y:S02]  /*14210*/  LOP3.LUT R11, R36, 0x380, RZ, 0xc0, !PT ;  /* 0x00000380240b7812 */ /* 0x000fe400078ec0ff */
[----:B------:R-:W-:Y:S02]  /*14220*/  LOP3.LUT R12, R47, 0x380, RZ, 0xc0, !PT ;  /* 0x000003802f0c7812 */ /* 0x000fe400078ec0ff */
[----:B------:R-:W-:Y:S02]  /*14230*/  LOP3.LUT R24, R10, R45, RZ, 0x3c, !PT ;  /* 0x0000002d0a187212 */ /* 0x000fe400078e3cff */
[----:B------:R-:W-:-:S02]  /*14240*/  LOP3.LUT R17, R130, 0x380, RZ, 0xc0, !PT ;  /* 0x0000038082117812 */ /* 0x000fc400078ec0ff */
[----:B------:R-:W-:Y:S02]  /*14250*/  F2FP.BF16.F32.PACK_AB R20, R103, R20 ;  /* 0x000000146714723e */ /* 0x000fe400000010ff */
[----:B------:R-:W-:Y:S02]  /*14260*/  LOP3.LUT R10, R53, 0x380, RZ, 0xc0, !PT ;  /* 0x00000380350a7812 */ /* 0x000fe400078ec0ff */
[----:B------:R-:W-:Y:S02]  /*14270*/  SHF.R.U64 R14, R14, 0x3, RZ ;  /* 0x000000030e0e7819 */ /* 0x000fe400000012ff */
[----:B------:R-:W-:Y:S02]  /*14280*/  LOP3.LUT R39, R134, 0x380, RZ, 0xc0, !PT ;  /* 0x0000038086277812 */ /* 0x000fe400078ec0ff */
[----:B------:R-:W-:Y:S02]  /*14290*/  F2FP.BF16.F32.PACK_AB R27, R94, R27 ;  /* 0x0000001b5e1b723e */ /* 0x000fe400000010ff */
[----:B------:R-:W-:-:S02]  /*142a0*/  F2FP.BF16.F32.PACK_AB R26, R95, R26 ;  /* 0x0000001a5f1a723e */ /* 0x000fc400000010ff */
[----:B------:R-:W-:Y:S02]  /*142b0*/  SHF.R.U64 R8, R8, 0x3, RZ ;  /* 0x0000000308087819 */ /* 0x000fe400000012ff */
[----:B------:R-:W-:Y:S02]  /*142c0*/  F2FP.BF16.F32.PACK_AB R132, R132, R133 ;  /* 0x000000858484723e */ /* 0x000fe400000010ff */
[----:B------:R-:W-:Y:S02]  /*142d0*/  SHF.R.U64 R11, R11, 0x3, RZ ;  /* 0x000000030b0b7819 */ /* 0x000fe400000012ff */
[----:B------:R-:W-:Y:S02]  /*142e0*/  SHF.R.U64 R12, R12, 0x3, RZ ;  /* 0x000000030c0c7819 */ /* 0x000fe400000012ff */
[----:B------:R-:W-:Y:S02]  /*142f0*/  SHF.R.U64 R17, R17, 0x3, RZ ;  /* 0x0000000311117819 */ /* 0x000fe400000012ff */
[----:B------:R-:W-:-:S02]  /*14300*/  F2FP.BF16.F32.PACK_AB R96, R96, R113 ;  /* 0x000000716060723e */ /* 0x000fc400000010ff */
[----:B------:R-:W-:Y:S02]  /*14310*/  F2FP.BF16.F32.PACK_AB R128, R128, R129 ;  /* 0x000000818080723e */ /* 0x000fe400000010ff */
[----:B------:R-:W-:Y:S02]  /*14320*/  SEL R114, R21, R20, P0 ;  /* 0x0000001415727207 */ /* 0x000fe40000000000 */
[----:B------:R-:W-:Y:S01]  /*14330*/  SEL R116, R20, R21, P0 ;  /* 0x0000001514747207 */ /* 0x000fe20000000000 */
[----:B------:R-:W-:Y:S01]  /*14340*/  IMAD.X R21, RZ, RZ, R37, P4 ;  /* 0x000000ffff157224 */ /* 0x000fe200020e0625 */
[----:B------:R-:W-:Y:S02]  /*14350*/  SHF.R.U64 R10, R10, 0x3, RZ ;  /* 0x000000030a0a7819 */ /* 0x000fe400000012ff */
[----:B------:R-:W-:Y:S02]  /*14360*/  F2FP.BF16.F32.PACK_AB R80, R80, R89 ;  /* 0x000000595050723e */ /* 0x000fe400000010ff */
[----:B------:R-:W-:-:S02]  /*14370*/  LOP3.LUT R20, R14, R49, RZ, 0x3c, !PT ;  /* 0x000000310e147212 */ /* 0x000fc400078e3cff */
[----:B------:R-:W-:Y:S02]  /*14380*/  SHF.R.U64 R39, R39, 0x3, RZ ;  /* 0x0000000327277819 */ /* 0x000fe400000012ff */
[----:B------:R-:W-:Y:S02]  /*14390*/  F2FP.BF16.F32.PACK_AB R64, R64, R73 ;  /* 0x000000494040723e */ /* 0x000fe400000010ff */
[----:B------:R-:W-:Y:S02]  /*143a0*/  F2FP.BF16.F32.PACK_AB R65, R56, R65 ;  /* 0x000000413841723e */ /* 0x000fe400000010ff */
[----:B------:R-:W-:Y:S02]  /*143b0*/  SEL R110, R27, R26, P0 ;  /* 0x0000001a1b6e7207 */ /* 0x000fe40000000000 */
[----:B------:R-:W-:Y:S01]  /*143c0*/  SEL R112, R26, R27, P0 ;  /* 0x0000001b1a707207 */ /* 0x000fe20000000000 */
[----:B------:R-:W-:Y:S01]  /*143d0*/  IMAD.X R27, RZ, RZ, R37, P3 ;  /* 0x000000ffff1b7224 */ /* 0x000fe200018e0625 */
[----:B------:R-:W-:-:S02]  /*143e0*/  LOP3.LUT R14, R8, R51, RZ, 0x3c, !PT ;  /* 0x00000033080e7212 */ /* 0x000fc400078e3cff */
[----:B------:R-:W-:Y:S02]  /*143f0*/  F2FP.BF16.F32.PACK_AB R124, R124, R125 ;  /* 0x0000007d7c7c723e */ /* 0x000fe400000010ff */
[----:B------:R-:W-:Y:S02]  /*14400*/  F2FP.BF16.F32.PACK_AB R54, R54, R57 ;  /* 0x000000393636723e */ /* 0x000fe400000010ff */
[----:B------:R-:W-:Y:S02]  /*14410*/  F2FP.BF16.F32.PACK_AB R55, R55, R50 ;  /* 0x000000323737723e */ /* 0x000fe400000010ff */
[----:B------:R-:W-:Y:S02]  /*14420*/  SEL R18, R132, R131, P0 ;  /* 0x0000008384127207 */ /* 0x000fe40000000000 */
[----:B------:R-:W-:Y:S01]  /*14430*/  LOP3.LUT R36, R11, R36, RZ, 0x3c, !PT ;  /* 0x000000240b247212 */ /* 0x000fe200078e3cff */
[----:B------:R-:W-:Y:S01]  /*14440*/  IMAD.X R11, RZ, RZ, R37, P2 ;  /* 0x000000ffff0b7224 */ /* 0x000fe200010e0625 */
[----:B------:R-:W-:-:S02]  /*14450*/  LOP3.LUT R26, R12, R47, RZ, 0x3c, !PT ;  /* 0x0000002f0c1a7212 */ /* 0x000fc400078e3cff */
[----:B------:R-:W-:Y:S02]  /*14460*/  LOP3.LUT R8, R17, R130, RZ, 0x3c, !PT ;  /* 0x0000008211087212 */ /* 0x000fe400078e3cff */
[----:B------:R-:W-:Y:S02]  /*14470*/  SEL R132, R131, R132, P0 ;  /* 0x0000008483847207 */ /* 0x000fe40000000000 */
[----:B------:R-:W-:Y:S02]  /*14480*/  SEL R50, R128, R127, P0 ;  /* 0x0000007f80327207 */ /* 0x000fe40000000000 */
[----:B------:R-:W-:Y:S02]  /*14490*/  SEL R90, R96, R97, P0 ;  /* 0x00000061605a7207 */ /* 0x000fe40000000000 */
[----:B------:R-:W-:Y:S02]  /*144a0*/  LOP3.LUT R12, R10, R53, RZ, 0x3c, !PT ;  /* 0x000000350a0c7212 */ /* 0x000fe400078e3cff */
[----:B------:R-:W-:-:S02]  /*144b0*/  SEL R128, R127, R128, P0 ;  /* 0x000000807f807207 */ /* 0x000fc40000000000 */
[----:B------:R-:W-:Y:S02]  /*144c0*/  SEL R96, R97, R96, P0 ;  /* 0x0000006061607207 */ /* 0x000fe40000000000 */
[----:B------:R-:W-:Y:S02]  /*144d0*/  SEL R92, R80, R81, P0 ;  /* 0x00000051505c7207 */ /* 0x000fe40000000000 */
[----:B------:R-:W-:Y:S02]  /*144e0*/  LOP3.LUT R10, R39, R134, RZ, 0x3c, !PT ;  /* 0x00000086270a7212 */ /* 0x000fe400078e3cff */
[----:B------:R-:W-:Y:S02]  /*144f0*/  SEL R80, R81, R80, P0 ;  /* 0x0000005051507207 */ /* 0x000fe40000000000 */
[----:B------:R-:W-:Y:S02]  /*14500*/  SEL R94, R64, R65, P0 ;  /* 0x00000041405e7207 */ /* 0x000fe40000000000 */
[----:B------:R-:W-:-:S02]  /*14510*/  SEL R56, R124, R123, P0 ;  /* 0x0000007b7c387207 */ /* 0x000fc40000000000 */
[----:B------:R-:W-:Y:S02]  /*14520*/  SEL R64, R65, R64, P0 ;  /* 0x0000004041407207 */ /* 0x000fe40000000000 */
[----:B------:R-:W-:Y:S02]  /*14530*/  SEL R98, R54, R55, P0 ;  /* 0x0000003736627207 */ /* 0x000fe40000000000 */
[----:B------:R-:W-:Y:S02]  /*14540*/  SEL R124, R123, R124, P0 ;  /* 0x0000007c7b7c7207 */ /* 0x000fe40000000000 */
[----:B------:R-:W-:Y:S02]  /*14550*/  SEL R54, R55, R54, P0 ;  /* 0x0000003637367207 */ /* 0x000fe40000000000 */
[----:B------:R-:W-:Y:S02]  /*14560*/  MOV R65, R20 ;  /* 0x0000001400417202 */ /* 0x000fe40000000f00 */
[----:B------:R-:W-:-:S02]  /*14570*/  MOV R59, R8 ;  /* 0x00000008003b7202 */ /* 0x000fc40000000f00 */
[----:B------:R-:W-:Y:S02]  /*14580*/  MOV R61, R12 ;  /* 0x0000000c003d7202 */ /* 0x000fe40000000f00 */
[----:B------:R-:W-:Y:S02]  /*14590*/  MOV R20, R10 ;  /* 0x0000000a00147202 */ /* 0x000fe40000000f00 */
[----:B--2---:R-:W-:Y:S01]  /*145a0*/  LOP3.LUT R17, R3, 0x2, RZ, 0x3c, !PT ;  /* 0x0000000203117812 */ /* 0x004fe200078e3cff */
        /* <DEDUP_REMOVED lines=16> */
[----:B------:R-:W3:Y:S01]  /*146b0*/  SHFL.IDX PT, R15, R80, R17, 0x1c1f ;  /* 0x001c1f11500f7589 */ /* 0x000ee200000e0000 */
[----:B0-----:R-:W-:Y:S02]  /*146c0*/  SEL R8, R18, R9, P0 ;  /* 0x0000000912087207 */ /* 0x001fe40000000000 */
[----:B------:R-:W-:Y:S01]  /*146d0*/  SEL R10, R9, R18, P0 ;  /* 0x00000012090a7207 */ /* 0x000fe20000000000 */
[----:B------:R-:W-:Y:S04]  /*146e0*/  SHFL.IDX PT, R58, R58, R3, 0x1c1f ;  /* 0x001c1f033a3a7589 */ /* 0x000fe800000e0000 */
[----:B------:R-:W-:Y:S04]  /*146f0*/  SHFL.IDX PT, R94, R94, R3, 0x1c1f ;  /* 0x001c1f035e5e7589 */ /* 0x000fe800000e0000 */
[----:B------:R-:W0:Y:S01]  /*14700*/  SHFL.IDX PT, R29, R52, R17, 0x1c1f ;  /* 0x001c1f11341d7589 */ /* 0x000e2200000e0000 */
[----:B-1----:R-:W-:-:S02]  /*14710*/  SEL R12, R50, R13, P0 ;  /* 0x0000000d320c7207 */ /* 0x002fc40000000000 */
[----:B------:R-:W-:Y:S01]  /*14720*/  SEL R14, R13, R50, P0 ;  /* 0x000000320d0e7207 */ /* 0x000fe20000000000 */
[----:B------:R-:W1:Y:S01]  /*14730*/  SHFL.IDX PT, R27, R64, R17, 0x1c1f ;  /* 0x001c1f11401b7589 */ /* 0x000e6200000e0000 */
[----:B--2---:R-:W-:Y:S02]  /*14740*/  SEL R9, R90, R11, P0 ;  /* 0x0000000b5a097207 */ /* 0x004fe40000000000 */
[----:B------:R-:W-:Y:S01]  /*14750*/  SEL R11, R11, R90, P0 ;  /* 0x0000005a0b0b7207 */ /* 0x000fe20000000000 */
[----:B------:R-:W-:Y:S04]  /*14760*/  SHFL.IDX PT, R56, R56, R3, 0x1c1f ;  /* 0x001c1f0338387589 */ /* 0x000fe800000e0000 */
[----:B------:R-:W-:Y:S01]  /*14770*/  SHFL.IDX PT, R60, R60, R3, 0x1c1f ;  /* 0x001c1f033c3c7589 */ /* 0x000fe200000e0000 */
[----:B---3--:R-:W-:-:S02]  /*14780*/  SEL R13, R92, R15, P0 ;  /* 0x0000000f5c0d7207 */ /* 0x008fc40000000000 */
        /* <DEDUP_REMOVED lines=18> */
[----:B------:R-:W2:Y:S01]  /*148b0*/  SHFL.IDX PT, R39, R42, R17, 0x1c1f ;  /* 0x001c1f112a277589 */ /* 0x000ea200000e0000 */
[----:B0-----:R-:W-:Y:S02]  /*148c0*/  SEL R29, R98, R31, P0 ;  /* 0x0000001f621d7207 */ /* 0x001fe40000000000 */
[----:B------:R-:W-:Y:S01]  /*148d0*/  SEL R31, R31, R98, P0 ;  /* 0x000000621f1f7207 */ /* 0x000fe20000000000 */
[----:B------:R-:W-:Y:S06]  /*148e0*/  BAR.SYNC.DEFER_BLOCKING 0x1, 0x100 ;  /* 0x0044000000007b1d */ /* 0x000fec0000010000 */
[----:B------:R-:W-:Y:S01]  /*148f0*/  SHFL.IDX PT, R66, R66, R3, 0x1c1f ;  /* 0x001c1f0342427589 */ /* 0x000fe200000e0000 */
[----:B-1----:R-:W-:-:S03]  /*14900*/  SEL R36, R62, R37, P0 ;  /* 0x000000253e247207 */ /* 0x002fc60000000000 */
[----:B------:R-:W-:Y:S01]  /*14910*/  SHFL.IDX PT, R104, R104, R3, 0x1c1f ;  /* 0x001c1f0368687589 */ /* 0x000fe200000e0000 */
[----:B----4-:R-:W-:Y:S02]  /*14920*/  SEL R33, R100, R35, P0 ;  /* 0x0000002364217207 */ /* 0x010fe40000000000 */
[----:B------:R-:W-:Y:S01]  /*14930*/  SEL R35, R35, R100, P0 ;  /* 0x0000006423237207 */ /* 0x000fe20000000000 */
[----:B------:R-:W-:Y:S04]  /*14940*/  SHFL.IDX PT, R41, R40, R17, 0x1c1f ;  /* 0x001c1f1128297589 */ /* 0x000fe800000e0000 */
[----:B------:R0:W-:Y:S04]  /*14950*/  SHFL.IDX PT, R51, R38, R17, 0x1c1f ;  /* 0x001c1f1126337589 */ /* 0x0001e800000e0000 */
[----:B------:R-:W-:Y:S04]  /*14960*/  SHFL.IDX PT, R68, R68, R3, 0x1c1f ;  /* 0x001c1f0344447589 */ /* 0x000fe800000e0000 */
[----:B------:R-:W-:Y:S01]  /*14970*/  SHFL.IDX PT, R72, R72, R3, 0x1c1f ;  /* 0x001c1f0348487589 */ /* 0x000fe200000e0000 */
[----:B0-----:R-:W-:-:S03]  /*14980*/  SEL R38, R37, R62, P0 ;  /* 0x0000003e25267207 */ /* 0x001fc60000000000 */
[----:B------:R-:W-:Y:S01]  /*14990*/  SHFL.IDX PT, R76, R76, R3, 0x1c1f ;  /* 0x001c1f034c4c7589 */ /* 0x000fe200000e0000 */
[----:B--2---:R-:W-:Y:S01]  /*149a0*/  SEL R37, R102, R39, P0 ;  /* 0x0000002766257207 */ /* 0x004fe20000000000 */
[----:B------:R-:W-:Y:S01]  /*149b0*/  UMOV UR4, URZ ;  /* 0x0000003f00047c82 */ /* 0x000fe20008000000 */
[----:B------:R-:W-:Y:S01]  /*149c0*/  SEL R39, R39, R102, P0 ;  /* 0x0000006627277207 */ /* 0x000fe20000000000 */
[----:B------:R-:W-:Y:S01]  /*149d0*/  SHFL.IDX PT, R82, R82, R3, 0x1c1f ;  /* 0x001c1f0352527589 */ /* 0x000fe200000e0000 */
[----:B------:R-:W-:Y:S01]  /*149e0*/  ULDC UR8, c[0x0][0xa88] ;  /* 0x0002a20000087ab9 */ /* 0x000fe20000000800 */
[----:B------:R-:W0:Y:S02]  /*149f0*/  LDC R62, c[0x0][0xbe8] ;  /* 0x0002fa00ff3e7b82 */ /* 0x000e240000000800 */
        /* <DEDUP_REMOVED lines=11> */
[----:B------:R-:W1:Y:S04]  /*14ab0*/  SHFL.IDX PT, R47, R84, R17, 0x1c1f ;  /* 0x001c1f11542f7589 */ /* 0x000e6800000e0000 */
[----:B------:R-:W-:Y:S04]  /*14ac0*/  SHFL.IDX PT, R57, R116, R17, 0x1c1f ;  /* 0x001c1f1174397589 */ /* 0x000fe800000e0000 */
[----:B------:R-:W2:Y:S04]  /*14ad0*/  SHFL.IDX PT, R83, R120, R17, 0x1c1f ;  /* 0x001c1f1178537589 */ /* 0x000ea800000e0000 */
[----:B------:R-:W-:Y:S04]  /*14ae0*/  SHFL.IDX PT, R49, R88, R17, 0x1c1f ;  /* 0x001c1f1158317589 */ /* 0x000fe800000e0000 */
[----:B------:R-:W3:Y:S04]  /*14af0*/  SHFL.IDX PT, R87, R126, R17, 0x1c1f ;  /* 0x001c1f117e577589 */ /* 0x000ee800000e0000 */
[----:B------:R4:W-:Y:S04]  /*14b00*/  STSM.16.M88.4 [R79], R8 ;  /* 0x000000084f007844 */ /* 0x0009e80000000200 */
[----:B------:R0:W-:Y:S01]  /*14b10*/  STSM.16.M88.4 [R77], R12 ;  /* 0x0000000c4d007844 */ /* 0x0001e20000000200 */
[----:B-1----:R-:W-:-:S02]  /*14b20*/  SEL R80, R82, R47, P0 ;  /* 0x0000002f52507207 */ /* 0x002fc40000000000 */
[----:B------:R-:W-:Y:S01]  /*14b30*/  SEL R82, R47, R82, P0 ;  /* 0x000000522f527207 */ /* 0x000fe20000000000 */
[----:B------:R1:W-:Y:S04]  /*14b40*/  STSM.16.M88.4 [R75], R24 ;  /* 0x000000184b007844 */ /* 0x0003e80000000200 */
[----:B------:R3:W-:Y:S01]  /*14b50*/  STSM.16.M88.4 [R73], R28 ;  /* 0x0000001c49007844 */ /* 0x0007e20000000200 */
[----:B--2---:R-:W-:Y:S02]  /*14b60*/  SEL R81, R118, R83, P0 ;  /* 0x0000005376517207 */ /* 0x004fe40000000000 */
[----:B------:R-:W-:Y:S01]  /*14b70*/  SEL R83, R83, R118, P0 ;  /* 0x0000007653537207 */ /* 0x000fe20000000000 */
[----:B------:R-:W-:Y:S01]  /*14b80*/  STSM.16.M88.4 [R71], R32 ;  /* 0x0000002047007844 */ /* 0x000fe20000000200 */
[----:B----4-:R-:W-:-:S02]  /*14b90*/  SEL R8, R66, R41, P0 ;  /* 0x0000002942087207 */ /* 0x010fc40000000000 */
[----:B------:R-:W-:Y:S01]  /*14ba0*/  SEL R10, R41, R66, P0 ;  /* 0x00000042290a7207 */ /* 0x000fe20000000000 */
[----:B------:R-:W-:Y:S01]  /*14bb0*/  STSM.16.M88.4 [R69], R36 ;  /* 0x0000002445007844 */ /* 0x000fe20000000200 */
[----:B------:R-:W-:Y:S02]  /*14bc0*/  SEL R9, R104, R51, P0 ;  /* 0x0000003368097207 */ /* 0x000fe40000000000 */
[----:B------:R-:W-:Y:S02]  /*14bd0*/  SEL R11, R51, R104, P0 ;  /* 0x00000068330b7207 */ /* 0x000fe40000000000 */
[----:B0-----:R-:W-:Y:S02]  /*14be0*/  SEL R12, R68, R43, P0 ;  /* 0x0000002b440c7207 */ /* 0x001fe40000000000 */
[----:B------:R-:W-:Y:S01]  /*14bf0*/  SEL R14, R43, R68, P0 ;  /* 0x000000442b0e7207 */ /* 0x000fe20000000000 */
[----:B------:R0:W-:Y:S01]  /*14c00*/  STSM.16.M88.4 [R67], R8 ;  /* 0x0000000843007844 */ /* 0x0001e20000000200 */
[----:B------:R-:W-:-:S02]  /*14c10*/  SEL R13, R106, R53, P0 ;  /* 0x000000356a0d7207 */ /* 0x000fc40000000000 */
[----:B------:R-:W-:Y:S02]  /*14c20*/  SEL R15, R53, R106, P0 ;  /* 0x0000006a350f7207 */ /* 0x000fe40000000000 */
[----:B-1----:R-:W-:Y:S02]  /*14c30*/  SEL R24, R72, R3, P0 ;  /* 0x0000000348187207 */ /* 0x002fe40000000000 */
[----:B------:R-:W-:Y:S01]  /*14c40*/  SEL R26, R3, R72, P0 ;  /* 0x00000048031a7207 */ /* 0x000fe20000000000 */
[----:B------:R1:W-:Y:S01]  /*14c50*/  STSM.16.M88.4 [R65], R12 ;  /* 0x0000000c41007844 */ /* 0x0003e20000000200 */
[----:B------:R-:W-:Y:S02]  /*14c60*/  SEL R25, R110, R55, P0 ;  /* 0x000000376e197207 */ /* 0x000fe40000000000 */
[----:B------:R-:W-:Y:S02]  /*14c70*/  SEL R27, R55, R110, P0 ;  /* 0x0000006e371b7207 */ /* 0x000fe40000000000 */
[----:B---3--:R-:W-:-:S02]  /*14c80*/  SEL R28, R76, R45, P0 ;  /* 0x0000002d4c1c7207 */ /* 0x008fc40000000000 */
[----:B------:R-:W-:Y:S01]  /*14c90*/  SEL R30, R45, R76, P0 ;  /* 0x0000004c2d1e7207 */ /* 0x000fe20000000000 */
[----:B------:R2:W-:Y:S01]  /*14ca0*/  STSM.16.M88.4 [R63], R24 ;  /* 0x000000183f007844 */ /* 0x0005e20000000200 */
[----:B------:R-:W-:Y:S01]  /*14cb0*/  SEL R29, R114, R57, P0 ;  /* 0x00000039721d7207 */ /* 0x000fe20000000000 */
[----:B0-----:R-:W-:Y:S01]  /*14cc0*/  IMAD.U32 R8, RZ, RZ, UR6 ;  /* 0x00000006ff087e24 */ /* 0x001fe2000f8e00ff */
[----:B------:R-:W-:Y:S01]  /*14cd0*/  SEL R31, R57, R114, P0 ;  /* 0x00000072391f7207 */ /* 0x000fe20000000000 */
[----:B------:R-:W-:Y:S01]  /*14ce0*/  IMAD.U32 R9, RZ, RZ, UR7 ;  /* 0x00000007ff097e24 */ /* 0x000fe2000f8e00ff */
[----:B------:R-:W-:Y:S01]  /*14cf0*/  SEL R85, R122, R87, P0 ;  /* 0x000000577a557207 */ /* 0x000fe20000000000 */
[----:B------:R-:W-:Y:S01]  /*14d00*/  ULDC.64 UR6, c[0x0][0xc08] ;  /* 0x0003020000067ab9 */ /* 0x000fe20000000a00 */
[----:B------:R-:W-:Y:S01]  /*14d10*/  SEL R84, R86, R49, P0 ;  /* 0x0000003156547207 */ /* 0x000fe20000000000 */
[----:B------:R2:W-:Y:S01]  /*14d20*/  STSM.16.M88.4 [R61], R28 ;  /* 0x0000001c3d007844 */ /* 0x0005e20000000200 */
[----:B------:R-:W-:-:S02]  /*14d30*/  SEL R87, R87, R122, P0 ;  /* 0x0000007a57577207 */ /* 0x000fc40000000000 */
[----:B------:R-:W-:Y:S01]  /*14d40*/  SEL R86, R49, R86, P0 ;  /* 0x0000005631567207 */ /* 0x000fe20000000000 */
[----:B------:R2:W-:Y:S04]  /*14d50*/  STSM.16.M88.4 [R59], R80 ;  /* 0x000000503b007844 */ /* 0x0005e80000000200 */
[----:B------:R2:W-:Y:S01]  /*14d60*/  STSM.16.M88.4 [R20], R84 ;  /* 0x0000005414007844 */ /* 0x0005e20000000200 */
[----:B------:R-:W-:Y:S06]  /*14d70*/  BAR.SYNC.DEFER_BLOCKING 0x1, 0x100 ;  /* 0x0044000000007b1d */ /* 0x000fec0000010000 */
[----:B------:R-:W3:Y:S01]  /*14d80*/  @P2 LDG.E R3, desc[UR52][R8.64] ;  /* 0x0000003408032981 */ /* 0x000ee2000c1e1900 */
[----:B------:R-:W-:Y:S01]  /*14d90*/  UISETP.NE.U32.AND UP1, UPT, UR6, URZ, UPT ;  /* 0x0000003f0600728c */ /* 0x000fe2000bf25070 */
[----:B------:R-:W-:-:S03]  /*14da0*/  ISETP.NE.AND P1, PT, R62, 0x1, PT ;  /* 0x000000013e00780c */ /* 0x000fc60003f25270 */
[----:B------:R-:W-:-:S06]  /*14db0*/  UISETP.NE.AND.EX UP1, UPT, UR7, URZ, UPT, UP1 ;  /* 0x0000003f0700728c */ /* 0x000fcc000bf25310 */
[----:B------:R-:W-:-:S04]  /*14dc0*/  PLOP3.LUT P0, PT, PT, PT, UP1, 0x80, 0x0 ;  /* 0x000000000000781c */ /* 0x000fc80003f0f018 */
[----:B------:R-:W0:Y:S01]  /*14dd0*/  @P1 LDC R10, c[0x0][0xbec] ;  /* 0x0002fb00ff0a1b82 */ /* 0x000e220000000800 */
[----:B------:R-:W-:Y:S02]  /*14de0*/  @UP1 ULDC.64 UR6, c[0x0][0xc08] ;  /* 0x0003020000061ab9 */ /* 0x000fe40000000a00 */
[----:B------:R-:W-:-:S05]  /*14df0*/  @UP1 UIMAD.WIDE UR6, UR42, 0x4, UR6 ;  /* 0x000000042a0618a5 */ /* 0x000fca000f8e0206 */
[----:B-1----:R-:W1:Y:S01]  /*14e00*/  @P1 LDC R12, c[0x0][0xbf0] ;  /* 0x0002fc00ff0c1b82 */ /* 0x002e620000000800 */
[----:B------:R-:W-:Y:S02]  /*14e10*/  IMAD.U32 R14, RZ, RZ, UR6 ;  /* 0x00000006ff0e7e24 */ /* 0x000fe4000f8e00ff */
[----:B------:R-:W-:Y:S01]  /*14e20*/  IMAD.U32 R15, RZ, RZ, UR7 ;  /* 0x00000007ff0f7e24 */ /* 0x000fe2000f8e00ff */
[----:B---3--:R-:W-:Y:S01]  /*14e30*/  @P2 R2UR UR4, R3 ;  /* 0x00000000030422ca */ /* 0x008fe200000e0000 */
[----:B------:R-:W-:-:S06]  /*14e40*/  IMAD.U32 R3, RZ, RZ, UR8 ;  /* 0x00000008ff037e24 */ /* 0x000fcc000f8e00ff */
[----:B------:R2:W5:Y:S01]  /*14e50*/  @P0 LDG.E R3, desc[UR52][R14.64] ;  /* 0x000000340e030981 */ /* 0x000562000c1e1900 */
[----:B01----:R-:W-:Y:S07]  /*14e60*/  @P0 BRA `(.L_x_1292) ;  /* 0x0000000000100947 */ /* 0x003fee0003800000 */
[----:B------:R-:W-:Y:S05]  /*14e70*/  @!P2 BRA `(.L_x_1292) ;  /* 0x00000000000ca947 */ /* 0x000fea0003800000 */
[----:B--2---:R-:W2:Y:S04]  /*14e80*/  LDG.E R14, desc[UR52][R8.64] ;  /* 0x00000034080e7981 */ /* 0x004ea8000c1e1900 */
[----:B-----5:R-:W2:Y:S02]  /*14e90*/  LDG.E R3, desc[UR52][R8.64+0x4] ;  /* 0x0000043408037981 */ /* 0x020ea4000c1e1900 */
[----:B--2---:R-:W-:-:S07]  /*14ea0*/  IMAD.IADD R3, R3, 0x1, -R14 ;  /* 0x0000000103037824 */ /* 0x004fce00078e0a0e */
.L_x_1292:
[----:B------:R-:W-:Y:S01]  /*14eb0*/  USHF.R.S32.HI UR16, URZ, 0x1f, UR43 ;  /* 0x0000001f3f107899 */ /* 0x000fe2000801142b */
[----:B------:R-:W-:Y:S01]  /*14ec0*/  VIADD R13, R22, UR36 ;  /* 0x00000024160d7c36 */ /* 0x000fe20008000000 */
[----:B------:R-:W-:Y:S01]  /*14ed0*/  ULDC.64 UR12, c[0x0][0xb90] ;  /* 0x0002e400000c7ab9 */ /* 0x000fe20000000a00 */
[----:B------:R-:W-:Y:S01]  /*14ee0*/  USHF.R.S32.HI UR15, URZ, 0x1f, UR42 ;  /* 0x0000001f3f0f7899 */ /* 0x000fe2000801142a */
[----:B------:R-:W-:Y:S01]  /*14ef0*/  VIADD R21, R226, UR36 ;  /* 0x00000024e2157c36 */ /* 0x000fe20008000000 */
[----:B------:R-:W-:Y:S01]  /*14f00*/  USHF.R.S32.HI UR7, URZ, 0x1f, UR4 ;  /* 0x0000001f3f077899 */ /* 0x000fe20008011404 */
[----:B------:R-:W-:Y:S01]  /*14f10*/  @P1 IMAD.HI.U32 R9, R13, R10, RZ ;  /* 0x0000000a0d091227 */ /* 0x000fe200078e00ff */
[----:B------:R-:W-:Y:S01]  /*14f20*/  UIMAD UR10, UR16, UR12, URZ ;  /* 0x0000000c100a72a4 */ /* 0x000fe2000f8e023f */
[----:B------:R-:W0:Y:S01]  /*14f30*/  @P1 LDC R18, c[0x0][0xbf0] ;  /* 0x0002fc00ff121b82 */ /* 0x000e220000000800 */
[----:B------:R-:W-:Y:S01]  /*14f40*/  UMOV UR6, UR4 ;  /* 0x0000000400067c82 */ /* 0x000fe20008000000 */
[----:B------:R-:W-:Y:S01]  /*14f50*/  USEL UR15, UR15, URZ, !UP0 ;  /* 0x0000003f0f0f7287 */ /* 0x000fe2000c000000 */
[----:B------:R-:W-:Y:S01]  /*14f60*/  IMAD.MOV.U32 R8, RZ, RZ, R13 ;  /* 0x000000ffff087224 */ /* 0x000fe200078e000d */
[----:B------:R-:W-:Y:S01]  /*14f70*/  UIMAD.WIDE.U32 UR8, UR43, UR12, UR6 ;  /* 0x0000000c2b0872a5 */ /* 0x000fe2000f8e0006 */
[----:B------:R-:W-:Y:S01]  /*14f80*/  @P1 SHF.R.U32.HI R8, RZ, R12, R9 ;  /* 0x0000000cff081219 */ /* 0x000fe20000011609 */
[----:B------:R-:W-:Y:S01]  /*14f90*/  UIMAD UR10, UR43, UR13, UR10 ;  /* 0x0000000d2b0a72a4 */ /* 0x000fe2000f8e020a */
[----:B------:R-:W-:Y:S01]  /*14fa0*/  IMAD R9, R223, 0x40, R23 ;  /* 0x00000040df097824 */ /* 0x000fe200078e0217 */
[----:B------:R-:W-:Y:S01]  /*14fb0*/  USEL UR14, UR42, URZ, !UP0 ;  /* 0x0000003f2a0e7287 */ /* 0x000fe2000c000000 */
[----:B-----5:R-:W-:Y:S01]  /*14fc0*/  IMAD R64, R3, R62, RZ ;  /* 0x0000003e03407224 */ /* 0x020fe200078e02ff */
[----:B------:R-:W-:Y:S01]  /*14fd0*/  ULDC.64 UR12, c[0x0][0xb98] ;  /* 0x0002e600000c7ab9 */ /* 0x000fe20000000a00 */
[----:B------:R-:W-:Y:S01]  /*14fe0*/  UIADD3 UR9, UR9, UR10, URZ ;  /* 0x0000000a09097290 */ /* 0x000fe2000fffe03f */
[----:B------:R-:W-:Y:S01]  /*14ff0*/  IMAD.MOV R11, RZ, RZ, -R8 ;  /* 0x000000ffff0b7224 */ /* 0x000fe200078e0a08 */
[----:B------:R-:W-:Y:S01]  /*15000*/  UIMAD UR6, UR15, UR12, URZ ;  /* 0x0000000c0f0672a4 */ /* 0x000fe2000f8e023f */
[----:B------:R-:W-:Y:S01]  /*15010*/  IMAD.WIDE R6, R9, 0x2, R6 ;  /* 0x0000000209067825 */ /* 0x000fe200078e0206 */
[----:B------:R-:W-:Y:S01]  /*15020*/  UIMAD.WIDE.U32 UR8, UR14, UR12, UR8 ;  /* 0x0000000c0e0872a5 */ /* 0x000fe2000f8e0008 */
[----:B------:R-:W-:Y:S01]  /*15030*/  SHF.R.S32.HI R9, RZ, 0x1f, R8 ;  /* 0x0000001fff097819 */ /* 0x000fe20000011408 */
[----:B------:R-:W-:Y:S01]  /*15040*/  UIMAD UR6, UR14, UR13, UR6 ;  /* 0x0000000d0e0672a4 */ /* 0x000fe2000f8e0206 */
[----:B------:R-:W-:Y:S01]  /*15050*/  IMAD R11, R62, R11, R13 ;  /* 0x0000000b3e0b7224 */ /* 0x000fe200078e020d */
[----:B--2---:R-:W-:Y:S01]  /*15060*/  IADD3 R25, P2, R6, 0x1000, RZ ;  /* 0x0000100006197810 */ /* 0x004fe20007f5e0ff */
[----:B------:R-:W-:Y:S01]  /*15070*/  ULDC.64 UR10, c[0x0][0xaa0] ;  /* 0x0002a800000a7ab9 */ /* 0x000fe20000000a00 */
[----:B------:R-:W-:-:S02]  /*15080*/  IADD3 R8, P0, R8, UR8, RZ ;  /* 0x0000000808087c10 */ /* 0x000fc4000ff1e0ff */
[----:B------:R-:W-:Y:S01]  /*15090*/  IMAD.U32 R12, RZ, RZ, UR6 ;  /* 0x00000006ff0c7e24 */ /* 0x000fe2000f8e00ff */
[----:B------:R-:W-:Y:S02]  /*150a0*/  SHF.R.S32.HI R10, RZ, 0x1f, R11 ;  /* 0x0000001fff0a7819 */ /* 0x000fe4000001140b */
[----:B------:R-:W-:Y:S02]  /*150b0*/  LOP3.LUT R24, R25, 0x380, RZ, 0xc0, !PT ;  /* 0x0000038019187812 */ /* 0x000fe400078ec0ff */
[----:B------:R-:W-:Y:S01]  /*150c0*/  IADD3.X R9, R9, UR9, R12, P0, !PT ;  /* 0x0000000909097c10 */ /* 0x000fe200087fe40c */
[----:B------:R-:W-:Y:S01]  /*150d0*/  ULDC.64 UR8, c[0x0][0xb88] ;  /* 0x0002e20000087ab9 */ /* 0x000fe20000000a00 */
[----:B------:R-:W-:Y:S01]  /*150e0*/  SHF.R.U64 R24, R24, 0x3, RZ ;  /* 0x0000000318187819 */ /* 0x000fe200000012ff */
[----:B------:R-:W-:Y:S01]  /*150f0*/  IMAD R10, R10, UR8, RZ ;  /* 0x000000080a0a7c24 */ /* 0x000fe2000f8e02ff */
[----:B------:R-:W-:Y:S01]  /*15100*/  IADD3 R37, P3, R6, 0x6000, RZ ;  /* 0x0000600006257810 */ /* 0x000fe20007f7e0ff */
[----:B------:R-:W-:Y:S01]  /*15110*/  IMAD.WIDE.U32 R8, R11, UR8, R8 ;  /* 0x000000080b087c25 */ /* 0x000fe2000f8e0008 */
[----:B------:R-:W-:-:S02]  /*15120*/  LOP3.LUT R24, R24, R25, RZ, 0x3c, !PT ;  /* 0x0000001918187212 */ /* 0x000fc400078e3cff */
[----:B------:R-:W-:Y:S01]  /*15130*/  LOP3.LUT R36, R37, 0x380, RZ, 0xc0, !PT ;  /* 0x0000038025247812 */ /* 0x000fe200078ec0ff */
[----:B------:R-:W-:Y:S01]  /*15140*/  IMAD R15, R11, UR9, R10 ;  /* 0x000000090b0f7c24 */ /* 0x000fe2000f8e020a */
[----:B------:R-:W-:Y:S01]  /*15150*/  ULDC.64 UR8, c[0x0][0xb50] ;  /* 0x0002d40000087ab9 */ /* 0x000fe20000000a00 */
[----:B------:R-:W-:Y:S01]  /*15160*/  IMAD.X R25, RZ, RZ, R7, P2 ;  /* 0x000000ffff197224 */ /* 0x000fe200010e0607 */
[----:B------:R-:W-:Y:S01]  /*15170*/  IADD3 R29, P2, R6, 0x7000, RZ ;  /* 0x00007000061d7810 */ /* 0x000fe20007f5e0ff */
[----:B------:R-:W-:Y:S01]  /*15180*/  IMAD.IADD R9, R9, 0x1, R15 ;  /* 0x0000000109097824 */ /* 0x000fe200078e020f */
[C---:B------:R-:W-:Y:S01]  /*15190*/  LEA R15, P0, R8.reuse, UR8, 0x2 ;  /* 0x00000008080f7c11 */ /* 0x040fe2000f8010ff */
[----:B------:R-:W-:Y:S01]  /*151a0*/  VIADD R10, R21, 0x8 ;  /* 0x00000008150a7836 */ /* 0x000fe20000000000 */
[----:B------:R-:W-:Y:S02]  /*151b0*/  LOP3.LUT R28, R29, 0x380, RZ, 0xc0, !PT ;  /* 0x000003801d1c7812 */ /* 0x000fe400078ec0ff */
[----:B------:R-:W-:Y:S01]  /*151c0*/  LEA.HI.X R17, R8, UR9, R9, 0x2, P0 ;  /* 0x0000000908117c11 */ /* 0x000fe200080f1409 */
[----:B------:R-:W-:Y:S01]  /*151d0*/  SHFL.IDX PT, R50, R15, RZ, 0x1c1f ;  /* 0x001c1fff0f327589 */ /* 0x000fe200000e0000 */
[----:B------:R-:W-:-:S02]  /*151e0*/  IADD3 R41, P0, R6, 0x5000, RZ ;  /* 0x0000500006297810 */ /* 0x000fc40007f1e0ff */
[----:B------:R-:W-:Y:S01]  /*151f0*/  SHF.R.U64 R36, R36, 0x3, RZ ;  /* 0x0000000324247819 */ /* 0x000fe200000012ff */
[----:B------:R-:W1:Y:S01]  /*15200*/  SHFL.IDX PT, R51, R17, RZ, 0x1c1f ;  /* 0x001c1fff11337589 */ /* 0x000e6200000e0000 */
[----:B------:R-:W-:Y:S02]  /*15210*/  LOP3.LUT R40, R41, 0x380, RZ, 0xc0, !PT ;  /* 0x0000038029287812 */ /* 0x000fe400078ec0ff */
[----:B------:R-:W-:Y:S01]  /*15220*/  SHF.R.U64 R28, R28, 0x3, RZ ;  /* 0x000000031c1c7819 */ /* 0x000fe200000012ff */
[----:B------:R-:W-:Y:S01]  /*15230*/  SHFL.IDX PT, R60, R15, 0x1, 0x1c1f ;  /* 0x003c1f000f3c7f89 */ /* 0x000fe200000e0000 */
[----:B------:R-:W-:Y:S02]  /*15240*/  SHF.R.U64 R40, R40, 0x3, RZ ;  /* 0x0000000328287819 */ /* 0x000fe400000012ff */
[----:B------:R-:W-:Y:S01]  /*15250*/  LOP3.LUT R36, R36, R37, RZ, 0x3c, !PT ;  /* 0x0000002524247212 */ /* 0x000fe200078e3cff */
[----:B------:R2:W3:Y:S01]  /*15260*/  SHFL.IDX PT, R61, R17, 0x1, 0x1c1f ;  /* 0x003c1f00113d7f89 */ /* 0x0004e200000e0000 */
[----:B------:R-:W-:Y:S01]  /*15270*/  LOP3.LUT R40, R40, R41, RZ, 0x3c, !PT ;  /* 0x0000002928287212 */ /* 0x000fe200078e3cff */
[--C-:B------:R-:W-:Y:S01]  /*15280*/  IMAD.X R41, RZ, RZ, R7.reuse, P0 ;  /* 0x000000ffff297224 */ /* 0x100fe200000e0607 */
[----:B------:R-:W-:Y:S01]  /*15290*/  LOP3.LUT P0, RZ, R224, 0x3, RZ, 0xc0, !PT ;  /* 0x00000003e0ff7812 */ /* 0x000fe2000780c0ff */
[--C-:B------:R-:W-:Y:S01]  /*152a0*/  IMAD.X R37, RZ, RZ, R7.reuse, P3 ;  /* 0x000000ffff257224 */ /* 0x100fe200018e0607 */
[----:B------:R-:W-:Y:S01]  /*152b0*/  LOP3.LUT R28, R28, R29, RZ, 0x3c, !PT ;  /* 0x0000001d1c1c7212 */ /* 0x000fe200078e3cff */
[----:B------:R-:W-:Y:S01]  /*152c0*/  IMAD.X R29, RZ, RZ, R7, P2 ;  /* 0x000000ffff1d7224 */ /* 0x000fe200010e0607 */
[----:B------:R-:W-:Y:S01]  /*152d0*/  IADD3 R14, P3, R6, 0xb000, RZ ;  /* 0x0000b000060e7810 */ /* 0x000fe20007f7e0ff */
[----:B--2---:R-:W2:Y:S01]  /*152e0*/  @P1 LDC R17, c[0x0][0xbec] ;  /* 0x0002fb00ff111b82 */ /* 0x004ea20000000800 */
[----:B------:R-:W-:-:S02]  /*152f0*/  ISETP.GE.OR P2, PT, R21, R64, P0 ;  /* 0x000000401500720c */ /* 0x000fc40000746670 */
[----:B------:R-:W-:Y:S01]  /*15300*/  ISETP.GE.OR P0, PT, R10, R64, P0 ;  /* 0x000000400a00720c */ /* 0x000fe20000706670 */
[----:B------:R-:W-:Y:S01]  /*15310*/  UIMAD UR8, UR7, UR10, URZ ;  /* 0x0000000a070872a4 */ /* 0x000fe2000f8e023f */
[----:B------:R-:W-:Y:S02]  /*15320*/  LOP3.LUT R3, R14, 0x380, RZ, 0xc0, !PT ;  /* 0x000003800e037812 */ /* 0x000fe400078ec0ff */
[C---:B------:R-:W-:Y:S02]  /*15330*/  IADD3 R13, P6, R6.reuse, 0x2000, RZ ;  /* 0x00002000060d7810 */ /* 0x040fe40007fde0ff */
[C---:B------:R-:W-:Y:S02]  /*15340*/  IADD3 R9, P5, R6.reuse, 0x3000, RZ ;  /* 0x0000300006097810 */ /* 0x040fe40007fbe0ff */
[----:B------:R-:W-:Y:S01]  /*15350*/  IADD3 R45, P4, R6, 0x4000, RZ ;  /* 0x00004000062d7810 */ /* 0x000fe20007f9e0ff */
[----:B------:R-:W-:Y:S01]  /*15360*/  UIMAD.WIDE.U32 UR6, UR4, UR10, URZ ;  /* 0x0000000a040672a5 */ /* 0x000fe2000f8e003f */
[----:B------:R-:W-:Y:S01]  /*15370*/  SHF.R.U64 R3, R3, 0x3, RZ ;  /* 0x0000000303037819 */ /* 0x000fe200000012ff */
[----:B------:R-:W-:Y:S01]  /*15380*/  UIMAD UR8, UR4, UR11, UR8 ;  /* 0x0000000b040872a4 */ /* 0x000fe2000f8e0208 */
[----:B------:R-:W-:Y:S01]  /*15390*/  LOP3.LUT R12, R13, 0x380, RZ, 0xc0, !PT ;  /* 0x000003800d0c7812 */ /* 0x000fe200078ec0ff */
[----:B-1----:R-:W-:Y:S01]  /*153a0*/  @!P2 ST.E desc[UR52][R50.64], R4 ;  /* 0x000000043200a985 */ /* 0x002fe2000c101934 */
[----:B------:R-:W-:Y:S01]  /*153b0*/  LOP3.LUT R8, R9, 0x380, RZ, 0xc0, !PT ;  /* 0x0000038009087812 */ /* 0x000fe200078ec0ff */
[----:B------:R-:W-:Y:S01]  /*153c0*/  ULDC.64 UR10, c[0x0][0xae8] ;  /* 0x0002ba00000a7ab9 */ /* 0x000fe20000000a00 */
[----:B------:R-:W-:Y:S01]  /*153d0*/  LOP3.LUT R44, R45, 0x380, RZ, 0xc0, !PT ;  /* 0x000003802d2c7812 */ /* 0x000fe200078ec0ff */
[----:B------:R-:W-:Y:S01]  /*153e0*/  UIADD3 UR7, UR7, UR8, URZ ;  /* 0x0000000807077290 */ /* 0x000fe2000fffe03f */
[----:B------:R-:W-:Y:S01]  /*153f0*/  LOP3.LUT R20, R3, R14, RZ, 0x3c, !PT ;  /* 0x0000000e03147212 */ /* 0x000fe200078e3cff */
[----:B------:R-:W-:Y:S01]  /*15400*/  UIMAD UR4, UR16, UR10, URZ ;  /* 0x0000000a100472a4 */ /* 0x000fe2000f8e023f */
[----:B------:R-:W-:Y:S01]  /*15410*/  SHF.R.U64 R12, R12, 0x3, RZ ;  /* 0x000000030c0c7819 */ /* 0x000fe200000012ff */
[----:B------:R-:W-:Y:S01]  /*15420*/  IMAD R3, R222, 0x20, R223 ;  /* 0x00000020de037824 */ /* 0x000fe200078e02df */
[----:B------:R-:W-:Y:S01]  /*15430*/  SHF.R.U64 R8, R8, 0x3, RZ ;  /* 0x0000000308087819 */ /* 0x000fe200000012ff */
[----:B---3--:R1:W-:Y:S01]  /*15440*/  @!P0 ST.E desc[UR52][R60.64], R5 ;  /* 0x000000053c008985 */ /* 0x0083e2000c101934 */
[----:B------:R-:W-:Y:S01]  /*15450*/  SHF.R.U64 R44, R44, 0x3, RZ ;  /* 0x000000032c2c7819 */ /* 0x000fe200000012ff */
[----:B------:R-:W-:Y:S01]  /*15460*/  UIMAD UR4, UR43, UR11, UR4 ;  /* 0x0000000b2b0472a4 */ /* 0x000fe2000f8e0204 */
[----:B------:R-:W-:Y:S01]  /*15470*/  LOP3.LUT R12, R12, R13, RZ, 0x3c, !PT ;  /* 0x0000000d0c0c7212 */ /* 0x000fe200078e3cff */
[----:B------:R-:W-:Y:S01]  /*15480*/  UIMAD.WIDE.U32 UR6, UR43, UR10, UR6 ;  /* 0x0000000a2b0672a5 */ /* 0x000fe2000f8e0006 */
[----:B------:R-:W-:Y:S01]  /*15490*/  LOP3.LUT R8, R8, R9, RZ, 0x3c, !PT ;  /* 0x0000000908087212 */ /* 0x000fe200078e3cff */
[--C-:B------:R-:W-:Y:S01]  /*154a0*/  IMAD.X R13, RZ, RZ, R7.reuse, P6 ;  /* 0x000000ffff0d7224 */ /* 0x100fe200030e0607 */
[----:B------:R-:W-:Y:S01]  /*154b0*/  LOP3.LUT R44, R44, R45, RZ, 0x3c, !PT ;  /* 0x0000002d2c2c7212 */ /* 0x000fe200078e3cff */
[--C-:B------:R-:W-:Y:S01]  /*154c0*/  IMAD.X R9, RZ, RZ, R7.reuse, P5 ;  /* 0x000000ffff097224 */ /* 0x100fe200028e0607 */
[C---:B------:R-:W-:Y:S01]  /*154d0*/  IADD3 R57, P6, R6.reuse, 0x8000, RZ ;  /* 0x0000800006397810 */ /* 0x040fe20007fde0ff */
[--C-:B------:R-:W-:Y:S01]  /*154e0*/  IMAD.X R45, RZ, RZ, R7.reuse, P4 ;  /* 0x000000ffff2d7224 */ /* 0x100fe200020e0607 */
[C---:B------:R-:W-:Y:S01]  /*154f0*/  IADD3 R53, P5, R6.reuse, 0x9000, RZ ;  /* 0x0000900006357810 */ /* 0x040fe20007fbe0ff */
[----:B-1----:R-:W-:Y:S01]  /*15500*/  VIADD R60, R3, UR36 ;  /* 0x00000024033c7c36 */ /* 0x002fe20008000000 */
[C---:B------:R-:W-:Y:S01]  /*15510*/  IADD3 R49, P4, R6.reuse, 0xa000, RZ ;  /* 0x0000a00006317810 */ /* 0x040fe20007f9e0ff */
[----:B------:R-:W-:Y:S01]  /*15520*/  ULDC.64 UR8, c[0x0][0xaf0] ;  /* 0x0002bc0000087ab9 */ /* 0x000fe20000000a00 */
[----:B------:R-:W-:Y:S01]  /*15530*/  LOP3.LUT R11, R6, 0x380, RZ, 0xc0, !PT ;  /* 0x00000380060b7812 */ /* 0x000fe200078ec0ff */
[----:B------:R-:W-:Y:S01]  /*15540*/  UIADD3 UR7, UR7, UR4, URZ ;  /* 0x0000000407077290 */ /* 0x000fe2000fffe03f */
[----:B--2---:R-:W-:Y:S01]  /*15550*/  @P1 IMAD.HI.U32 R17, R60, R17, RZ ;  /* 0x000000113c111227 */ /* 0x004fe200078e00ff */
[----:B------:R-:W-:Y:S01]  /*15560*/  UIMAD UR4, UR15, UR8, URZ ;  /* 0x000000080f0472a4 */ /* 0x000fe2000f8e023f */
[----:B------:R-:W-:Y:S01]  /*15570*/  LOP3.LUT R56, R57, 0x380, RZ, 0xc0, !PT ;  /* 0x0000038039387812 */ /* 0x000fe200078ec0ff */
[----:B------:R-:W5:Y:S01]  /*15580*/  LD.E.128 R24, desc[UR52][R24.64] ;  /* 0x0000003418187980 */ /* 0x000f62000c101d00 */
[----:B------:R-:W-:Y:S01]  /*15590*/  LOP3.LUT R52, R53, 0x380, RZ, 0xc0, !PT ;  /* 0x0000038035347812 */ /* 0x000fe200078ec0ff */
[----:B------:R-:W-:Y:S01]  /*155a0*/  IMAD.X R21, RZ, RZ, R7, P3 ;  /* 0x000000ffff157224 */ /* 0x000fe200018e0607 */
[----:B------:R-:W-:Y:S01]  /*155b0*/  LOP3.LUT R48, R49, 0x380, RZ, 0xc0, !PT ;  /* 0x0000038031307812 */ /* 0x000fe200078ec0ff */
[----:B------:R-:W-:Y:S01]  /*155c0*/  IMAD.MOV.U32 R3, RZ, RZ, R60 ;  /* 0x000000ffff037224 */ /* 0x000fe200078e003c */
[----:B------:R-:W-:Y:S01]  /*155d0*/  SHF.R.U64 R11, R11, 0x3, RZ ;  /* 0x000000030b0b7819 */ /* 0x000fe200000012ff */
[----:B------:R-:W-:Y:S01]  /*155e0*/  UIMAD UR4, UR14, UR9, UR4 ;  /* 0x000000090e0472a4 */ /* 0x000fe2000f8e0204 */
[----:B0-----:R-:W-:Y:S01]  /*155f0*/  @P1 SHF.R.U32.HI R3, RZ, R18, R17 ;  /* 0x00000012ff031219 */ /* 0x001fe20000011611 */
[----:B------:R-:W-:Y:S01]  /*15600*/  UIMAD.WIDE.U32 UR6, UR14, UR8, UR6 ;  /* 0x000000080e0672a5 */ /* 0x000fe2000f8e0006 */
[----:B------:R-:W-:Y:S01]  /*15610*/  SHF.R.U64 R56, R56, 0x3, RZ ;  /* 0x0000000338387819 */ /* 0x000fe200000012ff */
[----:B------:R-:W5:Y:S01]  /*15620*/  LD.E.128 R12, desc[UR52][R12.64] ;  /* 0x000000340c0c7980 */ /* 0x000f62000c101d00 */
[----:B------:R-:W-:-:S02]  /*15630*/  SHF.R.U64 R52, R52, 0x3, RZ ;  /* 0x0000000334347819 */ /* 0x000fc400000012ff */
[----:B------:R-:W-:Y:S01]  /*15640*/  SHF.R.U64 R48, R48, 0x3, RZ ;  /* 0x0000000330307819 */ /* 0x000fe200000012ff */
[----:B------:R-:W5:Y:S01]  /*15650*/  LD.E.128 R44, desc[UR52][R44.64] ;  /* 0x000000342c2c7980 */ /* 0x000f62000c101d00 */
[----:B------:R-:W-:Y:S01]  /*15660*/  LOP3.LUT R6, R11, R6, RZ, 0x3c, !PT ;  /* 0x000000060b067212 */ /* 0x000fe200078e3cff */
[----:B------:R-:W-:Y:S01]  /*15670*/  UIADD3 UR4, UR7, UR4, URZ ;  /* 0x0000000407047290 */ /* 0x000fe2000fffe03f */
[--C-:B------:R-:W-:Y:S01]  /*15680*/  SHF.R.S32.HI R17, RZ, 0x1f, R3.reuse ;  /* 0x0000001fff117819 */ /* 0x100fe20000011403 */
[----:B------:R-:W-:Y:S01]  /*15690*/  IMAD.MOV R61, RZ, RZ, -R3 ;  /* 0x000000ffff3d7224 */ /* 0x000fe200078e0a03 */
[----:B------:R-:W-:Y:S01]  /*156a0*/  LOP3.LUT R56, R56, R57, RZ, 0x3c, !PT ;  /* 0x0000003938387212 */ /* 0x000fe200078e3cff */
[--C-:B------:R-:W-:Y:S01]  /*156b0*/  IMAD.X R57, RZ, RZ, R7.reuse, P6 ;  /* 0x000000ffff397224 */ /* 0x100fe200030e0607 */
[----:B------:R-:W-:Y:S01]  /*156c0*/  LOP3.LUT R52, R52, R53, RZ, 0x3c, !PT ;  /* 0x0000003534347212 */ /* 0x000fe200078e3cff */
[--C-:B------:R-:W-:Y:S01]  /*156d0*/  IMAD.X R53, RZ, RZ, R7.reuse, P5 ;  /* 0x000000ffff357224 */ /* 0x100fe200028e0607 */
[----:B------:R-:W-:Y:S01]  /*156e0*/  LOP3.LUT R48, R48, R49, RZ, 0x3c, !PT ;  /* 0x0000003130307212 */ /* 0x000fe200078e3cff */
[----:B------:R-:W-:Y:S01]  /*156f0*/  IMAD.X R49, RZ, RZ, R7, P4 ;  /* 0x000000ffff317224 */ /* 0x000fe200020e0607 */
[----:B------:R-:W5:Y:S01]  /*15700*/  LD.E.128 R32, desc[UR52][R6.64] ;  /* 0x0000003406207980 */ /* 0x000f62000c101d00 */
[----:B------:R-:W-:-:S02]  /*15710*/  ULDC.64 UR8, c[0x0][0xae0] ;  /* 0x0002b80000087ab9 */ /* 0x000fc40000000a00 */
[----:B------:R-:W-:Y:S01]  /*15720*/  IMAD R18, R17, UR8, RZ ;  /* 0x0000000811127c24 */ /* 0x000fe2000f8e02ff */
[----:B------:R-:W5:Y:S01]  /*15730*/  LD.E.128 R8, desc[UR52][R8.64] ;  /* 0x0000003408087980 */ /* 0x000f62000c101d00 */
[----:B------:R-:W-:-:S03]  /*15740*/  IMAD R17, R62, R61, R60 ;  /* 0x0000003d3e117224 */ /* 0x000fc600078e023c */
[----:B------:R-:W5:Y:S04]  /*15750*/  LD.E.128 R40, desc[UR52][R40.64] ;  /* 0x0000003428287980 */ /* 0x000f68000c101d00 */
[----:B------:R0:W5:Y:S01]  /*15760*/  LD.E.128 R4, desc[UR52][R20.64] ;  /* 0x0000003414047980 */ /* 0x000162000c101d00 */
[----:B------:R-:W-:-:S03]  /*15770*/  IMAD R61, R3, UR9, R18 ;  /* 0x00000009033d7c24 */ /* 0x000fc6000f8e0212 */
[----:B------:R-:W5:Y:S04]  /*15780*/  LD.E.128 R36, desc[UR52][R36.64] ;  /* 0x0000003424247980 */ /* 0x000f68000c101d00 */
[----:B------:R-:W5:Y:S01]  /*15790*/  LD.E.128 R28, desc[UR52][R28.64] ;  /* 0x000000341c1c7980 */ /* 0x000f62000c101d00 */
[----:B0-----:R-:W-:Y:S02]  /*157a0*/  IMAD.U32 R21, RZ, RZ, UR7 ;  /* 0x00000007ff157e24 */ /* 0x001fe4000f8e00ff */
[----:B------:R-:W-:Y:S01]  /*157b0*/  IMAD.U32 R20, RZ, RZ, UR6 ;  /* 0x00000006ff147e24 */ /* 0x000fe2000f8e00ff */
[----:B------:R-:W5:Y:S01]  /*157c0*/  LD.E.128 R56, desc[UR52][R56.64] ;  /* 0x0000003438387980 */ /* 0x000f62000c101d00 */
[----:B------:R-:W-:Y:S01]  /*157d0*/  IMAD.U32 R21, RZ, RZ, UR4 ;  /* 0x00000004ff157e24 */ /* 0x000fe2000f8e00ff */
[----:B------:R-:W-:-:S02]  /*157e0*/  ULDC.64 UR6, c[0x0][0xad8] ;  /* 0x0002b60000067ab9 */ /* 0x000fc40000000a00 */
[----:B------:R-:W5:Y:S01]  /*157f0*/  LD.E.128 R52, desc[UR52][R52.64] ;  /* 0x0000003434347980 */ /* 0x000f62000c101d00 */
[----:B------:R-:W-:-:S03]  /*15800*/  IMAD.WIDE.U32 R20, R3, UR8, R20 ;  /* 0x0000000803147c25 */ /* 0x000fc6000f8e0014 */
[----:B------:R-:W5:Y:S01]  /*15810*/  LD.E.128 R48, desc[UR52][R48.64] ;  /* 0x0000003430307980 */ /* 0x000f62000c101d00 */
[----:B------:R-:W-:Y:S01]  /*15820*/  SHF.R.S32.HI R3, RZ, 0x1f, R17 ;  /* 0x0000001fff037819 */ /* 0x000fe20000011411 */
[----:B------:R-:W-:Y:S01]  /*15830*/  @!PT LDS RZ, [RZ] ;  /* 0x00000000fffff984 */ /* 0x000fe20000000800 */
[----:B------:R-:W-:Y:S01]  /*15840*/  @!PT LDS RZ, [RZ] ;  /* 0x00000000fffff984 */ /* 0x000fe20000000800 */
[----:B------:R-:W-:Y:S01]  /*15850*/  @!PT LDS RZ, [RZ] ;  /* 0x00000000fffff984 */ /* 0x000fe20000000800 */
[----:B------:R-:W-:Y:S01]  /*15860*/  @!PT LDS RZ, [RZ] ;  /* 0x00000000fffff984 */ /* 0x000fe20000000800 */
[----:B------:R0:W-:Y:S06]  /*15870*/  MEMBAR.ALL.CTA ;  /* 0x0000000000007992 */ /* 0x0001ec0000008000 */
[----:B0-----:R-:W0:Y:S01]  /*15880*/  FENCE.VIEW.ASYNC.S ;  /* 0x00000000000073c6 */ /* 0x001e220000000000 */
[----:B------:R-:W-:Y:S02]  /*15890*/  IMAD.IADD R21, R21, 0x1, R61 ;  /* 0x0000000115157824 */ /* 0x000fe400078e023d */
[----:B------:R-:W-:-:S02]  /*158a0*/  IMAD R18, R3, UR6, RZ ;  /* 0x0000000603127c24 */ /* 0x000fc4000f8e02ff */
[----:B------:R-:W-:Y:S02]  /*158b0*/  VIADD R65, R223, UR36 ;  /* 0x00000024df417c36 */ /* 0x000fe40008000000 */
[C---:B------:R-:W-:Y:S02]  /*158c0*/  IMAD R61, R17.reuse, UR7, R18 ;  /* 0x00000007113d7c24 */ /* 0x040fe4000f8e0212 */
[----:B------:R-:W-:Y:S01]  /*158d0*/  IMAD.WIDE.U32 R20, R17, UR6, R20 ;  /* 0x0000000611147c25 */ /* 0x000fe2000f8e0014 */
[----:B------:R-:W-:Y:S01]  /*158e0*/  ISETP.GE.AND P2, PT, R65, R64, PT ;  /* 0x000000404100720c */ /* 0x000fe20003f46270 */
[----:B------:R-:W-:Y:S02]  /*158f0*/  ULDC.64 UR6, c[0x0][0xa80] ;  /* 0x0002a00000067ab9 */ /* 0x000fe40000000a00 */
[----:B------:R-:W-:Y:S01]  /*15900*/  VIADD R0, R0, 0x33420 ;  /* 0x0003342000007836 */ /* 0x000fe20000000000 */
[----:B------:R-:W-:Y:S01]  /*15910*/  LEA R18, P3, R20, UR6, 0x1 ;  /* 0x0000000614127c11 */ /* 0x000fe2000f8608ff */
[----:B------:R-:W-:-:S02]  /*15920*/  IMAD.IADD R17, R21, 0x1, R61 ;  /* 0x0000000115117824 */ /* 0x000fc400078e023d */
[----:B------:R-:W-:Y:S01]  /*15930*/  VIADD R3, R65, 0x20 ;  /* 0x0000002041037836 */ /* 0x000fe20000000000 */
[----:B------:R-:W-:Y:S02]  /*15940*/  PRMT R0, RZ, 0x654, R0 ;  /* 0x00000654ff007816 */ /* 0x000fe40000000000 */
[----:B------:R-:W-:Y:S02]  /*15950*/  LEA.HI.X R17, R20, UR7, R17, 0x1, P3 ;  /* 0x0000000714117c11 */ /* 0x000fe400098f0c11 */
[-C--:B------:R-:W-:Y:S01]  /*15960*/  ISETP.GE.AND P1, PT, R3, R64.reuse, PT ;  /* 0x000000400300720c */ /* 0x080fe20003f26270 */
[----:B------:R-:W-:Y:S01]  /*15970*/  VIADD R3, R65, 0x40 ;  /* 0x0000004041037836 */ /* 0x000fe20000000000 */
[----:B0-----:R0:W-:Y:S01]  /*15980*/  SYNCS.ARRIVE.TRANS64.RED.A1T0 RZ, [R0+URZ], RZ ;  /* 0x000000ff00ff79a7 */ /* 0x0011e2000810043f */
[----:B------:R1:W2:Y:S01]  /*15990*/  SHFL.IDX PT, R62, R18, RZ, 0x181f ;  /* 0x00181fff123e7589 */ /* 0x0002a200000e0000 */
[----:B------:R-:W-:Y:S02]  /*159a0*/  BSSY B1, `(.L_x_1293) ;  /* 0x0000011000017945 */ /* 0x000fe40003800000 */
[----:B------:R-:W-:Y:S01]  /*159b0*/  ISETP.GE.AND P0, PT, R3, R64, PT ;  /* 0x000000400300720c */ /* 0x000fe20003f06270 */
[----:B0-----:R1:W0:Y:S01]  /*159c0*/  SHFL.IDX PT, R0, R17, RZ, 0x181f ;  /* 0x00181fff11007589 */ /* 0x00122200000e0000 */
[----:B------:R-:W-:Y:S11]  /*159d0*/  @P2 BRA `(.L_x_1294) ;  /* 0x0000000000342947 */ /* 0x000ff60003800000 */
[----:B------:R-:W-:Y:S02]  /*159e0*/  ULDC UR4, c[0x0][0xac8] ;  /* 0x0002b20000047ab9 */ /* 0x000fe40000000800 */
[----:B------:R-:W-:Y:S02]  /*159f0*/  ISETP.GE.AND P4, PT, R23, UR4, PT ;  /* 0x0000000417007c0c */ /* 0x000fe4000bf86270 */
[----:B------:R-:W-:Y:S02]  /*15a00*/  ISETP.GE.AND P3, PT, R220, UR4, PT ;  /* 0x00000004dc007c0c */ /* 0x000fe4000bf66270 */
[----:B------:R-:W-:-:S09]  /*15a10*/  ISETP.GE.AND P2, PT, R221, UR4, PT ;  /* 0x00000004dd007c0c */ /* 0x000fd2000bf46270 */
[CC--:B--2---:R-:W-:Y:S02]  /*15a20*/  @!P4 LEA R20, P6, R23.reuse, R62.reuse, 0x1 ;  /* 0x0000003e1714c211 */ /* 0x0c4fe400078c08ff */
[C---:B------:R-:W-:Y:S02]  /*15a30*/  @!P3 LEA R60, P5, R220.reuse, R62, 0x1 ;  /* 0x0000003edc3cb211 */ /* 0x040fe400078a08ff */
[----:B0-----:R-:W-:Y:S02]  /*15a40*/  @!P4 LEA.HI.X R21, R23, R0, R230, 0x1, P6 ;  /* 0x000000001715c211 */ /* 0x001fe400030f0ce6 */
[C---:B------:R-:W-:Y:S02]  /*15a50*/  @!P2 LEA R62, P6, R221.reuse, R62, 0x1 ;  /* 0x0000003edd3ea211 */ /* 0x040fe400078c08ff */
[-C--:B------:R-:W-:Y:S01]  /*15a60*/  @!P3 LEA.HI.X R61, R220, R0.reuse, R229, 0x1, P5 ;  /* 0x00000000dc3db211 */ /* 0x080fe200028f0ce5 */
[----:B-----5:R3:W-:Y:S01]  /*15a70*/  @!P4 ST.E.128 desc[UR52][R20.64], R32 ;  /* 0x000000201400c985 */ /* 0x0207e2000c101d34 */
[----:B------:R-:W-:-:S03]  /*15a80*/  @!P2 LEA.HI.X R63, R221, R0, R228, 0x1, P6 ;  /* 0x00000000dd3fa211 */ /* 0x000fc600030f0ce4 */
[----:B------:R3:W-:Y:S04]  /*15a90*/  @!P3 ST.E.128 desc[UR52][R60.64], R44 ;  /* 0x0000002c3c00b985 */ /* 0x0007e8000c101d34 */
[----:B------:R3:W-:Y:S02]  /*15aa0*/  @!P2 ST.E.128 desc[UR52][R62.64], R56 ;  /* 0x000000383e00a985 */ /* 0x0007e4000c101d34 */
.L_x_1294:
[----:B------:R-:W-:Y:S05]  /*15ab0*/  BSYNC B1 ;  /* 0x0000000000017941 */ /* 0x000fea0003800000 */
.L_x_1293:
        /* <DEDUP_REMOVED lines=17> */
.L_x_1296:
[----:B------:R-:W-:Y:S05]  /*15bd0*/  BSYNC B1 ;  /* 0x0000000000017941 */ /* 0x000fea0003800000 */
.L_x_1295:
        /* <DEDUP_REMOVED lines=17> */
.L_x_1298:
[----:B------:R-:W-:Y:S05]  /*15cf0*/  BSYNC B1 ;  /* 0x0000000000017941 */ /* 0x000fea0003800000 */
.L_x_1297:
[----:B0-----:R-:W-:Y:S01]  /*15d00*/  VIADD R0, R65, 0x60 ;  /* 0x0000006041007836 */ /* 0x001fe20000000000 */
[----:B-1--4-:R-:W4:Y:S04]  /*15d10*/  SHFL.IDX PT, R17, R17, 0x3, 0x181f ;  /* 0x00781f0011117f89 */ /* 0x012f2800000e0000 */
[----:B------:R-:W-:Y:S01]  /*15d20*/  ISETP.GE.AND P0, PT, R0, R64, PT ;  /* 0x000000400000720c */ /* 0x000fe20003f06270 */
[----:B------:R-:W0:-:S12]  /*15d30*/  SHFL.IDX PT, R18, R18, 0x3, 0x181f ;  /* 0x00781f0012127f89 */ /* 0x000e1800000e0000 */
[----:B------:R-:W-:Y:S05]  /*15d40*/  @P0 BRA `(.L_x_1299) ;  /* 0x0000000c005c0947 */ /* 0x000fea0003800000 */
[----:B------:R-:W-:Y:S02]  /*15d50*/  ULDC UR4, c[0x0][0xac8] ;  /* 0x0002b20000047ab9 */ /* 0x000fe40000000800 */
[----:B------:R-:W-:Y:S02]  /*15d60*/  ISETP.GE.AND P2, PT, R23, UR4, PT ;  /* 0x0000000417007c0c */ /* 0x000fe4000bf46270 */
[----:B------:R-:W-:-:S11]  /*15d70*/  ISETP.GE.AND P3, PT, R220, UR4, PT ;  /* 0x00000004dc007c0c */ /* 0x000fd6000bf66270 */
[CC--:B0-----:R-:W-:Y:S02]  /*15d80*/  @!P2 LEA R12, P0, R23.reuse, R18.reuse, 0x1 ;  /* 0x00000012170ca211 */ /* 0x0c1fe400078008ff */
        /* <DEDUP_REMOVED lines=11> */
.L_x_1291:
        /* <DEDUP_REMOVED lines=11> */
[----:B------:R-:W-:Y:S01]  /*15ef0*/  UISETP.NE.U32.AND UP1, UPT, UR6, URZ, UPT ;  /* 0x0000003f0600728c */ /* 0x000fe2000bf25070 */
[----:B------:R-:W-:Y:S02]  /*15f00*/  IMAD.U32 R0, RZ, RZ, UR4 ;  /* 0x00000004ff007e24 */ /* 0x000fe4000f8e00ff */
[----:B------:R-:W2:Y:S01]  /*15f10*/  @P2 LDG.E R3, desc[UR52][R4.64] ;  /* 0x0000003404032981 */ /* 0x000ea2000c1e1900 */
[----:B------:R-:W-:-:S06]  /*15f20*/  UISETP.NE.AND.EX UP1, UPT, UR7, URZ, UPT, UP1 ;  /* 0x0000003f0700728c */ /* 0x000fcc000bf25310 */
        /* <DEDUP_REMOVED lines=11> */
[----:B--2---:R-:W-:Y:S01]  /*15fe0*/  @P2 R2UR UR4, R3 ;  /* 0x00000000030422ca */ /* 0x004fe200000e0000 */
[----:B01----:R-:W-:-:S14]  /*15ff0*/  @P3 BRA `(.L_x_1300) ;  /* 0x0000000000103947 */ /* 0x003fdc0003800000 */
[----:B------:R-:W-:Y:S05]  /*16000*/  @!P2 BRA `(.L_x_1300) ;  /* 0x00000000000ca947 */ /* 0x000fea0003800000 */
[----:B------:R-:W2:Y:S04]  /*16010*/  LDG.E R3, desc[UR52][R4.64] ;  /* 0x0000003404037981 */ /* 0x000ea8000c1e1900 */
[----:B-----5:R-:W2:Y:S02]  /*16020*/  LDG.E R0, desc[UR52][R4.64+0x4] ;  /* 0x0000043404007981 */ /* 0x020ea4000c1e1900 */
[----:B--2---:R-:W-:-:S07]  /*16030*/  IMAD.IADD R0, R0, 0x1, -R3 ;  /* 0x0000000100007824 */ /* 0x004fce00078e0a03 */
.L_x_1300:
[----:B------:R-:W-:Y:S01]  /*16040*/  USHF.R.S32.HI UR6, URZ, 0x1f, UR42 ;  /* 0x0000001f3f067899 */ /* 0x000fe2000801142a */
[----:B------:R-:W-:Y:S01]  /*16050*/  BSSY B1, `(.L_x_1301) ;  /* 0x000002e000017945 */ /* 0x000fe20003800000 */
[----:B------:R-:W-:Y:S02]  /*16060*/  USHF.R.S32.HI UR9, URZ, 0x1f, UR4 ;  /* 0x0000001f3f097899 */ /* 0x000fe40008011404 */
[----:B------:R-:W-:Y:S02]  /*16070*/  USEL UR11, UR42, URZ, !UP0 ;  /* 0x0000003f2a0b7287 */ /* 0x000fe4000c000000 */
[----:B------:R-:W-:Y:S01]  /*16080*/  USEL UR12, UR6, URZ, !UP0 ;  /* 0x0000003f060c7287 */ /* 0x000fe2000c000000 */
[----:B------:R-:W-:Y:S11]  /*16090*/  @P1 BRA `(.L_x_1302) ;  /* 0x0000000000a41947 */ /* 0x000ff60003800000 */
[----:B------:R-:W0:Y:S01]  /*160a0*/  S2R R4, SR_TID.X ;  /* 0x0000000000047919 */ /* 0x000e220000002100 */
[----:B------:R-:W1:Y:S01]  /*160b0*/  LDC R5, c[0x0][0xbe8] ;  /* 0x0002fa00ff057b82 */ /* 0x000e620000000800 */
[----:B------:R-:W-:Y:S02]  /*160c0*/  IMAD.U32 R6, RZ, RZ, UR36 ;  /* 0x00000024ff067e24 */ /* 0x000fe4000f8e00ff */
[----:B-1---5:R-:W-:-:S03]  /*160d0*/  IMAD R3, R0, R5, RZ ;  /* 0x0000000500037224 */ /* 0x022fc600078e02ff */
[----:B0-----:R-:W-:-:S04]  /*160e0*/  IADD3 R6, R6, -0x80, R4 ;  /* 0xffffff8006067810 */ /* 0x001fc80007ffe004 */
        /* <DEDUP_REMOVED lines=20> */
[----:B------:R-:W-:-:S04]  /*16230*/  IMAD.U32 R8, RZ, RZ, UR8 ;  /* 0x00000008ff087e24 */ /* 0x000fc8000f8e00ff */
[----:B------:R-:W-:-:S04]  /*16240*/  IMAD.MOV R3, RZ, RZ, -R4 ;  /* 0x000000ffff037224 */ /* 0x000fc800078e0a04 */
[----:B------:R-:W-:Y:S01]  /*16250*/  IMAD R3, R5, R3, R6 ;  /* 0x0000000305037224 */ /* 0x000fe200078e0206 */
[----:B------:R-:W-:Y:S02]  /*16260*/  SHF.R.S32.HI R5, RZ, 0x1f, R4 ;  /* 0x0000001fff057819 */ /* 0x000fe40000011404 */
[----:B------:R-:W-:Y:S02]  /*16270*/  IADD3 R4, P1, R4, UR6, RZ ;  /* 0x0000000604047c10 */ /* 0x000fe4000ff3e0ff */
[----:B------:R-:W-:Y:S02]  /*16280*/  SHF.R.S32.HI R6, RZ, 0x1f, R3 ;  /* 0x0000001fff067819 */ /* 0x000fe40000011403 */
[----:B------:R-:W-:Y:S01]  /*16290*/  IADD3.X R5, R5, UR7, R8, P1, !PT ;  /* 0x0000000705057c10 */ /* 0x000fe20008ffe408 */
[----:B------:R-:W-:Y:S02]  /*162a0*/  ULDC.64 UR6, c[0x0][0xb50] ;  /* 0x0002d40000067ab9 */ /* 0x000fe40000000a00 */
[----:B------:R-:W-:-:S02]  /*162b0*/  IMAD R6, R6, UR14, RZ ;  /* 0x0000000e06067c24 */ /* 0x000fc4000f8e02ff */
[----:B------:R-:W-:-:S04]  /*162c0*/  IMAD.WIDE.U32 R4, R3, UR14, R4 ;  /* 0x0000000e03047c25 */ /* 0x000fc8000f8e0004 */
[----:B------:R-:W-:Y:S01]  /*162d0*/  IMAD R7, R3, UR15, R6 ;  /* 0x0000000f03077c24 */ /* 0x000fe2000f8e0206 */
[----:B------:R-:W-:-:S03]  /*162e0*/  LEA R6, P1, R4, UR6, 0x2 ;  /* 0x0000000604067c11 */ /* 0x000fc6000f8210ff */
[----:B------:R-:W-:-:S05]  /*162f0*/  IMAD.IADD R3, R5, 0x1, R7 ;  /* 0x0000000105037824 */ /* 0x000fca00078e0207 */
[----:B------:R-:W-:Y:S01]  /*16300*/  LEA.HI.X R7, R4, UR7, R3, 0x2, P1 ;  /* 0x0000000704077c11 */ /* 0x000fe200088f1403 */
[----:B------:R-:W-:-:S05]  /*16310*/  IMAD.MOV.U32 R3, RZ, RZ, -0x800000 ;  /* 0xff800000ff037424 */ /* 0x000fca00078e00ff */
[----:B------:R0:W-:Y:S02]  /*16320*/  STG.E desc[UR52][R6.64], R3 ;  /* 0x0000000306007986 */ /* 0x0001e4000c101934 */
.L_x_1302:
[----:B------:R-:W-:Y:S05]  /*16330*/  BSYNC B1 ;  /* 0x0000000000017941 */ /* 0x000fea0003800000 */
.L_x_1301:
[----:B------:R-:W1:Y:S01]  /*16340*/  @P0 LDC R5, c[0x0][0xbf0] ;  /* 0x0002fc00ff050b82 */ /* 0x000e620000000800 */
[----:B------:R-:W-:Y:S01]  /*16350*/  ULDC.64 UR14, c[0x0][0xaa0] ;  /* 0x0002a800000e7ab9 */ /* 0x000fe20000000a00 */
[----:B0-----:R-:W-:Y:S01]  /*16360*/  IMAD R3, R222, 0x20, R223 ;  /* 0x00000020de037824 */ /* 0x001fe200078e02df */
[----:B------:R-:W-:Y:S01]  /*16370*/  UIMAD UR8, UR9, UR14, URZ ;  /* 0x0000000e090872a4 */ /* 0x000fe2000f8e023f */
[----:B------:R-:W-:Y:S01]  /*16380*/  BSSY B1, `(.L_x_1303) ;  /* 0x000003d000017945 */ /* 0x000fe20003800000 */
[----:B------:R-:W-:Y:S01]  /*16390*/  UIMAD.WIDE.U32 UR6, UR4, UR14, URZ ;  /* 0x0000000e040672a5 */ /* 0x000fe2000f8e003f */
[----:B------:R-:W-:Y:S01]  /*163a0*/  VIADD R8, R3, UR36 ;  /* 0x0000002403087c36 */ /* 0x000fe20008000000 */
[----:B------:R-:W-:-:S03]  /*163b0*/  UIMAD UR8, UR4, UR15, UR8 ;  /* 0x0000000f040872a4 */ /* 0x000fc6000f8e0208 */
[----:B------:R-:W-:Y:S01]  /*163c0*/  ULDC.64 UR14, c[0x0][0xae8] ;  /* 0x0002ba00000e7ab9 */ /* 0x000fe20000000a00 */
[----:B------:R-:W-:Y:S01]  /*163d0*/  UIADD3 UR7, UR7, UR8, URZ ;  /* 0x0000000807077290 */ /* 0x000fe2000fffe03f */
[----:B------:R-:W-:Y:S01]  /*163e0*/  @P0 IMAD.HI.U32 R4, R8, R9, RZ ;  /* 0x0000000908040227 */ /* 0x000fe200078e00ff */
[----:B------:R-:W-:Y:S02]  /*163f0*/  UIMAD UR4, UR10, UR14, URZ ;  /* 0x0000000e0a0472a4 */ /* 0x000fe4000f8e023f */
[----:B------:R-:W-:Y:S01]  /*16400*/  UIMAD.WIDE.U32 UR6, UR43, UR14, UR6 ;  /* 0x0000000e2b0672a5 */ /* 0x000fe2000f8e0006 */
[----:B------:R-:W-:Y:S01]  /*16410*/  IMAD.MOV.U32 R3, RZ, RZ, R8 ;  /* 0x000000ffff037224 */ /* 0x000fe200078e0008 */
[----:B------:R-:W-:Y:S01]  /*16420*/  UIMAD UR4, UR43, UR15, UR4 ;  /* 0x0000000f2b0472a4 */ /* 0x000fe2000f8e0204 */
[----:B------:R-:W-:-:S03]  /*16430*/  ULDC.64 UR8, c[0x0][0xaf0] ;  /* 0x0002bc0000087ab9 */ /* 0x000fc60000000a00 */
[----:B------:R-:W-:Y:S02]  /*16440*/  UIADD3 UR7, UR7, UR4, URZ ;  /* 0x0000000407077290 */ /* 0x000fe4000fffe03f */
[----:B------:R-:W-:Y:S01]  /*16450*/  UIMAD UR4, UR12, UR8, URZ ;  /* 0x000000080c0472a4 */ /* 0x000fe2000f8e023f */
[----:B-1----:R-:W-:Y:S01]  /*16460*/  @P0 SHF.R.U32.HI R3, RZ, R5, R4 ;  /* 0x00000005ff030219 */ /* 0x002fe20000011604 */
        /* <DEDUP_REMOVED lines=8> */
[----:B------:R-:W-:Y:S01]  /*164f0*/  IMAD.U32 R4, RZ, RZ, UR6 ;  /* 0x00000006ff047e24 */ /* 0x000fe2000f8e00ff */
[----:B------:R-:W-:Y:S01]  /*16500*/  ULDC.64 UR6, c[0x0][0xad8] ;  /* 0x0002b60000067ab9 */ /* 0x000fe20000000a00 */
[----:B------:R-:W-:Y:S02]  /*16510*/  IMAD.U32 R5, RZ, RZ, UR4 ;  /* 0x00000004ff057e24 */ /* 0x000fe4000f8e00ff */
[----:B------:R-:W-:Y:S02]  /*16520*/  IMAD R7, R11, R7, R8 ;  /* 0x000000070b077224 */ /* 0x000fe400078e0208 */
[----:B------:R-:W-:-:S02]  /*16530*/  IMAD R9, R3, UR9, R6 ;  /* 0x0000000903097c24 */ /* 0x000fc4000f8e0206 */
[----:B------:R-:W-:Y:S01]  /*16540*/  IMAD.WIDE.U32 R4, R3, UR8, R4 ;  /* 0x0000000803047c25 */ /* 0x000fe2000f8e0004 */
[----:B------:R-:W-:-:S03]  /*16550*/  SHF.R.S32.HI R3, RZ, 0x1f, R7 ;  /* 0x0000001fff037819 */ /* 0x000fc60000011407 */
[----:B------:R-:W-:Y:S02]  /*16560*/  IMAD.IADD R5, R5, 0x1, R9 ;  /* 0x0000000105057824 */ /* 0x000fe400078e0209 */
[----:B------:R-:W-:Y:S02]  /*16570*/  IMAD R6, R3, UR6, RZ ;  /* 0x0000000603067c24 */ /* 0x000fe4000f8e02ff */
[----:B------:R-:W-:Y:S02]  /*16580*/  VIADD R8, R223, UR36 ;  /* 0x00000024df087c36 */ /* 0x000fe40008000000 */
[----:B-----5:R-:W-:Y:S02]  /*16590*/  IMAD R11, R0, R11, RZ ;  /* 0x0000000b000b7224 */ /* 0x020fe400078e02ff */
[C---:B------:R-:W-:Y:S02]  /*165a0*/  IMAD R3, R7.reuse, UR7, R6 ;  /* 0x0000000707037c24 */ /* 0x040fe4000f8e0206 */
[----:B------:R-:W-:Y:S01]  /*165b0*/  IMAD.WIDE.U32 R4, R7, UR6, R4 ;  /* 0x0000000607047c25 */ /* 0x000fe2000f8e0004 */
[----:B------:R-:W-:Y:S01]  /*165c0*/  ISETP.GE.AND P2, PT, R8, R11, PT ;  /* 0x0000000b0800720c */ /* 0x000fe20003f46270 */
[----:B------:R-:W-:-:S02]  /*165d0*/  ULDC.64 UR6, c[0x0][0xa80] ;  /* 0x0002a00000067ab9 */ /* 0x000fc40000000a00 */
        /* <DEDUP_REMOVED lines=15> */
[C---:B------:R-:W-:Y:S02]  /*166d0*/  @!P3 LEA R14, P5, R220.reuse, R4, 0x1 ;  /* 0x00000004dc0eb211 */ /* 0x040fe400078a08ff */
[----:B--2---:R-:W-:Y:S02]  /*166e0*/  @!P4 LEA.HI.X R13, R23, R0, R230, 0x1, P6 ;  /* 0x00000000170dc211 */ /* 0x004fe400030f0ce6 */
[C---:B------:R-:W-:Y:S02]  /*166f0*/  @!P2 LEA R4, P6, R221.reuse, R4, 0x1 ;  /* 0x00000004dd04a211 */ /* 0x040fe400078c08ff */
[-C--:B------:R-:W-:Y:S01]  /*16700*/  @!P3 LEA.HI.X R15, R220, R0.reuse, R229, 0x1, P5 ;  /* 0x00000000dc0fb211 */ /* 0x080fe200028f0ce5 */
[----:B------:R3:W-:Y:S01]  /*16710*/  @!P4 ST.E.128 desc[UR52][R12.64], RZ ;  /* 0x000000ff0c00c985 */ /* 0x0007e2000c101d34 */
[----:B------:R-:W-:-:S03]  /*16720*/  @!P2 LEA.HI.X R5, R221, R0, R228, 0x1, P6 ;  /* 0x00000000dd05a211 */ /* 0x000fc600030f0ce4 */
[----:B------:R3:W-:Y:S04]  /*16730*/  @!P3 ST.E.128 desc[UR52][R14.64], RZ ;  /* 0x000000ff0e00b985 */ /* 0x0007e8000c101d34 */
[----:B------:R3:W-:Y:S02]  /*16740*/  @!P2 ST.E.128 desc[UR52][R4.64], RZ ;  /* 0x000000ff0400a985 */ /* 0x0007e4000c101d34 */
.L_x_1304:
[----:B------:R-:W-:Y:S05]  /*16750*/  BSYNC B1 ;  /* 0x0000000000017941 */ /* 0x000fea0003800000 */
.L_x_1303:
        /* <DEDUP_REMOVED lines=17> */
.L_x_1306:
[----:B------:R-:W-:Y:S05]  /*16870*/  BSYNC B1 ;  /* 0x0000000000017941 */ /* 0x000fea0003800000 */
.L_x_1305:
        /* <DEDUP_REMOVED lines=17> */
.L_x_1308:
[----:B------:R-:W-:Y:S05]  /*16990*/  BSYNC B1 ;  /* 0x0000000000017941 */ /* 0x000fea0003800000 */
.L_x_1307:
        /* <DEDUP_REMOVED lines=18> */
.L_x_1299:
[----:B------:R-:W-:Y:S05]  /*16ac0*/  BSYNC B0 ;  /* 0x0000000000007941 */ /* 0x000fea0003800000 */
.L_x_1290:
[----:B------:R-:W-:Y:S02]  /*16ad0*/  ULDC UR4, c[0x0][0xc3c] ;  /* 0x00030f0000047ab9 */ /* 0x000fe40000000800 */
[----:B------:R-:W-:-:S06]  /*16ae0*/  UISETP.GE.AND UP0, UPT, UR48, UR4, UPT ;  /* 0x000000043000728c */ /* 0x000fcc000bf06270 */
[----:B------:R-:W-:-:S13]  /*16af0*/  PLOP3.LUT P0, PT, PT, PT, UP0, 0x80, 0x0 ;  /* 0x000000000000781c */ /* 0x000fda0003f0f008 */
[----:B------:R-:W-:Y:S05]  /*16b00*/  @!P0 BRA `(.L_x_1309) ;  /* 0xfffffea000c88947 */ /* 0x000fea000383ffff */
[----:B------:R-:W-:Y:S05]  /*16b10*/  EXIT ;  /* 0x000000000000794d */ /* 0x000fea0003800000 */
.L_x_1204:
[----:B------:R-:W-:-:S08]  /*16b20*/  NOP ;  /* 0x0000000000007918 */ /* 0x000fd00000000000 */
[----:B------:R-:W0:-:S00]  /*16b30*/  USETMAXREG.DEALLOC.CTAPOOL 0x18 ;  /* 0x00000018000079c8 */ /* 0x000e0000080e0500 */
[----:B0-----:R-:W-:Y:S01]  /*16b40*/  LOP3.LUT R0, R0, 0x3, RZ, 0xc0, !PT ;  /* 0x0000000300007812 */ /* 0x001fe200078ec0ff */
[----:B------:R-:W-:Y:S01]  /*16b50*/  IMAD.MOV.U32 R6, RZ, RZ, RZ ;  /* 0x000000ffff067224 */ /* 0x000fe200078e00ff */
[----:B------:R-:W-:-:S04]  /*16b60*/  LOP3.LUT R16, R16, 0xfffffffd, RZ, 0xc0, !PT ;  /* 0xfffffffd10107812 */ /* 0x000fc800078ec0ff */
[----:B------:R-:W0:Y:S02]  /*16b70*/  SHFL.IDX PT, R0, R0, RZ, 0x1f ;  /* 0x00001fff00007589 */ /* 0x000e2400000e0000 */
[----:B0-----:R-:W-:-:S13]  /*16b80*/  ISETP.NE.AND P0, PT, R0, RZ, PT ;  /* 0x000000ff0000720c */ /* 0x001fda0003f05270 */
[----:B------:R-:W-:Y:S01]  /*16b90*/  @P0 LOP3.LUT R16, R16, 0x2, RZ, 0xfc, !PT ;  /* 0x0000000210100812 */ /* 0x000fe200078efcff */
[----:B------:R-:W-:Y:S06]  /*16ba0*/  @!P0 BRA `(.L_x_1310) ;  /* 0x00000000002c8947 */ /* 0x000fec0003800000 */
[----:B------:R-:W0:Y:S08]  /*16bb0*/  S2UR UR5, SR_CgaCtaId ;  /* 0x00000000000579c3 */ /* 0x000e300000008800 */
[----:B------:R-:W-:Y:S06]  /*16bc0*/  BAR.SYNC.DEFER_BLOCKING 0x5, 0x180 ;  /* 0x0146000000007b1d */ /* 0x000fec0000010000 */
[----:B------:R-:W-:-:S02]  /*16bd0*/  UMOV UR4, 0x400 ;  /* 0x0000040000047882 */ /* 0x000fc40000000000 */
[----:B0-----:R-:W-:-:S09]  /*16be0*/  ULEA UR4, UR5, UR4, 0x18 ;  /* 0x0000000405047291 */ /* 0x001fd2000f8ec03f */
[----:B------:R-:W0:Y:S04]  /*16bf0*/  LDS.128 R4, [UR4+0x334d0] ;  /* 0x0334d004ff047984 */ /* 0x000e280008000c00 */
[----:B0-----:R0:W-:Y:S01]  /*16c00*/  STL [R1+0x14], R5 ;  /* 0x0000140501007387 */ /* 0x0011e20000100800 */
[----:B------:R-:W-:Y:S02]  /*16c10*/  R2UR UR44, R7 ;  /* 0x00000000072c72ca */ /* 0x000fe400000e0000 */
[----:B------:R-:W-:Y:S01]  /*16c20*/  R2UR UR36, R6 ;  /* 0x00000000062472ca */ /* 0x000fe200000e0000 */
[----:B------:R0:W-:Y:S01]  /*16c30*/  STL [R1+0x10], R4 ;  /* 0x0000100401007387 */ /* 0x0001e20000100800 */
[----:B------:R-:W-:Y:S06]  /*16c40*/  BAR.ARV 0x4, 0x180 ;  /* 0x0106000000007b1d */ /* 0x000fec0000002000 */
[----:B------:R-:W-:Y:S07]  /*16c50*/  BRA `(.L_x_1311) ;  /* 0x0000000800bc7947 */ /* 0x000fee0003800000 */
.L_x_1310:
[----:B------:R-:W0:Y:S01]  /*16c60*/  S2R R0, SR_TID.X ;  /* 0x0000000000007919 */ /* 0x000e220000002100 */
        /* <DEDUP_REMOVED lines=23> */
[----:B------:R-:W1:Y:S02]  /*16de0*/  SHFL.UP PT, R2, R3, 0x8, RZ ;  /* 0x0500000003027989 */ /* 0x000e6400000e00ff */
[----:B-1----:R-:W-:-:S05]  /*16df0*/  SEL R2, R2, RZ, P4 ;  /* 0x000000ff02027207 */ /* 0x002fca0002000000 */
[----:B------:R-:W-:-:S05]  /*16e00*/  IMAD.IADD R2, R3, 0x1, R2 ;  /* 0x0000000103027824 */ /* 0x000fca00078e0202 */
[----:B------:R-:W1:Y:S02]  /*16e10*/  SHFL.UP PT, R4, R2, 0x10, RZ ;  /* 0x0600000002047989 */ /* 0x000e6400000e00ff */
[----:B-1----:R-:W-:-:S05]  /*16e20*/  SEL R7, R4, RZ, P5 ;  /* 0x000000ff04077207 */ /* 0x002fca0002800000 */
[----:B------:R-:W-:Y:S02]  /*16e30*/  IMAD.IADD R10, R2, 0x1, R7 ;  /* 0x00000001020a7824 */ /* 0x000fe400078e0207 */
[----:B------:R-:W1:Y:S03]  /*16e40*/  LDC R7, c[0x0][0xc38] ;  /* 0x00030e00ff077b82 */ /* 0x000e660000000800 */
        /* <DEDUP_REMOVED lines=10> */
.L_x_1316:
        /* <DEDUP_REMOVED lines=14> */
.L_x_1315:
[----:B------:R-:W-:Y:S05]  /*16fd0*/  BSYNC B0 ;  /* 0x0000000000007941 */ /* 0x000fea0003800000 */
.L_x_1314:
        /* <DEDUP_REMOVED lines=22> */
.L_x_1312:
[----:B------:R-:W-:Y:S01]  /*17140*/  IMAD.IADD R11, R9, 0x1, -R8 ;  /* 0x00000001090b7824 */ /* 0x000fe200078e0a08 */
[----:B------:R-:W-:-:S03]  /*17150*/  ULDC.64 UR4, c[0x0][0xc90] ;  /* 0x0003240000047ab9 */ /* 0x000fc60000000a00 */
[----:B------:R-:W-:-:S05]  /*17160*/  IMAD R3, R10, R7, R11 ;  /* 0x000000070a037224 */ /* 0x000fca00078e020b */
[----:B------:R-:W-:-:S13]  /*17170*/  ISETP.GT.AND P0, PT, R3, R0, PT ;  /* 0x000000000300720c */ /* 0x000fda0003f04270 */
[----:B------:R-:W-:Y:S02]  /*17180*/  VOTEU.ANY UR7, UPT, !P0 ;  /* 0x0000000000077886 */ /* 0x000fe400040e0100 */
[----:B------:R-:W-:-:S04]  /*17190*/  UPOPC UR6, UR7 ;  /* 0x00000007000672bf */ /* 0x000fc80008000000 */
[----:B------:R-:W-:-:S04]  /*171a0*/  UIADD3 UR44, UR6, UR44, URZ ;  /* 0x0000002c062c7290 */ /* 0x000fc8000fffe03f */
[----:B------:R-:W-:-:S06]  /*171b0*/  UIMAD.WIDE UR4, UR44, 0x4, UR4 ;  /* 0x000000042c0478a5 */ /* 0x000fcc000f8e0204 */
[----:B------:R-:W-:Y:S02]  /*171c0*/  IMAD.U32 R2, RZ, RZ, UR4 ;  /* 0x00000004ff027e24 */ /* 0x000fe4000f8e00ff */
[----:B------:R-:W-:-:S05]  /*171d0*/  IMAD.U32 R3, RZ, RZ, UR5 ;  /* 0x00000005ff037e24 */ /* 0x000fca000f8e00ff */
[----:B------:R-:W2:Y:S01]  /*171e0*/  LDG.E R9, desc[UR52][R2.64] ;  /* 0x0000003402097981 */ /* 0x000ea2000c1e1900 */
[----:B------:R-:W-:Y:S01]  /*171f0*/  IMAD.U32 R15, RZ, RZ, UR6 ;  /* 0x00000006ff0f7e24 */ /* 0x000fe2000f8e00ff */
[----:B------:R-:W-:-:S04]  /*17200*/  ISETP.NE.AND P0, PT, RZ, UR7, PT ;  /* 0x00000007ff007c0c */ /* 0x000fc8000bf05270 */
[----:B------:R-:W2:Y:S02]  /*17210*/  SHFL.IDX PT, R6, R6, R15, 0x1f ;  /* 0x00001f0f06067589 */ /* 0x000ea400000e0000 */
[----:B--2---:R-:W-:-:S05]  /*17220*/  IMAD R8, R6, R9, RZ ;  /* 0x0000000906087224 */ /* 0x004fca00078e02ff */
[----:B------:R-:W-:-:S04]  /*17230*/  IABS R12, R8 ;  /* 0x00000008000c7213 */ /* 0x000fc80000000000 */
[----:B------:R-:W0:Y:S08]  /*17240*/  I2F.RP R13, R12 ;  /* 0x0000000c000d7306 */ /* 0x000e300000209400 */
[----:B0-----:R-:W0:Y:S02]  /*17250*/  MUFU.RCP R13, R13 ;  /* 0x0000000d000d7308 */ /* 0x001e240000001000 */
[----:B0-----:R-:W-:-:S06]  /*17260*/  VIADD R14, R13, 0xffffffe ;  /* 0x0ffffffe0d0e7836 */ /* 0x001fcc0000000000 */
[----:B------:R-:W0:Y:S02]  /*17270*/  F2I.FTZ.U32.TRUNC.NTZ R3, R14 ;  /* 0x0000000e00037305 */ /* 0x000e24000021f000 */
[----:B0-----:R-:W-:Y:S01]  /*17280*/  IMAD.MOV R17, RZ, RZ, -R3 ;  /* 0x000000ffff117224 */ /* 0x001fe200078e0a03 */
[----:B------:R-:W-:Y:S06]  /*17290*/  @!P0 BRA `(.L_x_1317) ;  /* 0x00000000000c8947 */ /* 0x000fec0003800000 */
[----:B------:R-:W-:-:S06]  /*172a0*/  UIADD3 UR4, UR6, -0x1, URZ ;  /* 0xffffffff06047890 */ /* 0x000fcc000fffe03f */
[----:B------:R-:W-:-:S05]  /*172b0*/  IMAD.U32 R13, RZ, RZ, UR4 ;  /* 0x00000004ff0d7e24 */ /* 0x000fca000f8e00ff */
[----:B------:R0:W1:Y:S02]  /*172c0*/  SHFL.IDX PT, R4, R10, R13, 0x1f ;  /* 0x00001f0d0a047589 */ /* 0x00006400000e0000 */
.L_x_1317:
[----:B-1----:R-:W-:Y:S02]  /*172d0*/  IMAD R4, R4, R7, R11 ;  /* 0x0000000704047224 */ /* 0x002fe400078e020b */
        /* <DEDUP_REMOVED lines=19> */
[----:B------:R-:W-:-:S05]  /*17410*/  @!P1 LOP3.LUT R2, RZ, R8, RZ, 0x33, !PT ;  /* 0x00000008ff029212 */ /* 0x000fca00078e33ff */
[----:B------:R-:W-:Y:S02]  /*17420*/  IMAD R0, R9, R2, RZ ;  /* 0x0000000209007224 */ /* 0x000fe400078e02ff */
[----:B------:R-:W-:Y:S02]  /*17430*/  IMAD.MOV R2, RZ, RZ, -R2 ;  /* 0x000000ffff027224 */ /* 0x000fe400078e0a02 */
[----:B-1----:R-:W-:Y:S02]  /*17440*/  IMAD.MOV R4, RZ, RZ, -R0 ;  /* 0x000000ffff047224 */ /* 0x002fe400078e0a00 */
[----:B------:R-:W-:Y:S02]  /*17450*/  IMAD R8, R8, R2, R11 ;  /* 0x0000000208087224 */ /* 0x000fe400078e020b */
[----:B------:R-:W-:Y:S01]  /*17460*/  IMAD.MOV.U32 R2, RZ, RZ, RZ ;  /* 0x000000ffff027224 */ /* 0x000fe200078e00ff */
[----:B------:R-:W-:-:S04]  /*17470*/  VIADDMNMX R7, R4, R7, R9, PT ;  /* 0x0000000704077246 */ /* 0x000fc80003800109 */
[-C--:B------:R-:W-:Y:S02]  /*17480*/  IABS R4, R7.reuse ;  /* 0x0000000700047213 */ /* 0x080fe40000000000 */
[----:B0-----:R-:W-:Y:S02]  /*17490*/  IABS R10, R7 ;  /* 0x00000007000a7213 */ /* 0x001fe40000000000 */
[----:B------:R-:W0:Y:S08]  /*174a0*/  I2F.RP R9, R4 ;  /* 0x0000000400097306 */ /* 0x000e300000209400 */
[----:B0-----:R-:W0:Y:S02]  /*174b0*/  MUFU.RCP R9, R9 ;  /* 0x0000000900097308 */ /* 0x001e240000001000 */
[----:B0-----:R-:W-:Y:S01]  /*174c0*/  VIADD R3, R9, 0xffffffe ;  /* 0x0ffffffe09037836 */ /* 0x001fe20000000000 */
[----:B------:R-:W-:-:S05]  /*174d0*/  IABS R9, R8 ;  /* 0x0000000800097213 */ /* 0x000fca0000000000 */
[----:B------:R-:W0:Y:S02]  /*174e0*/  F2I.FTZ.U32.TRUNC.NTZ R3, R3 ;  /* 0x0000000300037305 */ /* 0x000e24000021f000 */
[----:B0-----:R-:W-:-:S04]  /*174f0*/  IMAD.MOV R11, RZ, RZ, -R3 ;  /* 0x000000ffff0b7224 */ /* 0x001fc800078e0a03 */
[----:B------:R-:W-:-:S04]  /*17500*/  IMAD R11, R11, R4, RZ ;  /* 0x000000040b0b7224 */ /* 0x000fc800078e02ff */
[----:B------:R-:W-:-:S04]  /*17510*/  IMAD.HI.U32 R2, R3, R11, R2 ;  /* 0x0000000b03027227 */ /* 0x000fc800078e0002 */
        /* <DEDUP_REMOVED lines=9> */
[----:B------:R-:W-:Y:S01]  /*175b0*/  ISETP.GE.AND P2, PT, R3, RZ, PT ;  /* 0x000000ff0300720c */ /* 0x000fe20003f46270 */
[----:B------:R-:W-:-:S06]  /*175c0*/  IMAD.IADD R3, R8, 0x1, R0 ;  /* 0x0000000108037824 */ /* 0x000fcc00078e0200 */
[----:B------:R-:W-:-:S06]  /*175d0*/  @P0 VIADD R2, R2, 0x1 ;  /* 0x0000000102020836 */ /* 0x000fcc0000000000 */
[----:B------:R-:W-:Y:S01]  /*175e0*/  @!P2 IMAD.MOV R2, RZ, RZ, -R2 ;  /* 0x000000ffff02a224 */ /* 0x000fe200078e0a02 */
[----:B------:R-:W-:Y:S01]  /*175f0*/  @!P1 LOP3.LUT R2, RZ, R7, RZ, 0x33, !PT ;  /* 0x00000007ff029212 */ /* 0x000fe200078e33ff */
[----:B------:R-:W-:-:S04]  /*17600*/  IMAD.MOV R7, RZ, RZ, -R7 ;  /* 0x000000ffff077224 */ /* 0x000fc800078e0a07 */
[----:B------:R-:W-:-:S05]  /*17610*/  IMAD R3, R2, R7, R3 ;  /* 0x0000000702037224 */ /* 0x000fca00078e0203 */
[----:B------:R-:W-:Y:S02]  /*17620*/  R2UR UR36, R3 ;  /* 0x00000000032472ca */ /* 0x000fe400000e0000 */
[----:B------:R-:W-:-:S05]  /*17630*/  LOP3.LUT R3, RZ, R2, RZ, 0x33, !PT ;  /* 0x00000002ff037212 */ /* 0x000fca00078e33ff */
[----:B------:R-:W-:-:S05]  /*17640*/  IMAD.IADD R0, R6, 0x1, R3 ;  /* 0x0000000106007824 */ /* 0x000fca00078e0203 */
[----:B------:R1:W-:Y:S01]  /*17650*/  STL [R1+0x14], R0 ;  /* 0x0000140001007387 */ /* 0x0003e20000100800 */
[----:B------:R-:W-:Y:S05]  /*17660*/  BRA `(.L_x_1318) ;  /* 0x00000000000c7947 */ /* 0x000fea0003800000 */
.L_x_1313:
[----:B------:R0:W-:Y:S01]  /*17670*/  STL [R1+0x10], R0 ;  /* 0x0000100001007387 */ /* 0x0001e20000100800 */
[----:B------:R-:W-:-:S03]  /*17680*/  UMOV UR36, URZ ;  /* 0x0000003f00247c82 */ /* 0x000fc60008000000 */
[----:B------:R0:W-:Y:S02]  /*17690*/  STL [R1+0x14], RZ ;  /* 0x000014ff01007387 */ /* 0x0001e40000100800 */
.L_x_1318:
[----:B------:R-:W2:Y:S04]  /*176a0*/  LDL R2, [R1+0x14] ;  /* 0x0000140001027983 */ /* 0x000ea80000100800 */
[----:B------:R-:W3:Y:S01]  /*176b0*/  LDL R4, [R1+0x10] ;  /* 0x0000100001047983 */ /* 0x000ee20000100800 */
[----:B------:R-:W-:-:S13]  /*176c0*/  ISETP.NE.AND P0, PT, R5, RZ, PT ;  /* 0x000000ff0500720c */ /* 0x000fda0003f05270 */
[----:B------:R-:W4:Y:S01]  /*176d0*/  @!P0 S2R R3, SR_CgaCtaId ;  /* 0x0000000000038919 */ /* 0x000f220000008800 */
[----:B01----:R-:W-:Y:S01]  /*176e0*/  @!P0 MOV R0, 0x400 ;  /* 0x0000040000008802 */ /* 0x003fe20000000f00 */
[----:B------:R-:W-:Y:S02]  /*176f0*/  IMAD.U32 R6, RZ, RZ, UR36 ;  /* 0x00000024ff067e24 */ /* 0x000fe4000f8e00ff */
[----:B------:R-:W-:Y:S01]  /*17700*/  IMAD.U32 R7, RZ, RZ, UR44 ;  /* 0x0000002cff077e24 */ /* 0x000fe2000f8e00ff */
[----:B----4-:R-:W-:Y:S01]  /*17710*/  @!P0 LEA R0, R3, R0, 0x18 ;  /* 0x0000000003008211 */ /* 0x010fe200078ec0ff */
[----:B--2---:R-:W-:-:S05]  /*17720*/  IMAD.MOV.U32 R5, RZ, RZ, R2 ;  /* 0x000000ffff057224 */ /* 0x004fca00078e0002 */
[----:B---3--:R1:W-:Y:S01]  /*17730*/  @!P0 STS.128 [R0+0x334d0], R4 ;  /* 0x0334d00400008388 */ /* 0x0083e20000000c00 */
[----:B------:R-:W-:Y:S06]  /*17740*/  BAR.ARV 0x5, 0x180 ;  /* 0x0146000000007b1d */ /* 0x000fec0000002000 */
.L_x_1311:
[----:B-1----:R-:W-:Y:S01]  /*17750*/  IMAD.MOV.U32 R0, RZ, RZ, 0x1 ;  /* 0x00000001ff007424 */ /* 0x002fe200078e00ff */
[----:B------:R-:W-:Y:S01]  /*17760*/  ULDC UR4, c[0x0][0xc3c] ;  /* 0x00030f0000047ab9 */ /* 0x000fe20000000800 */
[----:B------:R-:W-:Y:S01]  /*17770*/  IMAD.MOV.U32 R19, RZ, RZ, RZ ;  /* 0x000000ffff137224 */ /* 0x000fe200078e00ff */
[----:B------:R-:W-:Y:S02]  /*17780*/  UISETP.GE.AND UP0, UPT, UR44, UR4, UPT ;  /* 0x000000042c00728c */ /* 0x000fe4000bf06270 */
[----:B------:R1:W-:Y:S04]  /*17790*/  STL [R1], R0 ;  /* 0x0000000001007387 */ /* 0x0003e80000100800 */
[----:B------:R1:W-:Y:S01]  /*177a0*/  STL [R1+0x28], RZ ;  /* 0x000028ff01007387 */ /* 0x0003e20000100800 */
[----:B------:R-:W-:-:S13]  /*177b0*/  PLOP3.LUT P0, PT, PT, PT, UP0, 0x80, 0x0 ;  /* 0x000000000000781c */ /* 0x000fda0003f0f008 */
[----:B-1----:R-:W-:Y:S05]  /*177c0*/  @P0 BRA `(.L_x_1319) ;  /* 0x0000005000400947 */ /* 0x002fea0003800000 */
        /* <DEDUP_REMOVED lines=13> */
[----:B------:R-:W-:-:S03]  /*178a0*/  IMAD.SHL.U32 R5, R9, 0x2, RZ ;  /* 0x0000000209057824 */ /* 0x000fc600078e00ff */
[----:B------:R-:W-:-:S04]  /*178b0*/  LOP3.LUT R0, R4, 0x180, RZ, 0xc0, !PT ;  /* 0x0000018004007812 */ /* 0x000fc800078ec0ff */
[----:B------:R-:W-:Y:S01]  /*178c0*/  LOP3.LUT R3, R0, 0x30, R3, 0xf8, !PT ;  /* 0x0000003000037812 */ /* 0x000fe200078ef803 */
[----:B------:R-:W-:-:S05]  /*178d0*/  IMAD.SHL.U32 R0, R9, 0x10, RZ ;  /* 0x0000001009007824 */ /* 0x000fca00078e00ff */
[----:B------:R-:W-:-:S04]  /*178e0*/  LOP3.LUT R2, R0, 0x1b0, RZ, 0xc0, !PT ;  /* 0x000001b000027812 */ /* 0x000fc800078ec0ff */
[----:B------:R-:W-:Y:S01]  /*178f0*/  LOP3.LUT R6, R2, 0x30, R5, 0x78, !PT ;  /* 0x0000003002067812 */ /* 0x000fe200078e7805 */
[----:B------:R-:W-:-:S05]  /*17900*/  IMAD.SHL.U32 R2, R8, 0x10, RZ ;  /* 0x0000001008027824 */ /* 0x000fca00078e00ff */
[----:B------:R-:W-:Y:S01]  /*17910*/  LOP3.LUT R7, R2, 0x600, RZ, 0xc0, !PT ;  /* 0x0000060002077812 */ /* 0x000fe200078ec0ff */
[----:B------:R-:W-:-:S05]  /*17920*/  IMAD.SHL.U32 R2, R9, 0x8, RZ ;  /* 0x0000000809027824 */ /* 0x000fca00078e00ff */
[----:B------:R-:W-:Y:S01]  /*17930*/  LOP3.LUT R5, R3, 0x30, R2, 0x78, !PT ;  /* 0x0000003003057812 */ /* 0x000fe200078e7802 */
[----:B------:R-:W-:Y:S01]  /*17940*/  IMAD.SHL.U32 R2, R9, 0x20, RZ ;  /* 0x0000002009027824 */ /* 0x000fe200078e00ff */
[----:B------:R-:W-:Y:S02]  /*17950*/  LOP3.LUT R3, R7, 0x40, R0, 0xf8, !PT ;  /* 0x0000004007037812 */ /* 0x000fe400078ef800 */
[----:B------:R-:W-:Y:S02]  /*17960*/  LOP3.LUT R5, R5, 0x640, R4, 0xf8, !PT ;  /* 0x0000064005057812 */ /* 0x000fe400078ef804 */
[----:B------:R-:W-:Y:S02]  /*17970*/  LOP3.LUT R3, R3, R6, RZ, 0xfc, !PT ;  /* 0x0000000603037212 */ /* 0x000fe400078efcff */
[----:B------:R-:W-:Y:S01]  /*17980*/  LOP3.LUT R6, R2, 0x80, RZ, 0xc0, !PT ;  /* 0x0000008002067812 */ /* 0x000fe200078ec0ff */
[----:B------:R-:W-:Y:S01]  /*17990*/  STL [R1+0x20], R5 ;  /* 0x0000200501007387 */ /* 0x000fe20000100800 */
[--C-:B------:R-:W-:Y:S01]  /*179a0*/  LOP3.LUT R7, R7, 0x60, R2.reuse, 0xf8, !PT ;  /* 0x0000006007077812 */ /* 0x100fe200078ef802 */
[----:B------:R-:W-:Y:S01]  /*179b0*/  IMAD.IADD R3, R18, 0x1, R3 ;  /* 0x0000000112037824 */ /* 0x000fe200078e0203 */
[----:B------:R-:W-:Y:S01]  /*179c0*/  LOP3.LUT R6, R6, 0x10, R9, 0xf8, !PT ;  /* 0x0000001006067812 */ /* 0x000fe200078ef809 */
[----:B------:R-:W-:Y:S01]  /*179d0*/  IMAD.SHL.U32 R9, R9, 0x4, RZ ;  /* 0x0000000409097824 */ /* 0x000fe200078e00ff */
[----:B------:R-:W-:-:S02]  /*179e0*/  LOP3.LUT R7, R7, 0x100, R2, 0xf8, !PT ;  /* 0x0000010007077812 */ /* 0x000fc400078ef802 */
[----:B------:R-:W-:Y:S02]  /*179f0*/  LOP3.LUT R0, R0, 0x30, RZ, 0xc0, !PT ;  /* 0x0000003000007812 */ /* 0x000fe400078ec0ff */
[----:B------:R-:W-:-:S04]  /*17a00*/  LOP3.LUT R6, R6, 0x10, R9, 0x78, !PT ;  /* 0x0000001006067812 */ /* 0x000fc800078e7809 */
[----:B------:R-:W-:-:S05]  /*17a10*/  LOP3.LUT R4, R7, R6, RZ, 0xfc, !PT ;  /* 0x0000000607047212 */ /* 0x000fca00078efcff */
[----:B------:R0:W-:Y:S04]  /*17a20*/  STL [R1+0x1c], R4 ;  /* 0x00001c0401007387 */ /* 0x0001e80000100800 */
[----:B------:R-:W-:Y:S04]  /*17a30*/  STL [R1+0x24], R3 ;  /* 0x0000240301007387 */ /* 0x000fe80000100800 */
[----:B------:R-:W-:Y:S01]  /*17a40*/  STL [R1+0x28], RZ ;  /* 0x000028ff01007387 */ /* 0x000fe20000100800 */
[----:B0-----:R-:W-:-:S04]  /*17a50*/  SHF.R.U32.HI R4, RZ, 0x2, R8 ;  /* 0x00000002ff047819 */ /* 0x001fc80000011608 */
[----:B------:R-:W-:Y:S01]  /*17a60*/  LOP3.LUT R4, R4, 0x60, R2, 0xf8, !PT ;  /* 0x0000006004047812 */ /* 0x000fe200078ef802 */
[----:B------:R-:W-:-:S05]  /*17a70*/  IMAD.MOV.U32 R2, RZ, RZ, 0x1 ;  /* 0x00000001ff027424 */ /* 0x000fca00078e00ff */
[----:B------:R0:W-:Y:S02]  /*17a80*/  STL [R1], R2 ;  /* 0x0000000201007387 */ /* 0x0001e40000100800 */
[C---:B0-----:R-:W-:Y:S02]  /*17a90*/  LOP3.LUT R2, R0.reuse, 0x40, RZ, 0xfc, !PT ;  /* 0x0000004000027812 */ /* 0x041fe400078efcff */
[----:B------:R-:W-:-:S07]  /*17aa0*/  LOP3.LUT R0, R0, 0x80, RZ, 0xfc, !PT ;  /* 0x0000008000007812 */ /* 0x000fce00078efcff */
.L_x_1398:
[----:B------:R-:W-:Y:S01]  /*17ab0*/  ULDC.64 UR4, c[0x0][0xa28] ;  /* 0x00028a0000047ab9 */ /* 0x000fe20000000a00 */
[----:B------:R-:W-:Y:S01]  /*17ac0*/  IMAD.MOV.U32 R0, RZ, RZ, RZ ;  /* 0x000000ffff007224 */ /* 0x000fe200078e00ff */
[----:B------:R-:W-:Y:S01]  /*17ad0*/  UISETP.NE.U32.AND UP0, UPT, UR4, URZ, UPT ;  /* 0x0000003f0400728c */ /* 0x000fe2000bf05070 */
[----:B------:R-:W-:Y:S01]  /*17ae0*/  ULDC.64 UR8, c[0x0][0xa18] ;  /* 0x0002860000087ab9 */ /* 0x000fe20000000a00 */
[----:B------:R-:W-:Y:S02]  /*17af0*/  ULDC.64 UR6, c[0x0][0xa00] ;  /* 0x0002800000067ab9 */ /* 0x000fe40000000a00 */
[----:B------:R-:W-:Y:S01]  /*17b00*/  UISETP.NE.AND.EX UP0, UPT, UR5, URZ, UPT, UP0 ;  /* 0x0000003f0500728c */ /* 0x000fe2000bf05300 */
[----:B0--3--:R-:W-:Y:S01]  /*17b10*/  IMAD.MOV.U32 R4, RZ, RZ, RZ ;  /* 0x000000ffff047224 */ /* 0x009fe200078e00ff */
[----:B------:R-:W-:-:S04]  /*17b20*/  ULDC.64 UR10, c[0x0][0xa20] ;  /* 0x00028800000a7ab9 */ /* 0x000fc80000000a00 */
[----:B------:R-:W-:-:S05]  /*17b30*/  PLOP3.LUT P0, PT, PT, PT, UP0, 0x80, 0x0 ;  /* 0x000000000000781c */ /* 0x000fca0003f0f008 */
[----:B------:R-:W-:Y:S02]  /*17b40*/  @UP0 ULDC.64 UR4, c[0x0][0xa28] ;  /* 0x00028a0000040ab9 */ /* 0x000fe40000000a00 */
[----:B------:R-:W-:-:S06]  /*17b50*/  @UP0 UIMAD.WIDE UR4, UR44, 0x4, UR4 ;  /* 0x000000042c0408a5 */ /* 0x000fcc000f8e0204 */
[----:B------:R-:W-:Y:S02]  /*17b60*/  IMAD.U32 R2, RZ, RZ, UR4 ;  /* 0x00000004ff027e24 */ /* 0x000fe4000f8e00ff */
[----:B------:R-:W-:Y:S01]  /*17b70*/  IMAD.U32 R3, RZ, RZ, UR5 ;  /* 0x00000005ff037e24 */ /* 0x000fe2000f8e00ff */
[----:B------:R-:W-:Y:S01]  /*17b80*/  ULDC.64 UR4, c[0x0][0xa00] ;  /* 0x0002800000047ab9 */ /* 0x000fe20000000a00 */
[----:B------:R-:W-:-:S03]  /*17b90*/  UISETP.NE.U32.AND UP0, UPT, UR8, URZ, UPT ;  /* 0x0000003f0800728c */ /* 0x000fc6000bf05070 */
[----:B------:R0:W5:Y:S01]  /*17ba0*/  @P0 LDG.E R0, desc[UR52][R2.64] ;  /* 0x0000003402000981 */ /* 0x000162000c1e1900 */
[----:B------:R-:W-:Y:S01]  /*17bb0*/  ISETP.NE.U32.AND P0, PT, RZ, UR4, PT ;  /* 0x00000004ff007c0c */ /* 0x000fe2000bf05070 */
[----:B------:R-:W-:Y:S02]  /*17bc0*/  UISETP.NE.AND.EX UP0, UPT, UR9, URZ, UPT, UP0 ;  /* 0x0000003f0900728c */ /* 0x000fe4000bf05300 */
[----:B------:R-:W-:Y:S01]  /*17bd0*/  UIMAD.WIDE UR6, UR44, 0x4, UR6 ;  /* 0x000000042c0678a5 */ /* 0x000fe2000f8e0206 */
[----:B------:R-:W-:Y:S01]  /*17be0*/  ISETP.NE.AND.EX P0, PT, RZ, UR5, PT, P0 ;  /* 0x00000005ff007c0c */ /* 0x000fe2000bf05300 */
[----:B------:R-:W-:Y:S01]  /*17bf0*/  ULDC.64 UR4, c[0x0][0xa08] ;  /* 0x0002820000047ab9 */ /* 0x000fe20000000a00 */
[----:B------:R-:W-:Y:S01]  /*17c00*/  ULDC.64 UR8, c[0x0][0xa08] ;  /* 0x0002820000087ab9 */ /* 0x000fe20000000a00 */
[----:B------:R-:W-:Y:S01]  /*17c10*/  ISETP.NE.U32.AND P1, PT, RZ, UR4, PT ;  /* 0x00000004ff007c0c */ /* 0x000fe2000bf25070 */
[----:B------:R-:W-:Y:S01]  /*17c20*/  UIMAD.WIDE UR8, UR44, 0x4, UR8 ;  /* 0x000000042c0878a5 */ /* 0x000fe2000f8e0208 */
[----:B0-----:R-:W-:-:S02]  /*17c30*/  IMAD.U32 R2, RZ, RZ, UR6 ;  /* 0x00000006ff027e24 */ /* 0x001fc4000f8e00ff */
[----:B------:R-:W-:Y:S01]  /*17c40*/  ISETP.NE.AND.EX P1, PT, RZ, UR5, PT, P1 ;  /* 0x00000005ff007c0c */ /* 0x000fe2000bf25310 */
[----:B------:R-:W-:Y:S01]  /*17c50*/  IMAD.U32 R3, RZ, RZ, UR7 ;  /* 0x00000007ff037e24 */ /* 0x000fe2000f8e00ff */
[----:B------:R-:W-:Y:S01]  /*17c60*/  @UP0 ULDC.64 UR4, c[0x0][0xa18] ;  /* 0x0002860000040ab9 */ /* 0x000fe20000000a00 */
[----:B------:R-:W-:Y:S01]  /*17c70*/  PLOP3.LUT P3, PT, PT, PT, UP0, 0x80, 0x0 ;  /* 0x000000000000781c */ /* 0x000fe20003f6f008 */
[----:B------:R-:W-:Y:S02]  /*17c80*/  @UP0 UIMAD.WIDE UR4, UR44, 0x4, UR4 ;  /* 0x000000042c0408a5 */ /* 0x000fe4000f8e0204 */
[----:B--2---:R0:W2:Y:S02]  /*17c90*/  @P0 LDG.E R5, desc[UR52][R2.64] ;  /* 0x0000003402050981 */ /* 0x0040a4000c1e1900 */
[----:B0-----:R-:W-:Y:S02]  /*17ca0*/  IMAD.U32 R2, RZ, RZ, UR8 ;  /* 0x00000008ff027e24 */ /* 0x001fe4000f8e00ff */
[----:B------:R-:W-:-:S05]  /*17cb0*/  IMAD.U32 R3, RZ, RZ, UR9 ;  /* 0x00000009ff037e24 */ /* 0x000fca000f8e00ff */
[----:B------:R0:W5:Y:S02]  /*17cc0*/  @P1 LDG.E R4, desc[UR52][R2.64] ;  /* 0x0000003402041981 */ /* 0x000164000c1e1900 */
[----:B0-----:R-:W-:Y:S02]  /*17cd0*/  IMAD.U32 R2, RZ, RZ, UR4 ;  /* 0x00000004ff027e24 */ /* 0x001fe4000f8e00ff */
[----:B------:R-:W-:Y:S01]  /*17ce0*/  IMAD.U32 R3, RZ, RZ, UR5 ;  /* 0x00000005ff037e24 */ /* 0x000fe2000f8e00ff */
[----:B------:R-:W-:-:S04]  /*17cf0*/  ULDC.64 UR4, c[0x0][0x418] ;  /* 0x0001060000047ab9 */ /* 0x000fc80000000a00 */
[----:B------:R-:W3:Y:S01]  /*17d00*/  @P3 LDG.E R2, desc[UR52][R2.64] ;  /* 0x0000003402023981 */ /* 0x000ee2000c1e1900 */
[----:B------:R-:W-:Y:S01]  /*17d10*/  UISETP.NE.U32.AND UP0, UPT, UR4, URZ, UPT ;  /* 0x0000003f0400728c */ /* 0x000fe2000bf05070 */
[----:B------:R-:W-:Y:S01]  /*17d20*/  ISETP.NE.U32.AND P2, PT, RZ, UR10, PT ;  /* 0x0000000aff007c0c */ /* 0x000fe2000bf45070 */
[----:B------:R-:W-:Y:S01]  /*17d30*/  UMOV UR45, URZ ;  /* 0x0000003f002d7c82 */ /* 0x000fe20008000000 */
[----:B------:R-:W-:Y:S01]  /*17d40*/  ULDC UR4, c[0x0][0x424] ;  /* 0x0001090000047ab9 */ /* 0x000fe20000000800 */
[----:B------:R-:W-:Y:S01]  /*17d50*/  UISETP.NE.AND.EX UP0, UPT, UR5, URZ, UPT, UP0 ;  /* 0x0000003f0500728c */ /* 0x000fe2000bf05300 */
[----:B------:R-:W-:Y:S01]  /*17d60*/  ISETP.NE.AND.EX P2, PT, RZ, UR11, PT, P2 ;  /* 0x0000000bff007c0c */ /* 0x000fe2000bf45320 */
[----:B------:R-:W-:Y:S01]  /*17d70*/  ULDC UR42, c[0x0][0x288] ;  /* 0x0000a200002a7ab9 */ /* 0x000fe20000000800 */
[----:B------:R-:W-:Y:S01]  /*17d80*/  ULDC UR5, c[0x0][0x2f0] ;  /* 0x0000bc0000057ab9 */ /* 0x000fe20000000800 */
[----:B------:R-:W-:-:S04]  /*17d90*/  USEL UR4, UR4, 0x1, UP0 ;  /* 0x0000000104047887 */ /* 0x000fc80008000000 */
[----:B------:R-:W-:Y:S01]  /*17da0*/  UIMAD UR4, UR4, UR5, URZ ;  /* 0x00000005040472a4 */ /* 0x000fe2000f8e023f */
[----:B--2---:R-:W-:Y:S02]  /*17db0*/  @P0 R2UR UR45, R5 ;  /* 0x00000000052d02ca */ /* 0x004fe400000e0000 */
[----:B---3--:R-:W-:Y:S01]  /*17dc0*/  @P3 R2UR UR42, R2 ;  /* 0x00000000022a32ca */ /* 0x008fe200000e0000 */
[----:B------:R-:W-:-:S14]  /*17dd0*/  @P3 BRA `(.L_x_1320) ;  /* 0x0000000000243947 */ /* 0x000fdc0003800000 */
[----:B------:R-:W-:Y:S05]  /*17de0*/  @!P0 BRA `(.L_x_1320) ;  /* 0x0000000000208947 */ /* 0x000fea0003800000 */
[----:B------:R-:W-:Y:S02]  /*17df0*/  IMAD.U32 R2, RZ, RZ, UR6 ;  /* 0x00000006ff027e24 */ /* 0x000fe4000f8e00ff */
[----:B------:R-:W-:-:S05]  /*17e00*/  IMAD.U32 R3, RZ, RZ, UR7 ;  /* 0x00000007ff037e24 */ /* 0x000fca000f8e00ff */
[----:B------:R-:W2:Y:S02]  /*17e10*/  LDG.E R2, desc[UR52][R2.64] ;  /* 0x0000003402027981 */ /* 0x000ea4000c1e1900 */
[----:B--2---:R-:W-:Y:S01]  /*17e20*/  R2UR UR5, R2 ;  /* 0x00000000020572ca */ /* 0x004fe200000e0000 */
[----:B------:R-:W-:-:S05]  /*17e30*/  IMAD.U32 R2, RZ, RZ, UR6 ;  /* 0x00000006ff027e24 */ /* 0x000fca000f8e00ff */
[----:B------:R-:W2:Y:S02]  /*17e40*/  LDG.E R5, desc[UR52][R2.64+0x4] ;  /* 0x0000043402057981 */ /* 0x000ea4000c1e1900 */
[----:B--2---:R-:W-:-:S13]  /*17e50*/  R2UR UR42, R5 ;  /* 0x00000000052a72ca */ /* 0x004fda00000e0000 */
[----:B------:R-:W-:-:S12]  /*17e60*/  UIADD3 UR42, -UR5, UR42, URZ ;  /* 0x0000002a052a7290 */ /* 0x000fd8000fffe13f */
.L_x_1320:
[----:B-----5:R-:W-:-:S05]  /*17e70*/  IMAD.IADD R2, R4, 0x1, R0 ;  /* 0x0000000104027824 */ /* 0x020fca00078e0200 */
[----:B------:R0:W-:Y:S01]  /*17e80*/  STL [R1+0x18], R2 ;  /* 0x0000180201007387 */ /* 0x0001e20000100800 */
[----:B------:R-:W-:Y:S05]  /*17e90*/  @!P2 BRA `(.L_x_1321) ;  /* 0x00000000001ca947 */ /* 0x000fea0003800000 */
[----:B------:R-:W-:Y:S02]  /*17ea0*/  ULDC.64 UR4, c[0x0][0xa20] ;  /* 0x0002880000047ab9 */ /* 0x000fe40000000a00 */
[----:B------:R-:W-:-:S06]  /*17eb0*/  UIMAD.WIDE UR4, UR44, 0x4, UR4 ;  /* 0x000000042c0478a5 */ /* 0x000fcc000f8e0204 */
[----:B0-----:R-:W-:Y:S02]  /*17ec0*/  IMAD.U32 R2, RZ, RZ, UR4 ;  /* 0x00000004ff027e24 */ /* 0x001fe4000f8e00ff */
[----:B------:R-:W-:-:S05]  /*17ed0*/  IMAD.U32 R3, RZ, RZ, UR5 ;  /* 0x00000005ff037e24 */ /* 0x000fca000f8e00ff */
[----:B------:R-:W2:Y:S02]  /*17ee0*/  LDG.E R2, desc[UR52][R2.64] ;  /* 0x0000003402027981 */ /* 0x000ea4000c1e1900 */
[----:B--2---:R-:W-:Y:S01]  /*17ef0*/  R2UR UR4, R2 ;  /* 0x00000000020472ca */ /* 0x004fe200000e0000 */
[----:B------:R-:W-:-:S14]  /*17f00*/  BRA `(.L_x_1322) ;  /* 0x0000000000247947 */ /* 0x000fdc0003800000 */
.L_x_1321:
[----:B------:R-:W-:Y:S05]  /*17f10*/  @!P1 BRA `(.L_x_1322) ;  /* 0x0000000000209947 */ /* 0x000fea0003800000 */
[----:B0-----:R-:W-:Y:S02]  /*17f20*/  IMAD.U32 R2, RZ, RZ, UR8 ;  /* 0x00000008ff027e24 */ /* 0x001fe4000f8e00ff */
[----:B------:R-:W-:-:S05]  /*17f30*/  IMAD.U32 R3, RZ, RZ, UR9 ;  /* 0x00000009ff037e24 */ /* 0x000fca000f8e00ff */
[----:B------:R-:W2:Y:S02]  /*17f40*/  LDG.E R2, desc[UR52][R2.64] ;  /* 0x0000003402027981 */ /* 0x000ea4000c1e1900 */
[----:B--2---:R-:W-:Y:S01]  /*17f50*/  R2UR UR5, R2 ;  /* 0x00000000020572ca */ /* 0x004fe200000e0000 */
[----:B------:R-:W-:-:S05]  /*17f60*/  IMAD.U32 R2, RZ, RZ, UR8 ;  /* 0x00000008ff027e24 */ /* 0x000fca000f8e00ff */
[----:B------:R-:W2:Y:S02]  /*17f70*/  LDG.E R4, desc[UR52][R2.64+0x4] ;  /* 0x0000043402047981 */ /* 0x000ea4000c1e1900 */
[----:B--2---:R-:W-:-:S13]  /*17f80*/  R2UR UR4, R4 ;  /* 0x00000000040472ca */ /* 0x004fda00000e0000 */
[----:B------:R-:W-:-:S12]  /*17f90*/  UIADD3 UR4, -UR5, UR4, URZ ;  /* 0x0000000405047290 */ /* 0x000fd8000fffe13f */
.L_x_1322:
[----:B0-----:R-:W2:Y:S01]  /*17fa0*/  LDL.LU R2, [R1+0x14] ;  /* 0x0000140001027983 */ /* 0x001ea20000300800 */
[----:B------:R-:W-:Y:S01]  /*17fb0*/  ULDC UR5, c[0x0][0x448] ;  /* 0x0001120000057ab9 */ /* 0x000fe20000000800 */
[----:B------:R-:W-:Y:S01]  /*17fc0*/  R2UR UR13, R0 ;  /* 0x00000000000d72ca */ /* 0x000fe200000e0000 */
[----:B------:R-:W-:-:S06]  /*17fd0*/  UISETP.NE.AND UP0, UPT, UR5, 0x1, UPT ;  /* 0x000000010500788c */ /* 0x000fcc000bf05270 */
[----:B------:R-:W-:Y:S02]  /*17fe0*/  PLOP3.LUT P0, PT, PT, PT, UP0, 0x80, 0x0 ;  /* 0x000000000000781c */ /* 0x000fe40003f0f008 */
[----:B------:R-:W-:-:S03]  /*17ff0*/  PLOP3.LUT P1, PT, PT, PT, UP0, 0x80, 0x0 ;  /* 0x000000000000781c */ /* 0x000fc60003f2f008 */
[----:B------:R-:W-:Y:S01]  /*18000*/  @UP0 ULDC UR5, c[0x0][0x44c] ;  /* 0x0001130000050ab9 */ /* 0x000fe20000000800 */
[----:B------:R-:W-:-:S04]  /*18010*/  UIADD3 UR13, -UR13, UR4, URZ ;  /* 0x000000040d0d7290 */ /* 0x000fc8000fffe13f */
[----:B------:R-:W-:Y:S01]  /*18020*/  UIADD3 UR7, UR13, 0x1, -UR42 ;  /* 0x000000010d077890 */ /* 0x000fe2000fffe82a */
[----:B--2---:R-:W-:-:S04]  /*18030*/  IMAD.SHL.U32 R2, R2, 0x80, RZ ;  /* 0x0000008002027824 */ /* 0x004fc800078e00ff */
[----:B------:R-:W-:Y:S01]  /*18040*/  VIADD R0, R2, 0x7f ;  /* 0x0000007f02007836 */ /* 0x000fe20000000000 */
[----:B------:R0:W-:Y:S04]  /*18050*/  STL [R1+0x14], R2 ;  /* 0x0000140201007387 */ /* 0x0001e80000100800 */
[C---:B------:R-:W-:Y:S01]  /*18060*/  R2UR UR6, R0.reuse ;  /* 0x00000000000672ca */ /* 0x040fe200000e0000 */
[----:B------:R-:W-:Y:S01]  /*18070*/  @P0 IMAD.HI.U32 R0, R0, UR5, RZ ;  /* 0x0000000500000c27 */ /* 0x000fe2000f8e00ff */
[----:B------:R-:W-:-:S04]  /*18080*/  @UP0 ULDC UR5, c[0x0][0x450] ;  /* 0x0001140000050ab9 */ /* 0x000fc80000000800 */
[----:B------:R-:W-:Y:S01]  /*18090*/  @P0 SHF.R.U32.HI R0, RZ, UR5, R0 ;  /* 0x00000005ff000c19 */ /* 0x000fe20008011600 */
[----:B------:R-:W-:Y:S02]  /*180a0*/  ULDC.64 UR4, c[0x0][0x9e0] ;  /* 0x0002780000047ab9 */ /* 0x000fe40000000a00 */
[----:B------:R-:W-:Y:S01]  /*180b0*/  UISETP.GE.AND UP1, UPT, UR5, 0x1, UPT ;  /* 0x000000010500788c */ /* 0x000fe2000bf26270 */
[----:B------:R-:W-:-:S05]  /*180c0*/  @P1 R2UR UR6, R0 ;  /* 0x00000000000612ca */ /* 0x000fca00000e0000 */
[----:B------:R-:W-:-:S08]  /*180d0*/  PLOP3.LUT P1, PT, PT, PT, UP1, 0x80, 0x0 ;  /* 0x000000000000781c */ /* 0x000fd00003f2f018 */
[----:B------:R-:W-:-:S04]  /*180e0*/  UIADD3 UR6, UR7, UR6, URZ ;  /* 0x0000000607067290 */ /* 0x000fc8000fffe03f */
[----:B------:R-:W-:Y:S01]  /*180f0*/  UIADD3 UR4, UR6, UR4, URZ ;  /* 0x0000000406047290 */ /* 0x000fe2000fffe03f */
[----:B0-----:R-:W-:Y:S11]  /*18100*/  @!P1 BRA `(.L_x_1323) ;  /* 0x0000000000449947 */ /* 0x001ff60003800000 */
        /* <DEDUP_REMOVED lines=10> */
.L_x_1324:
[----:B------:R-:W-:-:S11]  /*181b0*/  UISETP.NE.AND UP1, UPT, UR5, 0x1, UPT ;  /* 0x000000010500788c */ /* 0x000fd6000bf25270 */
[----:B------:R-:W-:Y:S02]  /*181c0*/  @UP1 ULDC.64 UR10, c[0x0][0x9e8] ;  /* 0x00027a00000a1ab9 */ /* 0x000fe40000000a00 */
[----:B------:R-:W-:-:S04]  /*181d0*/  UIMAD.WIDE.U32 UR6, UR8, UR10, URZ ;  /* 0x0000000a080672a5 */ /* 0x000fc8000f8e003f */
[----:B------:R-:W-:-:S12]  /*181e0*/  @UP1 USHF.R.U32.HI UR8, URZ, UR11, UR7 ;  /* 0x0000000b3f081299 */ /* 0x000fd80008011607 */
.L_x_1325:
[----:B------:R-:W-:-:S04]  /*181f0*/  UIMAD UR8, UR8, UR5, UR5 ;  /* 0x00000005080872a4 */ /* 0x000fc8000f8e0205 */
[----:B------:R-:W-:-:S04]  /*18200*/  UISETP.LT.AND UP1, UPT, UR4, UR8, UPT ;  /* 0x000000080400728c */ /* 0x000fc8000bf21270 */
[----:B------:R-:W-:-:S12]  /*18210*/  USEL UR4, UR4, UR8, UP1 ;  /* 0x0000000804047287 */ /* 0x000fd80008800000 */
.L_x_1323:
[----:B------:R-:W-:Y:S01]  /*18220*/  R2UR UR12, R2 ;  /* 0x00000000020c72ca */ /* 0x000fe200000e0000 */
[----:B------:R-:W-:Y:S02]  /*18230*/  UIADD3 UR6, UR13, 0x9f, URZ ;  /* 0x0000009f0d067890 */ /* 0x000fe4000fffe03f */
[----:B------:R-:W-:Y:S01]  /*18240*/  UIADD3 UR8, UR4, 0x9f, URZ ;  /* 0x0000009f04087890 */ /* 0x000fe2000fffe03f */
[----:B------:R-:W-:Y:S01]  /*18250*/  @UP0 ULDC UR10, c[0x0][0x44c] ;  /* 0x00011300000a0ab9 */ /* 0x000fe20000000800 */
[----:B------:R-:W-:Y:S01]  /*18260*/  UIMAD.WIDE UR6, UR6, 0x66666667, URZ ;  /* 0x66666667060678a5 */ /* 0x000fe2000f8e023f */
[----:B------:R-:W-:Y:S01]  /*18270*/  @UP0 ULDC UR14, c[0x0][0x450] ;  /* 0x00011400000e0ab9 */ /* 0x000fe20000000800 */
[----:B------:R-:W-:Y:S02]  /*18280*/  UIMAD.WIDE UR8, UR8, 0x66666667, URZ ;  /* 0x66666667080878a5 */ /* 0x000fe4000f8e023f */
[----:B------:R-:W-:-:S04]  /*18290*/  USHF.R.U32.HI UR4, URZ, 0x1f, UR7 ;  /* 0x0000001f3f047899 */ /* 0x000fc80008011607 */
[----:B------:R-:W-:Y:S02]  /*182a0*/  UIMAD.WIDE.U32 UR10, UR12, UR10, URZ ;  /* 0x0000000a0c0a72a5 */ /* 0x000fe4000f8e003f */
[----:B------:R-:W-:Y:S02]  /*182b0*/  USHF.R.U32.HI UR6, URZ, 0x1f, UR9 ;  /* 0x0000001f3f067899 */ /* 0x000fe40008011609 */
[----:B------:R-:W-:Y:S02]  /*182c0*/  @UP0 USHF.R.U32.HI UR12, URZ, UR14, UR11 ;  /* 0x0000000e3f0c0299 */ /* 0x000fe4000801160b */
[----:B------:R-:W-:Y:S02]  /*182d0*/  ULEA.HI.SX32 UR4, UR7, UR4, 0x1a ;  /* 0x0000000407047291 */ /* 0x000fe4000f8fd23f */
[----:B------:R-:W-:Y:S02]  /*182e0*/  UIADD3 UR12, UR12, UR13, -UR42 ;  /* 0x0000000d0c0c7290 */ /* 0x000fe4000fffe82a */
[----:B------:R-:W-:Y:S01]  /*182f0*/  ULEA.HI.SX32 UR6, UR9, UR6, 0x1a ;  /* 0x0000000609067291 */ /* 0x000fe2000f8fd23f */
[----:B------:R-:W-:-:S02]  /*18300*/  ULDC UR7, c[0x0][0x9dc] ;  /* 0x0002770000077ab9 */ /* 0x000fc40000000800 */
[----:B------:R-:W-:Y:S02]  /*18310*/  UIADD3 UR7, UR12, -UR7, URZ ;  /* 0x800000070c077290 */ /* 0x000fe4000fffe03f */
[----:B------:R-:W-:-:S04]  /*18320*/  UISETP.LT.AND UP0, UPT, UR4, UR6, UPT ;  /* 0x000000060400728c */ /* 0x000fc8000bf01270 */
[----:B------:R-:W-:Y:S01]  /*18330*/  USEL UR40, UR4, UR6, UP0 ;  /* 0x0000000604287287 */ /* 0x000fe20008000000 */
[----:B------:R-:W-:Y:S01]  /*18340*/  IMAD.U32 R0, RZ, RZ, UR7 ;  /* 0x00000007ff007e24 */ /* 0x000fe2000f8e00ff */
[----:B------:R-:W-:Y:S10]  /*18350*/  @!P1 BRA `(.L_x_1326) ;  /* 0x0000000000409947 */ /* 0x000ff40003800000 */
        /* <DEDUP_REMOVED lines=10> */
.L_x_1327:
[----:B------:R-:W-:-:S11]  /*18400*/  UISETP.NE.AND UP0, UPT, UR5, 0x1, UPT ;  /* 0x000000010500788c */ /* 0x000fd6000bf05270 */
[----:B------:R-:W-:Y:S02]  /*18410*/  @UP0 ULDC.64 UR8, c[0x0][0x9e8] ;  /* 0x00027a0000080ab9 */ /* 0x000fe40000000a00 */
[----:B------:R-:W-:-:S04]  /*18420*/  UIMAD.WIDE.U32 UR6, UR12, UR8, URZ ;  /* 0x000000080c0672a5 */ /* 0x000fc8000f8e003f */
[----:B------:R-:W-:-:S12]  /*18430*/  @UP0 USHF.R.U32.HI UR12, URZ, UR9, UR7 ;  /* 0x000000093f0c0299 */ /* 0x000fd80008011607 */
.L_x_1328:
[----:B------:R-:W-:-:S06]  /*18440*/  UIMAD UR5, UR12, UR5, URZ ;  /* 0x000000050c0572a4 */ /* 0x000fcc000f8e023f */
[----:B------:R-:W-:-:S07]  /*18450*/  VIMNMX R0, R0, UR5, !PT ;  /* 0x0000000500007c48 */ /* 0x000fce000ffe0100 */
.L_x_1326:
[----:B------:R-:W-:Y:S01]  /*18460*/  IMAD.HI R0, R0, 0x66666667, RZ ;  /* 0x6666666700007827 */ /* 0x000fe200078e02ff */
[----:B------:R-:W-:Y:S04]  /*18470*/  BSSY B7, `(.L_x_1329) ;  /* 0x000037e000077945 */ /* 0x000fe80003800000 */
[----:B------:R-:W-:-:S04]  /*18480*/  SHF.R.U32.HI R3, RZ, 0x1f, R0 ;  /* 0x0000001fff037819 */ /* 0x000fc80000011600 */
[----:B------:R-:W-:-:S04]  /*18490*/  LEA.HI.SX32 R3, R0, R3, 0x1a ;  /* 0x0000000300037211 */ /* 0x000fc800078fd2ff */
[----:B------:R-:W-:-:S04]  /*184a0*/  VIMNMX R2, RZ, R3, !PT ;  /* 0x00000003ff027248 */ /* 0x000fc80007fe0100 */
[----:B------:R-:W-:Y:S01]  /*184b0*/  ISETP.LT.AND P0, PT, R2, UR40, PT ;  /* 0x0000002802007c0c */ /* 0x000fe2000bf01270 */
[----:B------:R0:W-:-:S12]  /*184c0*/  STL [R1+0xc], R2 ;  /* 0x00000c0201007387 */ /* 0x0001d80000100800 */
[----:B0-----:R-:W-:Y:S05]  /*184d0*/  @P0 BRA `(.L_x_1330) ;  /* 0x0000000000480947 */ /* 0x001fea0003800000 */
        /* <DEDUP_REMOVED lines=18> */
.L_x_1330:
        /* <DEDUP_REMOVED lines=20> */
.L_x_1333:
[----:B------:R-:W-:Y:S05]  /*18740*/  BSYNC B6 ;  /* 0x0000000000067941 */ /* 0x000fea0003800000 */
.L_x_1332:
        /* <DEDUP_REMOVED lines=22> */
.L_x_1335:
[----:B------:R-:W-:Y:S05]  /*188b0*/  BSYNC B6 ;  /* 0x0000000000067941 */ /* 0x000fea0003800000 */
.L_x_1334:
        /* <DEDUP_REMOVED lines=20> */
.L_x_1337:
[----:B------:R-:W-:Y:S05]  /*18a00*/  BSYNC B6 ;  /* 0x0000000000067941 */ /* 0x000fea0003800000 */
.L_x_1336:
        /* <DEDUP_REMOVED lines=19> */
.L_x_1339:
[----:B------:R-:W-:Y:S05]  /*18b40*/  BSYNC B6 ;  /* 0x0000000000067941 */ /* 0x000fea0003800000 */
.L_x_1338:
        /* <DEDUP_REMOVED lines=8> */
[----:B------:R-:W-:Y:S01]  /*18bd0*/  IMAD.U32 R3, RZ, RZ, UR5 ;  /* 0x00000005ff037e24 */ /* 0x000fe2000f8e00ff */
[----:B------:R-:W0:Y:S01]  /*18be0*/  S2R R0, SR_TID.X ;  /* 0x0000000000007919 */ /* 0x000e220000002100 */
[----:B------:R-:W-:-:S03]  /*18bf0*/  ULDC.64 UR4, c[0x0][0xa08] ;  /* 0x0002820000047ab9 */ /* 0x000fc60000000a00 */
[----:B------:R1:W2:Y:S02]  /*18c00*/  @P0 LDG.E R8, desc[UR52][R2.64] ;  /* 0x0000003402080981 */ /* 0x0002a4000c1e1900 */
[----:B-1----:R-:W1:Y:S01]  /*18c10*/  LDC.64 R2, c[0x0][0x418] ;  /* 0x00010600ff027b82 */ /* 0x002e620000000a00 */
[----:B0-----:R-:W-:-:S04]  /*18c20*/  SHF.R.U32.HI R0, RZ, 0x5, R0 ;  /* 0x00000005ff007819 */ /* 0x001fc80000011600 */
[----:B------:R-:W-:Y:S02]  /*18c30*/  LOP3.LUT R0, R0, 0x3, RZ, 0xc0, !PT ;  /* 0x0000000300007812 */ /* 0x000fe400078ec0ff */
[----:B-1----:R-:W-:Y:S01]  /*18c40*/  LOP3.LUT P0, RZ, R2, UR4, RZ, 0xfc, !PT ;  /* 0x0000000402ff7c12 */ /* 0x002fe2000f80fcff */
[----:B------:R-:W-:-:S03]  /*18c50*/  UMOV UR4, 0xffffffff ;  /* 0xffffffff00047882 */ /* 0x000fc60000000000 */
[----:B------:R-:W-:Y:S02]  /*18c60*/  LOP3.LUT P0, RZ, R3, UR5, RZ, 0xfc, P0 ;  /* 0x0000000503ff7c12 */ /* 0x000fe4000800fcff */
[----:B--2---:R-:W-:Y:S01]  /*18c70*/  SHF.R.S32.HI R9, RZ, 0x1f, R8 ;  /* 0x0000001fff097819 */ /* 0x004fe20000011408 */
[----:B------:R0:W-:Y:S01]  /*18c80*/  STL [R1+0x4], R8 ;  /* 0x0000040801007387 */ /* 0x0001e20000100800 */
[----:B------:R-:W-:-:S03]  /*18c90*/  SEL R17, R8, RZ, !P0 ;  /* 0x000000ff08117207 */ /* 0x000fc60004000000 */
[----:B------:R0:W-:Y:S01]  /*18ca0*/  STL [R1+0x8], R9 ;  /* 0x0000080901007387 */ /* 0x0001e20000100800 */
[----:B------:R-:W-:Y:S05]  /*18cb0*/  BRA.DIV UR4, `(.L_x_1340) ;  /* 0x0000004204e07947 */ /* 0x000fea000b800000 */
[----:B------:R1:W2:Y:S02]  /*18cc0*/  SHFL.IDX PT, R14, R0, RZ, 0x1f ;  /* 0x00001fff000e7589 */ /* 0x0002a400000e0000 */
.L_x_1417:
        /* <DEDUP_REMOVED lines=10> */
.L_x_1420:
[----:B------:R-:W-:Y:S05]  /*18d70*/  @!P6 BRA `(.L_x_1341) ;  /* 0x0000000400a8e947 */ /* 0x000fea0003800000 */
[----:B------:R-:W-:-:S04]  /*18d80*/  ISETP.NE.U32.AND P0, PT, R2, RZ, PT ;  /* 0x000000ff0200720c */ /* 0x000fc80003f05070 */
[----:B------:R-:W-:-:S13]  /*18d90*/  ISETP.NE.AND.EX P0, PT, R3, RZ, PT, P0 ;  /* 0x000000ff0300720c */ /* 0x000fda0003f05300 */
[----:B------:R-:W-:Y:S05]  /*18da0*/  @!P0 BRA `(.L_x_1343) ;  /* 0x0000000000448947 */ /* 0x000fea0003800000 */
        /* <DEDUP_REMOVED lines=17> */
.L_x_1343:
        /* <DEDUP_REMOVED lines=8> */
.L_x_1421:
        /* <DEDUP_REMOVED lines=8> */
.L_x_1345:
[----:B------:R-:W2:Y:S01]  /*18fc0*/  LDL R5, [R1+0x18] ;  /* 0x0000180001057983 */ /* 0x000ea20000100800 */
[----:B------:R-:W-:Y:S01]  /*18fd0*/  IMAD R2, R19, 0x7800, R18 ;  /* 0x0000780013027824 */ /* 0x000fe200078e0212 */
[----:B------:R-:W-:Y:S01]  /*18fe0*/  R2UR UR33, R4 ;  /* 0x00000000042172ca */ /* 0x000fe200000e0000 */
[----:B------:R-:W-:Y:S01]  /*18ff0*/  UIADD3 UR4, UP0, UR46, 0x470, URZ ;  /* 0x000004702e047890 */ /* 0x000fe2000ff1e03f */
[----:B-----5:R-:W-:Y:S01]  /*19000*/  R2UR UR37, R17 ;  /* 0x00000000112572ca */ /* 0x020fe200000e0000 */
[----:B------:R-:W-:Y:S01]  /*19010*/  UMOV UR6, 0x0 ;  /* 0x0000000000067882 */ /* 0x000fe20000000000 */
[----:B------:R-:W-:Y:S01]  /*19020*/  R2UR UR8, R2 ;  /* 0x00000000020872ca */ /* 0x000fe200000e0000 */
[----:B------:R-:W-:Y:S01]  /*19030*/  UIADD3.X UR5, URZ, UR47, URZ, UP0, !UPT ;  /* 0x0000002f3f057290 */ /* 0x000fe200087fe43f */
[----:B------:R-:W-:Y:S01]  /*19040*/  UMOV UR7, 0x14f00000 ;  /* 0x14f0000000077882 */ /* 0x000fe20000000000 */
[----:B------:R-:W-:Y:S01]  /*19050*/  UMOV UR34, URZ ;  /* 0x0000003f00227c82 */ /* 0x000fe20008000000 */
[----:B------:R-:W-:Y:S01]  /*19060*/  UMOV UR18, 0x40 ;  /* 0x0000004000127882 */ /* 0x000fe20000000000 */
[----:B------:R-:W-:Y:S01]  /*19070*/  UMOV UR20, UR36 ;  /* 0x0000002400147c82 */ /* 0x000fe20008000000 */
[----:B------:R-:W-:Y:S01]  /*19080*/  UMOV UR10, 0x80 ;  /* 0x00000080000a7882 */ /* 0x000fe20000000000 */
[----:B------:R-:W-:-:S02]  /*19090*/  UMOV UR12, UR36 ;  /* 0x00000024000c7c82 */ /* 0x000fc40008000000 */
[----:B------:R-:W-:Y:S02]  /*190a0*/  UIADD3 UR33, UR33, 0x33470, URZ ;  /* 0x0003347021217890 */ /* 0x000fe4000fffe03f */
[----:B------:R-:W-:Y:S01]  /*190b0*/  UMOV UR21, UR37 ;  /* 0x0000002500157c82 */ /* 0x000fe20008000000 */
[----:B------:R-:W-:Y:S01]  /*190c0*/  UMOV UR13, UR37 ;  /* 0x00000025000d7c82 */ /* 0x000fe20008000000 */
[----:B------:R-:W-:Y:S02]  /*190d0*/  UIADD3 UR32, UR8, 0xf200, URZ ;  /* 0x0000f20008207890 */ /* 0x000fe4000fffe03f */
[----:B------:R-:W-:Y:S02]  /*190e0*/  UIADD3 UR16, UR8, 0x11a00, URZ ;  /* 0x00011a0008107890 */ /* 0x000fe4000fffe03f */
[----:B------:R-:W-:Y:S01]  /*190f0*/  UIADD3 UR8, UR8, 0x14200, URZ ;  /* 0x0001420008087890 */ /* 0x000fe2000fffe03f */
[----:B------:R-:W-:Y:S01]  /*19100*/  UMOV UR17, UR33 ;  /* 0x0000002100117c82 */ /* 0x000fe20008000000 */
[----:B------:R-:W-:Y:S01]  /*19110*/  UMOV UR9, UR33 ;  /* 0x0000002100097c82 */ /* 0x000fe20008000000 */
[----:B--2---:R-:W-:-:S05]  /*19120*/  IMAD R0, R0, 0xa0, R5 ;  /* 0x000000a000007824 */ /* 0x004fca00078e0205 */
[----:B------:R-:W-:-:S13]  /*19130*/  R2UR UR35, R0 ;  /* 0x00000000002372ca */ /* 0x000fda00000e0000 */
[----:B------:R-:W-:Y:S01]  /*19140*/  UMOV UR19, UR35 ;  /* 0x0000002300137c82 */ /* 0x000fe20008000000 */
[----:B------:R-:W-:Y:S01]  /*19150*/  UMOV UR11, UR35 ;  /* 0x00000023000b7c82 */ /* 0x000fe20008000000 */
[----:B------:R1:W-:Y:S01]  /*19160*/  UTMALDG.4D [UR32], [UR4], desc[UR6] ;  /* 0x00000620040075b4 */ /* 0x0003e20008019000 */
[----:B------:R1:W-:Y:S01]  /*19170*/  UTMALDG.4D [UR16], [UR4], desc[UR6] ;  /* 0x00000610040075b4 */ /* 0x0003e20008019000 */
[----:B------:R1:W-:Y:S01]  /*19180*/  UTMALDG.4D [UR8], [UR4], desc[UR6] ;  /* 0x00000608040075b4 */ /* 0x0003e20008019000 */
[----:B------:R-:W2:Y:S02]  /*19190*/  SYNCS.PHASECHK.TRANS64.TRYWAIT P0, [R4+URZ+0x33440], R3 ;  /* 0x03344003040075a7 */ /* 0x000ea4000800017f */
[----:B-12---:R-:W-:Y:S05]  /*191a0*/  @!P0 BRA `(.L_x_1346) ;  /* 0x0000003c00f88947 */ /* 0x006fea0003800000 */
.L_x_1422:
        /* <DEDUP_REMOVED lines=8> */
.L_x_1347:
        /* <DEDUP_REMOVED lines=31> */
.L_x_1341:
[----:B------:R-:W-:Y:S05]  /*19420*/  WARPSYNC.ALL ;  /* 0x0000000000007948 */ /* 0x000fea0003800000 */
[----:B-1----:R-:W-:Y:S01]  /*19430*/  VIADD R0, R18, 0x1e200 ;  /* 0x0001e20012007836 */ /* 0x002fe20000000000 */
[----:B------:R-:W-:Y:S01]  /*19440*/  USHF.R.S32.HI UR4, URZ, 0x1f, UR45 ;  /* 0x0000001f3f047899 */ /* 0x000fe2000801142d */
[----:B------:R-:W-:Y:S03]  /*19450*/  BAR.SYNC.DEFER_BLOCKING 0x8, 0x180 ;  /* 0x0206000000007b1d */ /* 0x000fe60000010000 */
[----:B------:R-:W-:-:S03]  /*19460*/  LOP3.LUT P0, RZ, R0, 0x1bf, RZ, 0xc0, !PT ;  /* 0x000001bf00ff7812 */ /* 0x000fc6000780c0ff */
[----:B------:R-:W-:Y:S01]  /*19470*/  ULDC.64 UR6, c[0x0][0x298] ;  /* 0x0000a60000067ab9 */ /* 0x000fe20000000a00 */
[----:B------:R-:W-:Y:S01]  /*19480*/  BSSY B6, `(.L_x_1348) ;  /* 0x0000016000067945 */ /* 0x000fe20003800000 */
[----:B------:R-:W-:Y:S02]  /*19490*/  UIMAD UR4, UR4, UR6, URZ ;  /* 0x00000006040472a4 */ /* 0x000fe4000f8e023f */
[----:B------:R-:W-:Y:S02]  /*194a0*/  UIMAD.WIDE.U32 UR48, UR45, UR6, URZ ;  /* 0x000000062d3072a5 */ /* 0x000fe4000f8e003f */
[----:B------:R-:W-:-:S04]  /*194b0*/  UIMAD UR4, UR45, UR7, UR4 ;  /* 0x000000072d0472a4 */ /* 0x000fc8000f8e0204 */
[----:B------:R-:W-:Y:S01]  /*194c0*/  UIADD3 UR37, UR49, UR4, URZ ;  /* 0x0000000431257290 */ /* 0x000fe2000fffe03f */
[----:B------:R-:W-:Y:S11]  /*194d0*/  @!P0 BRA `(.L_x_1349) ;  /* 0x0000000000408947 */ /* 0x000ff60003800000 */
        /* <DEDUP_REMOVED lines=16> */
.L_x_1349:
[----:B------:R-:W-:Y:S05]  /*195e0*/  BSYNC B6 ;  /* 0x0000000000067941 */ /* 0x000fea0003800000 */
.L_x_1348:
[----:B------:R-:W2:Y:S01]  /*195f0*/  LDL R11, [R1+0x14] ;  /* 0x00001400010b7983 */ /* 0x000ea20000100800 */
[----:B0-----:R-:W0:Y:S01]  /*19600*/  LDC R8, c[0x0][0x448] ;  /* 0x00011200ff087b82 */ /* 0x001e220000000800 */
[----:B------:R-:W1:Y:S01]  /*19610*/  S2R R2, SR_TID.X ;  /* 0x0000000000027919 */ /* 0x000e620000002100 */
[----:B------:R-:W-:Y:S01]  /*19620*/  USHF.R.S32.HI UR4, URZ, 0x1f, UR36 ;  /* 0x0000001f3f047899 */ /* 0x000fe20008011424 */
[----:B------:R-:W-:Y:S01]  /*19630*/  ULDC.64 UR10, c[0x0][0xa00] ;  /* 0x00028000000a7ab9 */ /* 0x000fe20000000a00 */
[----:B------:R-:W-:Y:S01]  /*19640*/  ULDC.64 UR8, c[0x0][0x2d8] ;  /* 0x0000b60000087ab9 */ /* 0x000fe20000000a00 */
[----:B0-----:R-:W-:Y:S02]  /*19650*/  ISETP.NE.AND P0, PT, R8, 0x1, PT ;  /* 0x000000010800780c */ /* 0x001fe40003f05270 */
[C---:B-1----:R-:W-:Y:S01]  /*19660*/  LOP3.LUT R0, R2.reuse, 0x7f, RZ, 0xc0, !PT ;  /* 0x0000007f02007812 */ /* 0x042fe200078ec0ff */
[----:B------:R-:W-:-:S10]  /*19670*/  IMAD.SHL.U32 R2, R2, 0x20, RZ ;  /* 0x0000002002027824 */ /* 0x000fd400078e00ff */
[----:B------:R-:W0:Y:S01]  /*19680*/  @P0 LDC R3, c[0x0][0x44c] ;  /* 0x00011300ff030b82 */ /* 0x000e220000000800 */
[----:B------:R-:W-:-:S04]  /*19690*/  SHF.R.U32.HI R0, RZ, 0x2, R0 ;  /* 0x00000002ff007819 */ /* 0x000fc80000011600 */
[----:B------:R-:W-:-:S03]  /*196a0*/  LOP3.LUT R2, R0, 0x60, R2, 0xf8, !PT ;  /* 0x0000006000027812 */ /* 0x000fc600078ef802 */
[----:B------:R-:W1:Y:S01]  /*196b0*/  @P0 LDC R0, c[0x0][0x450] ;  /* 0x00011400ff000b82 */ /* 0x000e620000000800 */
[----:B------:R-:W3:Y:S01]  /*196c0*/  S2R R9, SR_TID.X ;  /* 0x0000000000097919 */ /* 0x000ee20000002100 */
[----:B------:R-:W-:Y:S02]  /*196d0*/  UISETP.NE.U32.AND UP0, UPT, UR10, URZ, UPT ;  /* 0x0000003f0a00728c */ /* 0x000fe4000bf05070 */
[----:B------:R-:W-:Y:S02]  /*196e0*/  UIMAD UR7, UR4, UR8, URZ ;  /* 0x00000008040772a4 */ /* 0x000fe4000f8e023f */
[----:B------:R-:W-:Y:S02]  /*196f0*/  UISETP.NE.AND.EX UP0, UPT, UR11, URZ, UPT, UP0 ;  /* 0x0000003f0b00728c */ /* 0x000fe4000bf05300 */
[----:B------:R-:W-:Y:S01]  /*19700*/  USHF.R.S32.HI UR6, URZ, 0x1f, UR44 ;  /* 0x0000001f3f067899 */ /* 0x000fe2000801142c */
[----:B------:R-:W-:Y:S01]  /*19710*/  UMOV UR4, UR48 ;  /* 0x0000003000047c82 */ /* 0x000fe20008000000 */
[----:B------:R-:W-:Y:S01]  /*19720*/  UMOV UR5, UR37 ;  /* 0x0000002500057c82 */ /* 0x000fe20008000000 */
[----:B------:R-:W-:-:S02]  /*19730*/  UIMAD UR7, UR36, UR9, UR7 ;  /* 0x00000009240772a4 */ /* 0x000fc4000f8e0207 */
[----:B------:R-:W-:Y:S02]  /*19740*/  UIMAD.WIDE.U32 UR4, UR36, UR8, UR4 ;  /* 0x00000008240472a5 */ /* 0x000fe4000f8e0004 */
[----:B------:R-:W-:Y:S01]  /*19750*/  USEL UR6, UR6, URZ, !UP0 ;  /* 0x0000003f06067287 */ /* 0x000fe2000c000000 */
[----:B------:R-:W-:Y:S01]  /*19760*/  ULDC.64 UR8, c[0x0][0x2e0] ;  /* 0x0000b80000087ab9 */ /* 0x000fe20000000a00 */
[----:B------:R-:W-:Y:S02]  /*19770*/  UIADD3 UR5, UR5, UR7, URZ ;  /* 0x0000000705057290 */ /* 0x000fe4000fffe03f */
[----:B------:R-:W-:Y:S02]  /*19780*/  USEL UR7, UR44, URZ, !UP0 ;  /* 0x0000003f2c077287 */ /* 0x000fe4000c000000 */
[----:B------:R-:W-:Y:S02]  /*19790*/  UIMAD UR6, UR6, UR8, URZ ;  /* 0x00000008060672a4 */ /* 0x000fe4000f8e023f */
[----:B------:R-:W-:-:S02]  /*197a0*/  UIMAD.WIDE.U32 UR4, UR7, UR8, UR4 ;  /* 0x00000008070472a5 */ /* 0x000fc4000f8e0004 */
[----:B------:R-:W-:-:S04]  /*197b0*/  UIMAD UR6, UR7, UR9, UR6 ;  /* 0x00000009070672a4 */ /* 0x000fc8000f8e0206 */
[----:B------:R-:W-:Y:S01]  /*197c0*/  UIADD3 UR6, UR5, UR6, URZ ;  /* 0x0000000605067290 */ /* 0x000fe2000fffe03f */
[----:B------:R-:W-:Y:S02]  /*197d0*/  IMAD.U32 R6, RZ, RZ, UR4 ;  /* 0x00000004ff067e24 */ /* 0x000fe4000f8e00ff */
[----:B------:R-:W-:Y:S01]  /*197e0*/  IMAD.U32 R7, RZ, RZ, UR5 ;  /* 0x00000005ff077e24 */ /* 0x000fe2000f8e00ff */
[----:B------:R-:W-:Y:S01]  /*197f0*/  ULDC.64 UR4, c[0x0][0x2d0] ;  /* 0x0000b40000047ab9 */ /* 0x000fe20000000a00 */
[----:B---3--:R-:W-:-:S05]  /*19800*/  IMAD.SHL.U32 R9, R9, 0x10, RZ ;  /* 0x0000001009097824 */ /* 0x008fca00078e00ff */
[----:B------:R-:W-:-:S04]  /*19810*/  LOP3.LUT R9, R9, 0x30, RZ, 0xc0, !PT ;  /* 0x0000003009097812 */ /* 0x000fc800078ec0ff */
[C---:B------:R-:W-:Y:S02]  /*19820*/  LOP3.LUT R12, R9.reuse, 0x40, RZ, 0xfc, !PT ;  /* 0x00000040090c7812 */ /* 0x040fe400078efcff */
[----:B------:R-:W-:Y:S01]  /*19830*/  LOP3.LUT R9, R9, 0x80, RZ, 0xfc, !PT ;  /* 0x0000008009097812 */ /* 0x000fe200078efcff */
[----:B--2---:R-:W-:-:S04]  /*19840*/  IMAD.IADD R2, R2, 0x1, R11 ;  /* 0x0000000102027824 */ /* 0x004fc800078e020b */
[----:B0-----:R-:W-:-:S04]  /*19850*/  @P0 IMAD.HI.U32 R3, R2, R3, RZ ;  /* 0x0000000302030227 */ /* 0x001fc800078e00ff */
[----:B------:R-:W-:Y:S01]  /*19860*/  IMAD.MOV.U32 R4, RZ, RZ, R2 ;  /* 0x000000ffff047224 */ /* 0x000fe200078e0002 */
[----:B-1----:R-:W-:-:S04]  /*19870*/  @P0 SHF.R.U32.HI R4, RZ, R0, R3 ;  /* 0x00000000ff040219 */ /* 0x002fc80000011603 */
[--C-:B------:R-:W-:Y:S01]  /*19880*/  SHF.R.S32.HI R5, RZ, 0x1f, R4.reuse ;  /* 0x0000001fff057819 */ /* 0x100fe20000011404 */
[----:B------:R-:W-:Y:S02]  /*19890*/  IMAD.MOV R0, RZ, RZ, -R4 ;  /* 0x000000ffff007224 */ /* 0x000fe400078e0a04 */
[----:B------:R-:W-:Y:S02]  /*198a0*/  IMAD.U32 R3, RZ, RZ, UR6 ;  /* 0x00000006ff037e24 */ /* 0x000fe4000f8e00ff */
[----:B------:R-:W-:Y:S02]  /*198b0*/  IMAD R0, R8, R0, R2 ;  /* 0x0000000008007224 */ /* 0x000fe400078e0202 */
[----:B------:R-:W-:Y:S02]  /*198c0*/  IMAD.MOV.U32 R2, RZ, RZ, R6 ;  /* 0x000000ffff027224 */ /* 0x000fe400078e0006 */
[----:B------:R-:W-:Y:S02]  /*198d0*/  IMAD R5, R5, UR4, RZ ;  /* 0x0000000405057c24 */ /* 0x000fe4000f8e02ff */
[----:B------:R-:W-:-:S04]  /*198e0*/  IMAD.WIDE.U32 R2, R4, UR4, R2 ;  /* 0x0000000404027c25 */ /* 0x000fc8000f8e0002 */
[----:B------:R-:W-:Y:S01]  /*198f0*/  IMAD R5, R4, UR5, R5 ;  /* 0x0000000504057c24 */ /* 0x000fe2000f8e0205 */
[----:B------:R-:W-:Y:S01]  /*19900*/  SHF.R.S32.HI R4, RZ, 0x1f, R0 ;  /* 0x0000001fff047819 */ /* 0x000fe20000011400 */
[----:B------:R-:W-:Y:S02]  /*19910*/  ULDC.64 UR4, c[0x0][0x2c8] ;  /* 0x0000b20000047ab9 */ /* 0x000fe40000000a00 */
        /* <DEDUP_REMOVED lines=17> */
[----:B------:R-:W2:Y:S01]  /*19a30*/  LDL.LU R11, [R1+0x14] ;  /* 0x00001400010b7983 */ /* 0x000ea20000300800 */
[----:B------:R-:W0:Y:S03]  /*19a40*/  S2R R5, SR_TID.X ;  /* 0x0000000000057919 */ /* 0x000e260000002100 */
[----:B------:R-:W1:Y:S01]  /*19a50*/  SHFL.IDX PT, R6, R4, RZ, 0x1c1f ;  /* 0x001c1fff04067589 */ /* 0x000e6200000e0000 */
[----:B------:R-:W-:Y:S01]  /*19a60*/  IMAD R2, R8, UR42, RZ ;  /* 0x0000002a08027c24 */ /* 0x000fe2000f8e02ff */
[----:B0-----:R-:W-:-:S04]  /*19a70*/  LOP3.LUT R5, R5, 0x7f, RZ, 0xc0, !PT ;  /* 0x0000007f05057812 */ /* 0x001fc800078ec0ff */
[----:B------:R-:W-:Y:S02]  /*19a80*/  SHF.R.U32.HI R7, RZ, 0x2, R5 ;  /* 0x00000002ff077819 */ /* 0x000fe40000011605 */
[----:B------:R-:W0:Y:S03]  /*19a90*/  SHFL.IDX PT, R5, R0, RZ, 0x1c1f ;  /* 0x001c1fff00057589 */ /* 0x000e2600000e0000 */
[----:B--2---:R-:W-:-:S05]  /*19aa0*/  IMAD.IADD R3, R7, 0x1, R11 ;  /* 0x0000000107037824 */ /* 0x004fca00078e020b */
[----:B------:R-:W-:-:S13]  /*19ab0*/  ISETP.GE.AND P4, PT, R3, R2, PT ;  /* 0x000000020300720c */ /* 0x000fda0003f86270 */
[----:B-1----:R-:W-:-:S05]  /*19ac0*/  @!P4 IADD3 R6, P3, R10, R6, RZ ;  /* 0x000000060a06c210 */ /* 0x002fca0007f7e0ff */
[----:B0-----:R-:W-:-:S04]  /*19ad0*/  @!P4 IMAD.X R5, RZ, RZ, R5, P3 ;  /* 0x000000ffff05c224 */ /* 0x001fc800018e0605 */
        /* <DEDUP_REMOVED lines=19> */
[----:B------:R-:W1:Y:S04]  /*19c10*/  SHFL.IDX PT, R4, R4, 0x3, 0x1c1f ;  /* 0x007c1f0004047f89 */ /* 0x000e6800000e0000 */
[----:B------:R-:W2:Y:S01]  /*19c20*/  SHFL.IDX PT, R0, R0, 0x3, 0x1c1f ;  /* 0x007c1f0000007f89 */ /* 0x000ea200000e0000 */
[----:B0-----:R-:W-:-:S05]  /*19c30*/  @!P3 IADD3 R6, P4, R10, R6, RZ ;  /* 0x000000060a06b210 */ /* 0x001fca0007f9e0ff */
[----:B------:R-:W-:-:S04]  /*19c40*/  @!P3 IMAD.X R5, RZ, RZ, R5, P4 ;  /* 0x000000ffff05b224 */ /* 0x000fc800020e0605 */
[----:B------:R-:W-:-:S05]  /*19c50*/  @!P3 IMAD.MOV.U32 R7, RZ, RZ, R5 ;  /* 0x000000ffff07b224 */ /* 0x000fca00078e0005 */
[----:B------:R0:W-:Y:S04]  /*19c60*/  @!P3 LDGSTS.E.BYPASS.LTC128B.128 [R9+0x1f200], desc[UR52][R6.64], !P0 ;  /* 0x1f2000000609bfae */ /* 0x0001e8000c101d74 */
[----:B------:R0:W-:Y:S04]  /*19c70*/  @!P3 LDGSTS.E.BYPASS.LTC128B.128 [R9+0x21200], desc[UR52][R6.64+0x40], !P1 ;  /* 0x212000400609bfae */ /* 0x0001e8000c901d74 */
[----:B-12---:R0:W-:Y:S02]  /*19c80*/  @!P3 LDGSTS.E.BYPASS.LTC128B.128 [R9+0x23200], desc[UR52][R6.64+0x80], !P2 ;  /* 0x232000800609bfae */ /* 0x0061e4000d101d74 */
.L_x_1431:
        /* <DEDUP_REMOVED lines=12> */
.L_x_1352:
[----:B------:R-:W-:Y:S05]  /*19d50*/  BSYNC B0 ;  /* 0x0000000000007941 */ /* 0x000fea0003800000 */
.L_x_1351:
[----:B------:R-:W-:Y:S01]  /*19d60*/  NOP ;  /* 0x0000000000007918 */ /* 0x000fe20000000000 */
[----:B------:R-:W-:-:S13]  /*19d70*/  PLOP3.LUT P0, PT, PT, PT, PT, 0x80, 0x0 ;  /* 0x000000000000781c */ /* 0x000fda0003f0f070 */
.L_x_1353:
[----:B------:R-:W-:Y:S02]  /*19d80*/  PLOP3.LUT P1, PT, P1, P0, PT, 0xa2, 0x0 ;  /* 0x000000000000781c */ /* 0x000fe40000f21472 */
[----:B------:R-:W-:-:S08]  /*19d90*/  @P0 R2UR P1, UR4, R18 ;  /* 0x00000000120402ca */ /* 0x000fd00000020000 */
[----:B------:R-:W-:-:S05]  /*19da0*/  @P0 PLOP3.LUT P0, PT, P1, PT, PT, 0x80, 0x0 ;  /* 0x000000000000081c */ /* 0x000fca0000f0f070 */
[----:B------:R-:W-:Y:S01]  /*19db0*/  @!P1 SYNCS.ARRIVE.TRANS64.RED.A0T1 RZ, [UR4+0x33400], RZ ;  /* 0x033400ffffff99a7 */ /* 0x000fe20008200404 */
[----:B------:R-:W-:Y:S07]  /*19dc0*/  @!P1 ARRIVES.LDGSTSBAR.64.TRANSCNT [UR4+0x33400] ;  /* 0x03340000ff0099b0 */ /* 0x000fee0008000a84 */
[----:B------:R-:W-:Y:S05]  /*19dd0*/  @P0 BRA.U.ANY `(.L_x_1353) ;  /* 0xfffffffd00e80947 */ /* 0x000fea000393ffff */
[----:B-1----:R-:W2:Y:S02]  /*19de0*/  LDL.LU R2, [R1+0x28] ;  /* 0x0000280001027983 */ /* 0x002ea40000300800 */
        /* <DEDUP_REMOVED lines=11> */
.L_x_1432:
[----:B------:R-:W-:Y:S05]  /*19ea0*/  BSYNC B0 ;  /* 0x0000000000007941 */ /* 0x000fea0003800000 */
.L_x_1354:
[----:B------:R-:W2:Y:S01]  /*19eb0*/  LDL R2, [R1+0xc] ;  /* 0x00000c0001027983 */ /* 0x000ea20000100800 */
[----:B------:R-:W-:-:S06]  /*19ec0*/  UIADD3 UR4, UR40, -0x2, URZ ;  /* 0xfffffffe28047890 */ /* 0x000fcc000fffe03f */
[----:B--2---:R-:W-:-:S13]  /*19ed0*/  ISETP.LE.AND P0, PT, R2, UR4, PT ;  /* 0x0000000402007c0c */ /* 0x004fda000bf03270 */
[----:B------:R-:W-:Y:S05]  /*19ee0*/  @!P0 BRA `(.L_x_1356) ;  /* 0x0000001000e48947 */ /* 0x000fea0003800000 */
[----:B------:R2:W5:Y:S01]  /*19ef0*/  LDL.LU R8, [R1] ;  /* 0x0000000001087983 */ /* 0x0005620000300800 */
[----:B-1----:R-:W-:Y:S02]  /*19f00*/  IMAD.MOV.U32 R0, RZ, RZ, R19 ;  /* 0x000000ffff007224 */ /* 0x002fe400078e0013 */
[----:B------:R-:W-:-:S07]  /*19f10*/  IMAD.U32 R2, RZ, RZ, UR4 ;  /* 0x00000004ff027e24 */ /* 0x000fce000f8e00ff */
.L_x_1380:
[----:B------:R-:W-:Y:S01]  /*19f20*/  VIADD R19, R0, 0x1 ;  /* 0x0000000100137836 */ /* 0x000fe20000000000 */
[----:B------:R-:W-:Y:S01]  /*19f30*/  LOP3.LUT P1, RZ, R16, 0x1, RZ, 0xc0, !PT ;  /* 0x0000000110ff7812 */ /* 0x000fe2000782c0ff */
[----:B------:R-:W-:Y:S05]  /*19f40*/  YIELD ;  /* 0x0000000000007946 */ /* 0x000fea0003800000 */
[----:B------:R-:W-:Y:S01]  /*19f50*/  ISETP.NE.AND P0, PT, R19, 0x2, PT ;  /* 0x000000021300780c */ /* 0x000fe20003f05270 */
[----:B------:R-:W-:Y:S03]  /*19f60*/  BSSY B0, `(.L_x_1357) ;  /* 0x00000a7000007945 */ /* 0x000fe60003800000 */
[----:B------:R-:W-:-:S02]  /*19f70*/  SEL R3, RZ, 0x1, P0 ;  /* 0x00000001ff037807 */ /* 0x000fc40000000000 */
[----:B------:R-:W-:Y:S02]  /*19f80*/  SEL R19, R19, RZ, P0 ;  /* 0x000000ff13137207 */ /* 0x000fe40000000000 */
[----:B0----5:R-:W-:-:S05]  /*19f90*/  LOP3.LUT R9, R8, R3, RZ, 0x3c, !PT ;  /* 0x0000000308097212 */ /* 0x021fca00078e3cff */
[----:B------:R0:W-:Y:S01]  /*19fa0*/  STL [R1], R9 ;  /* 0x0000000901007387 */ /* 0x0001e20000100800 */
[----:B------:R-:W-:Y:S05]  /*19fb0*/  @!P1 BRA `(.L_x_1358) ;  /* 0x0000000800849947 */ /* 0x000fea0003800000 */
[----:B------:R-:W-:Y:S01]  /*19fc0*/  ULDC.64 UR4, c[0x0][0x418] ;  /* 0x0001060000047ab9 */ /* 0x000fe20000000a00 */
[----:B------:R-:W-:Y:S01]  /*19fd0*/  IMAD.MOV.U32 R3, RZ, RZ, R2 ;  /* 0x000000ffff037224 */ /* 0x000fe200078e0002 */
[----:B------:R-:W-:-:S04]  /*19fe0*/  ISETP.NE.U32.AND P0, PT, RZ, UR4, PT ;  /* 0x00000004ff007c0c */ /* 0x000fc8000bf05070 */
[----:B------:R-:W-:-:S13]  /*19ff0*/  ISETP.NE.AND.EX P0, PT, RZ, UR5, PT, P0 ;  /* 0x00000005ff007c0c */ /* 0x000fda000bf05300 */
[----:B------:R-:W-:Y:S05]  /*1a000*/  @!P0 BRA `(.L_x_1359) ;  /* 0x00000000004c8947 */ /* 0x000fea0003800000 */
[----:B------:R-:W3:Y:S01]  /*1a010*/  LDL R10, [R1+0x8] ;  /* 0x00000800010a7983 */ /* 0x000ee20000100800 */
[----:B------:R-:W1:Y:S01]  /*1a020*/  LDC R3, c[0x0][0x43c] ;  /* 0x00010f00ff037b82 */ /* 0x000e620000000800 */
[----:B------:R-:W-:Y:S02]  /*1a030*/  ULDC.64 UR6, c[0x0][0x428] ;  /* 0x00010a0000067ab9 */ /* 0x000fe40000000a00 */
[----:B------:R-:W4:Y:S01]  /*1a040*/  LDL R7, [R1+0x4] ;  /* 0x0000040001077983 */ /* 0x000f220000100800 */
[----:B-1----:R-:W-:-:S13]  /*1a050*/  ISETP.NE.AND P0, PT, R3, 0x1, PT ;  /* 0x000000010300780c */ /* 0x002fda0003f05270 */
[----:B------:R-:W1:Y:S02]  /*1a060*/  @P0 LDC.64 R4, c[0x0][0x440] ;  /* 0x00011000ff040b82 */ /* 0x000e640000000a00 */
[----:B-1----:R-:W-:-:S04]  /*1a070*/  @P0 IMAD.HI.U32 R6, R2, R4, RZ ;  /* 0x0000000402060227 */ /* 0x002fc800078e00ff */
        /* <DEDUP_REMOVED lines=12> */
.L_x_1359:
[----:B-1----:R-:W-:Y:S01]  /*1a140*/  IMAD R6, R19, 0x8, R18 ;  /* 0x0000000813067824 */ /* 0x002fe200078e0212 */
[----:B------:R-:W-:Y:S01]  /*1a150*/  SHF.L.U32 R5, R9, 0x1f, RZ ;  /* 0x0000001f09057819 */ /* 0x000fe200000006ff */
[----:B------:R-:W1:Y:S01]  /*1a160*/  S2R R4, SR_TID.X ;  /* 0x0000000000047919 */ /* 0x000e620000002100 */
[----:B------:R-:W-:Y:S02]  /*1a170*/  BSSY B1, `(.L_x_1360) ;  /* 0x0000005000017945 */ /* 0x000fe40003800000 */
[----:B------:R-:W3:Y:S01]  /*1a180*/  SYNCS.PHASECHK.TRANS64.TRYWAIT P0, [R6+URZ+0x33480], R5 ;  /* 0x03348005060075a7 */ /* 0x000ee2000800017f */
[----:B-1----:R-:W-:-:S04]  /*1a190*/  LOP3.LUT R4, R4, 0x7f, RZ, 0xc0, !PT ;  /* 0x0000007f04047812 */ /* 0x002fc800078ec0ff */
[----:B------:R-:W-:Y:S01]  /*1a1a0*/  ISETP.NE.AND P1, PT, R4, RZ, PT ;  /* 0x000000ff0400720c */ /* 0x000fe20003f25270 */
[----:B---3--:R-:W-:-:S12]  /*1a1b0*/  @!P0 BRA `(.L_x_1361) ;  /* 0x00000034006c8947 */ /* 0x008fd80003800000 */
.L_x_1433:
[----:B------:R-:W-:Y:S05]  /*1a1c0*/  BSYNC B1 ;  /* 0x0000000000017941 */ /* 0x000fea0003800000 */
.L_x_1360:
        /* <DEDUP_REMOVED lines=9> */
.L_x_1363:
[----:B------:R-:W-:Y:S05]  /*1a260*/  BSYNC B1 ;  /* 0x0000000000017941 */ /* 0x000fea0003800000 */
.L_x_1362:
[----:B------:R-:W3:Y:S01]  /*1a270*/  LDL R7, [R1+0x18] ;  /* 0x0000180001077983 */ /* 0x000ee20000100800 */
[----:B------:R-:W-:Y:S01]  /*1a280*/  IMAD.MOV.U32 R14, RZ, RZ, RZ ;  /* 0x000000ffff0e7224 */ /* 0x000fe200078e00ff */
[----:B------:R-:W-:Y:S01]  /*1a290*/  UIADD3 UR4, UP0, UR46, 0x470, URZ ;  /* 0x000004702e047890 */ /* 0x000fe2000ff1e03f */
[----:B------:R-:W-:Y:S01]  /*1a2a0*/  IMAD R4, R19, 0x7800, R18 ;  /* 0x0000780013047824 */ /* 0x000fe200078e0212 */
[----:B------:R-:W-:Y:S01]  /*1a2b0*/  PLOP3.LUT P0, PT, PT, PT, PT, 0x80, 0x0 ;  /* 0x000000000000781c */ /* 0x000fe20003f0f070 */
[----:B------:R-:W-:Y:S01]  /*1a2c0*/  UMOV UR6, 0x0 ;  /* 0x0000000000067882 */ /* 0x000fe20000000000 */
[----:B------:R-:W-:Y:S01]  /*1a2d0*/  R2UR UR10, R14 ;  /* 0x000000000e0a72ca */ /* 0x000fe200000e0000 */
[----:B0-----:R-:W-:Y:S01]  /*1a2e0*/  VIADD R9, R4, 0xf200 ;  /* 0x0000f20004097836 */ /* 0x001fe20000000000 */
[----:B------:R-:W-:Y:S01]  /*1a2f0*/  UIADD3.X UR5, URZ, UR47, URZ, UP0, !UPT ;  /* 0x0000002f3f057290 */ /* 0x000fe200087fe43f */
[----:B------:R-:W-:Y:S01]  /*1a300*/  UMOV UR7, 0x14f00000 ;  /* 0x14f0000000077882 */ /* 0x000fe20000000000 */
[----:B---3--:R-:W-:-:S02]  /*1a310*/  IMAD R7, R3, 0xa0, R7 ;  /* 0x000000a003077824 */ /* 0x008fc400078e0207 */
[----:B------:R-:W-:-:S09]  /*1a320*/  VIADD R3, R6, 0x33470 ;  /* 0x0003347006037836 */ /* 0x000fd20000000000 */
.L_x_1364:
        /* <DEDUP_REMOVED lines=10> */
[----:B------:R-:W-:Y:S01]  /*1a3d0*/  IMAD.MOV.U32 R13, RZ, RZ, 0x40 ;  /* 0x00000040ff0d7424 */ /* 0x000fe200078e00ff */
[----:B------:R-:W-:Y:S01]  /*1a3e0*/  PLOP3.LUT P0, PT, PT, PT, PT, 0x80, 0x0 ;  /* 0x000000000000781c */ /* 0x000fe20003f0f070 */
[----:B------:R-:W-:Y:S01]  /*1a3f0*/  VIADD R9, R4, 0x11a00 ;  /* 0x00011a0004097836 */ /* 0x000fe20000000000 */
[----:B------:R-:W-:Y:S01]  /*1a400*/  UMOV UR6, 0x0 ;  /* 0x0000000000067882 */ /* 0x000fe20000000000 */
[----:B------:R-:W-:Y:S01]  /*1a410*/  UMOV UR7, 0x14f00000 ;  /* 0x14f0000000077882 */ /* 0x000fe20000000000 */
[----:B------:R-:W-:-:S15]  /*1a420*/  R2UR UR10, R13 ;  /* 0x000000000d0a72ca */ /* 0x000fde00000e0000 */
.L_x_1365:
        /* <DEDUP_REMOVED lines=16> */
.L_x_1366:
        /* <DEDUP_REMOVED lines=10> */
[----:B------:R-:W0:Y:S01]  /*1a5d0*/  SYNCS.PHASECHK.TRANS64.TRYWAIT P0, [R6+URZ+0x33440], R5 ;  /* 0x03344005060075a7 */ /* 0x000e22000800017f */
[----:B------:R-:W-:Y:S04]  /*1a5e0*/  BSSY B1, `(.L_x_1367) ;  /* 0x0000002000017945 */ /* 0x000fe80003800000 */
[----:B0-----:R-:W-:Y:S05]  /*1a5f0*/  @!P0 BRA `(.L_x_1368) ;  /* 0x0000003000708947 */ /* 0x001fea0003800000 */
.L_x_1434:
[----:B------:R-:W-:Y:S05]  /*1a600*/  BSYNC B1 ;  /* 0x0000000000017941 */ /* 0x000fea0003800000 */
.L_x_1367:
[----:B------:R-:W-:Y:S01]  /*1a610*/  BSSY B1, `(.L_x_1369) ;  /* 0x000000b000017945 */ /* 0x000fe20003800000 */
[----:B------:R-:W-:Y:S02]  /*1a620*/  IMAD.MOV.U32 R10, RZ, RZ, 0x0 ;  /* 0x00000000ff0a7424 */ /* 0x000fe400078e00ff */
[----:B------:R-:W-:Y:S01]  /*1a630*/  IMAD.MOV.U32 R11, RZ, RZ, 0x14f00000 ;  /* 0x14f00000ff0b7424 */ /* 0x000fe200078e00ff */
[----:B------:R-:W-:Y:S06]  /*1a640*/  @P1 BRA `(.L_x_1370) ;  /* 0x00000000001c1947 */ /* 0x000fec0003800000 */
[----:B------:R-:W3:Y:S02]  /*1a650*/  S2R R3, SR_TID.X ;  /* 0x0000000000037919 */ /* 0x000ee40000002100 */
[----:B---3--:R-:W-:Y:S01]  /*1a660*/  LOP3.LUT R9, R3, 0x1f, RZ, 0xc0, !PT ;  /* 0x0000001f03097812 */ /* 0x008fe200078ec0ff */
[----:B------:R-:W-:-:S03]  /*1a670*/  IMAD.MOV.U32 R3, RZ, RZ, 0x7800 ;  /* 0x00007800ff037424 */ /* 0x000fc600078e00ff */
[----:B------:R-:W-:Y:S01]  /*1a680*/  ISETP.NE.AND P0, PT, R9, RZ, PT ;  /* 0x000000ff0900720c */ /* 0x000fe20003f05270 */
[----:B------:R3:W-:-:S12]  /*1a690*/  SYNCS.ARRIVE.TRANS64 RZ, [R6+URZ+0x33430], R3 ;  /* 0x0334300306ff79a7 */ /* 0x0007d8000800003f */
[----:B---3--:R-:W-:Y:S05]  /*1a6a0*/  @!P0 BRA `(.L_x_1370) ;  /* 0x0000000000048947 */ /* 0x008fea0003800000 */
[----:B------:R-:W-:Y:S01]  /*1a6b0*/  BPT.TRAP 0x1 ;  /* 0x000000040000795c */ /* 0x000fe20000300000 */
.L_x_1370:
[----:B------:R-:W-:Y:S05]  /*1a6c0*/  BSYNC B1 ;  /* 0x0000000000017941 */ /* 0x000fea0003800000 */
.L_x_1369:
[----:B------:R-:W-:Y:S01]  /*1a6d0*/  R2UR UR10, R14 ;  /* 0x000000000e0a72ca */ /* 0x000fe200000e0000 */
[----:B------:R-:W-:Y:S01]  /*1a6e0*/  UIADD3 UR4, UP0, UR46, 0x370, URZ ;  /* 0x000003702e047890 */ /* 0x000fe2000ff1e03f */
[----:B------:R-:W-:Y:S01]  /*1a6f0*/  R2UR UR6, R10 ;  /* 0x000000000a0672ca */ /* 0x000fe200000e0000 */
[----:B01----:R-:W-:Y:S01]  /*1a700*/  VIADD R6, R6, 0x33430 ;  /* 0x0003343006067836 */ /* 0x003fe20000000000 */
[----:B------:R-:W-:Y:S01]  /*1a710*/  R2UR UR7, R11 ;  /* 0x000000000b0772ca */ /* 0x000fe200000e0000 */
[----:B------:R-:W-:Y:S01]  /*1a720*/  VIADD R3, R4, 0x24200 ;  /* 0x0002420004037836 */ /* 0x000fe20000000000 */
[----:B------:R-:W-:Y:S01]  /*1a730*/  PLOP3.LUT P0, PT, PT, PT, PT, 0x80, 0x0 ;  /* 0x000000000000781c */ /* 0x000fe20003f0f070 */
[----:B------:R-:W-:-:S12]  /*1a740*/  UIADD3.X UR5, URZ, UR47, URZ, UP0, !UPT ;  /* 0x0000002f3f057290 */ /* 0x000fd800087fe43f */
.L_x_1371:
        /* <DEDUP_REMOVED lines=15> */
.L_x_1372:
        /* <DEDUP_REMOVED lines=15> */
.L_x_1373:
        /* <DEDUP_REMOVED lines=10> */
.L_x_1358:
[----:B------:R-:W-:Y:S05]  /*1a9d0*/  BSYNC B0 ;  /* 0x0000000000007941 */ /* 0x000fea0003800000 */
.L_x_1357:
[----:B------:R-:W-:-:S06]  /*1a9e0*/  UISETP.NE.AND UP0, UPT, UR39, 0x3, UPT ;  /* 0x000000032700788c */ /* 0x000fcc000bf05270 */
[----:B------:R-:W-:-:S13]  /*1a9f0*/  PLOP3.LUT P0, PT, PT, PT, UP0, 0x80, 0x0 ;  /* 0x000000000000781c */ /* 0x000fda0003f0f008 */
[----:B------:R-:W-:Y:S05]  /*1aa00*/  @!P0 BRA `(.L_x_1374) ;  /* 0x0000000000048947 */ /* 0x000fea0003800000 */
[----:B------:R-:W-:Y:S01]  /*1aa10*/  BPT.TRAP 0x1 ;  /* 0x000000040000795c */ /* 0x000fe20000300000 */
.L_x_1374:
[----:B------:R-:W-:Y:S01]  /*1aa20*/  IMAD.U32 R3, RZ, RZ, UR43 ;  /* 0x0000002bff037e24 */ /* 0x000fe2000f8e00ff */
[----:B------:R-:W-:Y:S01]  /*1aa30*/  LOP3.LUT R4, R8, 0x1, RZ, 0x3c, !PT ;  /* 0x0000000108047812 */ /* 0x000fe200078e3cff */
[----:B------:R-:W-:Y:S03]  /*1aa40*/  BSSY B0, `(.L_x_1375) ;  /* 0x0000006000007945 */ /* 0x000fe60003800000 */
[----:B------:R-:W-:Y:S01]  /*1aa50*/  ISETP.NE.AND P1, PT, R3, 0x3, PT ;  /* 0x000000030300780c */ /* 0x000fe20003f25270 */
[----:B------:R-:W-:Y:S01]  /*1aa60*/  IMAD R3, R0, 0x8, R18 ;  /* 0x0000000800037824 */ /* 0x000fe200078e0212 */
[----:B------:R-:W-:-:S04]  /*1aa70*/  SHF.L.U32 R4, R4, 0x1f, RZ ;  /* 0x0000001f04047819 */ /* 0x000fc800000006ff */
[----:B------:R-:W1:Y:S02]  /*1aa80*/  SYNCS.PHASECHK.TRANS64.TRYWAIT P0, [R3+URZ+0x33470], R4 ;  /* 0x03347004030075a7 */ /* 0x000e64000800017f */
[----:B-1----:R-:W-:Y:S05]  /*1aa90*/  @!P0 BRA `(.L_x_1376) ;  /* 0x0000002c005c8947 */ /* 0x002fea0003800000 */
.L_x_1435:
[----:B------:R-:W-:Y:S05]  /*1aaa0*/  BSYNC B0 ;  /* 0x0000000000007941 */ /* 0x000fea0003800000 */
.L_x_1375:
[----:B------:R-:W-:Y:S05]  /*1aab0*/  @!P1 BRA `(.L_x_1377) ;  /* 0x0000000000049947 */ /* 0x000fea0003800000 */
[----:B------:R-:W-:Y:S01]  /*1aac0*/  BPT.TRAP 0x1 ;  /* 0x000000040000795c */ /* 0x000fe20000300000 */
.L_x_1377:
[----:B-1----:R-:W-:Y:S01]  /*1aad0*/  SHF.L.U32 R4, R8, 0x1f, RZ ;  /* 0x0000001f08047819 */ /* 0x002fe200000006ff */
[----:B------:R-:W-:-:S03]  /*1aae0*/  IMAD R10, R0, 0x7800, RZ ;  /* 0x00007800000a7824 */ /* 0x000fc600078e02ff */
[----:B------:R-:W1:Y:S02]  /*1aaf0*/  SYNCS.PHASECHK.TRANS64.TRYWAIT P0, [R3+URZ+0x33460], R4 ;  /* 0x03346004030075a7 */ /* 0x000e64000800017f */
[----:B-1----:R-:W-:Y:S05]  /*1ab00*/  @!P0 BRA `(.L_x_1378) ;  /* 0x0000002c00548947 */ /* 0x002fea0003800000 */
.L_x_1436:
[----:B------:R-:W3:Y:S04]  /*1ab10*/  LDL R0, [R1+0x20] ;  /* 0x0000200001007983 */ /* 0x000ee80000100800 */
[----:B------:R-:W4:Y:S01]  /*1ab20*/  LDL R11, [R1+0x1c] ;  /* 0x00001c00010b7983 */ /* 0x000f220000100800 */
[----:B------:R-:W-:Y:S05]  /*1ab30*/  WARPSYNC.ALL ;  /* 0x0000000000007948 */ /* 0x000fea0003800000 */
[----:B---3--:R-:W-:-:S02]  /*1ab40*/  LOP3.LUT R0, R10, R0, RZ, 0xfc, !PT ;  /* 0x000000000a007212 */ /* 0x008fc400078efcff */
[----:B----4-:R-:W-:-:S03]  /*1ab50*/  LOP3.LUT R12, R10, R11, RZ, 0xfc, !PT ;  /* 0x0000000b0a0c7212 */ /* 0x010fc600078efcff */
[C---:B------:R-:W-:Y:S02]  /*1ab60*/  IMAD.IADD R0, R18.reuse, 0x1, R0 ;  /* 0x0000000112007824 */ /* 0x040fe400078e0200 */
[----:B------:R-:W-:-:S03]  /*1ab70*/  IMAD.IADD R12, R18, 0x1, R12 ;  /* 0x00000001120c7824 */ /* 0x000fc600078e020c */
[----:B-1----:R-:W1:Y:S02]  /*1ab80*/  LDSM.16.MT88.4 R4, [R0+0xf200] ;  /* 0x00f200000004783b */ /* 0x002e640000004200 */
[C-C-:B-1----:R-:W-:Y:S02]  /*1ab90*/  PRMT R8, R4.reuse, 0x6420, R5.reuse ;  /* 0x0000642004087816 */ /* 0x142fe40000000005 */
[----:B0-----:R-:W-:Y:S02]  /*1aba0*/  PRMT R9, R4, 0x7531, R5 ;  /* 0x0000753104097816 */ /* 0x001fe40000000005 */
        /* <DEDUP_REMOVED lines=95> */
.L_x_1379:
[----:B------:R-:W3:Y:S01]  /*1b1a0*/  S2R R0, SR_TID.X ;  /* 0x0000000000007919 */ /* 0x000ee20000002100 */
[----:B-1----:R1:W-:Y:S01]  /*1b1b0*/  SYNCS.ARRIVE.TRANS64.A1T0 RZ, [R3+URZ+0x33450], RZ ;  /* 0x033450ff03ff79a7 */ /* 0x0023e2000810003f */
[----:B0-----:R4:W5:Y:S01]  /*1b1c0*/  LDL R8, [R1] ;  /* 0x0000000001087983 */ /* 0x0019620000100800 */
[----:B---3--:R-:W-:-:S03]  /*1b1d0*/  LOP3.LUT R4, R0, 0x7f, RZ, 0xc0, !PT ;  /* 0x0000007f00047812 */ /* 0x008fc600078ec0ff */
[----:B------:R-:W3:Y:S01]  /*1b1e0*/  LDL R0, [R1+0xc] ;  /* 0x00000c0001007983 */ /* 0x000ee20000100800 */
[----:B------:R-:W-:Y:S01]  /*1b1f0*/  BAR.SYNC.DEFER_BLOCKING 0x2, 0x80 ;  /* 0x0082000000007b1d */ /* 0x000fe20000010000 */
[----:B------:R-:W-:-:S13]  /*1b200*/  ISETP.NE.AND P0, PT, R4, RZ, PT ;  /* 0x000000ff0400720c */ /* 0x000fda0003f05270 */
[----:B-1----:R-:W-:-:S05]  /*1b210*/  @!P0 VIADD R3, R3, 0x33480 ;  /* 0x0003348003038836 */ /* 0x002fca0000000000 */
[----:B------:R-:W-:-:S04]  /*1b220*/  @!P0 PRMT R3, RZ, 0x654, R3 ;  /* 0x00000654ff038816 */ /* 0x000fc80000000003 */
[----:B------:R4:W-:Y:S01]  /*1b230*/  @!P0 SYNCS.ARRIVE.TRANS64.RED.A1T0 RZ, [R3+URZ], RZ ;  /* 0x000000ff03ff89a7 */ /* 0x0009e2000810043f */
[C---:B---3--:R-:W-:Y:S01]  /*1b240*/  ISETP.GT.AND P0, PT, R2.reuse, R0, PT ;  /* 0x000000000200720c */ /* 0x048fe20003f04270 */
[----:B------:R-:W-:Y:S02]  /*1b250*/  VIADD R2, R2, 0xffffffff ;  /* 0xffffffff02027836 */ /* 0x000fe40000000000 */
[----:B------:R-:W-:-:S10]  /*1b260*/  IMAD.MOV.U32 R0, RZ, RZ, R19 ;  /* 0x000000ffff007224 */ /* 0x000fd400078e0013 */
[----:B----4-:R-:W-:Y:S05]  /*1b270*/  @P0 BRA `(.L_x_1380) ;  /* 0xffffffec00280947 */ /* 0x010fea000383ffff */
.L_x_1356:
[----:B------:R-:W3:Y:S01]  /*1b280*/  S2R R3, SR_TID.X ;  /* 0x0000000000037919 */ /* 0x000ee20000002100 */
[----:B------:R-:W-:Y:S01]  /*1b290*/  BSSY B0, `(.L_x_1381) ;  /* 0x0000011000007945 */ /* 0x000fe20003800000 */
[----:B---3--:R-:W-:-:S04]  /*1b2a0*/  LOP3.LUT R3, R3, 0x7f, RZ, 0xc0, !PT ;  /* 0x0000007f03037812 */ /* 0x008fc800078ec0ff */
[----:B------:R-:W-:-:S13]  /*1b2b0*/  ISETP.NE.AND P0, PT, R3, RZ, PT ;  /* 0x000000ff0300720c */ /* 0x000fda0003f05270 */
[----:B------:R-:W-:Y:S05]  /*1b2c0*/  @P0 BRA `(.L_x_1382) ;  /* 0x0000000000340947 */ /* 0x000fea0003800000 */
[----:B------:R-:W3:Y:S01]  /*1b2d0*/  S2R R3, SR_LANEID ;  /* 0x0000000000037919 */ /* 0x000ee20000000000 */
[----:B------:R-:W-:Y:S02]  /*1b2e0*/  VOTEU.ANY UR4, UPT, PT ;  /* 0x0000000000047886 */ /* 0x000fe400038e0100 */
[----:B-1----:R-:W3:Y:S08]  /*1b2f0*/  FLO.U32 R0, UR4 ;  /* 0x0000000400007d00 */ /* 0x002ef000080e0000 */
[----:B------:R-:W1:Y:S01]  /*1b300*/  POPC R5, UR4 ;  /* 0x0000000400057d09 */ /* 0x000e620008000000 */
[----:B---3--:R-:W-:-:S02]  /*1b310*/  ISETP.EQ.U32.AND P1, PT, R0, R3, PT ;  /* 0x000000030000720c */ /* 0x008fc40003f22070 */
[----:B------:R-:W1:Y:S11]  /*1b320*/  LDC.64 R2, c[0x0][0xc60] ;  /* 0x00031800ff027b82 */ /* 0x000e760000000a00 */
[----:B-1----:R-:W3:Y:S01]  /*1b330*/  @P1 ATOMG.E.ADD.STRONG.GPU PT, R3, desc[UR52][R2.64], R5 ;  /* 0x00000005020319a8 */ /* 0x002ee200081ee1f4 */
[----:B------:R-:W1:Y:S02]  /*1b340*/  S2R R4, SR_LTMASK ;  /* 0x0000000000047919 */ /* 0x000e640000003900 */
[----:B-1----:R-:W-:-:S04]  /*1b350*/  LOP3.LUT R4, R4, UR4, RZ, 0xc0, !PT ;  /* 0x0000000404047c12 */ /* 0x002fc8000f8ec0ff */
[----:B0-----:R-:W0:Y:S01]  /*1b360*/  POPC R7, R4 ;  /* 0x0000000400077309 */ /* 0x001e220000000000 */
[----:B---3--:R-:W0:Y:S02]  /*1b370*/  SHFL.IDX PT, R0, R3, R0, 0x1f ;  /* 0x00001f0003007589 */ /* 0x008e2400000e0000 */
[----:B0-----:R-:W-:-:S05]  /*1b380*/  IADD3 R0, R0, UR41, R7 ;  /* 0x0000002900007c10 */ /* 0x001fca000fffe007 */
[----:B------:R3:W-:Y:S02]  /*1b390*/  STL [R1+0x10], R0 ;  /* 0x0000100001007387 */ /* 0x0007e40000100800 */
.L_x_1382:
[----:B------:R-:W-:Y:S05]  /*1b3a0*/  BSYNC B0 ;  /* 0x0000000000007941 */ /* 0x000fea0003800000 */
.L_x_1381:
[----:B------:R-:W-:-:S06]  /*1b3b0*/  UISETP.NE.AND UP0, UPT, UR39, 0x3, UPT ;  /* 0x000000032700788c */ /* 0x000fcc000bf05270 */
[----:B------:R-:W-:-:S13]  /*1b3c0*/  PLOP3.LUT P1, PT, PT, PT, UP0, 0x80, 0x0 ;  /* 0x000000000000781c */ /* 0x000fda0003f2f008 */
[----:B------:R-:W-:Y:S05]  /*1b3d0*/  @!P1 BRA `(.L_x_1383) ;  /* 0x0000000000049947 */ /* 0x000fea0003800000 */
[----:B------:R-:W-:Y:S01]  /*1b3e0*/  BPT.TRAP 0x1 ;  /* 0x000000040000795c */ /* 0x000fe20000300000 */
.L_x_1383:
[----:B------:R-:W4:Y:S01]  /*1b3f0*/  LDL R2, [R1] ;  /* 0x0000000001027983 */ /* 0x000f220000100800 */
[----:B-1-3--:R-:W-:Y:S01]  /*1b400*/  IMAD.U32 R0, RZ, RZ, UR43 ;  /* 0x0000002bff007e24 */ /* 0x00afe2000f8e00ff */
[----:B------:R-:W-:Y:S01]  /*1b410*/  BSSY B0, `(.L_x_1384) ;  /* 0x0000007000007945 */ /* 0x000fe20003800000 */
[----:B------:R-:W-:-:S03]  /*1b420*/  IMAD R3, R19, 0x8, R18 ;  /* 0x0000000813037824 */ /* 0x000fc600078e0212 */
[----:B------:R-:W-:Y:S02]  /*1b430*/  ISETP.NE.AND P2, PT, R0, 0x3, PT ;  /* 0x000000030000780c */ /* 0x000fe40003f45270 */
[----:B----4-:R-:W-:-:S04]  /*1b440*/  LOP3.LUT R0, R2, 0x1, RZ, 0x3c, !PT ;  /* 0x0000000102007812 */ /* 0x010fc800078e3cff */
[----:B------:R-:W-:-:S04]  /*1b450*/  SHF.L.U32 R0, R0, 0x1f, RZ ;  /* 0x0000001f00007819 */ /* 0x000fc800000006ff */
[----:B------:R-:W1:Y:S02]  /*1b460*/  SYNCS.PHASECHK.TRANS64.TRYWAIT P1, [R3+URZ+0x33470], R0 ;  /* 0x03347000030075a7 */ /* 0x000e64000802017f */
[----:B-1----:R-:W-:Y:S05]  /*1b470*/  @!P1 BRA `(.L_x_1385) ;  /* 0x00000024000c9947 */ /* 0x002fea0003800000 */
.L_x_1437:
[----:B------:R-:W-:Y:S05]  /*1b480*/  BSYNC B0 ;  /* 0x0000000000007941 */ /* 0x000fea0003800000 */
.L_x_1384:
[----:B------:R-:W-:Y:S05]  /*1b490*/  @!P2 BRA `(.L_x_1386) ;  /* 0x000000000004a947 */ /* 0x000fea0003800000 */
[----:B------:R-:W-:Y:S01]  /*1b4a0*/  BPT.TRAP 0x1 ;  /* 0x000000040000795c */ /* 0x000fe20000300000 */
.L_x_1386:
[----:B-1----:R-:W3:Y:S02]  /*1b4b0*/  LDL R0, [R1] ;  /* 0x0000000001007983 */ /* 0x002ee40000100800 */
[----:B---3--:R-:W-:-:S04]  /*1b4c0*/  SHF.L.U32 R0, R0, 0x1f, RZ ;  /* 0x0000001f00007819 */ /* 0x008fc800000006ff */
[----:B------:R-:W1:Y:S02]  /*1b4d0*/  SYNCS.PHASECHK.TRANS64.TRYWAIT P1, [R3+URZ+0x33460], R0 ;  /* 0x03346000030075a7 */ /* 0x000e64000802017f */
[----:B-1----:R-:W-:Y:S05]  /*1b4e0*/  @!P1 BRA `(.L_x_1387) ;  /* 0x0000002400049947 */ /* 0x002fea0003800000 */
.L_x_1438:
        /* <DEDUP_REMOVED lines=106> */
.L_x_1388:
[----:B0-----:R-:W3:Y:S01]  /*1bb90*/  LDL.LU R2, [R1] ;  /* 0x0000000001027983 */ /* 0x001ee20000300800 */
        /* <DEDUP_REMOVED lines=8> */
[----:B0-----:R-:W-:-:S04]  /*1bc20*/  SEL R0, RZ, 0x1, P0 ;  /* 0x00000001ff007807 */ /* 0x001fc80000000000 */
[----:B---3--:R-:W-:-:S05]  /*1bc30*/  LOP3.LUT R2, R2, R0, RZ, 0x3c, !PT ;  /* 0x0000000002027212 */ /* 0x008fca00078e3cff */
[----:B------:R0:W-:Y:S02]  /*1bc40*/  STL [R1], R2 ;  /* 0x0000000201007387 */ /* 0x0001e40000100800 */
.L_x_1331:
[----:B------:R-:W-:Y:S05]  /*1bc50*/  BSYNC B7 ;  /* 0x0000000000077941 */ /* 0x000fea0003800000 */
.L_x_1329:
[----:B------:R-:W-:-:S13]  /*1bc60*/  LOP3.LUT P0, RZ, R16, 0x2, RZ, 0xc0, !PT ;  /* 0x0000000210ff7812 */ /* 0x000fda000780c0ff */
[----:B------:R-:W-:Y:S05]  /*1bc70*/  @!P0 BRA `(.L_x_1389) ;  /* 0x0000000000348947 */ /* 0x000fea0003800000 */
[----:B------:R-:W3:Y:S08]  /*1bc80*/  S2UR UR5, SR_CgaCtaId ;  /* 0x00000000000579c3 */ /* 0x000ef00000008800 */
[----:B------:R-:W-:Y:S06]  /*1bc90*/  BAR.SYNC.DEFER_BLOCKING 0x5, 0x180 ;  /* 0x0146000000007b1d */ /* 0x000fec0000010000 */
[----:B------:R-:W-:-:S02]  /*1bca0*/  UMOV UR4, 0x400 ;  /* 0x0000040000047882 */ /* 0x000fc40000000000 */
[----:B---3--:R-:W-:-:S06]  /*1bcb0*/  ULEA UR4, UR5, UR4, 0x18 ;  /* 0x0000000405047291 */ /* 0x008fcc000f8ec03f */
[----:B------:R-:W-:-:S05]  /*1bcc0*/  IMAD.U32 R18, RZ, RZ, UR4 ;  /* 0x00000004ff127e24 */ /* 0x000fca000f8e00ff */
[----:B------:R-:W3:Y:S04]  /*1bcd0*/  LDS.128 R4, [R18+0x334d0] ;  /* 0x0334d00012047984 */ /* 0x000ee80000000c00 */
[----:B---3--:R3:W-:Y:S01]  /*1bce0*/  STL.64 [R1+0x10], R4 ;  /* 0x0000100401007387 */ /* 0x0087e20000100a00 */
[----:B0-----:R-:W-:Y:S02]  /*1bcf0*/  IMAD.MOV.U32 R2, RZ, RZ, R7 ;  /* 0x000000ffff027224 */ /* 0x001fe400078e0007 */
[----:B-1----:R-:W-:-:S03]  /*1bd00*/  IMAD.MOV.U32 R0, RZ, RZ, R6 ;  /* 0x000000ffff007224 */ /* 0x002fc600078e0006 */
[----:B------:R-:W-:Y:S02]  /*1bd10*/  R2UR UR44, R2 ;  /* 0x00000000022c72ca */ /* 0x000fe400000e0000 */
[----:B------:R-:W-:Y:S01]  /*1bd20*/  R2UR UR36, R0 ;  /* 0x00000000002472ca */ /* 0x000fe200000e0000 */
[----:B------:R-:W-:Y:S06]  /*1bd30*/  BAR.ARV 0x4, 0x180 ;  /* 0x0106000000007b1d */ /* 0x000fec0000002000 */
[----:B------:R-:W-:Y:S08]  /*1bd40*/  BRA `(.L_x_1390) ;  /* 0x0000000800d07947 */ /* 0x000ff00003800000 */
.L_x_1389:
[----:B0-----:R-:W0:Y:S01]  /*1bd50*/  S2R R2, SR_TID.X ;  /* 0x0000000000027919 */ /* 0x001e220000002100 */
[----:B------:R-:W-:Y:S01]  /*1bd60*/  ULDC UR4, c[0x0][0xc3c] ;  /* 0x00030f0000047ab9 */ /* 0x000fe20000000800 */
[----:B-1----:R-:W3:Y:S01]  /*1bd70*/  LDL.LU R0, [R1+0x10] ;  /* 0x0000100001007983 */ /* 0x002ee20000300800 */
        /* <DEDUP_REMOVED lines=8> */
[----:B------:R-:W4:Y:S01]  /*1be00*/  @!P1 LDG.E R5, desc[UR52][R2.64] ;  /* 0x0000003402059981 */ /* 0x000f22000c1e1900 */
[C---:B------:R-:W-:Y:S02]  /*1be10*/  ISETP.NE.AND P1, PT, R8.reuse, RZ, PT ;  /* 0x000000ff0800720c */ /* 0x040fe40003f25270 */
[C---:B------:R-:W-:Y:S02]  /*1be20*/  ISETP.GE.U32.AND P2, PT, R8.reuse, 0x2, PT ;  /* 0x000000020800780c */ /* 0x040fe40003f46070 */
[C---:B------:R-:W-:Y:S02]  /*1be30*/  ISETP.GE.U32.AND P3, PT, R8.reuse, 0x4, PT ;  /* 0x000000040800780c */ /* 0x040fe40003f66070 */
[C---:B------:R-:W-:Y:S02]  /*1be40*/  ISETP.GE.U32.AND P4, PT, R8.reuse, 0x8, PT ;  /* 0x000000080800780c */ /* 0x040fe40003f86070 */
[----:B------:R-:W-:Y:S01]  /*1be50*/  ISETP.GE.U32.AND P5, PT, R8, 0x10, PT ;  /* 0x000000100800780c */ /* 0x000fe20003fa6070 */
[----:B---3--:R-:W-:-:S02]  /*1be60*/  IMAD.MOV.U32 R10, RZ, RZ, R0 ;  /* 0x000000ffff0a7224 */ /* 0x008fc400078e0000 */
[----:B----4-:R-:W0:Y:S02]  /*1be70*/  SHFL.UP PT, R0, R5, 0x1, RZ ;  /* 0x0420000005007989 */ /* 0x010e2400000e00ff */
        /* <DEDUP_REMOVED lines=9> */
[----:B------:R-:W1:Y:S02]  /*1bf10*/  SHFL.UP PT, R2, R3, 0x8, RZ ;  /* 0x0500000003027989 */ /* 0x000e6400000e00ff */
[----:B-1----:R-:W-:-:S05]  /*1bf20*/  SEL R2, R2, RZ, P4 ;  /* 0x000000ff02027207 */ /* 0x002fca0002000000 */
[----:B------:R-:W-:-:S05]  /*1bf30*/  IMAD.IADD R6, R3, 0x1, R2 ;  /* 0x0000000103067824 */ /* 0x000fca00078e0202 */
        /* <DEDUP_REMOVED lines=10> */
.L_x_1395:
        /* <DEDUP_REMOVED lines=14> */
.L_x_1394:
[----:B------:R-:W-:Y:S05]  /*1c0c0*/  BSYNC B0 ;  /* 0x0000000000007941 */ /* 0x000fea0003800000 */
.L_x_1393:
        /* <DEDUP_REMOVED lines=21> */
.L_x_1391:
        /* <DEDUP_REMOVED lines=10> */
[----:B------:R0:W3:Y:S01]  /*1c2c0*/  LDG.E R9, desc[UR52][R2.64] ;  /* 0x0000003402097981 */ /* 0x0000e2000c1e1900 */
[----:B------:R-:W-:Y:S01]  /*1c2d0*/  ISETP.NE.AND P0, PT, RZ, UR7, PT ;  /* 0x00000007ff007c0c */ /* 0x000fe2000bf05270 */
[----:B0-----:R-:W-:-:S05]  /*1c2e0*/  IMAD.U32 R2, RZ, RZ, UR6 ;  /* 0x00000006ff027e24 */ /* 0x001fca000f8e00ff */
[----:B------:R0:W3:Y:S02]  /*1c2f0*/  SHFL.IDX PT, R5, R5, R2, 0x1f ;  /* 0x00001f0205057589 */ /* 0x0000e400000e0000 */
[----:B0-----:R-:W-:Y:S02]  /*1c300*/  IMAD.MOV.U32 R2, RZ, RZ, RZ ;  /* 0x000000ffff027224 */ /* 0x001fe400078e00ff */
[----:B---3--:R-:W-:-:S05]  /*1c310*/  IMAD R6, R5, R9, RZ ;  /* 0x0000000905067224 */ /* 0x008fca00078e02ff */
[----:B------:R-:W-:Y:S01]  /*1c320*/  IABS R10, R6 ;  /* 0x00000006000a7213 */ /* 0x000fe20000000000 */
[----:B------:R-:W-:Y:S06]  /*1c330*/  @!P0 BRA `(.L_x_1396) ;  /* 0x00000000000c8947 */ /* 0x000fec0003800000 */
[----:B------:R-:W-:-:S06]  /*1c340*/  UIADD3 UR4, UR6, -0x1, URZ ;  /* 0xffffffff06047890 */ /* 0x000fcc000fffe03f */
[----:B------:R-:W-:-:S06]  /*1c350*/  IMAD.U32 R2, RZ, RZ, UR4 ;  /* 0x00000004ff027e24 */ /* 0x000fcc000f8e00ff */
[----:B------:R0:W1:Y:S02]  /*1c360*/  SHFL.IDX PT, R2, R8, R2, 0x1f ;  /* 0x00001f0208027589 */ /* 0x00006400000e0000 */
.L_x_1396:
[----:B------:R-:W3:Y:S01]  /*1c370*/  I2F.RP R3, R10 ;  /* 0x0000000a00037306 */ /* 0x000ee20000209400 */
[----:B01----:R-:W-:-:S04]  /*1c380*/  IMAD R8, R2, R4, R7 ;  /* 0x0000000402087224 */ /* 0x003fc800078e0207 */
[----:B------:R-:W-:Y:S01]  /*1c390*/  IMAD.IADD R0, R0, 0x1, -R8 ;  /* 0x0000000100007824 */ /* 0x000fe200078e0a08 */
[----:B------:R0:W-:Y:S02]  /*1c3a0*/  STL [R1+0x10], R8 ;  /* 0x0000100801007387 */ /* 0x0001e40000100800 */
[----:B---3--:R-:W1:Y:S02]  /*1c3b0*/  MUFU.RCP R3, R3 ;  /* 0x0000000300037308 */ /* 0x008e640000001000 */
        /* <DEDUP_REMOVED lines=20> */
[----:B------:R-:W-:-:S05]  /*1c500*/  @!P1 LOP3.LUT R2, RZ, R6, RZ, 0x33, !PT ;  /* 0x00000006ff029212 */ /* 0x000fca00078e33ff */
[----:B------:R-:W-:Y:S02]  /*1c510*/  IMAD R7, R9, R2, RZ ;  /* 0x0000000209077224 */ /* 0x000fe400078e02ff */
[----:B------:R-:W-:Y:S02]  /*1c520*/  IMAD.MOV R2, RZ, RZ, -R2 ;  /* 0x000000ffff027224 */ /* 0x000fe400078e0a02 */
[----:B------:R-:W-:Y:S02]  /*1c530*/  IMAD.MOV R3, RZ, RZ, -R7 ;  /* 0x000000ffff037224 */ /* 0x000fe400078e0a07 */
[----:B------:R-:W-:-:S03]  /*1c540*/  IMAD R0, R6, R2, R0 ;  /* 0x0000000206007224 */ /* 0x000fc600078e0200 */
[----:B------:R-:W-:Y:S01]  /*1c550*/  VIADDMNMX R4, R3, R4, R9, PT ;  /* 0x0000000403047246 */ /* 0x000fe20003800109 */
[----:B------:R-:W-:-:S03]  /*1c560*/  IMAD.IADD R7, R0, 0x1, R7 ;  /* 0x0000000100077824 */ /* 0x000fc600078e0207 */
[----:B0-----:R-:W-:-:S04]  /*1c570*/  IABS R8, R4 ;  /* 0x0000000400087213 */ /* 0x001fc80000000000 */
[----:B------:R-:W0:Y:S08]  /*1c580*/  I2F.RP R3, R8 ;  /* 0x0000000800037306 */ /* 0x000e300000209400 */
[----:B0-----:R-:W0:Y:S02]  /*1c590*/  MUFU.RCP R3, R3 ;  /* 0x0000000300037308 */ /* 0x001e240000001000 */
[----:B0-----:R-:W-:-:S06]  /*1c5a0*/  VIADD R3, R3, 0xffffffe ;  /* 0x0ffffffe03037836 */ /* 0x001fcc0000000000 */
[----:B------:R-:W0:Y:S02]  /*1c5b0*/  F2I.FTZ.U32.TRUNC.NTZ R3, R3 ;  /* 0x0000000300037305 */ /* 0x000e24000021f000 */
[----:B0-----:R-:W-:-:S04]  /*1c5c0*/  IMAD.MOV R2, RZ, RZ, -R3 ;  /* 0x000000ffff027224 */ /* 0x001fc800078e0a03 */
[----:B------:R-:W-:Y:S02]  /*1c5d0*/  IMAD R6, R2, R8, RZ ;  /* 0x0000000802067224 */ /* 0x000fe400078e02ff */
[----:B------:R-:W-:-:S04]  /*1c5e0*/  IMAD.MOV.U32 R2, RZ, RZ, RZ ;  /* 0x000000ffff027224 */ /* 0x000fc800078e00ff */
[----:B------:R-:W-:Y:S01]  /*1c5f0*/  IMAD.HI.U32 R2, R3, R6, R2 ;  /* 0x0000000603027227 */ /* 0x000fe200078e0002 */
[----:B------:R-:W-:Y:S02]  /*1c600*/  IABS R3, R0 ;  /* 0x0000000000037213 */ /* 0x000fe40000000000 */
[----:B------:R-:W-:-:S03]  /*1c610*/  IABS R6, R4 ;  /* 0x0000000400067213 */ /* 0x000fc60000000000 */
[----:B------:R-:W-:-:S04]  /*1c620*/  IMAD.HI.U32 R2, R2, R3, RZ ;  /* 0x0000000302027227 */ /* 0x000fc800078e00ff */
[----:B------:R-:W-:-:S04]  /*1c630*/  IMAD.MOV R6, RZ, RZ, -R6 ;  /* 0x000000ffff067224 */ /* 0x000fc800078e0a06 */
        /* <DEDUP_REMOVED lines=10> */
[----:B------:R-:W-:Y:S01]  /*1c6e0*/  @!P1 LOP3.LUT R2, RZ, R4, RZ, 0x33, !PT ;  /* 0x00000004ff029212 */ /* 0x000fe200078e33ff */
[----:B------:R-:W-:-:S04]  /*1c6f0*/  IMAD.MOV R4, RZ, RZ, -R4 ;  /* 0x000000ffff047224 */ /* 0x000fc800078e0a04 */
[----:B------:R-:W-:Y:S01]  /*1c700*/  IMAD R4, R2, R4, R7 ;  /* 0x0000000402047224 */ /* 0x000fe200078e0207 */
[----:B------:R-:W-:-:S04]  /*1c710*/  LOP3.LUT R2, RZ, R2, RZ, 0x33, !PT ;  /* 0x00000002ff027212 */ /* 0x000fc800078e33ff */
[----:B------:R-:W-:Y:S01]  /*1c720*/  R2UR UR36, R4 ;  /* 0x00000000042472ca */ /* 0x000fe200000e0000 */
[----:B------:R-:W-:-:S05]  /*1c730*/  IMAD.IADD R0, R5, 0x1, R2 ;  /* 0x0000000105007824 */ /* 0x000fca00078e0202 */
[----:B------:R0:W-:Y:S01]  /*1c740*/  STL [R1+0x14], R0 ;  /* 0x0000140001007387 */ /* 0x0001e20000100800 */
[----:B------:R-:W-:Y:S08]  /*1c750*/  BRA `(.L_x_1397) ;  /* 0x0000000000107947 */ /* 0x000ff00003800000 */
.L_x_1392:
[----:B------:R1:W-:Y:S01]  /*1c760*/  STL [R1+0x10], R0 ;  /* 0x0000100001007387 */ /* 0x0003e20000100800 */
[----:B------:R-:W-:Y:S01]  /*1c770*/  ULDC UR44, c[0x0][0xc3c] ;  /* 0x00030f00002c7ab9 */ /* 0x000fe20000000800 */
[----:B------:R-:W-:Y:S02]  /*1c780*/  UMOV UR36, URZ ;  /* 0x0000003f00247c82 */ /* 0x000fe40008000000 */
[----:B------:R1:W-:Y:S03]  /*1c790*/  STL [R1+0x14], RZ ;  /* 0x000014ff01007387 */ /* 0x0003e60000100800 */
.L_x_1397:
[----:B------:R-:W3:Y:S04]  /*1c7a0*/  LDL R3, [R1+0x10] ;  /* 0x0000100001037983 */ /* 0x000ee80000100800 */
[----:B------:R-:W4:Y:S01]  /*1c7b0*/  LDL R2, [R1+0x14] ;  /* 0x0000140001027983 */ /* 0x000f220000100800 */
[----:B------:R-:W-:Y:S02]  /*1c7c0*/  IMAD.U32 R6, RZ, RZ, UR36 ;  /* 0x00000024ff067e24 */ /* 0x000fe4000f8e00ff */
[----:B------:R-:W-:Y:S01]  /*1c7d0*/  IMAD.U32 R7, RZ, RZ, UR44 ;  /* 0x0000002cff077e24 */ /* 0x000fe2000f8e00ff */
[----:B01----:R-:W0:Y:S02]  /*1c7e0*/  S2R R0, SR_TID.X ;  /* 0x0000000000007919 */ /* 0x003e240000002100 */
        /* <DEDUP_REMOVED lines=10> */
.L_x_1390:
[----:B------:R-:W-:Y:S02]  /*1c890*/  ULDC UR4, c[0x0][0xc3c] ;  /* 0x00030f0000047ab9 */ /* 0x000fe40000000800 */
[----:B------:R-:W-:-:S06]  /*1c8a0*/  UISETP.GE.AND UP0, UPT, UR44, UR4, UPT ;  /* 0x000000042c00728c */ /* 0x000fcc000bf06270 */
[----:B------:R-:W-:-:S13]  /*1c8b0*/  PLOP3.LUT P0, PT, PT, PT, UP0, 0x80, 0x0 ;  /* 0x000000000000781c */ /* 0x000fda0003f0f008 */
[----:B------:R-:W-:Y:S05]  /*1c8c0*/  @!P0 BRA `(.L_x_1398) ;  /* 0xffffffb000788947 */ /* 0x000fea000383ffff */
.L_x_1319:
[----:B------:R-:W4:Y:S01]  /*1c8d0*/  LDL.LU R0, [R1+0x28] ;  /* 0x0000280001007983 */ /* 0x000f220000300800 */
[----:B------:R-:W-:Y:S01]  /*1c8e0*/  BSSY B0, `(.L_x_1399) ;  /* 0x000000b000007945 */ /* 0x000fe20003800000 */
[----:B0--3--:R-:W0:Y:S01]  /*1c8f0*/  S2R R5, SR_CgaCtaId ;  /* 0x0000000000057919 */ /* 0x009e220000008800 */
[----:B----4-:R-:W-:-:S05]  /*1c900*/  VIADD R0, R0, 0x1 ;  /* 0x0000000100007836 */ /* 0x010fca0000000000 */
        /* <DEDUP_REMOVED lines=8> */
.L_x_1439:
[----:B------:R-:W-:Y:S05]  /*1c990*/  BSYNC B0 ;  /* 0x0000000000007941 */ /* 0x000fea0003800000 */
.L_x_1399:
[----:B------:R-:W-:-:S03]  /*1c9a0*/  UMOV UR4, 0xffffffff ;  /* 0xffffffff00047882 */ /* 0x000fc60000000000 */
[----:B------:R-:W-:Y:S05]  /*1c9b0*/  BRA.DIV UR4, `(.L_x_1401) ;  /* 0x0000000e04f87947 */ /* 0x000fea000b800000 */
[----:B------:R-:W1:Y:S02]  /*1c9c0*/  S2R R2, SR_TID.X ;  /* 0x0000000000027919 */ /* 0x000e640000002100 */
[----:B-1----:R-:W-:-:S04]  /*1c9d0*/  SHF.R.U32.HI R2, RZ, 0x5, R2 ;  /* 0x00000005ff027819 */ /* 0x002fc80000011602 */
[----:B------:R-:W-:-:S05]  /*1c9e0*/  LOP3.LUT R2, R2, 0x3, RZ, 0xc0, !PT ;  /* 0x0000000302027812 */ /* 0x000fca00078ec0ff */
[----:B------:R1:W3:Y:S02]  /*1c9f0*/  SHFL.IDX PT, R14, R2, RZ, 0x1f ;  /* 0x00001fff020e7589 */ /* 0x0002e400000e0000 */
.L_x_1442:
[----:B---3--:R-:W-:Y:S01]  /*1ca00*/  ISETP.NE.AND P0, PT, R14, RZ, PT ;  /* 0x000000ff0e00720c */ /* 0x008fe20003f05270 */
[----:B------:R-:W-:-:S12]  /*1ca10*/  BSSY B0, `(.L_x_1402) ;  /* 0x000002c000007945 */ /* 0x000fd80003800000 */
[----:B------:R-:W-:Y:S05]  /*1ca20*/  @P0 BRA `(.L_x_1403) ;  /* 0x0000000000a80947 */ /* 0x000fea0003800000 */
[----:B------:R-:W-:-:S03]  /*1ca30*/  UMOV UR4, 0xffffffff ;  /* 0xffffffff00047882 */ /* 0x000fc60000000000 */
[----:B------:R-:W-:Y:S05]  /*1ca40*/  BRA.DIV UR4, `(.L_x_1404) ;  /* 0x0000001204087947 */ /* 0x000fea000b800000 */
[----:B------:R-:W-:-:S13]  /*1ca50*/  ELECT P6, URZ, PT ;  /* 0x00000000003f782f */ /* 0x000fda00038c0000 */
.L_x_1445:
[----:B------:R-:W-:Y:S05]  /*1ca60*/  @!P6 BRA `(.L_x_1403) ;  /* 0x000000000098e947 */ /* 0x000fea0003800000 */
[----:B------:R-:W-:-:S06]  /*1ca70*/  ULOP3.LUT UR4, UR38, 0x2, URZ, 0xfc, !UPT ;  /* 0x0000000226047892 */ /* 0x000fcc000f8efc3f */
[----:B-1----:R-:W-:-:S05]  /*1ca80*/  IMAD.U32 R2, RZ, RZ, UR4 ;  /* 0x00000004ff027e24 */ /* 0x002fca000f8e00ff */
[----:B------:R-:W-:-:S13]  /*1ca90*/  ISETP.NE.AND P0, PT, R2, 0x3, PT ;  /* 0x000000030200780c */ /* 0x000fda0003f05270 */
[----:B------:R-:W-:Y:S05]  /*1caa0*/  @!P0 BRA `(.L_x_1405) ;  /* 0x0000000000048947 */ /* 0x000fea0003800000 */
[----:B------:R-:W-:Y:S01]  /*1cab0*/  BPT.TRAP 0x1 ;  /* 0x000000040000795c */ /* 0x000fe20000300000 */
.L_x_1405:
        /* <DEDUP_REMOVED lines=13> */
.L_x_1446:
[----:B------:R-:W1:Y:S02]  /*1cb90*/  SYNCS.PHASECHK.TRANS64.TRYWAIT P1, [R7+URZ], R2 ;  /* 0x00000002070075a7 */ /* 0x000e64000802017f */
[----:B-1----:R-:W-:Y:S05]  /*1cba0*/  @!P1 BRA `(.L_x_1407) ;  /* 0x0000000c00e49947 */ /* 0x002fea0003800000 */
.L_x_1447:
[----:B------:R-:W-:Y:S05]  /*1cbb0*/  @!P0 BRA `(.L_x_1408) ;  /* 0x0000000000048947 */ /* 0x000fea0003800000 */
[----:B------:R-:W-:Y:S01]  /*1cbc0*/  BPT.TRAP 0x1 ;  /* 0x000000040000795c */ /* 0x000fe20000300000 */
.L_x_1408:
[----:B------:R-:W-:-:S04]  /*1cbd0*/  IMAD R4, R19, 0x8, R0 ;  /* 0x0000000813047824 */ /* 0x000fc800078e0200 */
[----:B------:R-:W3:Y:S02]  /*1cbe0*/  SYNCS.PHASECHK.TRANS64.TRYWAIT P1, [R4+URZ+0x33460], R5 ;  /* 0x03346005040075a7 */ /* 0x000ee4000802017f */
[----:B---3--:R-:W-:Y:S05]  /*1cbf0*/  @!P1 BRA `(.L_x_1409) ;  /* 0x0000000c00e49947 */ /* 0x008fea0003800000 */
.L_x_1448:
[----:B------:R-:W-:Y:S05]  /*1cc00*/  @!P0 BRA `(.L_x_1410) ;  /* 0x0000000000048947 */ /* 0x000fea0003800000 */
[----:B------:R-:W-:Y:S01]  /*1cc10*/  BPT.TRAP 0x1 ;  /* 0x000000040000795c */ /* 0x000fe20000300000 */
.L_x_1410:
[----:B------:R-:W-:-:S04]  /*1cc20*/  IMAD R3, R3, 0x8, R0 ;  /* 0x0000000803037824 */ /* 0x000fc800078e0200 */
[----:B------:R-:W4:Y:S02]  /*1cc30*/  SYNCS.PHASECHK.TRANS64.TRYWAIT P1, [R3+URZ+0x33460], R2 ;  /* 0x03346002030075a7 */ /* 0x000f24000802017f */
[----:B----4-:R-:W-:Y:S05]  /*1cc40*/  @!P1 BRA `(.L_x_1411) ;  /* 0x0000000c00e49947 */ /* 0x010fea0003800000 */
.L_x_1449:
[----:B------:R-:W-:Y:S05]  /*1cc50*/  @!P0 BRA `(.L_x_1412) ;  /* 0x0000000000048947 */ /* 0x000fea0003800000 */
[----:B------:R-:W-:Y:S01]  /*1cc60*/  BPT.TRAP 0x1 ;  /* 0x000000040000795c */ /* 0x000fe20000300000 */
.L_x_1412:
[----:B------:R-:W5:Y:S02]  /*1cc70*/  SYNCS.PHASECHK.TRANS64.TRYWAIT P0, [R4+URZ+0x33480], R5 ;  /* 0x03348005040075a7 */ /* 0x000f64000800017f */
[----:B-----5:R-:W-:Y:S05]  /*1cc80*/  @!P0 BRA `(.L_x_1413) ;  /* 0x0000000c00e88947 */ /* 0x020fea0003800000 */
.L_x_1414:
[----:B------:R0:W0:Y:S02]  /*1cc90*/  SYNCS.PHASECHK.TRANS64.TRYWAIT P0, [R3+URZ+0x33480], R2 ;  /* 0x03348002030075a7 */ /* 0x000024000800017f */
[----:B0-----:R-:W-:Y:S05]  /*1cca0*/  @!P0 NANOSLEEP.SYNCS 0x989680 ;  /* 0x009896800000895d */ /* 0x001fea0003900000 */
[----:B------:R-:W0:Y:S02]  /*1ccb0*/  @!P0 SYNCS.PHASECHK.TRANS64 P0, [R3+URZ+0x33480], R2 ;  /* 0x03348002030085a7 */ /* 0x000e24000800007f */
[----:B0-----:R-:W-:Y:S05]  /*1ccc0*/  @!P0 BRA `(.L_x_1414) ;  /* 0xfffffffc00f08947 */ /* 0x001fea000383ffff */
.L_x_1403:
[----:B------:R-:W-:Y:S05]  /*1ccd0*/  BSYNC B0 ;  /* 0x0000000000007941 */ /* 0x000fea0003800000 */
.L_x_1402:
[----:B------:R-:W-:Y:S05]  /*1cce0*/  EXIT ;  /* 0x000000000000794d */ /* 0x000fea0003800000 */
.L_x_1217:
[----:B0-----:R-:W-:-:S04]  /*1ccf0*/  IMAD.U32 R3, RZ, RZ, UR41 ;  /* 0x00000029ff037e24 */ /* 0x001fc8000f8e00ff */
[----:B------:R0:W1:Y:S03]  /*1cd00*/  SYNCS.PHASECHK.TRANS64.TRYWAIT P1, [R3+URZ+0x33400], R0 ;  /* 0x03340000030075a7 */ /* 0x000066000802017f */
[----:B-1----:R-:W-:Y:S05]  /*1cd10*/  @!P1 NANOSLEEP.SYNCS 0x989680 ;  /* 0x009896800000995d */ /* 0x002fea0003900000 */
[----:B------:R-:W1:Y:S02]  /*1cd20*/  @!P1 SYNCS.PHASECHK.TRANS64 P1, [R3+URZ+0x33400], R0 ;  /* 0x03340000030095a7 */ /* 0x000e64000802007f */
[----:B-1----:R-:W-:Y:S05]  /*1cd30*/  @!P1 BRA `(.L_x_1217) ;  /* 0xfffffffc00ec9947 */ /* 0x002fea000383ffff */
[----:B------:R-:W-:Y:S05]  /*1cd40*/  BRA `(.L_x_1415) ;  /* 0xfffffe5000947947 */ /* 0x000fea000383ffff */
.L_x_1221:
[----:B-1----:R1:W2:Y:S02]  /*1cd50*/  SYNCS.PHASECHK.TRANS64.TRYWAIT P1, [R5+URZ+0x33430], R0 ;  /* 0x03343000050075a7 */ /* 0x0022a4000802017f */
[----:B--2---:R-:W-:Y:S05]  /*1cd60*/  @!P1 NANOSLEEP.SYNCS 0x989680 ;  /* 0x009896800000995d */ /* 0x004fea0003900000 */
[----:B------:R-:W2:Y:S02]  /*1cd70*/  @!P1 SYNCS.PHASECHK.TRANS64 P1, [R5+URZ+0x33430], R0 ;  /* 0x03343000050095a7 */ /* 0x000ea4000802007f */
[----:B--2---:R-:W-:Y:S05]  /*1cd80*/  @!P1 BRA `(.L_x_1221) ;  /* 0xfffffffc00f09947 */ /* 0x004fea000383ffff */
[----:B------:R-:W-:Y:S05]  /*1cd90*/  BRA `(.L_x_1220) ;  /* 0xfffffe5000c07947 */ /* 0x000fea000383ffff */
.L_x_1237:
[----:B-1----:R-:W-:-:S04]  /*1cda0*/  IMAD.U32 R8, RZ, RZ, UR6 ;  /* 0x00000006ff087e24 */ /* 0x002fc8000f8e00ff */
[----:B------:R1:W2:Y:S03]  /*1cdb0*/  SYNCS.PHASECHK.TRANS64.TRYWAIT P1, [R8+URZ+0x33430], R7 ;  /* 0x03343007080075a7 */ /* 0x0002a6000802017f */
[----:B--2---:R-:W-:Y:S05]  /*1cdc0*/  @!P1 NANOSLEEP.SYNCS 0x989680 ;  /* 0x009896800000995d */ /* 0x004fea0003900000 */
[----:B------:R-:W2:Y:S02]  /*1cdd0*/  @!P1 SYNCS.PHASECHK.TRANS64 P1, [R8+URZ+0x33430], R7 ;  /* 0x03343007080095a7 */ /* 0x000ea4000802007f */
[----:B--2---:R-:W-:Y:S05]  /*1cde0*/  @!P1 BRA `(.L_x_1237) ;  /* 0xfffffffc00ec9947 */ /* 0x004fea000383ffff */
[----:B------:R-:W-:Y:S05]  /*1cdf0*/  BRA `(.L_x_1234) ;  /* 0xfffffe9400e87947 */ /* 0x000fea000383ffff */
.L_x_1241:
[----:B-1----:R-:W-:-:S04]  /*1ce00*/  IMAD.U32 R8, RZ, RZ, UR6 ;  /* 0x00000006ff087e24 */ /* 0x002fc8000f8e00ff */
[----:B------:R1:W2:Y:S03]  /*1ce10*/  SYNCS.PHASECHK.TRANS64.TRYWAIT P1, [R8+URZ+0x33450], R7 ;  /* 0x03345007080075a7 */ /* 0x0002a6000802017f */
[----:B--2---:R-:W-:Y:S05]  /*1ce20*/  @!P1 NANOSLEEP.SYNCS 0x989680 ;  /* 0x009896800000995d */ /* 0x004fea0003900000 */
[----:B------:R-:W2:Y:S02]  /*1ce30*/  @!P1 SYNCS.PHASECHK.TRANS64 P1, [R8+URZ+0x33450], R7 ;  /* 0x03345007080095a7 */ /* 0x000ea4000802007f */
[----:B--2---:R-:W-:Y:S05]  /*1ce40*/  @!P1 BRA `(.L_x_1241) ;  /* 0xfffffffc00ec9947 */ /* 0x004fea000383ffff */
[----:B------:R-:W-:Y:S05]  /*1ce50*/  BRA `(.L_x_1238) ;  /* 0xfffffea000e47947 */ /* 0x000fea000383ffff */
.L_x_1259:
[----:B-1----:R-:W-:-:S04]  /*1ce60*/  IMAD.U32 R3, RZ, RZ, UR6 ;  /* 0x00000006ff037e24 */ /* 0x002fc8000f8e00ff */
[----:B------:R1:W2:Y:S03]  /*1ce70*/  SYNCS.PHASECHK.TRANS64.TRYWAIT P1, [R3+URZ+0x33430], R0 ;  /* 0x03343000030075a7 */ /* 0x0002a6000802017f */
[----:B--2---:R-:W-:Y:S05]  /*1ce80*/  @!P1 NANOSLEEP.SYNCS 0x989680 ;  /* 0x009896800000995d */ /* 0x004fea0003900000 */
[----:B------:R-:W2:Y:S02]  /*1ce90*/  @!P1 SYNCS.PHASECHK.TRANS64 P1, [R3+URZ+0x33430], R0 ;  /* 0x03343000030095a7 */ /* 0x000ea4000802007f */
[----:B--2---:R-:W-:Y:S05]  /*1cea0*/  @!P1 BRA `(.L_x_1259) ;  /* 0xfffffffc00ec9947 */ /* 0x004fea000383ffff */
[----:B------:R-:W-:Y:S05]  /*1ceb0*/  BRA `(.L_x_1256) ;  /* 0xfffffee4003c7947 */ /* 0x000fea000383ffff */
.L_x_1263:
[----:B-1----:R-:W-:-:S04]  /*1cec0*/  IMAD.U32 R3, RZ, RZ, UR6 ;  /* 0x00000006ff037e24 */ /* 0x002fc8000f8e00ff */
[----:B------:R1:W2:Y:S03]  /*1ced0*/  SYNCS.PHASECHK.TRANS64.TRYWAIT P1, [R3+URZ+0x33450], R0 ;  /* 0x03345000030075a7 */ /* 0x0002a6000802017f */
[----:B--2---:R-:W-:Y:S05]  /*1cee0*/  @!P1 NANOSLEEP.SYNCS 0x989680 ;  /* 0x009896800000995d */ /* 0x004fea0003900000 */
[----:B------:R-:W2:Y:S02]  /*1cef0*/  @!P1 SYNCS.PHASECHK.TRANS64 P1, [R3+URZ+0x33450], R0 ;  /* 0x03345000030095a7 */ /* 0x000ea4000802007f */
[----:B--2---:R-:W-:Y:S05]  /*1cf00*/  @!P1 BRA `(.L_x_1263) ;  /* 0xfffffffc00ec9947 */ /* 0x004fea000383ffff */
[----:B------:R-:W-:Y:S05]  /*1cf10*/  BRA `(.L_x_1260) ;  /* 0xfffffef000447947 */ /* 0x000fea000383ffff */
.L_x_1270:
[----:B-1----:R-:W-:-:S04]  /*1cf20*/  IMAD.U32 R3, RZ, RZ, UR6 ;  /* 0x00000006ff037e24 */ /* 0x002fc8000f8e00ff */
[----:B------:R1:W2:Y:S03]  /*1cf30*/  SYNCS.PHASECHK.TRANS64.TRYWAIT P1, [R3+URZ+0x33430], R0 ;  /* 0x03343000030075a7 */ /* 0x0002a6000802017f */
[----:B--2---:R-:W-:Y:S05]  /*1cf40*/  @!P1 NANOSLEEP.SYNCS 0x989680 ;  /* 0x009896800000995d */ /* 0x004fea0003900000 */
[----:B------:R-:W2:Y:S02]  /*1cf50*/  @!P1 SYNCS.PHASECHK.TRANS64 P1, [R3+URZ+0x33430], R0 ;  /* 0x03343000030095a7 */ /* 0x000ea4000802007f */
[----:B--2---:R-:W-:Y:S05]  /*1cf60*/  @!P1 BRA `(.L_x_1270) ;  /* 0xfffffffc00ec9947 */ /* 0x004fea000383ffff */
[----:B------:R-:W-:Y:S05]  /*1cf70*/  BRA `(.L_x_1267) ;  /* 0xffffff1000dc7947 */ /* 0x000fea000383ffff */
.L_x_1274:
[----:B-1----:R-:W-:-:S04]  /*1cf80*/  IMAD.U32 R3, RZ, RZ, UR6 ;  /* 0x00000006ff037e24 */ /* 0x002fc8000f8e00ff */
[----:B------:R1:W2:Y:S03]  /*1cf90*/  SYNCS.PHASECHK.TRANS64.TRYWAIT P1, [R3+URZ+0x33450], R0 ;  /* 0x03345000030075a7 */ /* 0x0002a6000802017f */
[----:B--2---:R-:W-:Y:S05]  /*1cfa0*/  @!P1 NANOSLEEP.SYNCS 0x989680 ;  /* 0x009896800000995d */ /* 0x004fea0003900000 */
[----:B------:R-:W2:Y:S02]  /*1cfb0*/  @!P1 SYNCS.PHASECHK.TRANS64 P1, [R3+URZ+0x33450], R0 ;  /* 0x03345000030095a7 */ /* 0x000ea4000802007f */
[----:B--2---:R-:W-:Y:S05]  /*1cfc0*/  @!P1 BRA `(.L_x_1274) ;  /* 0xfffffffc00ec9947 */ /* 0x004fea000383ffff */
[----:B------:R-:W-:Y:S05]  /*1cfd0*/  BRA `(.L_x_1271) ;  /* 0xffffff1c00e47947 */ /* 0x000fea000383ffff */
.L_x_1288:
[----:B-1----:R-:W-:-:S04]  /*1cfe0*/  IMAD.U32 R7, RZ, RZ, UR9 ;  /* 0x00000009ff077e24 */ /* 0x002fc8000f8e00ff */
[----:B------:R1:W2:Y:S03]  /*1cff0*/  SYNCS.PHASECHK.TRANS64.TRYWAIT P1, [R7+URZ+0x33450], R4 ;  /* 0x03345004070075a7 */ /* 0x0002a6000802017f */
[----:B--2---:R-:W-:Y:S05]  /*1d000*/  @!P1 NANOSLEEP.SYNCS 0x989680 ;  /* 0x009896800000995d */ /* 0x004fea0003900000 */
[----:B------:R-:W2:Y:S02]  /*1d010*/  @!P1 SYNCS.PHASECHK.TRANS64 P1, [R7+URZ+0x33450], R4 ;  /* 0x03345004070095a7 */ /* 0x000ea4000802007f */
[----:B--2---:R-:W-:Y:S05]  /*1d020*/  @!P1 BRA `(.L_x_1288) ;  /* 0xfffffffc00ec9947 */ /* 0x004fea000383ffff */
[----:B------:R-:W-:Y:S05]  /*1d030*/  BRA `(.L_x_1287) ;  /* 0xffffff5c00647947 */ /* 0x000fea000383ffff */
.L_x_1340:
[----:B------:R-:W-:Y:S02]  /*1d040*/  IMAD.MOV.U32 R13, RZ, RZ, R0 ;  /* 0x000000ffff0d7224 */ /* 0x000fe400078e0000 */
[----:B------:R-:W-:Y:S02]  /*1d050*/  IMAD.MOV.U32 R12, RZ, RZ, RZ ;  /* 0x000000ffff0c7224 */ /* 0x000fe400078e00ff */
[----:B------:R-:W-:Y:S02]  /*1d060*/  IMAD.MOV.U32 R11, RZ, RZ, 0x1f ;  /* 0x0000001fff0b7424 */ /* 0x000fe400078e00ff */
[----:B------:R-:W-:-:S07]  /*1d070*/  IMAD.MOV.U32 R15, RZ, RZ, -0x1 ;  /* 0xffffffffff0f7424 */ /* 0x000fce00078e00ff */
[----:B0-----:R-:W-:Y:S05]  /*1d080*/  WARPSYNC.COLLECTIVE R15, `(.L_x_1416) ;  /* 0x000000000f087348 */ /* 0x001fea0003c00000 */
[----:B------:R1:W2:Y:S02]  /*1d090*/  SHFL.IDX P6, R14, R13, R12, R11 ;  /* 0x0000000c0d0e7389 */ /* 0x0002a400000c000b */
[----:B012---:R-:W-:Y:S01]  /*1d0a0*/  ENDCOLLECTIVE ;  /* 0x000000000000791b */ /* 0x007fe20003800000 */
.L_x_1416:
[----:B------:R-:W-:Y:S05]  /*1d0b0*/  BRA `(.L_x_1417) ;  /* 0xffffffbc00047947 */ /* 0x000fea000383ffff */
.L_x_1342:
[----:B------:R-:W-:Y:S01]  /*1d0c0*/  BSSY B0, `(.L_x_1418) ;  /* 0x0000006000007945 */ /* 0x000fe20003800000 */
[----:B------:R-:W-:-:S07]  /*1d0d0*/  IMAD.MOV.U32 R15, RZ, RZ, -0x1 ;  /* 0xffffffffff0f7424 */ /* 0x000fce00078e00ff */
[----:B0-----:R-:W-:Y:S05]  /*1d0e0*/  WARPSYNC.COLLECTIVE R15, `(.L_x_1419) ;  /* 0x000000000f0c7348 */ /* 0x001fea0003c00000 */
[----:B------:R-:W-:Y:S02]  /*1d0f0*/  ELECT P6, UR62, PT ;  /* 0x00000000003e782f */ /* 0x000fe400038c0000 */
[----:B------:R-:W-:Y:S01]  /*1d100*/  MOV R14, UR62 ;  /* 0x0000003e000e7c02 */ /* 0x000fe20008000f00 */
[----:B0-----:R-:W-:Y:S10]  /*1d110*/  ENDCOLLECTIVE ;  /* 0x000000000000791b */ /* 0x001ff40003800000 */
.L_x_1419:
[----:B------:R-:W-:Y:S05]  /*1d120*/  BSYNC B0 ;  /* 0x0000000000007941 */ /* 0x000fea0003800000 */
.L_x_1418:
[----:B------:R-:W-:Y:S05]  /*1d130*/  BRA `(.L_x_1420) ;  /* 0xffffffbc000c7947 */ /* 0x000fea000383ffff */
.L_x_1344:
[----:B0-----:R0:W1:Y:S02]  /*1d140*/  SYNCS.PHASECHK.TRANS64.TRYWAIT P0, [R4+URZ+0x33480], R3 ;  /* 0x03348003040075a7 */ /* 0x001064000800017f */
[----:B-1----:R-:W-:Y:S05]  /*1d150*/  @!P0 NANOSLEEP.SYNCS 0x989680 ;  /* 0x009896800000895d */ /* 0x002fea0003900000 */
[----:B------:R-:W1:Y:S02]  /*1d160*/  @!P0 SYNCS.PHASECHK.TRANS64 P0, [R4+URZ+0x33480], R3 ;  /* 0x03348003040085a7 */ /* 0x000e64000800007f */
[----:B-1----:R-:W-:Y:S05]  /*1d170*/  @!P0 BRA `(.L_x_1344) ;  /* 0xfffffffc00f08947 */ /* 0x002fea000383ffff */
[----:B------:R-:W-:Y:S05]  /*1d180*/  BRA `(.L_x_1421) ;  /* 0xffffffbc006c7947 */ /* 0x000fea000383ffff */
.L_x_1346:
[----:B-1----:R1:W2:Y:S02]  /*1d190*/  SYNCS.PHASECHK.TRANS64.TRYWAIT P0, [R4+URZ+0x33440], R3 ;  /* 0x03344003040075a7 */ /* 0x0022a4000800017f */
[----:B--2---:R-:W-:Y:S05]  /*1d1a0*/  @!P0 NANOSLEEP.SYNCS 0x989680 ;  /* 0x009896800000895d */ /* 0x004fea0003900000 */
[----:B------:R-:W2:Y:S02]  /*1d1b0*/  @!P0 SYNCS.PHASECHK.TRANS64 P0, [R4+URZ+0x33440], R3 ;  /* 0x03344003040085a7 */ /* 0x000ea4000800007f */
[----:B--2---:R-:W-:Y:S05]  /*1d1c0*/  @!P0 BRA `(.L_x_1346) ;  /* 0xfffffffc00f08947 */ /* 0x004fea000383ffff */
[----:B------:R-:W-:Y:S05]  /*1d1d0*/  BRA `(.L_x_1422) ;  /* 0xffffffbc00f47947 */ /* 0x000fea000383ffff */
.L_x_1350:
[----:B------:R-:W-:Y:S01]  /*1d1e0*/  IMAD.MOV.U32 R7, RZ, RZ, R11 ;  /* 0x000000ffff077224 */ /* 0x000fe200078e000b */
[----:B------:R-:W-:Y:S01]  /*1d1f0*/  LOP3.LUT R6, R6, 0x7f, RZ, 0xc0, !PT ;  /* 0x0000007f06067812 */ /* 0x000fe200078ec0ff */
[----:B------:R-:W-:Y:S02]  /*1d200*/  IMAD.MOV.U32 R13, RZ, RZ, R0 ;  /* 0x000000ffff0d7224 */ /* 0x000fe400078e0000 */
[----:B------:R-:W-:Y:S01]  /*1d210*/  IMAD.MOV.U32 R12, RZ, RZ, RZ ;  /* 0x000000ffff0c7224 */ /* 0x000fe200078e00ff */
[----:B------:R-:W-:Y:S01]  /*1d220*/  SHF.R.U32.HI R3, RZ, 0x2, R6 ;  /* 0x00000002ff037819 */ /* 0x000fe20000011606 */
[----:B------:R-:W-:Y:S02]  /*1d230*/  IMAD.MOV.U32 R11, RZ, RZ, 0x1c1f ;  /* 0x00001c1fff0b7424 */ /* 0x000fe400078e00ff */
[----:B------:R-:W-:Y:S02]  /*1d240*/  IMAD.MOV.U32 R15, RZ, RZ, -0x1 ;  /* 0xffffffffff0f7424 */ /* 0x000fe400078e00ff */
[----:B------:R-:W-:-:S02]  /*1d250*/  IMAD R2, R8, UR42, RZ ;  /* 0x0000002a08027c24 */ /* 0x000fc4000f8e02ff */
[----:B------:R-:W-:-:S07]  /*1d260*/  IMAD.IADD R3, R3, 0x1, R7 ;  /* 0x0000000103037824 */ /* 0x000fce00078e0207 */
[----:B-----5:R-:W-:Y:S05]  /*1d270*/  WARPSYNC.COLLECTIVE R15, `(.L_x_1423) ;  /* 0x000000000f087348 */ /* 0x020fea0003c00000 */
[----:B------:R0:W1:Y:S02]  /*1d280*/  SHFL.IDX P6, R14, R13, R12, R11 ;  /* 0x0000000c0d0e7389 */ /* 0x00006400000c000b */
[----:B01---5:R-:W-:Y:S01]  /*1d290*/  ENDCOLLECTIVE ;  /* 0x000000000000791b */ /* 0x023fe20003800000 */
.L_x_1423:
[----:B------:R-:W-:Y:S01]  /*1d2a0*/  ISETP.GE.AND P4, PT, R3, R2, PT ;  /* 0x000000020300720c */ /* 0x000fe20003f86270 */
[----:B------:R-:W-:Y:S02]  /*1d2b0*/  IMAD.MOV.U32 R13, RZ, RZ, R4 ;  /* 0x000000ffff0d7224 */ /* 0x000fe400078e0004 */
[----:B------:R-:W-:-:S10]  /*1d2c0*/  IMAD.MOV.U32 R5, RZ, RZ, R14 ;  /* 0x000000ffff057224 */ /* 0x000fd400078e000e */
[----:B------:R-:W-:Y:S05]  /*1d2d0*/  WARPSYNC.COLLECTIVE R15, `(.L_x_1424) ;  /* 0x000000000f087348 */ /* 0x000fea0003c00000 */
[----:B------:R0:W1:Y:S02]  /*1d2e0*/  SHFL.IDX P6, R14, R13, R12, R11 ;  /* 0x0000000c0d0e7389 */ /* 0x00006400000c000b */
[----:B01----:R-:W-:Y:S01]  /*1d2f0*/  ENDCOLLECTIVE ;  /* 0x000000000000791b */ /* 0x003fe20003800000 */
.L_x_1424:
[----:B------:R-:W-:Y:S02]  /*1d300*/  IMAD.MOV.U32 R13, RZ, RZ, R0 ;  /* 0x000000ffff0d7224 */ /* 0x000fe400078e0000 */
[----:B------:R-:W-:Y:S02]  /*1d310*/  IMAD.MOV.U32 R12, RZ, RZ, 0x1 ;  /* 0x00000001ff0c7424 */ /* 0x000fe400078e00ff */
[----:B------:R-:W-:-:S07]  /*1d320*/  IMAD.MOV.U32 R6, RZ, RZ, R14 ;  /* 0x000000ffff067224 */ /* 0x000fce00078e000e */
[----:B------:R-:W-:Y:S05]  /*1d330*/  WARPSYNC.COLLECTIVE R15, `(.L_x_1425) ;  /* 0x000000000f087348 */ /* 0x000fea0003c00000 */
[----:B------:R0:W1:Y:S02]  /*1d340*/  SHFL.IDX P6, R14, R13, R12, R11 ;  /* 0x0000000c0d0e7389 */ /* 0x00006400000c000b */
[----:B01----:R-:W-:Y:S01]  /*1d350*/  ENDCOLLECTIVE ;  /* 0x000000000000791b */ /* 0x003fe20003800000 */
.L_x_1425:
        /* <DEDUP_REMOVED lines=16> */
.L_x_1426:
[----:B------:R-:W-:Y:S02]  /*1d460*/  IMAD.MOV.U32 R13, RZ, RZ, R0 ;  /* 0x000000ffff0d7224 */ /* 0x000fe400078e0000 */
[----:B------:R-:W-:Y:S02]  /*1d470*/  IMAD.MOV.U32 R12, RZ, RZ, 0x2 ;  /* 0x00000002ff0c7424 */ /* 0x000fe400078e00ff */
[----:B------:R-:W-:-:S07]  /*1d480*/  IMAD.MOV.U32 R6, RZ, RZ, R14 ;  /* 0x000000ffff067224 */ /* 0x000fce00078e000e */
[----:B------:R-:W-:Y:S05]  /*1d490*/  WARPSYNC.COLLECTIVE R15, `(.L_x_1427) ;  /* 0x000000000f087348 */ /* 0x000fea0003c00000 */
[----:B------:R0:W1:Y:S02]  /*1d4a0*/  SHFL.IDX P6, R14, R13, R12, R11 ;  /* 0x0000000c0d0e7389 */ /* 0x00006400000c000b */
[----:B01----:R-:W-:Y:S01]  /*1d4b0*/  ENDCOLLECTIVE ;  /* 0x000000000000791b */ /* 0x003fe20003800000 */
.L_x_1427:
        /* <DEDUP_REMOVED lines=16> */
.L_x_1428:
[----:B------:R-:W-:Y:S02]  /*1d5c0*/  IMAD.MOV.U32 R13, RZ, RZ, R0 ;  /* 0x000000ffff0d7224 */ /* 0x000fe400078e0000 */
[----:B------:R-:W-:Y:S02]  /*1d5d0*/  IMAD.MOV.U32 R12, RZ, RZ, 0x3 ;  /* 0x00000003ff0c7424 */ /* 0x000fe400078e00ff */
[----:B------:R-:W-:-:S07]  /*1d5e0*/  IMAD.MOV.U32 R6, RZ, RZ, R14 ;  /* 0x000000ffff067224 */ /* 0x000fce00078e000e */
[----:B------:R-:W-:Y:S05]  /*1d5f0*/  WARPSYNC.COLLECTIVE R15, `(.L_x_1429) ;  /* 0x000000000f087348 */ /* 0x000fea0003c00000 */
[----:B------:R0:W1:Y:S02]  /*1d600*/  SHFL.IDX P6, R14, R13, R12, R11 ;  /* 0x0000000c0d0e7389 */ /* 0x00006400000c000b */
[----:B01----:R-:W-:Y:S01]  /*1d610*/  ENDCOLLECTIVE ;  /* 0x000000000000791b */ /* 0x003fe20003800000 */
.L_x_1429:
        /* <DEDUP_REMOVED lines=14> */
.L_x_1430:
[----:B------:R-:W-:Y:S01]  /*1d700*/  IMAD.MOV.U32 R4, RZ, RZ, R14 ;  /* 0x000000ffff047224 */ /* 0x000fe200078e000e */
[----:B------:R-:W-:Y:S06]  /*1d710*/  BRA `(.L_x_1431) ;  /* 0xffffffc4005c7947 */ /* 0x000fec000383ffff */
.L_x_1355:
[----:B-1----:R1:W2:Y:S02]  /*1d720*/  SYNCS.PHASECHK.TRANS64.TRYWAIT P0, [R18+URZ+0x33420], R0 ;  /* 0x03342000120075a7 */ /* 0x0022a4000800017f */
[----:B--2---:R-:W-:Y:S05]  /*1d730*/  @!P0 NANOSLEEP.SYNCS 0x989680 ;  /* 0x009896800000895d */ /* 0x004fea0003900000 */
[----:B------:R-:W2:Y:S02]  /*1d740*/  @!P0 SYNCS.PHASECHK.TRANS64 P0, [R18+URZ+0x33420], R0 ;  /* 0x03342000120085a7 */ /* 0x000ea4000800007f */
[----:B--2---:R-:W-:Y:S05]  /*1d750*/  @!P0 BRA `(.L_x_1355) ;  /* 0xfffffffc00f08947 */ /* 0x004fea000383ffff */
[----:B------:R-:W-:Y:S05]  /*1d760*/  BRA `(.L_x_1432) ;  /* 0xffffffc400cc7947 */ /* 0x000fea000383ffff */
.L_x_1361:
[----:B-1----:R1:W3:Y:S02]  /*1d770*/  SYNCS.PHASECHK.TRANS64.TRYWAIT P0, [R6+URZ+0x33480], R5 ;  /* 0x03348005060075a7 */ /* 0x0022e4000800017f */
[----:B---3--:R-:W-:Y:S05]  /*1d780*/  @!P0 NANOSLEEP.SYNCS 0x989680 ;  /* 0x009896800000895d */ /* 0x008fea0003900000 */
[----:B------:R-:W3:Y:S02]  /*1d790*/  @!P0 SYNCS.PHASECHK.TRANS64 P0, [R6+URZ+0x33480], R5 ;  /* 0x03348005060085a7 */ /* 0x000ee4000800007f */
[----:B---3--:R-:W-:Y:S05]  /*1d7a0*/  @!P0 BRA `(.L_x_1361) ;  /* 0xfffffffc00f08947 */ /* 0x008fea000383ffff */
[----:B------:R-:W-:Y:S05]  /*1d7b0*/  BRA `(.L_x_1433) ;  /* 0xffffffc800807947 */ /* 0x000fea000383ffff */
.L_x_1368:
[----:B0-----:R0:W3:Y:S02]  /*1d7c0*/  SYNCS.PHASECHK.TRANS64.TRYWAIT P0, [R6+URZ+0x33440], R5 ;  /* 0x03344005060075a7 */ /* 0x0010e4000800017f */
[----:B---3--:R-:W-:Y:S05]  /*1d7d0*/  @!P0 NANOSLEEP.SYNCS 0x989680 ;  /* 0x009896800000895d */ /* 0x008fea0003900000 */
[----:B------:R-:W3:Y:S02]  /*1d7e0*/  @!P0 SYNCS.PHASECHK.TRANS64 P0, [R6+URZ+0x33440], R5 ;  /* 0x03344005060085a7 */ /* 0x000ee4000800007f */
[----:B---3--:R-:W-:Y:S05]  /*1d7f0*/  @!P0 BRA `(.L_x_1368) ;  /* 0xfffffffc00f08947 */ /* 0x008fea000383ffff */
[----:B------:R-:W-:Y:S05]  /*1d800*/  BRA `(.L_x_1434) ;  /* 0xffffffcc007c7947 */ /* 0x000fea000383ffff */
.L_x_1376:
[----:B-1----:R1:W3:Y:S02]  /*1d810*/  SYNCS.PHASECHK.TRANS64.TRYWAIT P0, [R3+URZ+0x33470], R4 ;  /* 0x03347004030075a7 */ /* 0x0022e4000800017f */
[----:B---3--:R-:W-:Y:S05]  /*1d820*/  @!P0 NANOSLEEP.SYNCS 0x989680 ;  /* 0x009896800000895d */ /* 0x008fea0003900000 */
[----:B------:R-:W3:Y:S02]  /*1d830*/  @!P0 SYNCS.PHASECHK.TRANS64 P0, [R3+URZ+0x33470], R4 ;  /* 0x03347004030085a7 */ /* 0x000ee4000800007f */
[----:B---3--:R-:W-:Y:S05]  /*1d840*/  @!P0 BRA `(.L_x_1376) ;  /* 0xfffffffc00f08947 */ /* 0x008fea000383ffff */
[----:B------:R-:W-:Y:S05]  /*1d850*/  BRA `(.L_x_1435) ;  /* 0xffffffd000907947 */ /* 0x000fea000383ffff */
.L_x_1378:
[----:B-1----:R1:W3:Y:S02]  /*1d860*/  SYNCS.PHASECHK.TRANS64.TRYWAIT P0, [R3+URZ+0x33460], R4 ;  /* 0x03346004030075a7 */ /* 0x0022e4000800017f */
[----:B---3--:R-:W-:Y:S05]  /*1d870*/  @!P0 NANOSLEEP.SYNCS 0x989680 ;  /* 0x009896800000895d */ /* 0x008fea0003900000 */
[----:B------:R-:W3:Y:S02]  /*1d880*/  @!P0 SYNCS.PHASECHK.TRANS64 P0, [R3+URZ+0x33460], R4 ;  /* 0x03346004030085a7 */ /* 0x000ee4000800007f */
[----:B---3--:R-:W-:Y:S05]  /*1d890*/  @!P0 BRA `(.L_x_1378) ;  /* 0xfffffffc00f08947 */ /* 0x008fea000383ffff */
[----:B------:R-:W-:Y:S05]  /*1d8a0*/  BRA `(.L_x_1436) ;  /* 0xffffffd000987947 */ /* 0x000fea000383ffff */
.L_x_1385:
[----:B-1----:R1:W3:Y:S02]  /*1d8b0*/  SYNCS.PHASECHK.TRANS64.TRYWAIT P1, [R3+URZ+0x33470], R0 ;  /* 0x03347000030075a7 */ /* 0x0022e4000802017f */
[----:B---3--:R-:W-:Y:S05]  /*1d8c0*/  @!P1 NANOSLEEP.SYNCS 0x989680 ;  /* 0x009896800000995d */ /* 0x008fea0003900000 */
[----:B------:R-:W3:Y:S02]  /*1d8d0*/  @!P1 SYNCS.PHASECHK.TRANS64 P1, [R3+URZ+0x33470], R0 ;  /* 0x03347000030095a7 */ /* 0x000ee4000802007f */
[----:B---3--:R-:W-:Y:S05]  /*1d8e0*/  @!P1 BRA `(.L_x_1385) ;  /* 0xfffffffc00f09947 */ /* 0x008fea000383ffff */
[----:B------:R-:W-:Y:S05]  /*1d8f0*/  BRA `(.L_x_1437) ;  /* 0xffffffd800e07947 */ /* 0x000fea000383ffff */
.L_x_1387:
[----:B-1----:R1:W3:Y:S02]  /*1d900*/  SYNCS.PHASECHK.TRANS64.TRYWAIT P1, [R3+URZ+0x33460], R0 ;  /* 0x03346000030075a7 */ /* 0x0022e4000802017f */
[----:B---3--:R-:W-:Y:S05]  /*1d910*/  @!P1 NANOSLEEP.SYNCS 0x989680 ;  /* 0x009896800000995d */ /* 0x008fea0003900000 */
[----:B------:R-:W3:Y:S02]  /*1d920*/  @!P1 SYNCS.PHASECHK.TRANS64 P1, [R3+URZ+0x33460], R0 ;  /* 0x03346000030095a7 */ /* 0x000ee4000802007f */
[----:B---3--:R-:W-:Y:S05]  /*1d930*/  @!P1 BRA `(.L_x_1387) ;  /* 0xfffffffc00f09947 */ /* 0x008fea000383ffff */
[----:B------:R-:W-:Y:S05]  /*1d940*/  BRA `(.L_x_1438) ;  /* 0xffffffd800e87947 */ /* 0x000fea000383ffff */
.L_x_1400:
[----:B0-----:R0:W1:Y:S02]  /*1d950*/  SYNCS.PHASECHK.TRANS64.TRYWAIT P0, [R0+URZ+0x33420], R3 ;  /* 0x03342003000075a7 */ /* 0x001064000800017f */
[----:B-1----:R-:W-:Y:S05]  /*1d960*/  @!P0 NANOSLEEP.SYNCS 0x989680 ;  /* 0x009896800000895d */ /* 0x002fea0003900000 */
[----:B------:R-:W1:Y:S02]  /*1d970*/  @!P0 SYNCS.PHASECHK.TRANS64 P0, [R0+URZ+0x33420], R3 ;  /* 0x03342003000085a7 */ /* 0x000e64000800007f */
[----:B-1----:R-:W-:Y:S05]  /*1d980*/  @!P0 BRA `(.L_x_1400) ;  /* 0xfffffffc00f08947 */ /* 0x002fea000383ffff */
[----:B------:R-:W-:Y:S05]  /*1d990*/  BRA `(.L_x_1439) ;  /* 0xffffffec00fc7947 */ /* 0x000fea000383ffff */
.L_x_1401:
        /* <DEDUP_REMOVED lines=11> */
.L_x_1441:
[----:B------:R-:W-:Y:S05]  /*1da50*/  BSYNC B0 ;  /* 0x0000000000007941 */ /* 0x000fea0003800000 */
.L_x_1440:
[----:B------:R-:W-:Y:S05]  /*1da60*/  BRA `(.L_x_1442) ;  /* 0xffffffec00e47947 */ /* 0x000fea000383ffff */
.L_x_1404:
[----:B------:R-:W-:Y:S01]  /*1da70*/  BSSY B1, `(.L_x_1443) ;  /* 0x0000006000017945 */ /* 0x000fe20003800000 */
[----:B------:R-:W-:-:S07]  /*1da80*/  IMAD.MOV.U32 R15, RZ, RZ, -0x1 ;  /* 0xffffffffff0f7424 */ /* 0x000fce00078e00ff */
[----:B012---:R-:W-:Y:S05]  /*1da90*/  WARPSYNC.COLLECTIVE R15, `(.L_x_1444) ;  /* 0x000000000f0c7348 */ /* 0x007fea0003c00000 */
[----:B------:R-:W-:Y:S02]  /*1daa0*/  ELECT P6, UR62, PT ;  /* 0x00000000003e782f */ /* 0x000fe400038c0000 */
[----:B------:R-:W-:Y:S01]  /*1dab0*/  MOV R14, UR62 ;  /* 0x0000003e000e7c02 */ /* 0x000fe20008000f00 */
[----:B012---:R-:W-:Y:S10]  /*1dac0*/  ENDCOLLECTIVE ;  /* 0x000000000000791b */ /* 0x007ff40003800000 */
.L_x_1444:
[----:B------:R-:W-:Y:S05]  /*1dad0*/  BSYNC B1 ;  /* 0x0000000000017941 */ /* 0x000fea0003800000 */
.L_x_1443:
[----:B------:R-:W-:Y:S05]  /*1dae0*/  BRA `(.L_x_1445) ;  /* 0xffffffec00dc7947 */ /* 0x000fea000383ffff */
.L_x_1406:
[----:B0-----:R0:W1:Y:S02]  /*1daf0*/  SYNCS.PHASECHK.TRANS64.TRYWAIT P1, [R6+URZ], R5 ;  /* 0x00000005060075a7 */ /* 0x001064000802017f */
[----:B-1----:R-:W-:Y:S05]  /*1db00*/  @!P1 NANOSLEEP.SYNCS 0x989680 ;  /* 0x009896800000995d */ /* 0x002fea0003900000 */
[----:B------:R-:W1:Y:S02]  /*1db10*/  @!P1 SYNCS.PHASECHK.TRANS64 P1, [R6+URZ], R5 ;  /* 0x00000005060095a7 */ /* 0x000e64000802007f */
[----:B-1----:R-:W-:Y:S05]  /*1db20*/  @!P1 BRA `(.L_x_1406) ;  /* 0xfffffffc00f09947 */ /* 0x002fea000383ffff */
[----:B------:R-:W-:Y:S05]  /*1db30*/  BRA `(.L_x_1446) ;  /* 0xfffffff000147947 */ /* 0x000fea000383ffff */
.L_x_1407:
[----:B-1----:R1:W3:Y:S02]  /*1db40*/  SYNCS.PHASECHK.TRANS64.TRYWAIT P1, [R7+URZ], R2 ;  /* 0x00000002070075a7 */ /* 0x0022e4000802017f */
[----:B---3--:R-:W-:Y:S05]  /*1db50*/  @!P1 NANOSLEEP.SYNCS 0x989680 ;  /* 0x009896800000995d */ /* 0x008fea0003900000 */
[----:B------:R-:W3:Y:S02]  /*1db60*/  @!P1 SYNCS.PHASECHK.TRANS64 P1, [R7+URZ], R2 ;  /* 0x00000002070095a7 */ /* 0x000ee4000802007f */
[----:B---3--:R-:W-:Y:S05]  /*1db70*/  @!P1 BRA `(.L_x_1407) ;  /* 0xfffffffc00f09947 */ /* 0x008fea000383ffff */
[----:B------:R-:W-:Y:S05]  /*1db80*/  BRA `(.L_x_1447) ;  /* 0xfffffff000087947 */ /* 0x000fea000383ffff */
.L_x_1409:
[----:B---3--:R3:W4:Y:S02]  /*1db90*/  SYNCS.PHASECHK.TRANS64.TRYWAIT P1, [R4+URZ+0x33460], R5 ;  /* 0x03346005040075a7 */ /* 0x008724000802017f */
[----:B----4-:R-:W-:Y:S05]  /*1dba0*/  @!P1 NANOSLEEP.SYNCS 0x989680 ;  /* 0x009896800000995d */ /* 0x010fea0003900000 */
[----:B------:R-:W4:Y:S02]  /*1dbb0*/  @!P1 SYNCS.PHASECHK.TRANS64 P1, [R4+URZ+0x33460], R5 ;  /* 0x03346005040095a7 */ /* 0x000f24000802007f */
[----:B----4-:R-:W-:Y:S05]  /*1dbc0*/  @!P1 BRA `(.L_x_1409) ;  /* 0xfffffffc00f09947 */ /* 0x010fea000383ffff */
[----:B------:R-:W-:Y:S05]  /*1dbd0*/  BRA `(.L_x_1448) ;  /* 0xfffffff000087947 */ /* 0x000fea000383ffff */
.L_x_1411:
[----:B----4-:R4:W0:Y:S02]  /*1dbe0*/  SYNCS.PHASECHK.TRANS64.TRYWAIT P1, [R3+URZ+0x33460], R2 ;  /* 0x03346002030075a7 */ /* 0x010824000802017f */
[----:B0-----:R-:W-:Y:S05]  /*1dbf0*/  @!P1 NANOSLEEP.SYNCS 0x989680 ;  /* 0x009896800000995d */ /* 0x001fea0003900000 */
[----:B------:R-:W0:Y:S02]  /*1dc00*/  @!P1 SYNCS.PHASECHK.TRANS64 P1, [R3+URZ+0x33460], R2 ;  /* 0x03346002030095a7 */ /* 0x000e24000802007f */
[----:B0-----:R-:W-:Y:S05]  /*1dc10*/  @!P1 BRA `(.L_x_1411) ;  /* 0xfffffffc00f09947 */ /* 0x001fea000383ffff */
[----:B------:R-:W-:Y:S05]  /*1dc20*/  BRA `(.L_x_1449) ;  /* 0xfffffff000087947 */ /* 0x000fea000383ffff */
.L_x_1413:
[----:B------:R0:W0:Y:S02]  /*1dc30*/  SYNCS.PHASECHK.TRANS64.TRYWAIT P0, [R4+URZ+0x33480], R5 ;  /* 0x03348005040075a7 */ /* 0x000024000800017f */
[----:B0-----:R-:W-:Y:S05]  /*1dc40*/  @!P0 NANOSLEEP.SYNCS 0x989680 ;  /* 0x009896800000895d */ /* 0x001fea0003900000 */
[----:B------:R-:W0:Y:S02]  /*1dc50*/  @!P0 SYNCS.PHASECHK.TRANS64 P0, [R4+URZ+0x33480], R5 ;  /* 0x03348005040085a7 */ /* 0x000e24000800007f */
[----:B0-----:R-:W-:Y:S05]  /*1dc60*/  @!P0 BRA `(.L_x_1413) ;  /* 0xfffffffc00f08947 */ /* 0x001fea000383ffff */
[----:B------:R-:W-:Y:S05]  /*1dc70*/  BRA `(.L_x_1414) ;  /* 0xfffffff000047947 */ /* 0x000fea000383ffff */
.L_x_1450:
        /* <DEDUP_REMOVED lines=16> */
.L_x_2867:


//--------------------- .text._ZN7cutlass13device_kernelIN5flash11enable_sm90INS1_16FlashAttnFwdSm90INS1_25CollectiveMainloopFwdSm90ILi2EN4cute5tupleIJNS5_1CILi1EEES8_S8_EEENS6_IJNS7_ILi128EEENS7_ILi160EEENS7_ILi192EEEEEELi192ENS_12float_e4m3_tEfNS_4arch4Sm90ELb0ELb1ELb0ELb1ELb0ELb1ELb0ELb1ELb1ELb1ELb0ELb0EEENS1_21CollectiveEpilogueFwdINS6_IJSA_SC_SB_EEES9_NS_10bfloat16_tESG_Li256ELb1ELb1ELb0ELb1EEENS1_36VarlenDynamicPersistentTileSchedulerILi128ELi160ELi256ELi128ELb0ELb1ELb1ELb1ELb0ELb1EEEEEEEEEvNT_6ParamsE --------------------------
	.section	.text._ZN7cutlass13device_kernelIN5flash11enable_sm90INS1_16FlashAttnFwdSm90INS1_25CollectiveMainloopFwdSm90ILi2EN4cute5tupleIJNS5_1CILi1EEES8_S8_EEENS6_IJNS7_ILi128EEENS7_ILi160EEENS7_ILi192EEEEEELi192ENS_12float_e4m3_tEfNS_4arch4Sm90ELb0ELb1ELb0ELb1ELb0ELb1ELb0ELb1ELb1ELb1ELb0ELb0EEENS1_21CollectiveEpilogueFwdINS6_IJSA_SC_SB_EEES9_NS_10bfloat16_tESG_Li256ELb1ELb1ELb0ELb1EEENS1_36VarlenDynamicPersistentTileSchedulerILi128ELi160ELi256ELi128ELb0ELb1ELb1ELb1ELb0ELb1EEEEEEEEEvNT_6ParamsE,"ax",@progbits
	.align	128
.text._ZN7cutlass13device_kernelIN5flash11enable_sm90INS1_16FlashAttnFwdSm90INS1_25CollectiveMainloopFwdSm90ILi2EN4cute5tupleIJNS5_1CILi1EEES8_S8_EEENS6_IJNS7_ILi128EEENS7_ILi160EEENS7_ILi192EEEEEELi192ENS_12float_e4m3_tEfNS_4arch4Sm90ELb0ELb1ELb0ELb1ELb0ELb1ELb0ELb1ELb1ELb1ELb0ELb0EEENS1_21CollectiveEpilogueFwdINS6_IJSA_SC_SB_EEES9_NS_10bfloat16_tESG_Li256ELb1ELb1ELb0ELb1EEENS1_36VarlenDynamicPersistentTileSchedulerILi128ELi160ELi256ELi128ELb0ELb1ELb1ELb1ELb0ELb1EEEEEEEEEvNT_6ParamsE:
        .type           _ZN7cutlass13device_kernelIN5flash11enable_sm90INS1_16FlashAttnFwdSm90INS1_25CollectiveMainloopFwdSm90ILi2EN4cute5tupleIJNS5_1CILi1EEES8_S8_EEENS6_IJNS7_ILi128EEENS7_ILi160EEENS7_ILi192EEEEEELi192ENS_12float_e4m3_tEfNS_4arch4Sm90ELb0ELb1ELb0ELb1ELb0ELb1ELb0ELb1ELb1ELb1ELb0ELb0EEENS1_21CollectiveEpilogueFwdINS6_IJSA_SC_SB_EEES9_NS_10bfloat16_tESG_Li256ELb1ELb1ELb0ELb1EEENS1_36VarlenDynamicPersistentTileSchedulerILi128ELi160ELi256ELi128ELb0ELb1ELb1ELb1ELb0ELb1EEEEEEEEEvNT_6ParamsE,@function
        .size           _ZN7cutlass13device_kernelIN5flash11enable_sm90INS1_16FlashAttnFwdSm90INS1_25CollectiveMainloopFwdSm90ILi2EN4cute5tupleIJNS5_1CILi1EEES8_S8_EEENS6_IJNS7_ILi128EEENS7_ILi160EEENS7_ILi192EEEEEELi192ENS_12float_e4m3_tEfNS_4arch4Sm90ELb0ELb1ELb0ELb1ELb0ELb1ELb0ELb1ELb1ELb1ELb0ELb0EEENS1_21CollectiveEpilogueFwdINS6_IJSA_SC_SB_EEES9_NS_10bfloat16_tESG_Li256ELb1ELb1ELb0ELb1EEENS1_36VarlenDynamicPersistentTileSchedulerILi128ELi160ELi256ELi128ELb0ELb1ELb1ELb1ELb0ELb1EEEEEEEEEvNT_6ParamsE,(.L_x_2868 - _ZN7cutlass13device_kernelIN5flash11enable_sm90INS1_16FlashAttnFwdSm90INS1_25CollectiveMainloopFwdSm90ILi2EN4cute5tupleIJNS5_1CILi1EEES8_S8_EEENS6_IJNS7_ILi128EEENS7_ILi160EEENS7_ILi192EEEEEELi192ENS_12float_e4m3_tEfNS_4arch4Sm90ELb0ELb1ELb0ELb1ELb0ELb1ELb0ELb1ELb1ELb1ELb0ELb0EEENS1_21CollectiveEpilogueFwdINS6_IJSA_SC_SB_EEES9_NS_10bfloat16_tESG_Li256ELb1ELb1ELb0ELb1EEENS1_36VarlenDynamicPersistentTileSchedulerILi128ELi160ELi256ELi128ELb0ELb1ELb1ELb1ELb0ELb1EEEEEEEEEvNT_6ParamsE)
        .other          _ZN7cutlass13device_kernelIN5flash11enable_sm90INS1_16FlashAttnFwdSm90INS1_25CollectiveMainloopFwdSm90ILi2EN4cute5tupleIJNS5_1CILi1EEES8_S8_EEENS6_IJNS7_ILi128EEENS7_ILi160EEENS7_ILi192EEEEEELi192ENS_12float_e4m3_tEfNS_4arch4Sm90ELb0ELb1ELb0ELb1ELb0ELb1ELb0ELb1ELb1ELb1ELb0ELb0EEENS1_21CollectiveEpilogueFwdINS6_IJSA_SC_SB_EEES9_NS_10bfloat16_tESG_Li256ELb1ELb1ELb0ELb1EEENS1_36VarlenDynamicPersistentTileSchedulerILi128ELi160ELi256ELi128ELb0ELb1ELb1ELb1ELb0ELb1EEEEEEEEEvNT_6ParamsE,@"STO_CUDA_ENTRY STV_DEFAULT"
_ZN7cutlass13device_kernelIN5flash11enable_sm90INS1_16FlashAttnFwdSm90INS1_25CollectiveMainloopFwdSm90ILi2EN4cute5tupleIJNS5_1CILi1EEES8_S8_EEENS6_IJNS7_ILi128EEENS7_ILi160EEENS7_ILi192EEEEEELi192ENS_12float_e4m3_tEfNS_4arch4Sm90ELb0ELb1ELb0ELb1ELb0ELb1ELb0ELb1ELb1ELb1ELb0ELb0EEENS1_21CollectiveEpilogueFwdINS6_IJSA_SC_SB_EEES9_NS_10bfloat16_tESG_Li256ELb1ELb1ELb0ELb1EEENS1_36VarlenDynamicPersistentTileSchedulerILi128ELi160ELi256ELi128ELb0ELb1ELb1ELb1ELb0ELb1EEEEEEEEEvNT_6ParamsE:
[----:B------:R-:W0:Y:S02]  /*0000*/  LDC R1, c[0x0][0x28] ;  /* 0x00000a00ff017b82 */ /* 0x000e240000000800 */
[----:B0-----:R-:W-:-:S05]  /*0010*/  VIADD R1, R1, 0xfffffcd0 ;  /* 0xfffffcd001017836 */ /* 0x001fca0000000000 */
[----:B------:R-:W-:Y:S01]  /*0020*/  R2UR UR4, R1 ;  /* 0x00000000010472ca */ /* 0x000fe200000e0000 */
[----:B------:R-:W0:Y:S01]  /*0030*/  S2R R3, SR_TID.X ;  /* 0x0000000000037919 */ /* 0x000e220000002100 */
[----:B------:R-:W-:Y:S01]  /*0040*/  ELECT P0, URZ, PT ;  /* 0x00000000003f782f */ /* 0x000fe20003800000 */
[----:B------:R-:W-:Y:S01]  /*0050*/  BSSY B0, `(.L_x_1451) ;  /* 0x0000018000007945 */ /* 0x000fe20003800000 */
[----:B------:R-:W-:Y:S01]  /*0060*/  ULDC UR51, c[0x0][0x20] ;  /* 0x0000080000337ab9 */ /* 0x000fe20000000800 */
[----:B------:R-:W-:-:S08]  /*0070*/  ULDC UR57, c[0x0][0x24] ;  /* 0x0000090000397ab9 */ /* 0x000fd00000000800 */
[----:B------:R-:W-:-:S04]  /*0080*/  UIADD3 UR51, UP0, UR4, UR51, URZ ;  /* 0x0000003304337290 */ /* 0x000fc8000ff1e03f */
[----:B------:R-:W-:Y:S01]  /*0090*/  UIADD3.X UR57, URZ, UR57, URZ, UP0, !UPT ;  /* 0x000000393f397290 */ /* 0x000fe200087fe43f */
        /* <DEDUP_REMOVED lines=19> */
.L_x_1452:
[----:B------:R-:W-:Y:S05]  /*01d0*/  BSYNC B0 ;  /* 0x0000000000007941 */ /* 0x000fea0003800000 */
.L_x_1451:
        /* <DEDUP_REMOVED lines=41> */
.L_x_1453:
        /* <DEDUP_REMOVED lines=22> */
.L_x_1454:
        /* <DEDUP_REMOVED lines=18> */
.L_x_1455:
        /* <DEDUP_REMOVED lines=22> */
.L_x_1456:
        /* <DEDUP_REMOVED lines=22> */
.L_x_1457:
[----:B------:R-:W-:Y:S01]  /*09b0*/  PLOP3.LUT P0, PT, PT, PT, UP0, 0x80, 0x0 ;  /* 0x000000000000781c */ /* 0x000fe20003f0f008 */
[----:B------:R-:W-:Y:S01]  /*09c0*/  UMOV UR55, 0x1 ;  /* 0x0000000100377882 */ /* 0x000fe20000000000 */
[----:B------:R-:W-:Y:S01]  /*09d0*/  NOP ;  /* 0x0000000000007918 */ /* 0x000fe20000000000 */
[----:B------:R-:W-:Y:S01]  /*09e0*/  USEL UR55, UR55, 0x2, !UP0 ;  /* 0x0000000237377887 */ /* 0x000fe2000c000000 */
[----:B------:R-:W-:Y:S01]  /*09f0*/  ULDC.64 UR46, c[0x0][0x208] ;  /* 0x00008200002e7ab9 */ /* 0x000fe20000000a00 */
[----:B012-4-:R-:W-:Y:S08]  /*0a00*/  BAR.SYNC.DEFER_BLOCKING 0x0 ;  /* 0x0000000000007b1d */ /* 0x017ff00000010000 */
[----:B------:R-:W-:Y:S05]  /*0a10*/  @!P0 BRA `(.L_x_1458) ;  /* 0x0000020000a08947 */ /* 0x000fea0003800000 */
.L_x_1459:
[----:B------:R-:W-:-:S08]  /*0a20*/  NOP ;  /* 0x0000000000007918 */ /* 0x000fd00000000000 */
[----:B------:R-:W0:Y:S02]  /*0a30*/  USETMAXREG.TRY_ALLOC.CTAPOOL UP0, 0xf0 ;  /* 0x000000f0000079c8 */ /* 0x000e240008000600 */
[----:B0-----:R-:W-:-:S13]  /*0a40*/  PLOP3.LUT P0, PT, PT, PT, UP0, 0x80, 0x0 ;  /* 0x000000000000781c */ /* 0x001fda0003f0f008 */
[----:B------:R-:W-:Y:S05]  /*0a50*/  @!P0 BRA `(.L_x_1459) ;  /* 0xfffffffc00f08947 */ /* 0x000fea000383ffff */
[----:B------:R-:W0:Y:S01]  /*0a60*/  S2R R0, SR_TID.X ;  /* 0x0000000000007919 */ /* 0x000e220000002100 */
[----:B------:R-:W1:Y:S01]  /*0a70*/  S2UR UR49, SR_CgaCtaId ;  /* 0x00000000003179c3 */ /* 0x000e620000008800 */
[----:B------:R-:W-:Y:S01]  /*0a80*/  UMOV UR39, 0x400 ;  /* 0x0000040000277882 */ /* 0x000fe20000000000 */
[----:B------:R-:W-:-:S06]  /*0a90*/  LOP3.LUT R2, R2, 0xffffffef, RZ, 0xc0, !PT ;  /* 0xffffffef02027812 */ /* 0x000fcc00078ec0ff */
[----:B------:R-:W-:Y:S06]  /*0aa0*/  BAR.ARV 0x8, 0x180 ;  /* 0x0206000000007b1d */ /* 0x000fec0000002000 */
[----:B------:R-:W-:Y:S01]  /*0ab0*/  ULDC UR4, c[0x0][0xc3c] ;  /* 0x00030f0000047ab9 */ /* 0x000fe20000000800 */
[----:B------:R-:W-:Y:S04]  /*0ac0*/  STL.64 [R1+0x2b8], RZ ;  /* 0x0002b8ff01007387 */ /* 0x000fe80000100a00 */
[----:B------:R-:W-:Y:S01]  /*0ad0*/  STL [R1+0x2c0], RZ ;  /* 0x0002c0ff01007387 */ /* 0x000fe20000100800 */
[----:B-1----:R-:W-:Y:S01]  /*0ae0*/  ULEA UR39, UR49, UR39, 0x18 ;  /* 0x0000002731277291 */ /* 0x002fe2000f8ec03f */
[----:B0-----:R-:W-:-:S04]  /*0af0*/  SHF.R.U32.HI R0, RZ, 0x7, R0 ;  /* 0x00000007ff007819 */ /* 0x001fc80000011600 */
[----:B------:R-:W-:-:S13]  /*0b00*/  ISETP.NE.AND P0, PT, R0, 0x1, PT ;  /* 0x000000010000780c */ /* 0x000fda0003f05270 */
[----:B------:R-:W-:Y:S01]  /*0b10*/  @P0 LOP3.LUT R2, R2, 0x10, RZ, 0xfc, !PT ;  /* 0x0000001002020812 */ /* 0x000fe200078efcff */
[----:B------:R-:W-:Y:S08]  /*0b20*/  @!P0 BAR.ARV 0x9, 0x100 ;  /* 0x0244000000008b1d */ /* 0x000ff00000002000 */
[----:B------:R-:W-:Y:S06]  /*0b30*/  BAR.SYNC.DEFER_BLOCKING 0x5, 0x180 ;  /* 0x0146000000007b1d */ /* 0x000fec0000010000 */
[----:B------:R-:W0:Y:S02]  /*0b40*/  LDS.128 R8, [UR39+0x334d0] ;  /* 0x0334d027ff087984 */ /* 0x000e240008000c00 */
[----:B------:R-:W-:Y:S06]  /*0b50*/  BAR.ARV 0x4, 0x180 ;  /* 0x0106000000007b1d */ /* 0x000fec0000002000 */
[----:B0-----:R-:W-:-:S13]  /*0b60*/  ISETP.GE.AND P0, PT, R11, UR4, PT ;  /* 0x000000040b007c0c */ /* 0x001fda000bf06270 */
[----:B------:R-:W-:Y:S05]  /*0b70*/  @P0 EXIT ;  /* 0x000000000000094d */ /* 0x000fea0003800000 */
[----:B------:R-:W0:Y:S01]  /*0b80*/  S2R R0, SR_TID.X ;  /* 0x0000000000007919 */ /* 0x000e220000002100 */
[----:B------:R-:W-:Y:S01]  /*0b90*/  R2UR UR53, R11 ;  /* 0x000000000b3572ca */ /* 0x000fe200000e0000 */
[----:B------:R-:W-:Y:S01]  /*0ba0*/  UIADD3 UR4, UR39, 0x1e200, URZ ;  /* 0x0001e20027047890 */ /* 0x000fe2000fffe03f */
[----:B------:R-:W-:Y:S01]  /*0bb0*/  R2UR UR5, R9 ;  /* 0x00000000090572ca */ /* 0x000fe200000e0000 */
[----:B------:R-:W-:Y:S01]  /*0bc0*/  UMOV UR58, URZ ;  /* 0x0000003f003a7c82 */ /* 0x000fe20008000000 */
[----:B------:R-:W-:Y:S01]  /*0bd0*/  R2UR UR54, R10 ;  /* 0x000000000a3672ca */ /* 0x000fe200000e0000 */
[----:B------:R-:W-:Y:S01]  /*0be0*/  UMOV UR44, URZ ;  /* 0x0000003f002c7c82 */ /* 0x000fe20008000000 */
[----:B------:R-:W-:Y:S01]  /*0bf0*/  UMOV UR38, URZ ;  /* 0x0000003f00267c82 */ /* 0x000fe20008000000 */
[----:B------:R-:W-:Y:S02]  /*0c00*/  IMAD.U32 R232, RZ, RZ, UR4 ;  /* 0x00000004ffe87e24 */ /* 0x000fe4000f8e00ff */
[----:B0-----:R-:W-:-:S05]  /*0c10*/  VIADD R220, R0, 0xffffff80 ;  /* 0xffffff8000dc7836 */ /* 0x001fca0000000000 */
[----:B------:R-:W-:Y:S02]  /*0c20*/  SHF.R.S32.HI R3, RZ, 0x1f, R220 ;  /* 0x0000001fff037819 */ /* 0x000fe400000114dc */
[-C--:B------:R-:W-:Y:S02]  /*0c30*/  LEA.HI R5, R220, R220.reuse, RZ, 0x1 ;  /* 0x000000dcdc057211 */ /* 0x080fe400078f08ff */
[CC--:B------:R-:W-:Y:S02]  /*0c40*/  LEA.HI R0, R3.reuse, R220.reuse, RZ, 0x5 ;  /* 0x000000dc03007211 */ /* 0x0c0fe400078f28ff */
[----:B------:R-:W-:Y:S02]  /*0c50*/  LEA.HI R6, R3, R220, RZ, 0x4 ;  /* 0x000000dc03067211 */ /* 0x000fe400078f20ff */
[----:B------:R-:W-:Y:S01]  /*0c60*/  SHF.R.S32.HI R16, RZ, 0x1, R5 ;  /* 0x00000001ff107819 */ /* 0x000fe20000011405 */
[----:B------:R-:W-:Y:S01]  /*0c70*/  IMAD.SHL.U32 R0, R0, 0x20, RZ ;  /* 0x0000002000007824 */ /* 0x000fe200078e00ff */
[----:B------:R-:W-:-:S02]  /*0c80*/  LOP3.LUT R7, R6, 0x3fffff0, RZ, 0xc0, !PT ;  /* 0x03fffff006077812 */ /* 0x000fc400078ec0ff */
[C---:B------:R-:W-:Y:S02]  /*0c90*/  LOP3.LUT R227, R5.reuse, 0xfffffffe, RZ, 0xc0, !PT ;  /* 0xfffffffe05e37812 */ /* 0x040fe400078ec0ff */
[----:B------:R-:W-:Y:S01]  /*0ca0*/  LOP3.LUT R0, R0, 0xfffffc00, RZ, 0xc0, !PT ;  /* 0xfffffc0000007812 */ /* 0x000fe200078ec0ff */
[C---:B------:R-:W-:Y:S01]  /*0cb0*/  IMAD.IADD R7, R220.reuse, 0x1, -R7 ;  /* 0x00000001dc077824 */ /* 0x040fe200078e0a07 */
[----:B------:R-:W-:Y:S01]  /*0cc0*/  LEA.HI R4, R5, R16, RZ, 0x1 ;  /* 0x0000001005047211 */ /* 0x000fe200078f08ff */
[----:B------:R-:W-:Y:S01]  /*0cd0*/  IMAD.IADD R227, R220, 0x1, -R227 ;  /* 0x00000001dce37824 */ /* 0x000fe200078e0ae3 */
[----:B------:R-:W-:Y:S01]  /*0ce0*/  SHF.R.S32.HI R8, RZ, 0x4, R6 ;  /* 0x00000004ff087819 */ /* 0x000fe20000011406 */
[----:B------:R-:W-:Y:S01]  /*0cf0*/  IMAD R236, R7, 0x40, R0 ;  /* 0x0000004007ec7824 */ /* 0x000fe200078e0200 */
[----:B------:R-:W-:Y:S02]  /*0d00*/  LEA.HI R0, R3, R220, RZ, 0x2 ;  /* 0x000000dc03007211 */ /* 0x000fe400078f10ff */
[----:B------:R-:W-:-:S02]  /*0d10*/  LOP3.LUT R7, R4, 0x3fffffe, RZ, 0xc0, !PT ;  /* 0x03fffffe04077812 */ /* 0x000fc400078ec0ff */
[--C-:B------:R-:W-:Y:S02]  /*0d20*/  SHF.R.S32.HI R228, RZ, 0x2, R0.reuse ;  /* 0x00000002ffe47819 */ /* 0x100fe40000011400 */
[----:B------:R-:W-:Y:S01]  /*0d30*/  SHF.R.S32.HI R5, RZ, 0x1f, R0 ;  /* 0x0000001fff057819 */ /* 0x000fe20000011400 */
[----:B------:R-:W-:Y:S01]  /*0d40*/  IMAD.IADD R7, R16, 0x1, -R7 ;  /* 0x0000000110077824 */ /* 0x000fe200078e0a07 */
[----:B------:R-:W-:Y:S02]  /*0d50*/  LEA.HI R6, R6, R8, RZ, 0x1 ;  /* 0x0000000806067211 */ /* 0x000fe400078f08ff */
[----:B------:R-:W-:Y:S01]  /*0d60*/  LEA.HI R5, R5, R228, RZ, 0x2 ;  /* 0x000000e405057211 */ /* 0x000fe200078f10ff */
[----:B------:R-:W-:Y:S01]  /*0d70*/  IMAD R225, R8, 0x8, R7 ;  /* 0x0000000808e17824 */ /* 0x000fe200078e0207 */
[----:B------:R-:W-:Y:S02]  /*0d80*/  LOP3.LUT R11, R0, 0xfffffffc, RZ, 0xc0, !PT ;  /* 0xfffffffc000b7812 */ /* 0x000fe400078ec0ff */
[-C--:B------:R-:W-:Y:S01]  /*0d90*/  LEA.HI R0, R3, R220.reuse, RZ, 0x7 ;  /* 0x000000dc03007211 */ /* 0x080fe200078f38ff */
[----:B------:R-:W-:Y:S01]  /*0da0*/  IMAD.SHL.U32 R225, R225, 0x40, RZ ;  /* 0x00000040e1e17824 */ /* 0x000fe200078e00ff */
[----:B------:R-:W-:Y:S01]  /*0db0*/  LOP3.LUT R5, R5, 0xfffffffc, RZ, 0xc0, !PT ;  /* 0xfffffffc05057812 */ /* 0x000fe200078ec0ff */
[----:B------:R-:W-:Y:S01]  /*0dc0*/  IMAD.IADD R11, R220, 0x1, -R11 ;  /* 0x00000001dc0b7824 */ /* 0x000fe200078e0a0b */
[----:B------:R-:W-:Y:S01]  /*0dd0*/  LOP3.LUT R9, R6, 0x1ffffffe, RZ, 0xc0, !PT ;  /* 0x1ffffffe06097812 */ /* 0x000fe200078ec0ff */
[----:B------:R-:W-:Y:S01]  /*0de0*/  IMAD.SHL.U32 R6, R227, 0x8, RZ ;  /* 0x00000008e3067824 */ /* 0x000fe200078e00ff */
[----:B------:R-:W-:Y:S01]  /*0df0*/  LOP3.LUT R233, R0, 0xffffff80, RZ, 0xc0, !PT ;  /* 0xffffff8000e97812 */ /* 0x000fe200078ec0ff */
[----:B------:R-:W-:Y:S01]  /*0e00*/  IMAD.IADD R228, R228, 0x1, -R5 ;  /* 0x00000001e4e47824 */ /* 0x000fe200078e0a05 */
[----:B------:R-:W-:Y:S01]  /*0e10*/  LEA.HI R4, R11, R11, RZ, 0x1 ;  /* 0x0000000b0b047211 */ /* 0x000fe200078f08ff */
[C---:B------:R-:W-:Y:S01]  /*0e20*/  VIADD R5, R6.reuse, 0x20 ;  /* 0x0000002006057836 */ /* 0x040fe20000000000 */
[----:B------:R-:W-:Y:S01]  /*0e30*/  SHF.R.S32.HI R235, RZ, 0x7, R0 ;  /* 0x00000007ffeb7819 */ /* 0x000fe20000011400 */
[----:B------:R-:W-:Y:S01]  /*0e40*/  VIADD R7, R6, 0x40 ;  /* 0x0000004006077836 */ /* 0x000fe20000000000 */
[----:B------:R-:W-:Y:S01]  /*0e50*/  LOP3.LUT R4, R4, 0x1ffffffe, RZ, 0xc0, !PT ;  /* 0x1ffffffe04047812 */ /* 0x000fe200078ec0ff */
[----:B------:R-:W-:Y:S01]  /*0e60*/  IMAD.IADD R233, R220, 0x1, -R233 ;  /* 0x00000001dce97824 */ /* 0x000fe200078e0ae9 */
[----:B------:R-:W-:Y:S01]  /*0e70*/  LEA.HI R0, R0, R235, RZ, 0x1 ;  /* 0x000000eb00007211 */ /* 0x000fe200078f08ff */
[----:B------:R-:W-:Y:S01]  /*0e80*/  IMAD.IADD R9, R8, 0x1, -R9 ;  /* 0x0000000108097824 */ /* 0x000fe200078e0a09 */
[----:B------:R-:W-:Y:S01]  /*0e90*/  LEA.HI R3, R3, R220, RZ, 0x3 ;  /* 0x000000dc03037211 */ /* 0x000fe200078f18ff */
[----:B------:R-:W-:Y:S01]  /*0ea0*/  IMAD.IADD R5, R6, 0x1, R5 ;  /* 0x0000000106057824 */ /* 0x000fe200078e0205 */
[----:B------:R-:W-:Y:S01]  /*0eb0*/  LOP3.LUT R0, R0, 0x3fffffe, RZ, 0xc0, !PT ;  /* 0x03fffffe00007812 */ /* 0x000fe200078ec0ff */
[----:B------:R-:W-:Y:S01]  /*0ec0*/  IMAD.IADD R8, R6, 0x1, R7 ;  /* 0x0000000106087824 */ /* 0x000fe200078e0207 */
[----:B------:R-:W-:Y:S01]  /*0ed0*/  SHF.R.S32.HI R6, RZ, 0x1f, R233 ;  /* 0x0000001fff067819 */ /* 0x000fe200000114e9 */
[----:B------:R-:W-:Y:S01]  /*0ee0*/  IMAD R236, R9, 0x8, R236 ;  /* 0x0000000809ec7824 */ /* 0x000fe200078e02ec */
[----:B------:R-:W-:Y:S01]  /*0ef0*/  SHF.R.S32.HI R10, RZ, 0x1f, R5 ;  /* 0x0000001fff0a7819 */ /* 0x000fe20000011405 */
[----:B------:R-:W-:Y:S01]  /*0f00*/  IMAD.IADD R11, R11, 0x1, -R4 ;  /* 0x000000010b0b7824 */ /* 0x000fe200078e0a04 */
[----:B------:R-:W-:Y:S01]  /*0f10*/  SHF.R.S32.HI R9, RZ, 0x1f, R8 ;  /* 0x0000001fff097819 */ /* 0x000fe20000011408 */
[----:B------:R-:W-:Y:S01]  /*0f20*/  IMAD.SHL.U32 R4, R228, 0x80, RZ ;  /* 0x00000080e4047824 */ /* 0x000fe200078e00ff */
[----:B------:R-:W-:Y:S01]  /*0f30*/  LEA.HI R7, R6, R233, RZ, 0x2 ;  /* 0x000000e906077211 */ /* 0x000fe200078f10ff */
[----:B------:R-:W-:Y:S01]  /*0f40*/  IMAD.IADD R0, R235, 0x1, -R0 ;  /* 0x00000001eb007824 */ /* 0x000fe200078e0a00 */
[----:B------:R-:W-:-:S02]  /*0f50*/  LEA.HI R12, R10, R5, RZ, 0x4 ;  /* 0x000000050a0c7211 */ /* 0x000fc400078f20ff */
[----:B------:R-:W-:Y:S02]  /*0f60*/  LEA.HI R14, R10, R5, RZ, 0x6 ;  /* 0x000000050a0e7211 */ /* 0x000fe400078f30ff */
[CC--:B------:R-:W-:Y:S02]  /*0f70*/  LEA.HI R10, R9.reuse, R8.reuse, RZ, 0x4 ;  /* 0x00000008090a7211 */ /* 0x0c0fe400078f20ff */
[----:B------:R-:W-:Y:S01]  /*0f80*/  LEA.HI R17, R9, R8, RZ, 0x6 ;  /* 0x0000000809117211 */ /* 0x000fe200078f30ff */
[----:B------:R-:W-:Y:S01]  /*0f90*/  IMAD.SHL.U32 R14, R14, 0x80, RZ ;  /* 0x000000800e0e7824 */ /* 0x000fe200078e00ff */
[--C-:B------:R-:W-:Y:S02]  /*0fa0*/  SHF.R.S32.HI R8, RZ, 0x2, R7.reuse ;  /* 0x00000002ff087819 */ /* 0x100fe40000011407 */
[----:B------:R-:W-:Y:S01]  /*0fb0*/  SHF.R.S32.HI R9, RZ, 0x1f, R7 ;  /* 0x0000001fff097819 */ /* 0x000fe20000011407 */
[----:B------:R-:W-:Y:S01]  /*0fc0*/  IMAD.SHL.U32 R17, R17, 0x80, RZ ;  /* 0x0000008011117824 */ /* 0x000fe200078e00ff */
[----:B------:R-:W-:Y:S01]  /*0fd0*/  LOP3.LUT R5, R4, 0x180, RZ, 0xc0, !PT ;  /* 0x0000018004057812 */ /* 0x000fe200078ec0ff */
[----:B------:R-:W-:Y:S01]  /*0fe0*/  IMAD.SHL.U32 R4, R227, 0x10, RZ ;  /* 0x00000010e3047824 */ /* 0x000fe200078e00ff */
[----:B------:R-:W-:-:S02]  /*0ff0*/  LEA.HI R9, R9, R8, RZ, 0x3 ;  /* 0x0000000809097211 */ /* 0x000fc400078f18ff */
[----:B------:R-:W-:Y:S02]  /*1000*/  LEA.HI R6, R6, R233, RZ, 0x5 ;  /* 0x000000e906067211 */ /* 0x000fe400078f28ff */
[----:B------:R-:W-:Y:S02]  /*1010*/  LOP3.LUT R9, R9, 0xfffffff8, RZ, 0xc0, !PT ;  /* 0xfffffff809097812 */ /* 0x000fe400078ec0ff */
[C---:B------:R-:W-:Y:S02]  /*1020*/  LOP3.LUT R13, R5.reuse, 0x30, R4, 0xf8, !PT ;  /* 0x00000030050d7812 */ /* 0x040fe400078ef804 */
[C---:B------:R-:W-:Y:S01]  /*1030*/  LOP3.LUT R15, R5.reuse, 0x30, R12, 0xf8, !PT ;  /* 0x00000030050f7812 */ /* 0x040fe200078ef80c */
[----:B------:R-:W-:Y:S01]  /*1040*/  IMAD.IADD R9, R8, 0x1, -R9 ;  /* 0x0000000108097824 */ /* 0x000fe200078e0a09 */
[----:B------:R-:W-:Y:S02]  /*1050*/  SHF.R.U32.HI R4, RZ, 0x3, R5 ;  /* 0x00000003ff047819 */ /* 0x000fe40000011605 */
[----:B------:R-:W-:-:S02]  /*1060*/  LOP3.LUT R5, R5, 0x30, R10, 0xf8, !PT ;  /* 0x0000003005057812 */ /* 0x000fc400078ef80a */
[----:B------:R-:W-:Y:S02]  /*1070*/  SHF.R.S32.HI R6, RZ, 0x5, R6 ;  /* 0x00000005ff067819 */ /* 0x000fe40000011406 */
[-C--:B------:R-:W-:Y:S02]  /*1080*/  LOP3.LUT R15, R15, R4.reuse, RZ, 0x3c, !PT ;  /* 0x000000040f0f7212 */ /* 0x080fe400078e3cff */
[-C--:B------:R-:W-:Y:S01]  /*1090*/  LOP3.LUT R10, R13, R4.reuse, RZ, 0x3c, !PT ;  /* 0x000000040d0a7212 */ /* 0x080fe200078e3cff */
[----:B------:R-:W-:Y:S01]  /*10a0*/  IMAD R9, R6, 0x10, R9 ;  /* 0x0000001006097824 */ /* 0x000fe200078e0209 */
[----:B------:R-:W-:Y:S02]  /*10b0*/  LOP3.LUT R5, R5, R4, RZ, 0x3c, !PT ;  /* 0x0000000405057212 */ /* 0x000fe400078e3cff */
[----:B------:R-:W-:Y:S01]  /*10c0*/  LOP3.LUT R4, R17, 0xffffe000, RZ, 0xc0, !PT ;  /* 0xffffe00011047812 */ /* 0x000fe200078ec0ff */
[----:B------:R-:W-:Y:S01]  /*10d0*/  IMAD R234, R0, 0x40, R9 ;  /* 0x0000004000ea7824 */ /* 0x000fe200078e0209 */
[----:B------:R-:W-:-:S02]  /*10e0*/  LOP3.LUT R14, R14, 0xffffe000, RZ, 0xc0, !PT ;  /* 0xffffe0000e0e7812 */ /* 0x000fc400078ec0ff */
[-C--:B------:R-:W-:Y:S01]  /*10f0*/  IADD3 R4, R5, R225.reuse, R4 ;  /* 0x000000e105047210 */ /* 0x080fe20007ffe004 */
[----:B------:R-:W-:Y:S01]  /*1100*/  IMAD R22, R11, 0x8, R234 ;  /* 0x000000080b167824 */ /* 0x000fe200078e02ea */
[----:B------:R-:W-:Y:S02]  /*1110*/  IADD3 R14, R15, R225, R14 ;  /* 0x000000e10f0e7210 */ /* 0x000fe40007ffe00e */
[----:B------:R-:W-:Y:S01]  /*1120*/  LOP3.LUT R5, R3, 0xfffffff8, RZ, 0xc0, !PT ;  /* 0xfffffff803057812 */ /* 0x000fe200078ec0ff */
[----:B------:R-:W-:Y:S01]  /*1130*/  VIADD R229, R4, UR39 ;  /* 0x0000002704e57c36 */ /* 0x000fe20008000000 */
[----:B------:R-:W-:Y:S01]  /*1140*/  LOP3.LUT R0, R7, 0x7ffffffc, RZ, 0xc0, !PT ;  /* 0x7ffffffc07007812 */ /* 0x000fe200078ec0ff */
[----:B------:R-:W-:Y:S01]  /*1150*/  VIADD R230, R14, UR39 ;  /* 0x000000270ee67c36 */ /* 0x000fe20008000000 */
[----:B------:R-:W-:Y:S01]  /*1160*/  SHF.R.S32.HI R224, RZ, 0x3, R3 ;  /* 0x00000003ffe07819 */ /* 0x000fe20000011403 */
[----:B------:R-:W-:Y:S01]  /*1170*/  IMAD.IADD R226, R220, 0x1, -R5 ;  /* 0x00000001dce27824 */ /* 0x000fe200078e0a05 */
[----:B------:R-:W-:Y:S01]  /*1180*/  IADD3 R231, R225, UR39, R10 ;  /* 0x00000027e1e77c10 */ /* 0x000fe2000fffe00a */
[----:B------:R-:W-:-:S07]  /*1190*/  IMAD.IADD R23, R233, 0x1, -R0 ;  /* 0x00000001e9177824 */ /* 0x000fce00078e0a00 */
.L_x_1610:
[----:B------:R-:W-:Y:S01]  /*11a0*/  ULDC.64 UR6, c[0x0][0xa28] ;  /* 0x00028a0000067ab9 */ /* 0x000fe20000000a00 */
[----:B------:R-:W-:Y:S01]  /*11b0*/  ULDC.64 UR10, c[0x0][0xa08] ;  /* 0x00028200000a7ab9 */ /* 0x000fe20000000a00 */
[----:B------:R-:W-:Y:S01]  /*11c0*/  UISETP.NE.U32.AND UP0, UPT, UR6, URZ, UPT ;  /* 0x0000003f0600728c */ /* 0x000fe2000bf05070 */
[----:B------:R-:W-:Y:S01]  /*11d0*/  ISETP.NE.U32.AND P0, PT, RZ, UR10, PT ;  /* 0x0000000aff007c0c */ /* 0x000fe2000bf05070 */
[----:B0-----:R-:W-:Y:S02]  /*11e0*/  IMAD.MOV.U32 R0, RZ, RZ, RZ ;  /* 0x000000ffff007224 */ /* 0x001fe400078e00ff */
[----:B------:R-:W-:Y:S01]  /*11f0*/  UISETP.NE.AND.EX UP0, UPT, UR7, URZ, UPT, UP0 ;  /* 0x0000003f0700728c */ /* 0x000fe2000bf05300 */
[----:B------:R-:W-:Y:S01]  /*1200*/  ISETP.NE.AND.EX P0, PT, RZ, UR11, PT, P0 ;  /* 0x0000000bff007c0c */ /* 0x000fe2000bf05300 */
[----:B------:R-:W-:Y:S01]  /*1210*/  IMAD.MOV.U32 R30, RZ, RZ, RZ ;  /* 0x000000ffff1e7224 */ /* 0x000fe200078e00ff */
[----:B------:R-:W-:Y:S02]  /*1220*/  ULDC.64 UR6, c[0x0][0xa18] ;  /* 0x0002860000067ab9 */ /* 0x000fe40000000a00 */
[----:B------:R-:W-:Y:S01]  /*1230*/  UISETP.NE.U32.AND UP1, UPT, UR6, URZ, UPT ;  /* 0x0000003f0600728c */ /* 0x000fe2000bf25070 */
[----:B------:R-:W-:-:S03]  /*1240*/  PLOP3.LUT P1, PT, PT, PT, UP0, 0x80, 0x0 ;  /* 0x000000000000781c */ /* 0x000fc60003f2f008 */
[----:B------:R-:W-:-:S03]  /*1250*/  UISETP.NE.AND.EX UP1, UPT, UR7, URZ, UPT, UP1 ;  /* 0x0000003f0700728c */ /* 0x000fc6000bf25310 */
[----:B------:R-:W-:Y:S02]  /*1260*/  ULDC.64 UR6, c[0x0][0xa08] ;  /* 0x0002820000067ab9 */ /* 0x000fe40000000a00 */
[----:B------:R-:W-:Y:S01]  /*1270*/  UIMAD.WIDE UR8, UR53, 0x4, UR6 ;  /* 0x00000004350878a5 */ /* 0x000fe2000f8e0206 */
[----:B------:R-:W-:Y:S02]  /*1280*/  PLOP3.LUT P3, PT, PT, PT, UP1, 0x80, 0x0 ;  /* 0x000000000000781c */ /* 0x000fe40003f6f018 */
[----:B------:R-:W-:Y:S02]  /*1290*/  @UP0 ULDC.64 UR6, c[0x0][0xa28] ;  /* 0x00028a0000060ab9 */ /* 0x000fe40000000a00 */
[----:B------:R-:W-:Y:S01]  /*12a0*/  @UP0 UIMAD.WIDE UR6, UR53, 0x4, UR6 ;  /* 0x00000004350608a5 */ /* 0x000fe2000f8e0206 */
[----:B-12-4-:R-:W-:Y:S01]  /*12b0*/  IMAD.U32 R6, RZ, RZ, UR8 ;  /* 0x00000008ff067e24 */ /* 0x016fe2000f8e00ff */
[----:B------:R-:W-:Y:S01]  /*12c0*/  ULDC UR4, c[0x0][0x288] ;  /* 0x0000a20000047ab9 */ /* 0x000fe20000000800 */
[----:B------:R-:W-:-:S03]  /*12d0*/  IMAD.U32 R7, RZ, RZ, UR9 ;  /* 0x00000009ff077e24 */ /* 0x000fc6000f8e00ff */
[----:B---3--:R-:W-:Y:S02]  /*12e0*/  IMAD.U32 R4, RZ, RZ, UR6 ;  /* 0x00000006ff047e24 */ /* 0x008fe4000f8e00ff */
[----:B------:R-:W-:Y:S01]  /*12f0*/  IMAD.U32 R5, RZ, RZ, UR7 ;  /* 0x00000007ff057e24 */ /* 0x000fe2000f8e00ff */
[----:B------:R-:W-:Y:S01]  /*1300*/  @UP1 ULDC.64 UR6, c[0x0][0xa18] ;  /* 0x0002860000061ab9 */ /* 0x000fe20000000a00 */
[----:B------:R-:W-:Y:S01]  /*1310*/  IMAD.U32 R18, RZ, RZ, UR4 ;  /* 0x00000004ff127e24 */ /* 0x000fe2000f8e00ff */
[----:B------:R-:W-:Y:S01]  /*1320*/  @UP1 UIMAD.WIDE UR6, UR53, 0x4, UR6 ;  /* 0x00000004350618a5 */ /* 0x000fe2000f8e0206 */
[----:B------:R0:W5:Y:S01]  /*1330*/  @P0 LDG.E R30, desc[UR46][R6.64] ;  /* 0x0000002e061e0981 */ /* 0x000162000c1e1900 */
[----:B------:R-:W-:-:S03]  /*1340*/  ULDC UR4, c[0x0][0x424] ;  /* 0x0001090000047ab9 */ /* 0x000fc60000000800 */
[----:B------:R0:W5:Y:S01]  /*1350*/  @P1 LDG.E R0, desc[UR46][R4.64] ;  /* 0x0000002e04001981 */ /* 0x000162000c1e1900 */
[----:B------:R-:W-:Y:S02]  /*1360*/  IMAD.U32 R8, RZ, RZ, UR6 ;  /* 0x00000006ff087e24 */ /* 0x000fe4000f8e00ff */
        /* <DEDUP_REMOVED lines=11> */
[----:B0-----:R-:W-:-:S12]  /*1420*/  @P3 BRA `(.L_x_1460) ;  /* 0x00000000002c3947 */ /* 0x001fd80003800000 */
        /* <DEDUP_REMOVED lines=11> */
.L_x_1460:
[----:B------:R-:W-:Y:S01]  /*14e0*/  UMOV UR56, UR54 ;  /* 0x0000003600387c82 */ /* 0x000fe20008000000 */
[----:B------:R-:W-:Y:S01]  /*14f0*/  IMAD.U32 R25, RZ, RZ, UR4 ;  /* 0x00000004ff197e24 */ /* 0x000fe2000f8e00ff */
[----:B------:R-:W-:Y:S01]  /*1500*/  UMOV UR61, UR53 ;  /* 0x00000035003d7c82 */ /* 0x000fe20008000000 */
[----:B------:R-:W-:Y:S01]  /*1510*/  ULDC UR41, c[0x0][0x348] ;  /* 0x0000d20000297ab9 */ /* 0x000fe20000000800 */
[----:B------:R-:W-:Y:S05]  /*1520*/  @!P2 BRA `(.L_x_1461) ;  /* 0x000000000018a947 */ /* 0x000fea0003800000 */
[----:B------:R-:W-:Y:S02]  /*1530*/  ULDC.64 UR6, c[0x0][0xa20] ;  /* 0x0002880000067ab9 */ /* 0x000fe40000000a00 */
[----:B------:R-:W-:-:S06]  /*1540*/  UIMAD.WIDE UR6, UR53, 0x4, UR6 ;  /* 0x00000004350678a5 */ /* 0x000fcc000f8e0206 */
[----:B------:R-:W-:Y:S02]  /*1550*/  IMAD.U32 R4, RZ, RZ, UR6 ;  /* 0x00000006ff047e24 */ /* 0x000fe4000f8e00ff */
[----:B------:R-:W-:-:S05]  /*1560*/  IMAD.U32 R5, RZ, RZ, UR7 ;  /* 0x00000007ff057e24 */ /* 0x000fca000f8e00ff */
[----:B------:R0:W5:Y:S01]  /*1570*/  LDG.E R25, desc[UR46][R4.64] ;  /* 0x0000002e04197981 */ /* 0x000162000c1e1900 */
[----:B------:R-:W-:Y:S05]  /*1580*/  BRA `(.L_x_1462) ;  /* 0x0000000000107947 */ /* 0x000fea0003800000 */
.L_x_1461:
[----:B------:R-:W-:Y:S05]  /*1590*/  @!P0 BRA `(.L_x_1462) ;  /* 0x00000000000c8947 */ /* 0x000fea0003800000 */
[----:B------:R-:W2:Y:S04]  /*15a0*/  LDG.E R4, desc[UR46][R6.64] ;  /* 0x0000002e06047981 */ /* 0x000ea8000c1e1900 */
[----:B------:R-:W2:Y:S02]  /*15b0*/  LDG.E R25, desc[UR46][R6.64+0x4] ;  /* 0x0000042e06197981 */ /* 0x000ea4000c1e1900 */
[----:B--2---:R-:W-:-:S07]  /*15c0*/  IMAD.IADD R25, R25, 0x1, -R4 ;  /* 0x0000000119197824 */ /* 0x004fce00078e0a04 */
.L_x_1462:
[----:B------:R-:W-:Y:S01]  /*15d0*/  ULDC.64 UR6, c[0x0][0xa10] ;  /* 0x0002840000067ab9 */ /* 0x000fe20000000a00 */
[----:B------:R-:W1:Y:S01]  /*15e0*/  LDC R3, c[0x0][0x448] ;  /* 0x00011200ff037b82 */ /* 0x000e620000000800 */
[----:B------:R-:W-:-:S04]  /*15f0*/  UISETP.NE.U32.AND UP0, UPT, UR6, URZ, UPT ;  /* 0x0000003f0600728c */ /* 0x000fc8000bf05070 */
[----:B------:R-:W-:Y:S01]  /*1600*/  UISETP.NE.AND.EX UP0, UPT, UR7, URZ, UPT, UP0 ;  /* 0x0000003f0700728c */ /* 0x000fe2000bf05300 */
[----:B------:R-:W2:Y:S02]  /*1610*/  S2R R7, SR_TID.X ;  /* 0x0000000000077919 */ /* 0x000ea40000002100 */
[----:B------:R-:W3:Y:S03]  /*1620*/  S2UR UR4, SR_SWINHI ;  /* 0x00000000000479c3 */ /* 0x000ee60000002f00 */
[----:B------:R-:W-:-:S05]  /*1630*/  PLOP3.LUT P2, PT, PT, PT, UP0, 0x80, 0x0 ;  /* 0x000000000000781c */ /* 0x000fca0003f4f008 */
[----:B------:R-:W-:Y:S01]  /*1640*/  @UP0 ULDC.64 UR6, c[0x0][0xa10] ;  /* 0x0002840000060ab9 */ /* 0x000fe20000000a00 */
[----:B------:R-:W4:Y:S01]  /*1650*/  LDC.64 R20, c[0x0][0x9e0] ;  /* 0x00027800ff147b82 */ /* 0x000f220000000a00 */
[----:B------:R-:W-:-:S06]  /*1660*/  @UP0 UIMAD.WIDE UR6, UR53, 0x4, UR6 ;  /* 0x00000004350608a5 */ /* 0x000fcc000f8e0206 */
[----:B0-----:R-:W-:Y:S02]  /*1670*/  IMAD.U32 R4, RZ, RZ, UR6 ;  /* 0x00000006ff047e24 */ /* 0x001fe4000f8e00ff */
[----:B------:R-:W-:Y:S01]  /*1680*/  IMAD.U32 R5, RZ, RZ, UR7 ;  /* 0x00000007ff057e24 */ /* 0x000fe2000f8e00ff */
[----:B------:R-:W-:-:S04]  /*1690*/  ULDC.64 UR6, c[0x0][0xa30] ;  /* 0x00028c0000067ab9 */ /* 0x000fc80000000a00 */
[----:B------:R-:W4:Y:S04]  /*16a0*/  @P2 LDG.E R6, desc[UR46][R4.64] ;  /* 0x0000002e04062981 */ /* 0x000f28000c1e1900 */
[----:B------:R-:W4:Y:S01]  /*16b0*/  @P2 LDG.E R14, desc[UR46][R4.64+0x4] ;  /* 0x0000042e040e2981 */ /* 0x000f22000c1e1900 */
[----:B------:R-:W-:-:S04]  /*16c0*/  UISETP.NE.U32.AND UP1, UPT, UR6, URZ, UPT ;  /* 0x0000003f0600728c */ /* 0x000fc8000bf25070 */
[----:B------:R-:W-:-:S06]  /*16d0*/  UISETP.NE.AND.EX UP1, UPT, UR7, URZ, UPT, UP1 ;  /* 0x0000003f0700728c */ /* 0x000fcc000bf25310 */
[----:B------:R-:W-:-:S05]  /*16e0*/  PLOP3.LUT P3, PT, PT, PT, UP1, 0x80, 0x0 ;  /* 0x000000000000781c */ /* 0x000fca0003f6f018 */
[----:B------:R-:W-:Y:S02]  /*16f0*/  @UP1 ULDC.64 UR6, c[0x0][0xa30] ;  /* 0x00028c0000061ab9 */ /* 0x000fe40000000a00 */
[----:B------:R-:W-:-:S06]  /*1700*/  @UP1 UIMAD.WIDE UR6, UR53, 0x4, UR6 ;  /* 0x00000004350618a5 */ /* 0x000fcc000f8e0206 */
[----:B------:R-:W-:Y:S02]  /*1710*/  IMAD.U32 R12, RZ, RZ, UR6 ;  /* 0x00000006ff0c7e24 */ /* 0x000fe4000f8e00ff */
[----:B------:R-:W-:-:S05]  /*1720*/  IMAD.U32 R13, RZ, RZ, UR7 ;  /* 0x00000007ff0d7e24 */ /* 0x000fca000f8e00ff */
[----:B------:R0:W4:Y:S01]  /*1730*/  @P3 LDG.E R15, desc[UR46][R12.64] ;  /* 0x0000002e0c0f3981 */ /* 0x000122000c1e1900 */
[----:B-1----:R-:W-:Y:S01]  /*1740*/  ISETP.NE.AND P0, PT, R3, 0x1, PT ;  /* 0x000000010300780c */ /* 0x002fe20003f05270 */
[----:B------:R-:W-:Y:S01]  /*1750*/  UMOV UR36, UR39 ;  /* 0x0000002700247c82 */ /* 0x000fe20008000000 */
[----:B---3--:R-:W-:Y:S01]  /*1760*/  UMOV UR37, UR4 ;  /* 0x0000000400257c82 */ /* 0x008fe20008000000 */
[----:B--2---:R-:W-:Y:S01]  /*1770*/  LOP3.LUT R7, R7, 0x7f, RZ, 0xc0, !PT ;  /* 0x0000007f07077812 */ /* 0x004fe200078ec0ff */
[----:B------:R-:W-:Y:S01]  /*1780*/  UIADD3 UR7, UP1, UR36, 0x33490, URZ ;  /* 0x0003349024077890 */ /* 0x000fe2000ff3e03f */
[----:B------:R-:W-:Y:S01]  /*1790*/  IMAD.MOV.U32 R9, RZ, RZ, 0x100 ;  /* 0x00000100ff097424 */ /* 0x000fe200078e00ff */
[----:B------:R-:W-:Y:S01]  /*17a0*/  UIADD3 UR9, UP2, UR36, 0x334a0, URZ ;  /* 0x000334a024097890 */ /* 0x000fe2000ff5e03f */
[----:B------:R-:W-:Y:S01]  /*17b0*/  ISETP.NE.AND P1, PT, R7, RZ, PT ;  /* 0x000000ff0700720c */ /* 0x000fe20003f25270 */
[----:B------:R-:W-:Y:S01]  /*17c0*/  UIADD3.X UR8, URZ, UR37, URZ, UP1, !UPT ;  /* 0x000000253f087290 */ /* 0x000fe20008ffe43f */
[----:B------:R-:W-:Y:S01]  /*17d0*/  IMAD.U32 R7, RZ, RZ, UR55 ;  /* 0x00000037ff077e24 */ /* 0x000fe2000f8e00ff */
[----:B------:R-:W-:Y:S01]  /*17e0*/  UIADD3.X UR10, URZ, UR37, URZ, UP2, !UPT ;  /* 0x000000253f0a7290 */ /* 0x000fe200097fe43f */
[----:B------:R-:W-:Y:S01]  /*17f0*/  IMAD.MOV.U32 R10, RZ, RZ, 0x1 ;  /* 0x00000001ff0a7424 */ /* 0x000fe200078e00ff */
[----:B------:R-:W-:Y:S01]  /*1800*/  SEL R8, RZ, 0x1, P1 ;  /* 0x00000001ff087807 */ /* 0x000fe20000800000 */
[----:B------:R-:W-:Y:S01]  /*1810*/  IMAD.MOV.U32 R11, RZ, RZ, RZ ;  /* 0x000000ffff0b7224 */ /* 0x000fe200078e00ff */
[----:B------:R-:W1:Y:S01]  /*1820*/  @P0 LDC R3, c[0x0][0x44c] ;  /* 0x00011300ff030b82 */ /* 0x000e620000000800 */
[----:B0-----:R-:W-:Y:S01]  /*1830*/  IMAD.U32 R12, RZ, RZ, UR7 ;  /* 0x00000007ff0c7e24 */ /* 0x001fe2000f8e00ff */
[----:B------:R-:W-:Y:S01]  /*1840*/  USHF.L.U32 UR45, UR5, 0x7, URZ ;  /* 0x00000007052d7899 */ /* 0x000fe2000800063f */
[----:B------:R-:W-:Y:S01]  /*1850*/  IMAD.U32 R13, RZ, RZ, UR8 ;  /* 0x00000008ff0d7e24 */ /* 0x000fe2000f8e00ff */
[----:B------:R-:W-:Y:S01]  /*1860*/  STL.128 [R1+0x20], R8 ;  /* 0x0000200801007387 */ /* 0x000fe20000100c00 */
[----:B------:R-:W-:Y:S01]  /*1870*/  IMAD.U32 R4, RZ, RZ, UR9 ;  /* 0x00000009ff047e24 */ /* 0x000fe2000f8e00ff */
[----:B-----5:R-:W-:Y:S01]  /*1880*/  R2UR UR40, R25 ;  /* 0x00000000192872ca */ /* 0x020fe200000e0000 */
[----:B------:R-:W-:Y:S01]  /*1890*/  IMAD.U32 R5, RZ, RZ, UR10 ;  /* 0x0000000aff057e24 */ /* 0x000fe2000f8e00ff */
[----:B------:R-:W-:Y:S04]  /*18a0*/  STL.64 [R1+0x8], R12 ;  /* 0x0000080c01007387 */ /* 0x000fe80000100a00 */
[----:B------:R-:W-:Y:S04]  /*18b0*/  STL.64 [R1+0x10], R4 ;  /* 0x0000100401007387 */ /* 0x000fe80000100a00 */
[----:B------:R-:W-:Y:S04]  /*18c0*/  STL.64 [R1+0x30], R4 ;  /* 0x0000300401007387 */ /* 0x000fe80000100a00 */
[----:B------:R-:W-:Y:S01]  /*18d0*/  STL.64 [R1], RZ ;  /* 0x000000ff01007387 */ /* 0x000fe20000100a00 */
[----:B----4-:R-:W-:Y:S01]  /*18e0*/  @P2 R2UR UR6, R6 ;  /* 0x00000000060622ca */ /* 0x010fe200000e0000 */
[----:B------:R-:W-:Y:S01]  /*18f0*/  IMAD.MOV.U32 R6, RZ, RZ, 0x7800 ;  /* 0x00007800ff067424 */ /* 0x000fe200078e00ff */
[----:B------:R-:W-:-:S02]  /*1900*/  @P2 R2UR UR4, R14 ;  /* 0x000000000e0422ca */ /* 0x000fc400000e0000 */
[----:B------:R-:W0:Y:S02]  /*1910*/  @P0 LDC R14, c[0x0][0x450] ;  /* 0x00011400ff0e0b82 */ /* 0x000e240000000800 */
[----:B------:R2:W-:Y:S01]  /*1920*/  STL.64 [R1+0x18], R6 ;  /* 0x0000180601007387 */ /* 0x0005e20000100a00 */
[----:B------:R-:W-:-:S08]  /*1930*/  ISETP.GE.AND P2, PT, R21, 0x1, PT ;  /* 0x000000011500780c */ /* 0x000fd00003f46270 */
[----:B------:R-:W-:Y:S01]  /*1940*/  @UP0 UIADD3 UR41, -UR6, UR4, URZ ;  /* 0x0000000406290290 */ /* 0x000fe2000fffe13f */
[----:B--2---:R-:W-:Y:S01]  /*1950*/  IMAD.IADD R6, R25, 0x1, -R0 ;  /* 0x0000000119067824 */ /* 0x004fe200078e0a00 */
[----:B------:R-:W-:-:S04]  /*1960*/  UIADD3 UR4, UR45, 0x7f, URZ ;  /* 0x0000007f2d047890 */ /* 0x000fc8000fffe03f */
[----:B------:R-:W-:Y:S02]  /*1970*/  VIADD R19, R6, UR41 ;  /* 0x0000002906137c36 */ /* 0x000fe40008000000 */
[----:B-1----:R-:W-:-:S03]  /*1980*/  @P0 IMAD.HI.U32 R3, R3, UR4, RZ ;  /* 0x0000000403030c27 */ /* 0x002fc6000f8e00ff */
[C---:B------:R-:W-:Y:S01]  /*1990*/  IADD3 R26, R19.reuse, 0x1, -R18 ;  /* 0x00000001131a7810 */ /* 0x040fe20007ffe812 */
[----:B------:R-:W-:Y:S02]  /*19a0*/  VIADD R0, R19, 0x9f ;  /* 0x0000009f13007836 */ /* 0x000fe40000000000 */
[----:B------:R-:W-:Y:S01]  /*19b0*/  IMAD.U32 R7, RZ, RZ, UR4 ;  /* 0x00000004ff077e24 */ /* 0x000fe2000f8e00ff */
[----:B0-----:R-:W-:Y:S01]  /*19c0*/  @P0 SHF.R.U32.HI R7, RZ, R14, R3 ;  /* 0x0000000eff070219 */ /* 0x001fe20000011603 */
[----:B------:R-:W-:Y:S01]  /*19d0*/  IMAD.HI R0, R0, 0x66666667, RZ ;  /* 0x6666666700007827 */ /* 0x000fe200078e02ff */
[----:B------:R-:W-:-:S03]  /*19e0*/  @P3 R2UR UR40, R15 ;  /* 0x000000000f2832ca */ /* 0x000fc600000e0000 */
[----:B------:R-:W-:Y:S01]  /*19f0*/  IMAD.IADD R7, R26, 0x1, R7 ;  /* 0x000000011a077824 */ /* 0x000fe200078e0207 */
[----:B------:R-:W-:-:S03]  /*1a00*/  SHF.R.U32.HI R3, RZ, 0x1f, R0 ;  /* 0x0000001fff037819 */ /* 0x000fc60000011600 */
[----:B------:R-:W-:Y:S01]  /*1a10*/  IMAD.IADD R20, R7, 0x1, R20 ;  /* 0x0000000107147824 */ /* 0x000fe200078e0214 */
[----:B------:R-:W-:Y:S01]  /*1a20*/  LEA.HI.SX32 R79, R0, R3, 0x1a ;  /* 0x00000003004f7211 */ /* 0x000fe200078fd2ff */
        /* <DEDUP_REMOVED lines=11> */
.L_x_1464:
[----:B------:R-:W-:-:S13]  /*1ae0*/  ISETP.NE.AND P1, PT, R21, 0x1, PT ;  /* 0x000000011500780c */ /* 0x000fda0003f25270 */
[----:B------:R-:W0:Y:S02]  /*1af0*/  @P1 LDC.64 R4, c[0x0][0x9e8] ;  /* 0x00027a00ff041b82 */ /* 0x000e240000000a00 */
[----:B0-----:R-:W-:-:S05]  /*1b00*/  @P1 IMAD.HI.U32 R4, R0, R4, RZ ;  /* 0x0000000400041227 */ /* 0x001fca00078e00ff */
[----:B------:R-:W-:-:S07]  /*1b10*/  @P1 SHF.R.U32.HI R0, RZ, R5, R4 ;  /* 0x00000005ff001219 */ /* 0x000fce0000011604 */
.L_x_1465:
[----:B------:R-:W-:-:S05]  /*1b20*/  IMAD R3, R0, R21, R21 ;  /* 0x0000001500037224 */ /* 0x000fca00078e0215 */
[----:B------:R-:W-:-:S07]  /*1b30*/  VIMNMX R20, R20, R3, PT ;  /* 0x0000000314147248 */ /* 0x000fce0003fe0100 */
.L_x_1463:
[----:B------:R-:W0:Y:S01]  /*1b40*/  @P0 LDC R0, c[0x0][0x44c] ;  /* 0x00011300ff000b82 */ /* 0x000e220000000800 */
[----:B------:R-:W-:Y:S02]  /*1b50*/  IMAD.U32 R3, RZ, RZ, UR45 ;  /* 0x0000002dff037e24 */ /* 0x000fe4000f8e00ff */
[----:B------:R-:W-:-:S05]  /*1b60*/  IMAD.IADD R104, R19, 0x1, -R18 ;  /* 0x0000000113687824 */ /* 0x000fca00078e0a12 */
[----:B------:R-:W1:Y:S08]  /*1b70*/  @P0 LDC R5, c[0x0][0x450] ;  /* 0x00011400ff050b82 */ /* 0x000e700000000800 */
[----:B------:R-:W2:Y:S01]  /*1b80*/  LDC R4, c[0x0][0x9dc] ;  /* 0x00027700ff047b82 */ /* 0x000ea20000000800 */
[----:B0-----:R-:W-:-:S05]  /*1b90*/  @P0 IMAD.HI.U32 R0, R0, UR45, RZ ;  /* 0x0000002d00000c27 */ /* 0x001fca000f8e00ff */
[----:B-1----:R-:W-:-:S05]  /*1ba0*/  @P0 SHF.R.U32.HI R3, RZ, R5, R0 ;  /* 0x00000005ff030219 */ /* 0x002fca0000011600 */
[----:B------:R-:W-:-:S04]  /*1bb0*/  IMAD.IADD R3, R104, 0x1, R3 ;  /* 0x0000000168037824 */ /* 0x000fc800078e0203 */
[----:B--2---:R-:W-:Y:S01]  /*1bc0*/  IMAD.IADD R0, R3, 0x1, -R4 ;  /* 0x0000000103007824 */ /* 0x004fe200078e0a04 */
[----:B------:R-:W-:Y:S06]  /*1bd0*/  @!P2 BRA `(.L_x_1466) ;  /* 0x00000000003ca947 */ /* 0x000fec0003800000 */
        /* <DEDUP_REMOVED lines=9> */
.L_x_1467:
[----:B------:R-:W-:-:S13]  /*1c70*/  ISETP.NE.AND P0, PT, R21, 0x1, PT ;  /* 0x000000011500780c */ /* 0x000fda0003f05270 */
[----:B------:R-:W0:Y:S02]  /*1c80*/  @P0 LDC.64 R4, c[0x0][0x9e8] ;  /* 0x00027a00ff040b82 */ /* 0x000e240000000a00 */
[----:B0-----:R-:W-:-:S05]  /*1c90*/  @P0 IMAD.HI.U32 R4, R3, R4, RZ ;  /* 0x0000000403040227 */ /* 0x001fca00078e00ff */
[----:B------:R-:W-:-:S07]  /*1ca0*/  @P0 SHF.R.U32.HI R3, RZ, R5, R4 ;  /* 0x00000005ff030219 */ /* 0x000fce0000011604 */
.L_x_1468:
[----:B------:R-:W-:-:S05]  /*1cb0*/  IMAD R3, R3, R21, RZ ;  /* 0x0000001503037224 */ /* 0x000fca00078e02ff */
[----:B------:R-:W-:-:S07]  /*1cc0*/  VIMNMX R0, R0, R3, !PT ;  /* 0x0000000300007248 */ /* 0x000fce0007fe0100 */
.L_x_1466:
[----:B------:R-:W-:Y:S01]  /*1cd0*/  VIADD R20, R20, 0x9f ;  /* 0x0000009f14147836 */ /* 0x000fe20000000000 */
[----:B------:R-:W-:Y:S01]  /*1ce0*/  PLOP3.LUT P0, PT, PT, PT, PT, 0x80, 0x0 ;  /* 0x000000000000781c */ /* 0x000fe20003f0f070 */
[----:B------:R-:W-:-:S04]  /*1cf0*/  IMAD.HI R0, R0, 0x66666667, RZ ;  /* 0x6666666700007827 */ /* 0x000fc800078e02ff */
[----:B------:R-:W-:Y:S01]  /*1d00*/  IMAD.HI R20, R20, 0x66666667, RZ ;  /* 0x6666666714147827 */ /* 0x000fe200078e02ff */
[----:B------:R-:W-:-:S03]  /*1d10*/  SHF.R.U32.HI R5, RZ, 0x1f, R0 ;  /* 0x0000001fff057819 */ /* 0x000fc60000011600 */
[----:B------:R-:W-:Y:S01]  /*1d20*/  IMAD.SHL.U32 R42, R228, 0x80, RZ ;  /* 0x00000080e42a7824 */ /* 0x000fe200078e00ff */
[----:B------:R-:W-:Y:S01]  /*1d30*/  SHF.R.U32.HI R3, RZ, 0x1f, R20 ;  /* 0x0000001fff037819 */ /* 0x000fe20000011614 */
[C---:B------:R-:W-:Y:S01]  /*1d40*/  IMAD.SHL.U32 R24, R227.reuse, 0x8, RZ ;  /* 0x00000008e3187824 */ /* 0x040fe200078e00ff */
[----:B------:R-:W-:Y:S01]  /*1d50*/  LEA.HI.SX32 R5, R0, R5, 0x1a ;  /* 0x0000000500057211 */ /* 0x000fe200078fd2ff */
[----:B------:R-:W-:Y:S01]  /*1d60*/  IMAD.SHL.U32 R17, R227, 0x10, RZ ;  /* 0x00000010e3117824 */ /* 0x000fe200078e00ff */
[----:B------:R-:W-:Y:S01]  /*1d70*/  LEA.HI.SX32 R20, R20, R3, 0x1a ;  /* 0x0000000314147211 */ /* 0x000fe200078fd2ff */
[C---:B------:R-:W-:Y:S01]  /*1d80*/  VIADD R77, R24.reuse, 0x20 ;  /* 0x00000020184d7836 */ /* 0x040fe20000000000 */
[----:B------:R-:W-:Y:S01]  /*1d90*/  VIMNMX R5, RZ, R5, !PT ;  /* 0x00000005ff057248 */ /* 0x000fe20007fe0100 */
[C---:B------:R-:W-:Y:S01]  /*1da0*/  VIADD R43, R24.reuse, 0x40 ;  /* 0x00000040182b7836 */ /* 0x040fe20000000000 */
[----:B------:R-:W-:Y:S01]  /*1db0*/  VIMNMX R3, R79, R20, PT ;  /* 0x000000144f037248 */ /* 0x000fe20003fe0100 */
[----:B------:R-:W-:Y:S01]  /*1dc0*/  VIADD R76, R24, 0x50 ;  /* 0x00000050184c7836 */ /* 0x000fe20000000000 */
[----:B------:R-:W-:Y:S01]  /*1dd0*/  LOP3.LUT R42, R42, 0x180, RZ, 0xc0, !PT ;  /* 0x000001802a2a7812 */ /* 0x000fe200078ec0ff */
[----:B------:R-:W-:-:S02]  /*1de0*/  IMAD R5, R5, 0xa0, -R6 ;  /* 0x000000a005057824 */ /* 0x000fc400078e0a06 */
[----:B------:R-:W-:Y:S01]  /*1df0*/  IMAD R3, R3, 0xa0, -R6 ;  /* 0x000000a003037824 */ /* 0x000fe200078e0a06 */
[----:B------:R-:W-:Y:S01]  /*1e00*/  SHF.R.U32.HI R39, RZ, 0x3, R42 ;  /* 0x00000003ff277819 */ /* 0x000fe2000001162a */
[C---:B------:R-:W-:Y:S01]  /*1e10*/  IMAD.IADD R78, R24.reuse, 0x1, R77 ;  /* 0x00000001184e7824 */ /* 0x040fe200078e024d */
[----:B------:R-:W-:Y:S01]  /*1e20*/  VIMNMX R5, RZ, R5, !PT ;  /* 0x00000005ff057248 */ /* 0x000fe20007fe0100 */
[----:B------:R-:W-:Y:S01]  /*1e30*/  IMAD.IADD R96, R24, 0x1, R43 ;  /* 0x0000000118607824 */ /* 0x000fe200078e022b */
[----:B------:R-:W-:-:S04]  /*1e40*/  VIMNMX R0, R3, UR41, PT ;  /* 0x0000002903007c48 */ /* 0x000fc8000bfe0100 */
[----:B------:R-:W-:Y:S01]  /*1e50*/  ISETP.GT.AND P1, PT, R0, R5, PT ;  /* 0x000000050000720c */ /* 0x000fe20003f24270 */
[----:B------:R-:W-:-:S05]  /*1e60*/  IMAD.WIDE.U32 R4, R5, -0x33333333, RZ ;  /* 0xcccccccd05047825 */ /* 0x000fca00078e00ff */
[----:B------:R-:W-:-:S05]  /*1e70*/  SHF.R.U32.HI R97, RZ, 0x7, R5 ;  /* 0x00000007ff617819 */ /* 0x000fca0000011605 */
[----:B------:R-:W-:Y:S02]  /*1e80*/  IMAD.MOV.U32 R98, RZ, RZ, R97 ;  /* 0x000000ffff627224 */ /* 0x000fe400078e0061 */
[----:B------:R-:W-:-:S04]  /*1e90*/  @P1 VIADD R0, R0, 0x9f ;  /* 0x0000009f00001836 */ /* 0x000fc80000000000 */
[----:B------:R-:W-:-:S05]  /*1ea0*/  @P1 IMAD.HI R0, R0, 0x66666667, RZ ;  /* 0x6666666700001827 */ /* 0x000fca00078e02ff */
[----:B------:R-:W-:-:S04]  /*1eb0*/  @P1 SHF.R.U32.HI R3, RZ, 0x1f, R0 ;  /* 0x0000001fff031819 */ /* 0x000fc80000011600 */
[----:B------:R-:W-:-:S04]  /*1ec0*/  @P1 LEA.HI.SX32 R98, R0, R3, 0x1a ;  /* 0x0000000300621211 */ /* 0x000fc800078fd2ff */
[----:B------:R-:W-:-:S13]  /*1ed0*/  ISETP.GT.AND P1, PT, R98, R97, PT ;  /* 0x000000616200720c */ /* 0x000fda0003f24270 */
[----:B------:R-:W-:Y:S05]  /*1ee0*/  @!P1 BRA `(.L_x_1469) ;  /* 0x0000002000d89947 */ /* 0x000fea0003800000 */
[----:B------:R-:W-:Y:S01]  /*1ef0*/  UIADD3 UR4, UR39, 0x24200, URZ ;  /* 0x0002420027047890 */ /* 0x000fe2000fffe03f */
[----:B------:R-:W-:-:S03]  /*1f00*/  ULDC UR42, c[0x0][0x2f4] ;  /* 0x0000bd00002a7ab9 */ /* 0x000fc60000000800 */
[----:B------:R-:W-:-:S06]  /*1f10*/  ULOP3.LUT UP0, URZ, UR4, 0x1bf, URZ, 0xc0, !UPT ;  /* 0x000001bf043f7892 */ /* 0x000fcc000f80c03f */
[----:B------:R-:W-:-:S13]  /*1f20*/  PLOP3.LUT P0, PT, PT, PT, UP0, 0x80, 0x0 ;  /* 0x000000000000781c */ /* 0x000fda0003f0f008 */
        /* <DEDUP_REMOVED lines=17> */
.L_x_1470:
[----:B------:R-:W-:Y:S01]  /*2040*/  UIADD3 UR4, UP0, UR36, 0x24200, URZ ;  /* 0x0002420024047890 */ /* 0x000fe2000ff1e03f */
[----:B------:R-:W-:-:S03]  /*2050*/  IMAD.U32 R28, RZ, RZ, UR51 ;  /* 0x00000033ff1c7e24 */ /* 0x000fc6000f8e00ff */
[----:B------:R-:W-:Y:S02]  /*2060*/  UIADD3.X UR5, URZ, UR37, URZ, UP0, !UPT ;  /* 0x000000253f057290 */ /* 0x000fe400087fe43f */
[----:B------:R-:W-:Y:S01]  /*2070*/  IMAD.U32 R4, RZ, RZ, UR4 ;  /* 0x00000004ff047e24 */ /* 0x000fe2000f8e00ff */
[----:B------:R-:W-:Y:S01]  /*2080*/  UIADD3 UR4, UR39, 0xf200, URZ ;  /* 0x0000f20027047890 */ /* 0x000fe2000fffe03f */
[----:B------:R-:W-:Y:S02]  /*2090*/  IADD3 R28, P0, R28, 0x38, RZ ;  /* 0x000000381c1c7810 */ /* 0x000fe40007f1e0ff */
[----:B------:R-:W-:Y:S01]  /*20a0*/  IMAD.U32 R5, RZ, RZ, UR5 ;  /* 0x00000005ff057e24 */ /* 0x000fe2000f8e00ff */
[----:B------:R-:W-:Y:S02]  /*20b0*/  ULOP3.LUT UP0, URZ, UR4, 0x1bf, URZ, 0xc0, !UPT ;  /* 0x000001bf043f7892 */ /* 0x000fe4000f80c03f */
[----:B------:R-:W-:Y:S02]  /*20c0*/  IMAD.X R29, RZ, RZ, UR57, P0 ;  /* 0x00000039ff1d7e24 */ /* 0x000fe400080e06ff */
[----:B------:R0:W-:Y:S02]  /*20d0*/  STL.64 [R1+0x38], R4 ;  /* 0x0000380401007387 */ /* 0x0001e40000100a00 */
[----:B------:R-:W-:-:S13]  /*20e0*/  PLOP3.LUT P1, PT, PT, PT, UP0, 0x80, 0x0 ;  /* 0x000000000000781c */ /* 0x000fda0003f2f008 */
[----:B0-----:R-:W-:Y:S05]  /*20f0*/  @!P1 BRA `(.L_x_1471) ;  /* 0x0000000000409947 */ /* 0x001fea0003800000 */
        /* <DEDUP_REMOVED lines=16> */
.L_x_1471:
[----:B------:R-:W-:Y:S01]  /*2200*/  ULDC.64 UR4, c[0x0][0x9f8] ;  /* 0x00027e0000047ab9 */ /* 0x000fe20000000a00 */
[----:B------:R-:W0:Y:S01]  /*2210*/  LDC.64 R54, c[0x0][0xa08] ;  /* 0x00028200ff367b82 */ /* 0x000e220000000a00 */
[----:B------:R-:W-:Y:S01]  /*2220*/  UISETP.NE.U32.AND UP0, UPT, UR4, URZ, UPT ;  /* 0x0000003f0400728c */ /* 0x000fe2000bf05070 */
[----:B------:R-:W1:Y:S01]  /*2230*/  S2R R27, SR_TID.X ;  /* 0x00000000001b7919 */ /* 0x000e620000002100 */
[----:B------:R-:W-:Y:S02]  /*2240*/  USHF.R.S32.HI UR20, URZ, 0x1f, UR54 ;  /* 0x0000001f3f147899 */ /* 0x000fe40008011436 */
[----:B------:R-:W-:Y:S01]  /*2250*/  UISETP.NE.AND.EX UP0, UPT, UR5, URZ, UPT, UP0 ;  /* 0x0000003f0500728c */ /* 0x000fe2000bf05300 */
[----:B------:R-:W-:Y:S01]  /*2260*/  ULDC.64 UR8, c[0x0][0x308] ;  /* 0x0000c20000087ab9 */ /* 0x000fe20000000a00 */
[----:B------:R-:W-:Y:S01]  /*2270*/  IMAD.IADD R3, R30, 0x1, R25 ;  /* 0x000000011e037824 */ /* 0x000fe200078e0219 */
[----:B------:R-:W2:Y:S01]  /*2280*/  LDC.64 R20, c[0x0][0x300] ;  /* 0x0000c000ff147b82 */ /* 0x000ea20000000a00 */
[----:B------:R-:W-:-:S02]  /*2290*/  IMAD.U32 R60, RZ, RZ, UR53 ;  /* 0x00000035ff3c7e24 */ /* 0x000fc4000f8e00ff */
[----:B------:R-:W-:Y:S01]  /*22a0*/  PLOP3.LUT P0, PT, PT, PT, UP0, 0x80, 0x0 ;  /* 0x000000000000781c */ /* 0x000fe20003f0f008 */
[----:B------:R-:W-:-:S04]  /*22b0*/  ULDC.64 UR10, c[0x0][0x310] ;  /* 0x0000c400000a7ab9 */ /* 0x000fc80000000a00 */
[----:B------:R-:W3:Y:S01]  /*22c0*/  LDC.64 R10, c[0x0][0x2f0] ;  /* 0x0000bc00ff0a7b82 */ /* 0x000ee20000000a00 */
[----:B------:R-:W-:-:S07]  /*22d0*/  @UP0 ULDC.64 UR4, c[0x0][0x9f8] ;  /* 0x00027e0000040ab9 */ /* 0x000fce0000000a00 */
[----:B------:R-:W4:Y:S01]  /*22e0*/  LDC.64 R12, c[0x0][0x198] ;  /* 0x00006600ff0c7b82 */ /* 0x000f220000000a00 */
[----:B------:R-:W-:Y:S01]  /*22f0*/  @UP0 UIMAD.WIDE UR4, UR53, 0x4, UR4 ;  /* 0x00000004350408a5 */ /* 0x000fe2000f8e0204 */
[----:B------:R-:W-:Y:S01]  /*2300*/  STL.64 [R1+0x2b0], R28 ;  /* 0x0002b01c01007387 */ /* 0x000fe20000100a00 */
[----:B------:R-:W-:Y:S01]  /*2310*/  IMAD.U32 R32, RZ, RZ, UR57 ;  /* 0x00000039ff207e24 */ /* 0x000fe2000f8e00ff */
[----:B------:R-:W-:Y:S01]  /*2320*/  ULDC.64 UR12, c[0x0][0x3e8] ;  /* 0x0000fa00000c7ab9 */ /* 0x000fe20000000a00 */
[----:B------:R-:W-:Y:S02]  /*2330*/  ULDC.64 UR14, c[0x0][0x400] ;  /* 0x00010000000e7ab9 */ /* 0x000fe40000000a00 */
[----:B------:R-:W-:Y:S02]  /*2340*/  IMAD.U32 R4, RZ, RZ, UR4 ;  /* 0x00000004ff047e24 */ /* 0x000fe4000f8e00ff */
[----:B------:R-:W-:-:S05]  /*2350*/  IMAD.U32 R5, RZ, RZ, UR5 ;  /* 0x00000005ff057e24 */ /* 0x000fca000f8e00ff */
[----:B------:R0:W3:Y:S01]  /*2360*/  @P0 LDG.E R0, desc[UR46][R4.64] ;  /* 0x0000002e04000981 */ /* 0x0000e2000c1e1900 */
[----:B------:R-:W-:Y:S01]  /*2370*/  PLOP3.LUT P0, PT, PT, PT, UP0, 0x80, 0x0 ;  /* 0x000000000000781c */ /* 0x000fe20003f0f008 */
[----:B------:R-:W-:Y:S01]  /*2380*/  UIMAD UR6, UR20, UR8, URZ ;  /* 0x00000008140672a4 */ /* 0x000fe2000f8e023f */
[----:B------:R-:W-:Y:S01]  /*2390*/  SHF.R.S32.HI R56, RZ, 0x1f, R3 ;  /* 0x0000001fff387819 */ /* 0x000fe20000011403 */
[----:B------:R-:W-:Y:S01]  /*23a0*/  UIMAD.WIDE.U32 UR4, UR54, UR8, URZ ;  /* 0x00000008360472a5 */ /* 0x000fe2000f8e003f */
[----:B-1----:R-:W-:Y:S01]  /*23b0*/  SHF.R.U32.HI R61, RZ, 0x7, R27 ;  /* 0x00000007ff3d7819 */ /* 0x002fe2000001161b */
[----:B------:R-:W-:Y:S01]  /*23c0*/  UIMAD UR6, UR54, UR9, UR6 ;  /* 0x00000009360672a4 */ /* 0x000fe2000f8e0206 */
[----:B--2---:R-:W-:Y:S02]  /*23d0*/  STL.64 [R1+0x48], R20 ;  /* 0x0000481401007387 */ /* 0x004fe40000100a00 */
[----:B------:R-:W-:Y:S01]  /*23e0*/  ULDC.64 UR8, c[0x0][0x300] ;  /* 0x0000c00000087ab9 */ /* 0x000fe20000000a00 */
[----:B------:R-:W-:-:S02]  /*23f0*/  UIADD3 UR16, UR5, UR6, URZ ;  /* 0x0000000605107290 */ /* 0x000fc4000fffe03f */
[----:B0-----:R-:W-:Y:S01]  /*2400*/  IMAD.U32 R5, RZ, RZ, UR5 ;  /* 0x00000005ff057e24 */ /* 0x001fe2000f8e00ff */
[----:B------:R-:W-:Y:S01]  /*2410*/  ISETP.NE.AND P6, PT, R61, 0x1, PT ;  /* 0x000000013d00780c */ /* 0x000fe20003fc5270 */
[----:B------:R-:W-:Y:S01]  /*2420*/  IMAD.U32 R4, RZ, RZ, UR4 ;  /* 0x00000004ff047e24 */ /* 0x000fe2000f8e00ff */
[----:B------:R-:W-:Y:S01]  /*2430*/  UIMAD UR5, UR9, 0xa0, URZ ;  /* 0x000000a0090578a4 */ /* 0x000fe2000f8e023f */
[----:B------:R-:W-:Y:S01]  /*2440*/  IMAD R6, R56, UR8, RZ ;  /* 0x0000000838067c24 */ /* 0x000fe2000f8e02ff */
[----:B------:R-:W-:Y:S01]  /*2450*/  ULDC.64 UR6, c[0x0][0x2e8] ;  /* 0x0000ba0000067ab9 */ /* 0x000fe20000000a00 */
[----:B------:R-:W-:Y:S02]  /*2460*/  IMAD.U32 R5, RZ, RZ, UR16 ;  /* 0x00000010ff057e24 */ /* 0x000fe4000f8e00ff */
[C---:B------:R-:W-:Y:S02]  /*2470*/  IMAD R7, R3.reuse, UR9, R6 ;  /* 0x0000000903077c24 */ /* 0x040fe4000f8e0206 */
[----:B------:R-:W-:Y:S01]  /*2480*/  IMAD.WIDE.U32 R4, R3, UR8, R4 ;  /* 0x0000000803047c25 */ /* 0x000fe2000f8e0004 */
[----:B------:R-:W-:-:S03]  /*2490*/  UIMAD.WIDE.U32 UR8, UR8, 0xa0, URZ ;  /* 0x000000a0080878a5 */ /* 0x000fc6000f8e003f */
[----:B------:R-:W-:Y:S01]  /*24a0*/  IMAD.IADD R5, R5, 0x1, R7 ;  /* 0x0000000105057824 */ /* 0x000fe200078e0207 */
[----:B------:R-:W-:Y:S01]  /*24b0*/  UIADD3 UR5, UR9, UR5, URZ ;  /* 0x0000000509057290 */ /* 0x000fe2000fffe03f */
[----:B------:R-:W-:Y:S02]  /*24c0*/  IMAD.U32 R25, RZ, RZ, UR51 ;  /* 0x00000033ff197e24 */ /* 0x000fe4000f8e00ff */
[----:B------:R-:W-:Y:S01]  /*24d0*/  IMAD.U32 R30, RZ, RZ, UR51 ;  /* 0x00000033ff1e7e24 */ /* 0x000fe2000f8e00ff */
[C---:B----4-:R-:W-:Y:S02]  /*24e0*/  IADD3 R36, P2, R12.reuse, 0x220, RZ ;  /* 0x000002200c247810 */ /* 0x050fe40007f5e0ff */
[----:B------:R-:W-:Y:S02]  /*24f0*/  IADD3 R50, P3, R12, 0x22c, RZ ;  /* 0x0000022c0c327810 */ /* 0x000fe40007f7e0ff */
[----:B------:R-:W-:Y:S01]  /*2500*/  IADD3 R30, P1, R30, 0x68, RZ ;  /* 0x000000681e1e7810 */ /* 0x000fe20007f3e0ff */
[----:B------:R-:W-:-:S02]  /*2510*/  IMAD.X R37, RZ, RZ, R13, P2 ;  /* 0x000000ffff257224 */ /* 0x000fc400010e060d */
[----:B------:R-:W-:Y:S02]  /*2520*/  IMAD.X R51, RZ, RZ, R13, P3 ;  /* 0x000000ffff337224 */ /* 0x000fe400018e060d */
[----:B------:R-:W-:Y:S02]  /*2530*/  IMAD.X R31, RZ, RZ, UR57, P1 ;  /* 0x00000039ff1f7e24 */ /* 0x000fe400088e06ff */
[----:B------:R-:W-:Y:S01]  /*2540*/  VIADD R220, R27, 0xffffff80 ;  /* 0xffffff801bdc7836 */ /* 0x000fe20000000000 */
[----:B------:R-:W-:Y:S01]  /*2550*/  SHF.R.S32.HI R27, RZ, 0x1f, R16 ;  /* 0x0000001fff1b7819 */ /* 0x000fe20000011410 */
[----:B------:R0:W-:Y:S02]  /*2560*/  STL.64 [R1+0x150], R50 ;  /* 0x0001503201007387 */ /* 0x0001e40000100a00 */
[----:B0-----:R-:W0:Y:S01]  /*2570*/  LDC.64 R50, c[0x0][0x3f0] ;  /* 0x0000fc00ff327b82 */ /* 0x001e220000000a00 */
[----:B---3--:R-:W-:Y:S01]  /*2580*/  @P0 IMAD.MOV.U32 R60, RZ, RZ, R0 ;  /* 0x000000ffff3c0224 */ /* 0x008fe200078e0000 */
[----:B------:R-:W-:-:S04]  /*2590*/  ISETP.NE.U32.AND P0, PT, R54, RZ, PT ;  /* 0x000000ff3600720c */ /* 0x000fc80003f05070 */
[----:B------:R-:W-:Y:S02]  /*25a0*/  ISETP.NE.AND.EX P0, PT, R55, RZ, PT, P0 ;  /* 0x000000ff3700720c */ /* 0x000fe40003f05300 */
[----:B------:R-:W-:Y:S02]  /*25b0*/  SHF.R.S32.HI R59, RZ, 0x1f, R60 ;  /* 0x0000001fff3b7819 */ /* 0x000fe4000001143c */
[----:B------:R-:W-:Y:S02]  /*25c0*/  SEL R57, R60, RZ, !P0 ;  /* 0x000000ff3c397207 */ /* 0x000fe40004000000 */
[----:B------:R-:W-:-:S03]  /*25d0*/  SEL R58, R59, RZ, !P0 ;  /* 0x000000ff3b3a7207 */ /* 0x000fc60004000000 */
[----:B------:R-:W-:-:S04]  /*25e0*/  IMAD.WIDE.U32 R4, R57, UR10, R4 ;  /* 0x0000000a39047c25 */ /* 0x000fc8000f8e0004 */
[----:B------:R-:W-:Y:S01]  /*25f0*/  IMAD R0, R58, UR10, RZ ;  /* 0x0000000a3a007c24 */ /* 0x000fe2000f8e02ff */
[----:B------:R-:W-:Y:S01]  /*2600*/  IADD3 R6, P0, R4, UR6, RZ ;  /* 0x0000000604067c10 */ /* 0x000fe2000ff1e0ff */
[----:B------:R-:W-:Y:S02]  /*2610*/  IMAD.U32 R4, RZ, RZ, UR8 ;  /* 0x00000008ff047e24 */ /* 0x000fe4000f8e00ff */
[----:B------:R-:W-:Y:S01]  /*2620*/  IMAD R7, R57, UR11, R0 ;  /* 0x0000000b39077c24 */ /* 0x000fe2000f8e0200 */
[----:B------:R-:W-:Y:S02]  /*2630*/  ULDC.64 UR10, c[0x0][0x300] ;  /* 0x0000c000000a7ab9 */ /* 0x000fe40000000a00 */
[----:B------:R-:W-:Y:S02]  /*2640*/  IMAD.U32 R14, RZ, RZ, UR10 ;  /* 0x0000000aff0e7e24 */ /* 0x000fe4000f8e00ff */
[----:B------:R-:W-:Y:S01]  /*2650*/  IMAD.U32 R15, RZ, RZ, UR11 ;  /* 0x0000000bff0f7e24 */ /* 0x000fe2000f8e00ff */
[----:B------:R-:W-:Y:S01]  /*2660*/  IADD3.X R7, R5, UR7, R7, P0, !PT ;  /* 0x0000000705077c10 */ /* 0x000fe200087fe407 */
[----:B------:R-:W-:Y:S01]  /*2670*/  IMAD.U32 R5, RZ, RZ, UR9 ;  /* 0x00000009ff057e24 */ /* 0x000fe2000f8e00ff */
[----:B------:R-:W-:Y:S01]  /*2680*/  ULDC.64 UR10, c[0x0][0x3f8] ;  /* 0x0000fe00000a7ab9 */ /* 0x000fe20000000a00 */
[----:B------:R-:W-:-:S02]  /*2690*/  IMAD.U32 R5, RZ, RZ, UR5 ;  /* 0x00000005ff057e24 */ /* 0x000fc4000f8e00ff */
[----:B------:R-:W2:Y:S01]  /*26a0*/  @!P6 LDL.64 R14, [R1+0x48] ;  /* 0x00004800010ee983 */ /* 0x000ea20000100a00 */
[----:B------:R-:W-:Y:S01]  /*26b0*/  VIADD R0, R10, 0x9f ;  /* 0x0000009f0a007836 */ /* 0x000fe20000000000 */
[----:B------:R-:W-:Y:S01]  /*26c0*/  IADD3 R28, P0, R25, 0x140, RZ ;  /* 0x00000140191c7810 */ /* 0x000fe20007f1e0ff */
[----:B------:R-:W-:Y:S01]  /*26d0*/  ULDC.64 UR8, c[0x0][0x408] ;  /* 0x0001020000087ab9 */ /* 0x000fe20000000a00 */
[----:B------:R1:W-:Y:S04]  /*26e0*/  STL.128 [R1+0x50], R4 ;  /* 0x0000500401007387 */ /* 0x0003e80000100c00 */
[----:B-1----:R-:W3:Y:S01]  /*26f0*/  @!P6 LDL.128 R4, [R1+0x50] ;  /* 0x000050000104e983 */ /* 0x002ee20000100c00 */
[----:B------:R-:W-:-:S05]  /*2700*/  IMAD.HI R0, R0, 0x66666667, RZ ;  /* 0x6666666700007827 */ /* 0x000fca00078e02ff */
[----:B------:R-:W-:-:S04]  /*2710*/  SHF.R.U32.HI R9, RZ, 0x1f, R0 ;  /* 0x0000001fff097819 */ /* 0x000fc80000011600 */
[----:B------:R-:W-:Y:S02]  /*2720*/  LEA.HI.SX32 R38, R0, R9, 0x1a ;  /* 0x0000000900267211 */ /* 0x000fe400078fd2ff */
[----:B------:R-:W4:Y:S04]  /*2730*/  LDL.64 R8, [R1+0x38] ;  /* 0x0000380001087983 */ /* 0x000f280000100a00 */
[----:B------:R1:W-:Y:S04]  /*2740*/  STL [R1+0x40], R38 ;  /* 0x0000402601007387 */ /* 0x0003e80000100800 */
[----:B-1----:R-:W4:Y:S01]  /*2750*/  @!P6 LDL R38, [R1+0x40] ;  /* 0x000040000126e983 */ /* 0x002f220000100800 */
[----:B------:R-:W-:-:S05]  /*2760*/  IMAD.MOV.U32 R0, RZ, RZ, 0x1 ;  /* 0x00000001ff007424 */ /* 0x000fca00078e00ff */
[----:B------:R1:W-:Y:S04]  /*2770*/  STL.U8 [R1+0x140], R0 ;  /* 0x0001400001007387 */ /* 0x0003e80000100000 */
[----:B-1----:R1:W5:Y:S01]  /*2780*/  LDL R0, [R1+0x2b8] ;  /* 0x0002b80001007983 */ /* 0x0023620000100800 */
[----:B------:R-:W-:Y:S01]  /*2790*/  IADD3 R25, P4, R12, 0x70, RZ ;  /* 0x000000700c197810 */ /* 0x000fe20007f9e0ff */
[----:B------:R-:W-:-:S04]  /*27a0*/  IMAD.X R29, RZ, RZ, UR57, P0 ;  /* 0x00000039ff1d7e24 */ /* 0x000fc800080e06ff */
[----:B------:R-:W-:Y:S02]  /*27b0*/  IMAD.X R12, RZ, RZ, R13, P4 ;  /* 0x000000ffff0c7224 */ /* 0x000fe400020e060d */
[----:B------:R-:W-:Y:S01]  /*27c0*/  IMAD.U32 R13, RZ, RZ, UR51 ;  /* 0x00000033ff0d7e24 */ /* 0x000fe2000f8e00ff */
[----:B------:R0:W-:Y:S01]  /*27d0*/  STL.128 [R1+0x2a0], R28 ;  /* 0x0002a01c01007387 */ /* 0x0001e20000100c00 */
[----:B------:R-:W-:-:S04]  /*27e0*/  USHF.R.S32.HI UR5, URZ, 0x1f, UR40 ;  /* 0x0000001f3f057899 */ /* 0x000fc80008011428 */
[----:B------:R-:W-:Y:S01]  /*27f0*/  UIMAD UR17, UR5, UR10, URZ ;  /* 0x0000000a051172a4 */ /* 0x000fe2000f8e023f */
[----:B0-----:R-:W-:Y:S02]  /*2800*/  IMAD.MOV.U32 R30, RZ, RZ, R13 ;  /* 0x000000ffff1e7224 */ /* 0x001fe400078e000d */
[----:B------:R-:W-:Y:S02]  /*2810*/  IMAD.MOV.U32 R31, RZ, RZ, R32 ;  /* 0x000000ffff1f7224 */ /* 0x000fe400078e0020 */
[----:B------:R-:W-:Y:S02]  /*2820*/  IMAD.MOV.U32 R28, RZ, RZ, R25 ;  /* 0x000000ffff1c7224 */ /* 0x000fe400078e0019 */
[----:B------:R-:W-:Y:S01]  /*2830*/  IMAD.MOV.U32 R29, RZ, RZ, R12 ;  /* 0x000000ffff1d7224 */ /* 0x000fe200078e000c */
[----:B------:R-:W-:-:S04]  /*2840*/  SHF.R.S32.HI R25, RZ, 0x1f, R24 ;  /* 0x0000001fff197819 */ /* 0x000fc80000011418 */
[----:B------:R0:W-:Y:S01]  /*2850*/  STL.128 [R1+0x260], R28 ;  /* 0x0002601c01007387 */ /* 0x0001e20000100c00 */
[----:B------:R-:W-:Y:S01]  /*2860*/  UIMAD.WIDE.U32 UR12, UR40, UR10, UR12 ;  /* 0x0000000a280c72a5 */ /* 0x000fe2000f8e000c */
[--C-:B------:R-:W-:Y:S01]  /*2870*/  SHF.R.S32.HI R13, RZ, 0x1f, R17.reuse ;  /* 0x0000001fff0d7819 */ /* 0x100fe20000011411 */
[----:B------:R-:W-:Y:S01]  /*2880*/  UIMAD UR17, UR40, UR11, UR17 ;  /* 0x0000000b281172a4 */ /* 0x000fe2000f8e0211 */
[----:B------:R-:W-:Y:S01]  /*2890*/  IMAD.MOV.U32 R12, RZ, RZ, R17 ;  /* 0x000000ffff0c7224 */ /* 0x000fe200078e0011 */
[----:B------:R-:W-:Y:S02]  /*28a0*/  UIMAD UR5, UR5, UR8, URZ ;  /* 0x00000008050572a4 */ /* 0x000fe4000f8e023f */
[----:B------:R-:W-:Y:S01]  /*28b0*/  UIADD3 UR17, UR13, UR17, URZ ;  /* 0x000000110d117290 */ /* 0x000fe2000fffe03f */
[----:B0-----:R-:W-:-:S04]  /*28c0*/  IMAD R29, R27, UR10, RZ ;  /* 0x0000000a1b1d7c24 */ /* 0x001fc8000f8e02ff */
[C---:B------:R-:W-:Y:S02]  /*28d0*/  IMAD R31, R16.reuse, UR11, R29 ;  /* 0x0000000b101f7c24 */ /* 0x040fe4000f8e021d */
[C---:B------:R-:W-:Y:S01]  /*28e0*/  IMAD.WIDE.U32 R28, R16.reuse, UR10, R24 ;  /* 0x0000000a101c7c25 */ /* 0x040fe2000f8e0018 */
[----:B------:R-:W-:Y:S02]  /*28f0*/  UIMAD.WIDE.U32 UR14, UR40, UR8, UR14 ;  /* 0x00000008280e72a5 */ /* 0x000fe4000f8e000e */
[----:B------:R-:W-:Y:S01]  /*2900*/  UIMAD UR5, UR40, UR9, UR5 ;  /* 0x00000009280572a4 */ /* 0x000fe2000f8e0205 */
[----:B------:R-:W-:Y:S01]  /*2910*/  IMAD.WIDE.U32 R44, R16, UR10, R12 ;  /* 0x0000000a102c7c25 */ /* 0x000fe2000f8e000c */
[----:B------:R-:W-:Y:S01]  /*2920*/  IADD3 R40, P0, R28, UR12, RZ ;  /* 0x0000000c1c287c10 */ /* 0x000fe2000ff1e0ff */
[----:B------:R-:W-:Y:S02]  /*2930*/  UIMAD UR21, UR11, 0xa0, URZ ;  /* 0x000000a00b1578a4 */ /* 0x000fe4000f8e023f */
[----:B------:R-:W-:Y:S01]  /*2940*/  IMAD R35, R27, UR8, RZ ;  /* 0x000000081b237c24 */ /* 0x000fe2000f8e02ff */
[----:B------:R-:W-:Y:S01]  /*2950*/  UIMAD.WIDE.U32 UR18, UR10, 0xa0, URZ ;  /* 0x000000a00a1278a5 */ /* 0x000fe2000f8e003f */
[----:B------:R-:W-:Y:S01]  /*2960*/  IMAD.WIDE.U32 R32, R16, UR8, R24 ;  /* 0x0000000810207c25 */ /* 0x000fe2000f8e0018 */
[----:B------:R-:W-:-:S03]  /*2970*/  UIADD3 UR5, UR15, UR5, URZ ;  /* 0x000000050f057290 */ /* 0x000fc6000fffe03f */
[----:B------:R-:W-:Y:S01]  /*2980*/  IMAD.WIDE.U32 R48, R16, UR8, R12 ;  /* 0x0000000810307c25 */ /* 0x000fe2000f8e000c */
[----:B------:R-:W-:Y:S01]  /*2990*/  IADD3 R46, P2, R44, UR12, RZ ;  /* 0x0000000c2c2e7c10 */ /* 0x000fe2000ff5e0ff */
[----:B------:R-:W-:Y:S01]  /*29a0*/  USHF.L.U64.HI UR23, UR10, 0x7, UR11 ;  /* 0x000000070a177899 */ /* 0x000fe2000801020b */
[----:B------:R-:W-:Y:S01]  /*29b0*/  IADD3.X R41, R29, UR17, R31, P0, !PT ;  /* 0x000000111d297c10 */ /* 0x000fe200087fe41f */
[----:B------:R-:W-:Y:S01]  /*29c0*/  IMAD R35, R16, UR9, R35 ;  /* 0x0000000910237c24 */ /* 0x000fe2000f8e0223 */
[----:B------:R-:W-:Y:S01]  /*29d0*/  IADD3 R44, P1, R32, UR14, RZ ;  /* 0x0000000e202c7c10 */ /* 0x000fe2000ff3e0ff */
[----:B------:R-:W-:Y:S01]  /*29e0*/  USHF.L.U32 UR24, UR10, 0x7, URZ ;  /* 0x000000070a187899 */ /* 0x000fe2000800063f */
[----:B------:R-:W-:Y:S01]  /*29f0*/  IADD3 R48, P0, R48, UR14, RZ ;  /* 0x0000000e30307c10 */ /* 0x000fe2000ff1e0ff */
[----:B------:R-:W-:Y:S01]  /*2a00*/  UIADD3 UR21, UR19, UR21, URZ ;  /* 0x0000001513157290 */ /* 0x000fe2000fffe03f */
[----:B------:R-:W-:Y:S01]  /*2a10*/  IMAD.U32 R28, RZ, RZ, UR51 ;  /* 0x00000033ff1c7e24 */ /* 0x000fe2000f8e00ff */
[----:B------:R-:W-:Y:S01]  /*2a20*/  UIMAD.WIDE.U32 UR10, UR8, 0xa0, URZ ;  /* 0x000000a0080a78a5 */ /* 0x000fe2000f8e003f */
[----:B------:R-:W-:Y:S01]  /*2a30*/  IADD3.X R47, R31, UR17, R45, P2, !PT ;  /* 0x000000111f2f7c10 */ /* 0x000fe200097fe42d */
[----:B------:R-:W-:Y:S01]  /*2a40*/  UIMAD UR22, UR9, 0xa0, URZ ;  /* 0x000000a0091678a4 */ /* 0x000fe2000f8e023f */
[----:B------:R-:W-:-:S02]  /*2a50*/  IADD3.X R45, R33, UR5, R35, P1, !PT ;  /* 0x00000005212d7c10 */ /* 0x000fc40008ffe423 */
[----:B------:R-:W-:Y:S01]  /*2a60*/  IADD3.X R49, R35, UR5, R49, P0, !PT ;  /* 0x0000000523317c10 */ /* 0x000fe200087fe431 */
[----:B------:R-:W-:Y:S01]  /*2a70*/  IMAD.U32 R35, RZ, RZ, UR19 ;  /* 0x00000013ff237e24 */ /* 0x000fe2000f8e00ff */
[----:B------:R-:W-:Y:S01]  /*2a80*/  USHF.L.U64.HI UR9, UR8, 0x7, UR9 ;  /* 0x0000000708097899 */ /* 0x000fe20008010209 */
[----:B------:R-:W-:Y:S01]  /*2a90*/  IMAD.U32 R34, RZ, RZ, UR18 ;  /* 0x00000012ff227e24 */ /* 0x000fe2000f8e00ff */
[----:B------:R-:W-:Y:S01]  /*2aa0*/  IADD3 R28, P0, R28, 0x60, RZ ;  /* 0x000000601c1c7810 */ /* 0x000fe20007f1e0ff */
[----:B------:R-:W-:Y:S01]  /*2ab0*/  IMAD.U32 R35, RZ, RZ, UR21 ;  /* 0x00000015ff237e24 */ /* 0x000fe2000f8e00ff */
[----:B------:R-:W-:Y:S01]  /*2ac0*/  USHF.L.U32 UR8, UR8, 0x7, URZ ;  /* 0x0000000708087899 */ /* 0x000fe2000800063f */
[----:B------:R-:W-:Y:S02]  /*2ad0*/  IMAD.U32 R32, RZ, RZ, UR24 ;  /* 0x00000018ff207e24 */ /* 0x000fe4000f8e00ff */
[----:B------:R-:W-:Y:S02]  /*2ae0*/  IMAD.U32 R33, RZ, RZ, UR23 ;  /* 0x00000017ff217e24 */ /* 0x000fe4000f8e00ff */
[----:B------:R-:W-:Y:S01]  /*2af0*/  IMAD.U32 R30, RZ, RZ, UR10 ;  /* 0x0000000aff1e7e24 */ /* 0x000fe2000f8e00ff */
[----:B------:R-:W-:Y:S01]  /*2b00*/  STL.128 [R1+0x100], RZ ;  /* 0x000100ff01007387 */ /* 0x000fe20000100c00 */
[----:B------:R-:W-:Y:S01]  /*2b10*/  UIADD3 UR22, UR11, UR22, URZ ;  /* 0x000000160b167290 */ /* 0x000fe2000fffe03f */
[----:B------:R-:W-:-:S02]  /*2b20*/  IMAD.X R29, RZ, RZ, UR57, P0 ;  /* 0x00000039ff1d7e24 */ /* 0x000fc400080e06ff */
[----:B------:R-:W-:Y:S04]  /*2b30*/  STL.128 [R1+0xc0], RZ ;  /* 0x0000c0ff01007387 */ /* 0x000fe80000100c00 */
[----:B------:R-:W-:Y:S04]  /*2b40*/  STL.128 [R1+0xc0], R32 ;  /* 0x0000c02001007387 */ /* 0x000fe80000100c00 */
[----:B------:R0:W-:Y:S01]  /*2b50*/  STL.128 [R1+0x100], R32 ;  /* 0x0001002001007387 */ /* 0x0001e20000100c00 */
[----:B------:R-:W-:Y:S02]  /*2b60*/  IMAD.U32 R31, RZ, RZ, UR11 ;  /* 0x0000000bff1f7e24 */ /* 0x000fe4000f8e00ff */
[----:B------:R-:W-:Y:S01]  /*2b70*/  IMAD.U32 R31, RZ, RZ, UR22 ;  /* 0x00000016ff1f7e24 */ /* 0x000fe2000f8e00ff */
[----:B------:R1:W-:Y:S01]  /*2b80*/  STL.64 [R1+0x258], R28 ;  /* 0x0002581c01007387 */ /* 0x0003e20000100a00 */
[----:B0-----:R-:W-:Y:S01]  /*2b90*/  IMAD.MOV.U32 R34, RZ, RZ, R30 ;  /* 0x000000ffff227224 */ /* 0x001fe200078e001e */
[----:B-1----:R-:W0:Y:S01]  /*2ba0*/  LDC.64 R28, c[0x0][0x3f8] ;  /* 0x0000fe00ff1c7b82 */ /* 0x002e220000000a00 */
[----:B------:R-:W-:-:S04]  /*2bb0*/  IMAD.U32 R30, RZ, RZ, UR8 ;  /* 0x00000008ff1e7e24 */ /* 0x000fc8000f8e00ff */
[----:B------:R-:W-:Y:S02]  /*2bc0*/  IMAD.MOV.U32 R32, RZ, RZ, R30 ;  /* 0x000000ffff207224 */ /* 0x000fe400078e001e */
[----:B------:R-:W-:Y:S02]  /*2bd0*/  VIADD R30, R24, 0x10 ;  /* 0x00000010181e7836 */ /* 0x000fe40000000000 */
[----:B------:R-:W-:Y:S02]  /*2be0*/  IMAD.MOV.U32 R35, RZ, RZ, R31 ;  /* 0x000000ffff237224 */ /* 0x000fe400078e001f */
[----:B------:R-:W-:Y:S01]  /*2bf0*/  IMAD.U32 R31, RZ, RZ, UR9 ;  /* 0x00000009ff1f7e24 */ /* 0x000fe2000f8e00ff */
[-C--:B------:R-:W-:Y:S01]  /*2c00*/  ISETP.GE.AND P1, PT, R30, R51.reuse, PT ;  /* 0x000000331e00720c */ /* 0x080fe20003f26270 */
[----:B------:R1:W-:Y:S01]  /*2c10*/  STL.64 [R1+0xf0], R44 ;  /* 0x0000f02c01007387 */ /* 0x0003e20000100a00 */
[----:B------:R-:W-:Y:S01]  /*2c20*/  ISETP.GE.AND P0, PT, R24, R51, PT ;  /* 0x000000331800720c */ /* 0x000fe20003f06270 */
[----:B------:R-:W-:Y:S01]  /*2c30*/  IMAD.MOV.U32 R33, RZ, RZ, R31 ;  /* 0x000000ffff217224 */ /* 0x000fe200078e001f */
[----:B------:R-:W-:Y:S01]  /*2c40*/  SEL R30, RZ, 0xffffffff, P1 ;  /* 0xffffffffff1e7807 */ /* 0x000fe20000800000 */
[----:B------:R-:W-:Y:S01]  /*2c50*/  STL.128 [R1+0x120], RZ ;  /* 0x000120ff01007387 */ /* 0x000fe20000100c00 */
[----:B------:R-:W-:-:S03]  /*2c60*/  IMAD.U32 R52, RZ, RZ, UR12 ;  /* 0x0000000cff347e24 */ /* 0x000fc6000f8e00ff */
[----:B------:R-:W-:Y:S01]  /*2c70*/  STL.128 [R1+0xe0], RZ ;  /* 0x0000e0ff01007387 */ /* 0x000fe20000100c00 */
[-C--:B------:R-:W-:Y:S01]  /*2c80*/  ISETP.GE.AND P4, PT, R78, R51.reuse, PT ;  /* 0x000000334e00720c */ /* 0x080fe20003f86270 */
[----:B------:R-:W-:Y:S01]  /*2c90*/  ULDC.64 UR8, c[0x0][0x428] ;  /* 0x00010a0000087ab9 */ /* 0x000fe20000000a00 */
[----:B-1----:R-:W1:Y:S01]  /*2ca0*/  LDC.64 R44, c[0x0][0x418] ;  /* 0x00010600ff2c7b82 */ /* 0x002e620000000a00 */
[----:B------:R-:W-:Y:S04]  /*2cb0*/  STL.128 [R1+0xe0], R32 ;  /* 0x0000e02001007387 */ /* 0x000fe80000100c00 */
[----:B------:R0:W-:Y:S01]  /*2cc0*/  STL.128 [R1+0x120], R32 ;  /* 0x0001202001007387 */ /* 0x0001e20000100c00 */
[----:B------:R-:W-:Y:S01]  /*2cd0*/  IMAD.U32 R31, RZ, RZ, UR17 ;  /* 0x00000011ff1f7e24 */ /* 0x000fe2000f8e00ff */
[----:B------:R-:W-:-:S02]  /*2ce0*/  ISETP.GE.AND P5, PT, R77, R51, PT ;  /* 0x000000334d00720c */ /* 0x000fc40003fa6270 */
[----:B------:R0:W-:Y:S02]  /*2cf0*/  STL.64 [R1+0x148], R36 ;  /* 0x0001482401007387 */ /* 0x0001e40000100a00 */
[----:B0-----:R-:W-:Y:S01]  /*2d00*/  IMAD.SHL.U32 R33, R30, 0x2, RZ ;  /* 0x000000021e217824 */ /* 0x001fe200078e00ff */
[----:B------:R-:W-:Y:S01]  /*2d10*/  SEL R32, RZ, 0x1, P0 ;  /* 0x00000001ff207807 */ /* 0x000fe20000000000 */
[----:B------:R-:W-:-:S03]  /*2d20*/  IMAD.MOV.U32 R30, RZ, RZ, R52 ;  /* 0x000000ffff1e7224 */ /* 0x000fc600078e0034 */
[----:B------:R-:W-:Y:S01]  /*2d30*/  LOP3.LUT R33, R33, 0x2, R32, 0xe2, !PT ;  /* 0x0000000221217812 */ /* 0x000fe200078ee220 */
[----:B------:R-:W-:Y:S01]  /*2d40*/  VIADD R32, R50, 0x9f ;  /* 0x0000009f32207836 */ /* 0x000fe20000000000 */
[----:B------:R0:W-:Y:S01]  /*2d50*/  STL.128 [R1+0x90], R28 ;  /* 0x0000901c01007387 */ /* 0x0001e20000100c00 */
[----:B------:R-:W-:Y:S02]  /*2d60*/  VIADD R34, R24, 0x30 ;  /* 0x0000003018227836 */ /* 0x000fe40000000000 */
[----:B------:R-:W-:Y:S02]  /*2d70*/  IMAD.U32 R37, RZ, RZ, UR15 ;  /* 0x0000000fff257e24 */ /* 0x000fe4000f8e00ff */
[----:B------:R-:W-:Y:S01]  /*2d80*/  IMAD.HI R32, R32, 0x66666667, RZ ;  /* 0x6666666720207827 */ /* 0x000fe200078e02ff */
[----:B------:R-:W-:-:S03]  /*2d90*/  ISETP.GE.AND P3, PT, R17, R51, PT ;  /* 0x000000331100720c */ /* 0x000fc60003f66270 */
[----:B------:R-:W-:Y:S02]  /*2da0*/  IMAD.U32 R36, RZ, RZ, UR14 ;  /* 0x0000000eff247e24 */ /* 0x000fe4000f8e00ff */
[----:B------:R-:W-:Y:S01]  /*2db0*/  IMAD.U32 R37, RZ, RZ, UR5 ;  /* 0x00000005ff257e24 */ /* 0x000fe2000f8e00ff */
[-C--:B------:R-:W-:Y:S02]  /*2dc0*/  ISETP.GE.AND P0, PT, R34, R51.reuse, PT ;  /* 0x000000332200720c */ /* 0x080fe40003f06270 */
[----:B0-----:R-:W-:Y:S02]  /*2dd0*/  SEL R29, RZ, 0xffffffff, P4 ;  /* 0xffffffffff1d7807 */ /* 0x001fe40002000000 */
[----:B------:R0:W-:Y:S01]  /*2de0*/  STL.64 [R1+0xb0], R36 ;  /* 0x0000b02401007387 */ /* 0x0001e20000100a00 */
[----:B------:R-:W-:Y:S02]  /*2df0*/  SEL R34, RZ, 0x4, P5 ;  /* 0x00000004ff227807 */ /* 0x000fe40002800000 */
[----:B------:R-:W-:Y:S01]  /*2e00*/  SHF.R.U32.HI R31, RZ, 0x1f, R32 ;  /* 0x0000001fff1f7819 */ /* 0x000fe20000011620 */
[----:B------:R-:W-:Y:S01]  /*2e10*/  IMAD.SHL.U32 R29, R29, 0x2, RZ ;  /* 0x000000021d1d7824 */ /* 0x000fe200078e00ff */
[----:B------:R-:W-:Y:S01]  /*2e20*/  ISETP.GE.AND P5, PT, R96, R51, PT ;  /* 0x000000336000720c */ /* 0x000fe20003fa6270 */
[----:B------:R1:W-:Y:S01]  /*2e30*/  STL.64 [R1+0xd0], R40 ;  /* 0x0000d02801007387 */ /* 0x0003e20000100a00 */
[----:B------:R-:W-:-:S02]  /*2e40*/  SEL R35, RZ, 0x8, P0 ;  /* 0x00000008ff237807 */ /* 0x000fc40000000000 */
[-C--:B------:R-:W-:Y:S02]  /*2e50*/  ISETP.GE.AND P1, PT, R43, R51.reuse, PT ;  /* 0x000000332b00720c */ /* 0x080fe40003f26270 */
[----:B0-----:R-:W-:Y:S02]  /*2e60*/  SEL R36, RZ, 0x1, P3 ;  /* 0x00000001ff247807 */ /* 0x001fe40001800000 */
[----:B------:R-:W-:Y:S02]  /*2e70*/  ISETP.GE.AND P2, PT, R76, R51, PT ;  /* 0x000000334c00720c */ /* 0x000fe40003f46270 */
[----:B------:R-:W-:Y:S02]  /*2e80*/  LEA.HI.SX32 R30, R32, R31, 0x1a ;  /* 0x0000001f201e7211 */ /* 0x000fe400078fd2ff */
[----:B-1----:R-:W-:Y:S01]  /*2e90*/  LOP3.LUT P0, RZ, R44, R54, RZ, 0xfc, !PT ;  /* 0x000000362cff7212 */ /* 0x002fe2000780fcff */
[----:B------:R-:W-:Y:S01]  /*2ea0*/  IMAD R41, R59, UR8, RZ ;  /* 0x000000083b297c24 */ /* 0x000fe2000f8e02ff */
[----:B------:R-:W-:-:S02]  /*2eb0*/  SEL R32, RZ, 0x4, P5 ;  /* 0x00000004ff207807 */ /* 0x000fc40002800000 */
[----:B------:R-:W-:Y:S01]  /*2ec0*/  LOP3.LUT R29, R29, 0x2, R36, 0xe2, !PT ;  /* 0x000000021d1d7812 */ /* 0x000fe200078ee224 */
[----:B------:R0:W-:Y:S01]  /*2ed0*/  STL.64 [R1+0x110], R46 ;  /* 0x0001102e01007387 */ /* 0x0001e20000100a00 */
[----:B------:R-:W-:Y:S01]  /*2ee0*/  LOP3.LUT R31, R35, R33, R34, 0xfe, !PT ;  /* 0x00000021231f7212 */ /* 0x000fe200078efe22 */
[C---:B------:R-:W-:Y:S01]  /*2ef0*/  IMAD R41, R60.reuse, UR9, R41 ;  /* 0x000000093c297c24 */ /* 0x040fe2000f8e0229 */
[----:B------:R-:W-:Y:S01]  /*2f00*/  SEL R36, RZ, 0x10, P1 ;  /* 0x00000010ff247807 */ /* 0x000fe20000800000 */
[----:B------:R-:W-:Y:S01]  /*2f10*/  IMAD.SHL.U32 R28, R51, 0x2, RZ ;  /* 0x00000002331c7824 */ /* 0x000fe200078e00ff */
[----:B------:R-:W-:Y:S01]  /*2f20*/  SEL R37, RZ, 0x20, P2 ;  /* 0x00000020ff257807 */ /* 0x000fe20001000000 */
[----:B------:R-:W-:Y:S01]  /*2f30*/  STL [R1+0xf8], RZ ;  /* 0x0000f8ff01007387 */ /* 0x000fe20000100800 */
[----:B------:R-:W-:Y:S01]  /*2f40*/  LOP3.LUT P0, RZ, R45, R55, RZ, 0xfc, P0 ;  /* 0x000000372dff7212 */ /* 0x000fe2000000fcff */
[----:B------:R-:W1:Y:S01]  /*2f50*/  LDC.64 R34, c[0x0][0x338] ;  /* 0x0000ce00ff227b82 */ /* 0x000e620000000a00 */
[----:B------:R-:W-:Y:S01]  /*2f60*/  LOP3.LUT R40, R29, R32, RZ, 0xfc, !PT ;  /* 0x000000201d287212 */ /* 0x000fe200078efcff */
[----:B------:R-:W-:Y:S01]  /*2f70*/  STL [R1+0x118], RZ ;  /* 0x000118ff01007387 */ /* 0x000fe20000100800 */
[----:B0-----:R-:W-:-:S03]  /*2f80*/  IMAD.WIDE.U32 R46, R60, UR8, RZ ;  /* 0x000000083c2e7c25 */ /* 0x001fc6000f8e00ff */
[----:B------:R-:W-:Y:S01]  /*2f90*/  STL [R1+0xb8], RZ ;  /* 0x0000b8ff01007387 */ /* 0x000fe20000100800 */
[----:B------:R-:W-:Y:S01]  /*2fa0*/  LOP3.LUT R36, R37, R31, R36, 0xfe, !PT ;  /* 0x0000001f25247212 */ /* 0x000fe200078efe24 */
[----:B------:R-:W1:Y:S02]  /*2fb0*/  LDC.64 R32, c[0x0][0x328] ;  /* 0x0000ca00ff207b82 */ /* 0x000e640000000a00 */
[----:B------:R-:W-:Y:S01]  /*2fc0*/  STL [R1+0xd8], RZ ;  /* 0x0000d8ff01007387 */ /* 0x000fe20000100800 */
[----:B------:R-:W-:Y:S01]  /*2fd0*/  UIADD3 UR4, UP0, UR4, UR6, URZ ;  /* 0x0000000604047290 */ /* 0x000fe2000ff1e03f */
[----:B------:R-:W-:Y:S02]  /*2fe0*/  IMAD.IADD R37, R47, 0x1, R41 ;  /* 0x000000012f257824 */ /* 0x000fe400078e0229 */
[----:B------:R-:W-:Y:S04]  /*2ff0*/  STL [R1+0xb8], R30 ;  /* 0x0000b81e01007387 */ /* 0x000fe80000100800 */
[----:B------:R-:W-:Y:S04]  /*3000*/  STL [R1+0xd8], R30 ;  /* 0x0000d81e01007387 */ /* 0x000fe80000100800 */
[----:B------:R-:W-:Y:S04]  /*3010*/  STL [R1+0xf8], R30 ;  /* 0x0000f81e01007387 */ /* 0x000fe80000100800 */
[----:B------:R0:W-:Y:S04]  /*3020*/  STL [R1+0x118], R30 ;  /* 0x0001181e01007387 */ /* 0x0001e80000100800 */
[----:B------:R2:W-:Y:S01]  /*3030*/  STL [R1+0x6c], R28 ;  /* 0x00006c1c01007387 */ /* 0x0005e20000100800 */
[----:B0-----:R-:W-:-:S02]  /*3040*/  SEL R30, R60, RZ, !P0 ;  /* 0x000000ff3c1e7207 */ /* 0x001fc40004000000 */
[C---:B------:R-:W-:Y:S01]  /*3050*/  LEA R44, P0, R46.reuse, R44, 0x2 ;  /* 0x0000002c2e2c7211 */ /* 0x040fe200078010ff */
[----:B--2---:R-:W0:Y:S02]  /*3060*/  LDC.64 R28, c[0x0][0x310] ;  /* 0x0000c400ff1c7b82 */ /* 0x004e240000000a00 */
[----:B------:R-:W-:Y:S01]  /*3070*/  IMAD.MOV.U32 R31, RZ, RZ, R30 ;  /* 0x000000ffff1f7224 */ /* 0x000fe200078e001e */
[----:B------:R-:W-:Y:S01]  /*3080*/  LEA.HI.X R45, R46, R45, R37, 0x2, P0 ;  /* 0x0000002d2e2d7211 */ /* 0x000fe200000f1425 */
[----:B------:R-:W-:Y:S01]  /*3090*/  IMAD.U32 R37, RZ, RZ, UR4 ;  /* 0x00000004ff257e24 */ /* 0x000fe2000f8e00ff */
[----:B------:R2:W-:Y:S01]  /*30a0*/  STL.U8 [R1+0x81], R40 ;  /* 0x0000812801007387 */ /* 0x0005e20000100000 */
[----:B------:R-:W-:Y:S01]  /*30b0*/  UIADD3.X UR7, UR16, UR7, URZ, UP0, !UPT ;  /* 0x0000000710077290 */ /* 0x000fe200087fe43f */
[----:B------:R-:W-:Y:S01]  /*30c0*/  ISETP.GE.AND P1, PT, R78, R11, PT ;  /* 0x0000000b4e00720c */ /* 0x000fe20003f26270 */
[----:B------:R-:W-:Y:S01]  /*30d0*/  ULDC.64 UR4, c[0x0][0x318] ;  /* 0x0000c60000047ab9 */ /* 0x000fe20000000a00 */
[----:B------:R3:W-:Y:S04]  /*30e0*/  STL.64 [R1+0x200], R30 ;  /* 0x0002001e01007387 */ /* 0x0007e80000100a00 */
[----:B------:R4:W-:Y:S01]  /*30f0*/  STL.U8 [R1+0x80], R36 ;  /* 0x0000802401007387 */ /* 0x0009e20000100000 */
[----:B--2---:R-:W-:-:S04]  /*3100*/  IMAD.WIDE.U32 R40, R16, R14, R12 ;  /* 0x0000000e10287225 */ /* 0x004fc800078e000c */
[----:B---3--:R-:W-:Y:S02]  /*3110*/  IMAD.MOV.U32 R30, RZ, RZ, R37 ;  /* 0x000000ffff1e7224 */ /* 0x008fe400078e0025 */
[----:B------:R-:W-:Y:S02]  /*3120*/  IMAD R37, R15, R16, RZ ;  /* 0x000000100f257224 */ /* 0x000fe400078e02ff */
[----:B----4-:R-:W-:Y:S01]  /*3130*/  VIADD R36, R17, 0x20 ;  /* 0x0000002011247836 */ /* 0x010fe20000000000 */
[----:B------:R-:W-:Y:S01]  /*3140*/  IADD3 R40, P0, R6, R40, RZ ;  /* 0x0000002806287210 */ /* 0x000fe20007f1e0ff */
[----:B------:R-:W-:Y:S01]  /*3150*/  IMAD R37, R27, R14, R37 ;  /* 0x0000000e1b257224 */ /* 0x000fe200078e0225 */
[----:B------:R-:W-:Y:S02]  /*3160*/  STL.64 [R1+0x198], RZ ;  /* 0x000198ff01007387 */ /* 0x000fe40000100a00 */
[----:B------:R-:W-:Y:S01]  /*3170*/  ISETP.GE.AND P2, PT, R36, R11, PT ;  /* 0x0000000b2400720c */ /* 0x000fe20003f46270 */
[----:B------:R-:W-:Y:S01]  /*3180*/  IMAD.U32 R46, RZ, RZ, UR7 ;  /* 0x00000007ff2e7e24 */ /* 0x000fe2000f8e00ff */
[----:B------:R2:W-:Y:S01]  /*3190*/  STL.64 [R1+0x198], R20 ;  /* 0x0001981401007387 */ /* 0x0005e20000100a00 */
[----:B------:R-:W-:-:S02]  /*31a0*/  SEL R6, RZ, 0xffffffff, P1 ;  /* 0xffffffffff067807 */ /* 0x000fc40000800000 */
[----:B------:R-:W-:Y:S01]  /*31b0*/  IADD3.X R41, R7, R41, R37, P0, !PT ;  /* 0x0000002907297210 */ /* 0x000fe200007fe425 */
[----:B------:R-:W-:Y:S01]  /*31c0*/  STL.128 [R1+0x1c0], RZ ;  /* 0x0001c0ff01007387 */ /* 0x000fe20000100c00 */
[----:B------:R-:W-:Y:S01]  /*31d0*/  ISETP.GE.AND P0, PT, R17, R11, PT ;  /* 0x0000000b1100720c */ /* 0x000fe20003f06270 */
[----:B------:R-:W-:Y:S02]  /*31e0*/  IMAD.MOV.U32 R31, RZ, RZ, R46 ;  /* 0x000000ffff1f7224 */ /* 0x000fe400078e002e */
[----:B-1----:R1:W-:Y:S01]  /*31f0*/  STL.128 [R1+0x1c0], R32 ;  /* 0x0001c02001007387 */ /* 0x0023e20000100c00 */
[----:B--2---:R-:W-:Y:S01]  /*3200*/  SEL R20, RZ, 0xffffffff, P2 ;  /* 0xffffffffff147807 */ /* 0x004fe20001000000 */
[----:B------:R-:W-:Y:S01]  /*3210*/  IMAD.SHL.U32 R6, R6, 0x2, RZ ;  /* 0x0000000206067824 */ /* 0x000fe200078e00ff */
[----:B------:R-:W-:Y:S01]  /*3220*/  SHF.L.U64.HI R15, R14, 0x7, R15 ;  /* 0x000000070e0f7819 */ /* 0x000fe2000001020f */
[----:B------:R-:W-:Y:S01]  /*3230*/  STL.64 [R1+0x1a0], RZ ;  /* 0x0001a0ff01007387 */ /* 0x000fe20000100a00 */
[----:B------:R-:W-:Y:S01]  /*3240*/  SEL R7, RZ, 0x1, P0 ;  /* 0x00000001ff077807 */ /* 0x000fe20000000000 */
[----:B------:R-:W-:-:S02]  /*3250*/  IMAD.SHL.U32 R20, R20, 0x2, RZ ;  /* 0x0000000214147824 */ /* 0x000fc400078e00ff */
[----:B------:R-:W-:Y:S01]  /*3260*/  IMAD.SHL.U32 R14, R14, 0x80, RZ ;  /* 0x000000800e0e7824 */ /* 0x000fe200078e00ff */
[----:B0-----:R0:W-:Y:S01]  /*3270*/  STL.128 [R1+0x1a0], R28 ;  /* 0x0001a01c01007387 */ /* 0x0011e20000100c00 */
[----:B-1----:R-:W1:Y:S01]  /*3280*/  LDC.64 R34, c[0x0][0x330] ;  /* 0x0000cc00ff227b82 */ /* 0x002e620000000a00 */
[----:B------:R-:W-:Y:S01]  /*3290*/  ISETP.GE.AND P0, PT, R96, R11, PT ;  /* 0x0000000b6000720c */ /* 0x000fe20003f06270 */
[----:B0-----:R-:W-:Y:S01]  /*32a0*/  IMAD.MOV.U32 R31, RZ, RZ, R5 ;  /* 0x000000ffff1f7224 */ /* 0x001fe200078e0005 */
[--C-:B------:R-:W-:Y:S01]  /*32b0*/  LOP3.LUT R5, R6, 0x2, R7.reuse, 0xe2, !PT ;  /* 0x0000000206057812 */ /* 0x100fe200078ee207 */
[----:B------:R-:W-:Y:S01]  /*32c0*/  IMAD.MOV.U32 R28, RZ, RZ, R14 ;  /* 0x000000ffff1c7224 */ /* 0x000fe200078e000e */
[----:B------:R-:W-:Y:S01]  /*32d0*/  LOP3.LUT R7, R20, 0x2, R7, 0xe2, !PT ;  /* 0x0000000214077812 */ /* 0x000fe200078ee207 */
[C---:B------:R-:W-:Y:S02]  /*32e0*/  VIADD R20, R17.reuse, 0x60 ;  /* 0x0000006011147836 */ /* 0x040fe40000000000 */
[----:B------:R-:W-:-:S02]  /*32f0*/  VIADD R14, R17, 0x40 ;  /* 0x00000040110e7836 */ /* 0x000fc40000000000 */
[----:B------:R-:W-:Y:S02]  /*3300*/  IMAD.MOV.U32 R30, RZ, RZ, R4 ;  /* 0x000000ffff1e7224 */ /* 0x000fe400078e0004 */
[----:B------:R-:W-:Y:S01]  /*3310*/  IMAD.MOV.U32 R29, RZ, RZ, R15 ;  /* 0x000000ffff1d7224 */ /* 0x000fe200078e000f */
[-C--:B------:R-:W-:Y:S01]  /*3320*/  ISETP.GE.AND P1, PT, R20, R11.reuse, PT ;  /* 0x0000000b1400720c */ /* 0x080fe20003f26270 */
[C---:B------:R-:W-:Y:S01]  /*3330*/  VIADD R6, R17.reuse, 0x80 ;  /* 0x0000008011067836 */ /* 0x040fe20000000000 */
[----:B------:R-:W-:Y:S01]  /*3340*/  ISETP.GE.AND P2, PT, R14, R11, PT ;  /* 0x0000000b0e00720c */ /* 0x000fe20003f46270 */
[----:B------:R-:W-:Y:S01]  /*3350*/  VIADD R4, R17, 0xa0 ;  /* 0x000000a011047836 */ /* 0x000fe20000000000 */
[----:B------:R0:W-:Y:S02]  /*3360*/  STL.128 [R1+0x230], R28 ;  /* 0x0002301c01007387 */ /* 0x0001e40000100c00 */
[----:B------:R-:W-:Y:S01]  /*3370*/  SEL R15, RZ, 0x4, P2 ;  /* 0x00000004ff0f7807 */ /* 0x000fe20001000000 */
[----:B-1----:R-:W-:Y:S01]  /*3380*/  IMAD R32, R34, UR20, RZ ;  /* 0x0000001422207c24 */ /* 0x002fe2000f8e02ff */
[----:B0-----:R-:W-:-:S02]  /*3390*/  SEL R28, RZ, 0x4, P0 ;  /* 0x00000004ff1c7807 */ /* 0x001fc40000000000 */
[----:B------:R-:W-:Y:S02]  /*33a0*/  SEL R30, RZ, 0x8, P1 ;  /* 0x00000008ff1e7807 */ /* 0x000fe40000800000 */
[-C--:B------:R-:W-:Y:S02]  /*33b0*/  ISETP.GE.AND P0, PT, R6, R11.reuse, PT ;  /* 0x0000000b0600720c */ /* 0x080fe40003f06270 */
[----:B------:R-:W-:Y:S02]  /*33c0*/  ISETP.GE.AND P1, PT, R4, R11, PT ;  /* 0x0000000b0400720c */ /* 0x000fe40003f26270 */
[C---:B------:R-:W-:Y:S02]  /*33d0*/  LOP3.LUT R28, R30.reuse, R5, R28, 0xfe, !PT ;  /* 0x000000051e1c7212 */ /* 0x040fe400078efe1c */
[----:B------:R-:W-:Y:S02]  /*33e0*/  LOP3.LUT R7, R30, R7, R15, 0xfe, !PT ;  /* 0x000000071e077212 */ /* 0x000fe400078efe0f */
[----:B------:R-:W-:-:S02]  /*33f0*/  SEL R5, RZ, 0x10, P0 ;  /* 0x00000010ff057807 */ /* 0x000fc40000000000 */
[----:B------:R-:W-:Y:S01]  /*3400*/  SEL R30, RZ, 0x20, P1 ;  /* 0x00000020ff1e7807 */ /* 0x000fe20000800000 */
[----:B------:R-:W-:-:S03]  /*3410*/  IMAD.U32 R33, RZ, RZ, UR5 ;  /* 0x00000005ff217e24 */ /* 0x000fc6000f8e00ff */
[C-C-:B------:R-:W-:Y:S02]  /*3420*/  LOP3.LUT R28, R30.reuse, R28, R5.reuse, 0xfe, !PT ;  /* 0x0000001c1e1c7212 */ /* 0x140fe400078efe05 */
[----:B------:R-:W-:Y:S01]  /*3430*/  LOP3.LUT R30, R30, R7, R5, 0xfe, !PT ;  /* 0x000000071e1e7212 */ /* 0x000fe200078efe05 */
[----:B------:R-:W-:Y:S02]  /*3440*/  IMAD R7, R35, UR54, R32 ;  /* 0x0000003623077c24 */ /* 0x000fe4000f8e0220 */
[----:B------:R-:W-:Y:S02]  /*3450*/  IMAD.U32 R5, RZ, RZ, UR51 ;  /* 0x00000033ff057e24 */ /* 0x000fe4000f8e00ff */
[----:B------:R-:W-:Y:S01]  /*3460*/  IMAD.U32 R32, RZ, RZ, UR4 ;  /* 0x00000004ff207e24 */ /* 0x000fe2000f8e00ff */
[----:B------:R0:W-:Y:S01]  /*3470*/  STL.64 [R1+0x180], R44 ;  /* 0x0001802c01007387 */ /* 0x0001e20000100a00 */
[----:B------:R-:W-:Y:S01]  /*3480*/  IMAD.U32 R53, RZ, RZ, UR13 ;  /* 0x0000000dff357e24 */ /* 0x000fe2000f8e00ff */
[----:B------:R-:W-:Y:S05]  /*3490*/  @!P6 WARPSYNC.ALL ;  /* 0x000000000000e948 */ /* 0x000fea0003800000 */
[----:B------:R-:W-:Y:S01]  /*34a0*/  STL.64 [R1+0x188], RZ ;  /* 0x000188ff01007387 */ /* 0x000fe20000100a00 */
[----:B------:R-:W-:Y:S01]  /*34b0*/  UIADD3 UR4, UP0, UR51, 0x250, URZ ;  /* 0x0000025033047890 */ /* 0x000fe2000ff1e03f */
[----:B------:R-:W-:-:S02]  /*34c0*/  IMAD.WIDE.U32 R32, R34, UR54, R32 ;  /* 0x0000003622207c25 */ /* 0x000fc4000f8e0020 */
[----:B------:R1:W-:Y:S01]  /*34d0*/  STL.64 [R1+0x188], R10 ;  /* 0x0001880a01007387 */ /* 0x0003e20000100a00 */
[----:B0-----:R-:W0:Y:S01]  /*34e0*/  LDC R45, c[0x0][0x320] ;  /* 0x0000c800ff2d7b82 */ /* 0x001e220000000800 */
[----:B------:R-:W-:Y:S02]  /*34f0*/  IMAD.MOV.U32 R44, RZ, RZ, R10 ;  /* 0x000000ffff2c7224 */ /* 0x000fe400078e000a */
[----:B------:R-:W-:Y:S01]  /*3500*/  IMAD.WIDE.U32 R34, R34, UR54, R12 ;  /* 0x0000003622227c25 */ /* 0x000fe2000f8e000c */
[----:B------:R-:W-:Y:S01]  /*3510*/  LOP3.LUT R12, R42, 0x10, R17, 0xf8, !PT ;  /* 0x000000102a0c7812 */ /* 0x000fe200078ef811 */
[----:B------:R-:W-:Y:S01]  /*3520*/  UIADD3.X UR5, URZ, UR57, URZ, UP0, !UPT ;  /* 0x000000393f057290 */ /* 0x000fe200087fe43f */
[----:B-1----:R-:W-:Y:S02]  /*3530*/  IADD3 R10, P0, R5, 0x40, RZ ;  /* 0x00000040050a7810 */ /* 0x002fe40007f1e0ff */
[----:B------:R-:W-:-:S03]  /*3540*/  LOP3.LUT R12, R12, R39, RZ, 0x3c, !PT ;  /* 0x000000270c0c7212 */ /* 0x000fc600078e3cff */
[----:B------:R-:W-:Y:S01]  /*3550*/  IMAD.X R11, RZ, RZ, UR57, P0 ;  /* 0x00000039ff0b7e24 */ /* 0x000fe200080e06ff */
[----:B------:R-:W-:Y:S01]  /*3560*/  STL.U8 [R1+0x1d8], R28 ;  /* 0x0001d81c01007387 */ /* 0x000fe20000100000 */
[----:B------:R-:W-:Y:S02]  /*3570*/  IMAD.IADD R33, R33, 0x1, R7 ;  /* 0x0000000121217824 */ /* 0x000fe400078e0207 */
[----:B------:R-:W-:Y:S01]  /*3580*/  IMAD.U32 R29, RZ, RZ, UR5 ;  /* 0x00000005ff1d7e24 */ /* 0x000fe2000f8e00ff */
[----:B------:R1:W-:Y:S01]  /*3590*/  STL.U8 [R1+0x1d9], R28 ;  /* 0x0001d91c01007387 */ /* 0x0003e20000100000 */
[----:B------:R-:W-:-:S03]  /*35a0*/  IMAD.MOV.U32 R31, RZ, RZ, R11 ;  /* 0x000000ffff1f7224 */ /* 0x000fc600078e000b */
[----:B------:R2:W-:Y:S01]  /*35b0*/  STL.U8 [R1+0x250], R30 ;  /* 0x0002501e01007387 */ /* 0x0005e20000100000 */
[----:B------:R-:W-:Y:S01]  /*35c0*/  IMAD.IADD R5, R225, 0x1, R12 ;  /* 0x00000001e1057824 */ /* 0x000fe200078e020c */
[----:B------:R-:W-:Y:S01]  /*35d0*/  UIADD3 UR8, UP1, UR51, 0x228, URZ ;  /* 0x0000022833087890 */ /* 0x000fe2000ff3e03f */
[----:B-1----:R-:W-:Y:S01]  /*35e0*/  IMAD.U32 R28, RZ, RZ, UR4 ;  /* 0x00000004ff1c7e24 */ /* 0x002fe2000f8e00ff */
[----:B------:R-:W-:Y:S01]  /*35f0*/  UIADD3 UR6, UP2, UR51, 0x218, URZ ;  /* 0x0000021833067890 */ /* 0x000fe2000ff5e03f */
[----:B--2---:R-:W-:Y:S01]  /*3600*/  IMAD.MOV.U32 R30, RZ, RZ, R10 ;  /* 0x000000ffff1e7224 */ /* 0x004fe200078e000a */
[----:B------:R1:W-:Y:S01]  /*3610*/  STL.64 [R1+0x240], R40 ;  /* 0x0002402801007387 */ /* 0x0003e20000100a00 */
[----:B------:R-:W-:Y:S01]  /*3620*/  IADD3 R12, P0, R5, R8, RZ ;  /* 0x00000008050c7210 */ /* 0x000fe20007f1e0ff */
[----:B------:R-:W-:Y:S02]  /*3630*/  UIADD3.X UR9, URZ, UR57, URZ, UP1, !UPT ;  /* 0x000000393f097290 */ /* 0x000fe40008ffe43f */
[----:B------:R2:W-:Y:S01]  /*3640*/  STL.64 [R1+0x1d0], R32 ;  /* 0x0001d02001007387 */ /* 0x0005e20000100a00 */
[----:B------:R-:W-:-:S03]  /*3650*/  UIADD3.X UR7, URZ, UR57, URZ, UP2, !UPT ;  /* 0x000000393f077290 */ /* 0x000fc600097fe43f */
[----:B------:R3:W-:Y:S01]  /*3660*/  STL.128 [R1+0x290], R28 ;  /* 0x0002901c01007387 */ /* 0x0007e20000100c00 */
[----:B------:R-:W-:Y:S01]  /*3670*/  UIADD3 UR4, UP3, UR51, 0x210, URZ ;  /* 0x0000021033047890 */ /* 0x000fe2000ff7e03f */
[----:B-1----:R-:W1:Y:S01]  /*3680*/  LDC.64 R40, c[0x0][0x408] ;  /* 0x00010200ff287b82 */ /* 0x002e620000000a00 */
[----:B------:R-:W-:-:S07]  /*3690*/  IMAD.X R13, RZ, RZ, R9, P0 ;  /* 0x000000ffff0d7224 */ /* 0x000fce00000e0609 */
[----:B--2---:R-:W2:Y:S01]  /*36a0*/  LDC.64 R32, c[0x0][0x418] ;  /* 0x00010600ff207b82 */ /* 0x004ea20000000a00 */
[----:B------:R-:W-:-:S07]  /*36b0*/  IMAD.U32 R10, RZ, RZ, UR8 ;  /* 0x00000008ff0a7e24 */ /* 0x000fce000f8e00ff */
[----:B---3--:R-:W3:Y:S01]  /*36c0*/  LDC R30, c[0x0][0x424] ;  /* 0x00010900ff1e7b82 */ /* 0x008ee20000000800 */
[----:B------:R-:W-:-:S07]  /*36d0*/  IMAD.U32 R8, RZ, RZ, UR6 ;  /* 0x00000006ff087e24 */ /* 0x000fce000f8e00ff */
[----:B------:R-:W4:Y:S01]  /*36e0*/  LDC R28, c[0x0][0x2fc] ;  /* 0x0000bf00ff1c7b82 */ /* 0x000f220000000800 */
[----:B------:R-:W-:Y:S02]  /*36f0*/  IMAD.U32 R11, RZ, RZ, UR9 ;  /* 0x00000009ff0b7e24 */ /* 0x000fe4000f8e00ff */
[----:B------:R-:W-:Y:S02]  /*3700*/  IMAD.U32 R9, RZ, RZ, UR7 ;  /* 0x00000007ff097e24 */ /* 0x000fe4000f8e00ff */
[----:B------:R-:W-:-:S03]  /*3710*/  IMAD.U32 R15, RZ, RZ, UR4 ;  /* 0x00000004ff0f7e24 */ /* 0x000fc6000f8e00ff */
[----:B------:R0:W-:Y:S01]  /*3720*/  STL.128 [R1+0x270], R8 ;  /* 0x0002700801007387 */ /* 0x0001e20000100c00 */
[----:B------:R-:W-:Y:S01]  /*3730*/  LOP3.LUT P0, RZ, R228, 0x2, RZ, 0xc0, !PT ;  /* 0x00000002e4ff7812 */ /* 0x000fe2000780c0ff */
[----:B------:R-:W-:Y:S01]  /*3740*/  UIADD3 UR10, UP0, UR51, 0x248, URZ ;  /* 0x00000248330a7890 */ /* 0x000fe2000ff1e03f */
[----:B------:R-:W-:Y:S01]  /*3750*/  IMAD.U32 R221, RZ, RZ, UR41 ;  /* 0x00000029ffdd7e24 */ /* 0x000fe2000f8e00ff */
[----:B------:R0:W-:Y:S01]  /*3760*/  STL [R1+0x228], R38 ;  /* 0x0002282601007387 */ /* 0x0001e20000100800 */
[--C-:B------:R-:W-:Y:S02]  /*3770*/  IMAD.MOV.U32 R222, RZ, RZ, R220.reuse ;  /* 0x000000ffffde7224 */ /* 0x100fe400078e00dc */
[----:B------:R-:W-:Y:S01]  /*3780*/  IMAD.MOV.U32 R223, RZ, RZ, R220 ;  /* 0x000000ffffdf7224 */ /* 0x000fe200078e00dc */
[----:B------:R1:W-:Y:S01]  /*3790*/  STL.64 [R1+0x220], R12 ;  /* 0x0002200c01007387 */ /* 0x0003e20000100a00 */
[----:B0-----:R-:W-:Y:S01]  /*37a0*/  IMAD.MOV.U32 R8, RZ, RZ, R15 ;  /* 0x000000ffff087224 */ /* 0x001fe200078e000f */
[----:B------:R-:W0:Y:S01]  /*37b0*/  LDC.U8 R38, c[0x0][0x410] ;  /* 0x00010400ff267b82 */ /* 0x000e220000000000 */
[----:B------:R-:W-:Y:S01]  /*37c0*/  IMAD.MOV.U32 R15, RZ, RZ, 0x20 ;  /* 0x00000020ff0f7424 */ /* 0x000fe200078e00ff */
[----:B------:R-:W-:-:S04]  /*37d0*/  UIADD3.X UR11, URZ, UR57, URZ, UP0, !UPT ;  /* 0x000000393f0b7290 */ /* 0x000fc800087fe43f */
[----:B-1----:R-:W-:Y:S01]  /*37e0*/  SEL R12, R15, 0xffffffe0, !P0 ;  /* 0xffffffe00f0c7807 */ /* 0x002fe20004000000 */
[----:B------:R-:W-:Y:S01]  /*37f0*/  UIADD3.X UR5, URZ, UR57, URZ, UP3, !UPT ;  /* 0x000000393f057290 */ /* 0x000fe20009ffe43f */
[----:B------:R-:W-:Y:S04]  /*3800*/  STL [R1+0x190], RZ ;  /* 0x000190ff01007387 */ /* 0x000fe80000100800 */
[----:B------:R-:W-:Y:S04]  /*3810*/  STL [R1+0x1b8], RZ ;  /* 0x0001b8ff01007387 */ /* 0x000fe80000100800 */
[----:B------:R-:W-:Y:S04]  /*3820*/  STL [R1+0x60], R221 ;  /* 0x000060dd01007387 */ /* 0x000fe80000100800 */
[----:B------:R-:W-:Y:S04]  /*3830*/  STL.64 [R1+0x158], R220 ;  /* 0x000158dc01007387 */ /* 0x000fe80000100a00 */
[----:B------:R-:W-:Y:S04]  /*3840*/  STL.128 [R1+0x70], R220 ;  /* 0x000070dc01007387 */ /* 0x000fe80000100c00 */
[----:B------:R-:W-:Y:S04]  /*3850*/  STL.64 [R1+0x130], R48 ;  /* 0x0001303001007387 */ /* 0x000fe80000100a00 */
[----:B------:R-:W-:Y:S04]  /*3860*/  STL.64 [R1+0x88], R50 ;  /* 0x0000883201007387 */ /* 0x000fe80000100a00 */
[----:B------:R-:W-:Y:S04]  /*3870*/  STL.64 [R1+0xa0], R50 ;  /* 0x0000a03201007387 */ /* 0x000fe80000100a00 */
[----:B------:R-:W-:Y:S04]  /*3880*/  STL.64 [R1+0xa8], R40 ;  /* 0x0000a82801007387 */ /* 0x000fe80000100a00 */
[----:B--2---:R-:W-:Y:S04]  /*3890*/  STL.64 [R1+0x168], R32 ;  /* 0x0001682001007387 */ /* 0x004fe80000100a00 */
[----:B---3--:R-:W-:Y:S04]  /*38a0*/  STL [R1+0x178], R30 ;  /* 0x0001781e01007387 */ /* 0x008fe80000100800 */
[----:B----4-:R-:W-:Y:S04]  /*38b0*/  STL [R1+0x190], R28 ;  /* 0x0001901c01007387 */ /* 0x010fe80000100800 */
[----:B------:R-:W-:Y:S04]  /*38c0*/  STL [R1+0x1b8], R28 ;  /* 0x0001b81c01007387 */ /* 0x000fe80000100800 */
[----:B------:R-:W-:Y:S04]  /*38d0*/  STL.128 [R1+0x1e0], RZ ;  /* 0x0001e0ff01007387 */ /* 0x000fe80000100c00 */
[----:B------:R-:W-:Y:S04]  /*38e0*/  STL.64 [R1+0x1f0], RZ ;  /* 0x0001f0ff01007387 */ /* 0x000fe80000100a00 */
[----:B------:R-:W-:Y:S04]  /*38f0*/  STL.64 [R1+0x1f8], RZ ;  /* 0x0001f8ff01007387 */ /* 0x000fe80000100a00 */
[----:B------:R-:W-:Y:S04]  /*3900*/  STL.64 [R1+0x248], R16 ;  /* 0x0002481001007387 */ /* 0x000fe80000100a00 */
[----:B------:R-:W-:Y:S04]  /*3910*/  STL [R1+0x170], R220 ;  /* 0x000170dc01007387 */ /* 0x000fe80000100800 */
[----:B------:R-:W-:Y:S01]  /*3920*/  STL [R1+0x218], R12 ;  /* 0x0002180c01007387 */ /* 0x000fe20000100800 */
[----:B------:R-:W-:-:S03]  /*3930*/  IMAD.U32 R21, RZ, RZ, UR10 ;  /* 0x0000000aff157e24 */ /* 0x000fc6000f8e00ff */
[----:B------:R-:W-:Y:S01]  /*3940*/  STL.64 [R1+0x1b0], RZ ;  /* 0x0001b0ff01007387 */ /* 0x000fe20000100a00 */
[----:B------:R-:W-:-:S03]  /*3950*/  IMAD.U32 R46, RZ, RZ, UR11 ;  /* 0x0000000bff2e7e24 */ /* 0x000fc6000f8e00ff */
[----:B------:R1:W-:Y:S01]  /*3960*/  STL.64 [R1+0x1b0], R44 ;  /* 0x0001b02c01007387 */ /* 0x0003e20000100a00 */
[----:B------:R-:W-:Y:S02]  /*3970*/  IMAD.MOV.U32 R10, RZ, RZ, R21 ;  /* 0x000000ffff0a7224 */ /* 0x000fe400078e0015 */
[----:B------:R-:W-:Y:S02]  /*3980*/  IMAD.MOV.U32 R11, RZ, RZ, R46 ;  /* 0x000000ffff0b7224 */ /* 0x000fe400078e002e */
[----:B------:R-:W-:Y:S02]  /*3990*/  IMAD.IADD R35, R7, 0x1, R35 ;  /* 0x0000000107237824 */ /* 0x000fe400078e0223 */
[----:B-1----:R-:W-:Y:S01]  /*39a0*/  IMAD.U32 R44, RZ, RZ, UR5 ;  /* 0x00000005ff2c7e24 */ /* 0x002fe2000f8e00ff */
[----:B------:R-:W-:-:S03]  /*39b0*/  ULDC.64 UR4, c[0x0][0x338] ;  /* 0x0000ce0000047ab9 */ /* 0x000fc60000000a00 */
[----:B------:R-:W-:Y:S02]  /*39c0*/  IMAD.MOV.U32 R9, RZ, RZ, R44 ;  /* 0x000000ffff097224 */ /* 0x000fe400078e002c */
[----:B------:R-:W-:Y:S01]  /*39d0*/  IMAD R7, R58, UR4, RZ ;  /* 0x000000043a077c24 */ /* 0x000fe2000f8e02ff */
[----:B------:R-:W-:Y:S04]  /*39e0*/  STL [R1+0x160], R3 ;  /* 0x0001600301007387 */ /* 0x000fe80000100800 */
[----:B------:R1:W-:Y:S01]  /*39f0*/  STL.128 [R1+0x280], R8 ;  /* 0x0002800801007387 */ /* 0x0003e20000100c00 */
[----:B------:R-:W-:Y:S02]  /*3a00*/  IMAD R7, R57, UR5, R7 ;  /* 0x0000000539077c24 */ /* 0x000fe4000f8e0207 */
[----:B------:R-:W-:Y:S01]  /*3a10*/  VIADD R15, R61, 0x8 ;  /* 0x000000083d0f7836 */ /* 0x000fe20000000000 */
[----:B0-----:R0:W-:Y:S01]  /*3a20*/  STL.U8 [R1+0x6a], R38 ;  /* 0x00006a2601007387 */ /* 0x0011e20000100000 */
[----:B------:R-:W-:Y:S01]  /*3a30*/  @!P6 BAR.SYNC.DEFER_BLOCKING 0x9, 0x100 ;  /* 0x024400000000eb1d */ /* 0x000fe20000010000 */
[----:B-1----:R-:W-:Y:S01]  /*3a40*/  IADD3 R8, P0, R16, R3, RZ ;  /* 0x0000000310087210 */ /* 0x002fe20007f1e0ff */
[----:B------:R-:W-:-:S04]  /*3a50*/  IMAD.WIDE.U32 R10, R57, UR4, R34 ;  /* 0x00000004390a7c25 */ /* 0x000fc8000f8e0022 */
[----:B------:R-:W-:Y:S02]  /*3a60*/  IMAD.U32 R3, RZ, RZ, UR51 ;  /* 0x00000033ff037e24 */ /* 0x000fe4000f8e00ff */
[----:B------:R-:W-:Y:S02]  /*3a70*/  IMAD.X R9, R56, 0x1, R27, P0 ;  /* 0x0000000138097824 */ /* 0x000fe400000e061b */
[----:B0-----:R-:W-:Y:S02]  /*3a80*/  VIADD R38, R16, 0x80 ;  /* 0x0000008010267836 */ /* 0x001fe40000000000 */
[----:B------:R-:W-:Y:S02]  /*3a90*/  VIADD R27, R3, 0x258 ;  /* 0x00000258031b7836 */ /* 0x000fe40000000000 */
[----:B------:R-:W-:-:S07]  /*3aa0*/  IMAD.IADD R21, R11, 0x1, R7 ;  /* 0x000000010b157824 */ /* 0x000fce00078e0207 */
.L_x_1480:
[----:B------:R-:W-:Y:S01]  /*3ab0*/  VIADD R98, R98, 0xffffffff ;  /* 0xffffffff62627836 */ /* 0x000fe20000000000 */
[----:B------:R-:W-:Y:S05]  /*3ac0*/  YIELD ;  /* 0x0000000000007946 */ /* 0x000fea0003800000 */
[----:B------:R-:W-:Y:S01]  /*3ad0*/  IMAD.U32 R13, RZ, RZ, UR51 ;  /* 0x00000033ff0d7e24 */ /* 0x000fe2000f8e00ff */
[----:B------:R-:W-:Y:S01]  /*3ae0*/  BSSY B1, `(.L_x_1472) ;  /* 0x0000005000017945 */ /* 0x000fe20003800000 */
[----:B------:R-:W-:Y:S02]  /*3af0*/  ISETP.GT.AND P0, PT, R98, R97, PT ;  /* 0x000000616200720c */ /* 0x000fe40003f04270 */
[----:B------:R-:W-:Y:S01]  /*3b00*/  VIADD R13, R13, 0x2b8 ;  /* 0x000002b80d0d7836 */ /* 0x000fe20000000000 */
[----:B0-2---:R-:W-:-:S10]  /*3b10*/  MOV R106, 0x3b30 ;  /* 0x00003b30006a7802 */ /* 0x005fd40000000f00 */
[----:B-----5:R-:W-:Y:S05]  /*3b20*/  CALL.REL.NOINC `($_ZN7cutlass13device_kernelIN5flash11enable_sm90INS1_16FlashAttnFwdSm90INS1_25CollectiveMainloopFwdSm90ILi2EN4cute5tupleIJNS5_1CILi1EEES8_S8_EEENS6_IJNS7_ILi128EEENS7_ILi160EEENS7_ILi192EEEEEELi192ENS_12float_e4m3_tEfNS_4arch4Sm90ELb0ELb1ELb0ELb1ELb0ELb1ELb0ELb1ELb1ELb1ELb0ELb0EEENS1_21CollectiveEpilogueFwdINS6_IJSA_SC_SB_EEES9_NS_10bfloat16_tESG_Li256ELb1ELb1ELb0ELb1EEENS1_36VarlenDynamicPersistentTileSchedulerILi128ELi160ELi256ELi128ELb0ELb1ELb1ELb1ELb0ELb1EEEEEEEEEvNT_6ParamsE$_ZZN5flash25CollectiveMainloopFwdSm90ILi2EN4cute5tupleIJNS1_1CILi1EEES4_S4_EEENS2_IJNS3_ILi128EEENS3_ILi160EEENS3_ILi192EEEEEELi192EN7cutlass12float_e4m3_tEfNSA_4arch4Sm90ELb0ELb1ELb0ELb1ELb0ELb1ELb0ELb1ELb1ELb1ELb0ELb0EE12store_kv_newINS_16FlashAttnFwdSm90ISE_NS_21CollectiveEpilogueFwdINS2_IJS6_S8_S7_EEES5_NSA_10bfloat16_tESD_Li256ELb1ELb1ELb0ELb1EEENS_36VarlenDynamicPersistentTileSchedulerILi128ELi160ELi256ELi128ELb0ELb1ELb1ELb1ELb0ELb1EEEE13SharedStorageEEEbRKNSE_6ParamsENSA_25PipelineTmaAsyncNoClusterILi2ENSA_16PipelineTmaAsyncILi2EEEEESV_RNSA_13PipelineStateILj2EEEiRT_RKNS_16SeqlenInfoQKNewKILb1ELb1EEENS2_IJiiiiEEEENKUliRKT_E_clISX_EEDaiS18_) ;  /* 0x0000026c009c7944 */ /* 0x020fea0003c00000 */
[----:B------:R-:W-:Y:S05]  /*3b30*/  BSYNC B1 ;  /* 0x0000000000017941 */ /* 0x000fea0003800000 */
.L_x_1472:
[----:B------:R0:W5:Y:S01]  /*3b40*/  LDL R37, [R1+0x2bc] ;  /* 0x0002bc0001257983 */ /* 0x0001620000100800 */
[----:B------:R-:W-:-:S04]  /*3b50*/  ULOP3.LUT UR4, UR55, 0x1, URZ, 0xfc, !UPT ;  /* 0x0000000137047892 */ /* 0x000fc8000f8efc3f */
[----:B------:R-:W-:-:S06]  /*3b60*/  UISETP.NE.AND UP0, UPT, UR4, 0x3, UPT ;  /* 0x000000030400788c */ /* 0x000fcc000bf05270 */
[----:B------:R-:W-:-:S13]  /*3b70*/  PLOP3.LUT P1, PT, PT, PT, UP0, 0x80, 0x0 ;  /* 0x000000000000781c */ /* 0x000fda0003f2f008 */
[----:B0-----:R-:W-:Y:S05]  /*3b80*/  @!P1 BRA `(.L_x_1473) ;  /* 0x0000000000049947 */ /* 0x001fea0003800000 */
[----:B------:R-:W-:Y:S01]  /*3b90*/  BPT.TRAP 0x1 ;  /* 0x000000040000795c */ /* 0x000fe20000300000 */
.L_x_1473:
[----:B------:R-:W-:Y:S01]  /*3ba0*/  LEA R64, R0, UR39, 0x3 ;  /* 0x0000002700407c11 */ /* 0x000fe2000f8e18ff */
[----:B------:R-:W-:Y:S01]  /*3bb0*/  BSSY B0, `(.L_x_1474) ;  /* 0x0000004000007945 */ /* 0x000fe20003800000 */
[----:B-----5:R-:W-:-:S04]  /*3bc0*/  SHF.L.U32 R3, R37, 0x1f, RZ ;  /* 0x0000001f25037819 */ /* 0x020fc800000006ff */
[----:B------:R-:W0:Y:S02]  /*3bd0*/  SYNCS.PHASECHK.TRANS64.TRYWAIT P1, [R64+URZ+0x334b0], R3 ;  /* 0x0334b003400075a7 */ /* 0x000e24000802017f */
[----:B0-----:R-:W-:Y:S05]  /*3be0*/  @!P1 BRA `(.L_x_1475) ;  /* 0x0000024c003c9947 */ /* 0x001fea0003800000 */
.L_x_1769:
[----:B------:R-:W-:Y:S05]  /*3bf0*/  BSYNC B0 ;  /* 0x0000000000007941 */ /* 0x000fea0003800000 */
.L_x_1474:
[----:B0-----:R-:W2:Y:S01]  /*3c00*/  LDL R3, [R1+0x60] ;  /* 0x0000600001037983 */ /* 0x001ea20000100800 */
[----:B------:R-:W-:Y:S01]  /*3c10*/  BSSY B0, `(.L_x_1476) ;  /* 0x0000024000007945 */ /* 0x000fe20003800000 */
[----:B------:R-:W-:-:S04]  /*3c20*/  IMAD.WIDE R28, R98, 0xa0, R8 ;  /* 0x000000a0621c7825 */ /* 0x000fc800078e0208 */
[----:B--2---:R-:W-:-:S05]  /*3c30*/  IMAD R3, R98, -0xa0, R3 ;  /* 0xffffff6062037824 */ /* 0x004fca00078e0203 */
[----:B------:R-:W-:Y:S01]  /*3c40*/  VIMNMX R7, R3, 0xa0, PT ;  /* 0x000000a003077848 */ /* 0x000fe20003fe0100 */
[----:B------:R-:W-:-:S03]  /*3c50*/  IMAD R3, R0, 0x7800, R5 ;  /* 0x0000780000037824 */ /* 0x000fc600078e0205 */
[----:B------:R-:W-:Y:S01]  /*3c60*/  ISETP.GE.AND P1, PT, R16, R7, PT ;  /* 0x000000071000720c */ /* 0x000fe20003f26270 */
[C---:B------:R-:W-:Y:S01]  /*3c70*/  VIADD R13, R3.reuse, UR39 ;  /* 0x00000027030d7c36 */ /* 0x040fe20008000000 */
[----:B------:R-:W-:-:S11]  /*3c80*/  IADD3 R3, R3, UR39, R12 ;  /* 0x0000002703037c10 */ /* 0x000fd6000fffe00c */
[----:B------:R-:W-:Y:S05]  /*3c90*/  @P1 BRA `(.L_x_1477) ;  /* 0x00000000006c1947 */ /* 0x000fea0003800000 */
[----:B------:R-:W-:Y:S01]  /*3ca0*/  ISETP.GE.AND P3, PT, R17, UR42, PT ;  /* 0x0000002a11007c0c */ /* 0x000fe2000bf66270 */
[----:B------:R-:W-:Y:S01]  /*3cb0*/  IMAD.MOV.U32 R30, RZ, RZ, R10 ;  /* 0x000000ffff1e7224 */ /* 0x000fe200078e000a */
[----:B------:R-:W-:Y:S01]  /*3cc0*/  ULDC.64 UR4, c[0x0][0x328] ;  /* 0x0000ca0000047ab9 */ /* 0x000fe20000000a00 */
[----:B------:R-:W-:Y:S01]  /*3cd0*/  IMAD.MOV.U32 R31, RZ, RZ, R21 ;  /* 0x000000ffff1f7224 */ /* 0x000fe200078e0015 */
[----:B------:R-:W-:Y:S01]  /*3ce0*/  ULDC.64 UR6, c[0x0][0x318] ;  /* 0x0000c60000067ab9 */ /* 0x000fe20000000a00 */
[----:B------:R-:W-:Y:S01]  /*3cf0*/  IMAD R33, R29, UR4, RZ ;  /* 0x000000041d217c24 */ /* 0x000fe2000f8e02ff */
[----:B------:R-:W-:Y:S01]  /*3d00*/  ISETP.GE.AND P2, PT, R36, UR42, PT ;  /* 0x0000002a24007c0c */ /* 0x000fe2000bf46270 */
[----:B------:R-:W-:Y:S01]  /*3d10*/  IMAD.WIDE.U32 R30, R28, UR4, R30 ;  /* 0x000000041c1e7c25 */ /* 0x000fe2000f8e001e */
[----:B------:R-:W-:Y:S02]  /*3d20*/  ISETP.GE.AND P4, PT, R6, UR42, PT ;  /* 0x0000002a06007c0c */ /* 0x000fe4000bf86270 */
[----:B------:R-:W-:Y:S01]  /*3d30*/  ISETP.GE.AND P5, PT, R4, UR42, PT ;  /* 0x0000002a04007c0c */ /* 0x000fe2000bfa6270 */
[----:B------:R-:W-:Y:S01]  /*3d40*/  IMAD R33, R28, UR5, R33 ;  /* 0x000000051c217c24 */ /* 0x000fe2000f8e0221 */
[----:B------:R-:W-:Y:S01]  /*3d50*/  IADD3 R30, P1, R30, UR6, RZ ;  /* 0x000000061e1e7c10 */ /* 0x000fe2000ff3e0ff */
[----:B------:R-:W0:Y:S03]  /*3d60*/  @!P3 LDS.128 R60, [R13+0xf200] ;  /* 0x00f200000d3cb984 */ /* 0x000e260000000c00 */
[----:B------:R-:W-:-:S02]  /*3d70*/  IADD3.X R31, R31, UR7, R33, P1, !PT ;  /* 0x000000071f1f7c10 */ /* 0x000fc40008ffe421 */
[----:B------:R-:W-:Y:S01]  /*3d80*/  ISETP.GE.AND P1, PT, R14, UR42, PT ;  /* 0x0000002a0e007c0c */ /* 0x000fe2000bf26270 */
[----:B------:R-:W1:Y:S04]  /*3d90*/  @!P2 LDS.128 R32, [R3+0xf200] ;  /* 0x00f200000320a984 */ /* 0x000e680000000c00 */
[----:B------:R-:W2:Y:S04]  /*3da0*/  @!P4 LDS.128 R52, [R13+0x14200] ;  /* 0x014200000d34c984 */ /* 0x000ea80000000c00 */
[----:B------:R-:W-:Y:S04]  /*3db0*/  @!P5 LDS.128 R56, [R3+0x14200] ;  /* 0x014200000338d984 */ /* 0x000fe80000000c00 */
[----:B------:R-:W3:Y:S04]  /*3dc0*/  @!P1 LDS.128 R44, [R13+0x11a00] ;  /* 0x011a00000d2c9984 */ /* 0x000ee80000000c00 */
[----:B0-----:R-:W-:Y:S01]  /*3dd0*/  @!P3 STG.E.128 desc[UR46][R30.64], R60 ;  /* 0x0000003c1e00b986 */ /* 0x001fe2000c101d2e */
[----:B------:R-:W-:-:S03]  /*3de0*/  ISETP.GE.AND P3, PT, R20, UR42, PT ;  /* 0x0000002a14007c0c */ /* 0x000fc6000bf66270 */
[----:B-1----:R-:W-:Y:S04]  /*3df0*/  @!P2 STG.E.128 desc[UR46][R30.64+0x20], R32 ;  /* 0x000020201e00a986 */ /* 0x002fe8000c101d2e */
[----:B--2---:R-:W-:Y:S06]  /*3e00*/  @!P4 STG.E.128 desc[UR46][R30.64+0x80], R52 ;  /* 0x000080341e00c986 */ /* 0x004fec000c101d2e */
[----:B------:R-:W0:Y:S04]  /*3e10*/  @!P3 LDS.128 R48, [R3+0x11a00] ;  /* 0x011a00000330b984 */ /* 0x000e280000000c00 */
[----:B---3--:R1:W-:Y:S04]  /*3e20*/  @!P1 STG.E.128 desc[UR46][R30.64+0x40], R44 ;  /* 0x0000402c1e009986 */ /* 0x0083e8000c101d2e */
[----:B------:R1:W-:Y:S04]  /*3e30*/  @!P5 STG.E.128 desc[UR46][R30.64+0xa0], R56 ;  /* 0x0000a0381e00d986 */ /* 0x0003e8000c101d2e */
[----:B0-----:R1:W-:Y:S02]  /*3e40*/  @!P3 STG.E.128 desc[UR46][R30.64+0x60], R48 ;  /* 0x000060301e00b986 */ /* 0x0013e4000c101d2e */
.L_x_1477:
[----:B------:R-:W-:Y:S05]  /*3e50*/  BSYNC B0 ;  /* 0x0000000000007941 */ /* 0x000fea0003800000 */
.L_x_1476:
[----:B------:R-:W-:Y:S01]  /*3e60*/  ISETP.GE.AND P1, PT, R38, R7, PT ;  /* 0x000000072600720c */ /* 0x000fe20003f26270 */
[----:B------:R-:W-:-:S12]  /*3e70*/  BSSY B0, `(.L_x_1478) ;  /* 0x000001f000007945 */ /* 0x000fd80003800000 */
[----:B------:R-:W-:Y:S05]  /*3e80*/  @P1 BRA `(.L_x_1479) ;  /* 0x0000000000741947 */ /* 0x000fea0003800000 */
[----:B------:R-:W-:Y:S01]  /*3e90*/  ISETP.GE.AND P3, PT, R17, UR42, PT ;  /* 0x0000002a11007c0c */ /* 0x000fe2000bf66270 */
[----:B------:R-:W-:Y:S01]  /*3ea0*/  ULDC.64 UR4, c[0x0][0x328] ;  /* 0x0000ca0000047ab9 */ /* 0x000fe20000000a00 */
[----:B------:R-:W-:Y:S01]  /*3eb0*/  IADD3 R7, P1, R28, 0x80, RZ ;  /* 0x000000801c077810 */ /* 0x000fe20007f3e0ff */
[----:B------:R-:W-:Y:S01]  /*3ec0*/  IMAD.MOV.U32 R28, RZ, RZ, R10 ;  /* 0x000000ffff1c7224 */ /* 0x000fe200078e000a */
[----:B------:R-:W-:Y:S01]  /*3ed0*/  ULDC.64 UR6, c[0x0][0x318] ;  /* 0x0000c60000067ab9 */ /* 0x000fe20000000a00 */
[----:B------:R-:W-:Y:S02]  /*3ee0*/  ISETP.GE.AND P2, PT, R14, UR42, PT ;  /* 0x0000002a0e007c0c */ /* 0x000fe4000bf46270 */
[----:B-1----:R-:W-:Y:S01]  /*3ef0*/  IMAD.X R30, RZ, RZ, R29, P1 ;  /* 0x000000ffff1e7224 */ /* 0x002fe200008e061d */
[----:B------:R-:W-:Y:S01]  /*3f00*/  ISETP.GE.AND P4, PT, R20, UR42, PT ;  /* 0x0000002a14007c0c */ /* 0x000fe2000bf86270 */
[----:B------:R-:W-:Y:S01]  /*3f10*/  IMAD.MOV.U32 R29, RZ, RZ, R21 ;  /* 0x000000ffff1d7224 */ /* 0x000fe200078e0015 */
[----:B------:R-:W-:Y:S01]  /*3f20*/  ISETP.GE.AND P5, PT, R4, UR42, PT ;  /* 0x0000002a04007c0c */ /* 0x000fe2000bfa6270 */
[----:B------:R-:W-:-:S02]  /*3f30*/  IMAD R30, R30, UR4, RZ ;  /* 0x000000041e1e7c24 */ /* 0x000fc4000f8e02ff */
[----:B------:R-:W0:Y:S01]  /*3f40*/  @!P3 LDS.128 R32, [R13+0x11200] ;  /* 0x011200000d20b984 */ /* 0x000e220000000c00 */
[----:B------:R-:W-:-:S04]  /*3f50*/  IMAD.WIDE.U32 R28, R7, UR4, R28 ;  /* 0x00000004071c7c25 */ /* 0x000fc8000f8e001c */
[----:B------:R-:W-:Y:S01]  /*3f60*/  IMAD R7, R7, UR5, R30 ;  /* 0x0000000507077c24 */ /* 0x000fe2000f8e021e */
[----:B------:R-:W-:Y:S02]  /*3f70*/  IADD3 R40, P1, R28, UR6, RZ ;  /* 0x000000061c287c10 */ /* 0x000fe4000ff3e0ff */
[----:B------:R-:W1:Y:S02]  /*3f80*/  @!P4 LDS.128 R52, [R3+0x13a00] ;  /* 0x013a00000334c984 */ /* 0x000e640000000c00 */
[----:B------:R-:W-:Y:S02]  /*3f90*/  IADD3.X R41, R29, UR7, R7, P1, !PT ;  /* 0x000000071d297c10 */ /* 0x000fe40008ffe407 */
[----:B------:R-:W-:Y:S01]  /*3fa0*/  ISETP.GE.AND P1, PT, R6, UR42, PT ;  /* 0x0000002a06007c0c */ /* 0x000fe2000bf26270 */
[----:B------:R-:W2:Y:S04]  /*3fb0*/  @!P2 LDS.128 R28, [R13+0x13a00] ;  /* 0x013a00000d1ca984 */ /* 0x000ea80000000c00 */
[----:B------:R-:W3:Y:S08]  /*3fc0*/  @!P5 LDS.128 R56, [R3+0x16200] ;  /* 0x016200000338d984 */ /* 0x000ef00000000c00 */
[----:B------:R-:W4:Y:S04]  /*3fd0*/  @!P1 LDS.128 R44, [R13+0x16200] ;  /* 0x016200000d2c9984 */ /* 0x000f280000000c00 */
[----:B0-----:R-:W-:Y:S01]  /*3fe0*/  @!P3 STG.E.128 desc[UR46][R40.64], R32 ;  /* 0x000000202800b986 */ /* 0x001fe2000c101d2e */
[----:B------:R-:W-:-:S03]  /*3ff0*/  ISETP.GE.AND P3, PT, R36, UR42, PT ;  /* 0x0000002a24007c0c */ /* 0x000fc6000bf66270 */
[----:B-1----:R-:W-:Y:S04]  /*4000*/  @!P4 STG.E.128 desc[UR46][R40.64+0x60], R52 ;  /* 0x000060342800c986 */ /* 0x002fe8000c101d2e */
[----:B--2---:R-:W-:Y:S06]  /*4010*/  @!P2 STG.E.128 desc[UR46][R40.64+0x40], R28 ;  /* 0x0000401c2800a986 */ /* 0x004fec000c101d2e */
[----:B------:R-:W0:Y:S04]  /*4020*/  @!P3 LDS.128 R48, [R3+0x11200] ;  /* 0x011200000330b984 */ /* 0x000e280000000c00 */
[----:B---3--:R2:W-:Y:S04]  /*4030*/  @!P5 STG.E.128 desc[UR46][R40.64+0xa0], R56 ;  /* 0x0000a0382800d986 */ /* 0x0085e8000c101d2e */
[----:B----4-:R2:W-:Y:S04]  /*4040*/  @!P1 STG.E.128 desc[UR46][R40.64+0x80], R44 ;  /* 0x0000802c28009986 */ /* 0x0105e8000c101d2e */
[----:B0-----:R2:W-:Y:S02]  /*4050*/  @!P3 STG.E.128 desc[UR46][R40.64+0x20], R48 ;  /* 0x000020302800b986 */ /* 0x0015e4000c101d2e */
.L_x_1479:
[----:B------:R-:W-:Y:S05]  /*4060*/  BSYNC B0 ;  /* 0x0000000000007941 */ /* 0x000fea0003800000 */
.L_x_1478:
[----:B------:R-:W0:Y:S01]  /*4070*/  S2R R3, SR_TID.X ;  /* 0x0000000000037919 */ /* 0x000e220000002100 */
[----:B------:R-:W-:Y:S01]  /*4080*/  @!PT LDS RZ, [RZ] ;  /* 0x00000000fffff984 */ /* 0x000fe20000000800 */
[----:B------:R-:W-:Y:S01]  /*4090*/  @!PT LDS RZ, [RZ] ;  /* 0x00000000fffff984 */ /* 0x000fe20000000800 */
[----:B------:R-:W-:Y:S01]  /*40a0*/  @!PT LDS RZ, [RZ] ;  /* 0x00000000fffff984 */ /* 0x000fe20000000800 */
[----:B------:R-:W-:Y:S01]  /*40b0*/  @!PT LDS RZ, [RZ] ;  /* 0x00000000fffff984 */ /* 0x000fe20000000800 */
[----:B------:R3:W-:Y:S06]  /*40c0*/  MEMBAR.ALL.CTA ;  /* 0x0000000000007992 */ /* 0x0007ec0000008000 */
[----:B---3--:R-:W3:Y:S01]  /*40d0*/  FENCE.VIEW.ASYNC.S ;  /* 0x00000000000073c6 */ /* 0x008ee20000000000 */
[----:B------:R-:W-:Y:S05]  /*40e0*/  WARPSYNC.ALL ;  /* 0x0000000000007948 */ /* 0x000fea0003800000 */
[----:B0-----:R-:W-:Y:S01]  /*40f0*/  LOP3.LUT R3, R3, 0x7f, RZ, 0xc0, !PT ;  /* 0x0000007f03037812 */ /* 0x001fe200078ec0ff */
[----:B---3--:R0:W-:Y:S03]  /*4100*/  BAR.SYNC.DEFER_BLOCKING R15, 0x80 ;  /* 0x0002000f0000751d */ /* 0x0081e60000010000 */
[----:B------:R-:W-:-:S13]  /*4110*/  ISETP.NE.AND P1, PT, R3, RZ, PT ;  /* 0x000000ff0300720c */ /* 0x000fda0003f25270 */
[----:B------:R-:W-:-:S05]  /*4120*/  @!P1 VIADD R3, R64, 0x334c0 ;  /* 0x000334c040039836 */ /* 0x000fca0000000000 */
[----:B------:R-:W-:-:S04]  /*4130*/  @!P1 PRMT R3, RZ, 0x654, R3 ;  /* 0x00000654ff039816 */ /* 0x000fc80000000003 */
[----:B------:R0:W-:Y:S01]  /*4140*/  @!P1 SYNCS.ARRIVE.TRANS64.RED.A1T0 RZ, [R3+URZ], RZ ;  /* 0x000000ff03ff99a7 */ /* 0x0001e2000810043f */
[----:B------:R-:W3:Y:S01]  /*4150*/  LDL R28, [R1+0x2c0] ;  /* 0x0002c000011c7983 */ /* 0x000ee20000100800 */
[----:B------:R-:W-:Y:S02]  /*4160*/  VIADD R0, R0, 0x1 ;  /* 0x0000000100007836 */ /* 0x000fe40000000000 */
[----:B-1----:R-:W-:-:S03]  /*4170*/  IMAD.MOV.U32 R30, RZ, RZ, RZ ;  /* 0x000000ffff1e7224 */ /* 0x002fc600078e00ff */
[----:B------:R-:W-:Y:S01]  /*4180*/  ISETP.NE.AND P1, PT, R0, 0x2, PT ;  /* 0x000000020000780c */ /* 0x000fe20003f25270 */
[----:B------:R1:W-:-:S12]  /*4190*/  STL [R1+0x2b8], R0 ;  /* 0x0002b80001007387 */ /* 0x0003d80000100800 */
[----:B------:R-:W-:Y:S01]  /*41a0*/  @!P1 LOP3.LUT R31, R37, 0x1, RZ, 0x3c, !PT ;  /* 0x00000001251f9812 */ /* 0x000fe200078e3cff */
[----:B-1----:R-:W-:-:S04]  /*41b0*/  @!P1 IMAD.MOV.U32 R0, RZ, RZ, RZ ;  /* 0x000000ffff009224 */ /* 0x002fc800078e00ff */
[----:B------:R0:W-:Y:S01]  /*41c0*/  @!P1 STL.64 [R1+0x2b8], R30 ;  /* 0x0002b81e01009387 */ /* 0x0001e20000100a00 */
[----:B---3--:R-:W-:-:S05]  /*41d0*/  VIADD R28, R28, 0x1 ;  /* 0x000000011c1c7836 */ /* 0x008fca0000000000 */
[----:B------:R0:W-:Y:S01]  /*41e0*/  STL [R1+0x2c0], R28 ;  /* 0x0002c01c01007387 */ /* 0x0001e20000100800 */
[----:B------:R-:W-:Y:S05]  /*41f0*/  @P0 BRA `(.L_x_1480) ;  /* 0xfffffff8002c0947 */ /* 0x000fea000383ffff */
[----:B------:R-:W1:Y:S01]  /*4200*/  S2R R7, SR_TID.X ;  /* 0x0000000000077919 */ /* 0x000e620000002100 */
[----:B------:R-:W-:Y:S02]  /*4210*/  PLOP3.LUT P0, PT, PT, PT, PT, 0x8, 0x0 ;  /* 0x000000000000781c */ /* 0x000fe40003f0e170 */
[----:B-1----:R-:W-:-:S04]  /*4220*/  SHF.R.U32.HI R7, RZ, 0x7, R7 ;  /* 0x00000007ff077819 */ /* 0x002fc80000011607 */
[----:B------:R-:W-:-:S13]  /*4230*/  ISETP.NE.AND P2, PT, R7, 0x1, PT ;  /* 0x000000010700780c */ /* 0x000fda0003f45270 */
[----:B------:R-:W-:Y:S06]  /*4240*/  @!P2 BAR.ARV 0x9, 0x100 ;  /* 0x024400000000ab1d */ /* 0x000fec0000002000 */
.L_x_1469:
[----:B------:R-:W-:Y:S01]  /*4250*/  ULDC.64 UR4, c[0x0][0x990] ;  /* 0x0002640000047ab9 */ /* 0x000fe20000000a00 */
[----:B------:R-:W-:Y:S01]  /*4260*/  ULDC.64 UR6, c[0x0][0x998] ;  /* 0x0002660000067ab9 */ /* 0x000fe20000000a00 */
[----:B------:R-:W-:Y:S01]  /*4270*/  UISETP.NE.U32.AND UP0, UPT, UR4, URZ, UPT ;  /* 0x0000003f0400728c */ /* 0x000fe2000bf05070 */
[----:B0-----:R-:W-:Y:S01]  /*4280*/  IMAD.MOV.U32 R3, RZ, RZ, 0x3f800000 ;  /* 0x3f800000ff037424 */ /* 0x001fe200078e00ff */
[----:B------:R-:W-:Y:S01]  /*4290*/  UISETP.NE.U32.AND UP1, UPT, UR6, URZ, UPT ;  /* 0x0000003f0600728c */ /* 0x000fe2000bf25070 */
[----:B------:R-:W-:Y:S01]  /*42a0*/  IMAD.MOV.U32 R0, RZ, RZ, 0x3f800000 ;  /* 0x3f800000ff007424 */ /* 0x000fe200078e00ff */
[----:B------:R-:W-:Y:S02]  /*42b0*/  UISETP.NE.AND.EX UP0, UPT, UR5, URZ, UPT, UP0 ;  /* 0x0000003f0500728c */ /* 0x000fe4000bf05300 */
[----:B------:R-:W-:-:S04]  /*42c0*/  UISETP.NE.AND.EX UP1, UPT, UR7, URZ, UPT, UP1 ;  /* 0x0000003f0700728c */ /* 0x000fc8000bf25310 */
[----:B------:R-:W-:Y:S02]  /*42d0*/  PLOP3.LUT P1, PT, PT, PT, UP0, 0x80, 0x0 ;  /* 0x000000000000781c */ /* 0x000fe40003f2f008 */
[----:B------:R-:W-:-:S03]  /*42e0*/  PLOP3.LUT P2, PT, PT, PT, UP1, 0x80, 0x0 ;  /* 0x000000000000781c */ /* 0x000fc60003f4f018 */
[----:B------:R-:W-:Y:S02]  /*42f0*/  @UP0 USHF.R.S32.HI UR8, URZ, 0x1f, UR53 ;  /* 0x0000001f3f080899 */ /* 0x000fe40008011435 */
[----:B------:R-:W-:Y:S01]  /*4300*/  @UP1 USHF.R.S32.HI UR9, URZ, 0x1f, UR53 ;  /* 0x0000001f3f091899 */ /* 0x000fe20008011435 */
[----:B------:R-:W-:Y:S01]  /*4310*/  @UP0 ULDC.64 UR10, c[0x0][0x9a8] ;  /* 0x00026a00000a0ab9 */ /* 0x000fe20000000a00 */
[----:B------:R-:W-:Y:S01]  /*4320*/  @UP1 ULDC.64 UR14, c[0x0][0x9b8] ;  /* 0x00026e00000e1ab9 */ /* 0x000fe20000000a00 */
[----:B------:R-:W-:Y:S02]  /*4330*/  @UP0 UIMAD.WIDE.U32 UR12, UR53, UR10, URZ ;  /* 0x0000000a350c02a5 */ /* 0x000fe4000f8e003f */
[----:B------:R-:W-:Y:S02]  /*4340*/  @UP0 UIMAD UR8, UR8, UR10, URZ ;  /* 0x0000000a080802a4 */ /* 0x000fe4000f8e023f */
[----:B------:R-:W-:Y:S02]  /*4350*/  @UP1 UIMAD UR10, UR9, UR14, URZ ;  /* 0x0000000e090a12a4 */ /* 0x000fe4000f8e023f */
[----:B------:R-:W-:-:S02]  /*4360*/  @UP0 UIMAD UR16, UR53, UR11, UR8 ;  /* 0x0000000b351002a4 */ /* 0x000fc4000f8e0208 */
[----:B------:R-:W-:Y:S02]  /*4370*/  @UP1 USHF.R.S32.HI UR19, URZ, 0x1f, UR54 ;  /* 0x0000001f3f131899 */ /* 0x000fe40008011436 */
[----:B------:R-:W-:Y:S02]  /*4380*/  @UP1 UIMAD.WIDE.U32 UR8, UR53, UR14, URZ ;  /* 0x0000000e350812a5 */ /* 0x000fe4000f8e003f */
[----:B------:R-:W-:Y:S02]  /*4390*/  @UP1 UIMAD UR18, UR53, UR15, UR10 ;  /* 0x0000000f351212a4 */ /* 0x000fe4000f8e020a */
[----:B------:R-:W-:Y:S01]  /*43a0*/  @UP0 USHF.R.S32.HI UR17, URZ, 0x1f, UR54 ;  /* 0x0000001f3f110899 */ /* 0x000fe20008011436 */
[----:B------:R-:W-:Y:S01]  /*43b0*/  @UP1 ULDC.64 UR10, c[0x0][0x9c0] ;  /* 0x00027000000a1ab9 */ /* 0x000fe20000000a00 */
[----:B------:R-:W-:Y:S01]  /*43c0*/  @UP0 ULDC.64 UR14, c[0x0][0x9b0] ;  /* 0x00026c00000e0ab9 */ /* 0x000fe20000000a00 */
[----:B------:R-:W-:Y:S02]  /*43d0*/  @UP0 UIADD3 UR13, UR13, UR16, URZ ;  /* 0x000000100d0d0290 */ /* 0x000fe4000fffe03f */
[----:B------:R-:W-:-:S02]  /*43e0*/  @UP1 UIMAD UR16, UR19, UR10, URZ ;  /* 0x0000000a131012a4 */ /* 0x000fc4000f8e023f */
[----:B------:R-:W-:Y:S02]  /*43f0*/  @UP0 UIMAD UR17, UR17, UR14, URZ ;  /* 0x0000000e111102a4 */ /* 0x000fe4000f8e023f */
[----:B------:R-:W-:Y:S02]  /*4400*/  @UP1 UIADD3 UR9, UR9, UR18, URZ ;  /* 0x0000001209091290 */ /* 0x000fe4000fffe03f */
[----:B------:R-:W-:Y:S02]  /*4410*/  @UP1 UIMAD UR16, UR54, UR11, UR16 ;  /* 0x0000000b361012a4 */ /* 0x000fe4000f8e0210 */
[----:B------:R-:W-:Y:S02]  /*4420*/  @UP0 UIMAD UR15, UR54, UR15, UR17 ;  /* 0x0000000f360f02a4 */ /* 0x000fe4000f8e0211 */
[----:B------:R-:W-:Y:S02]  /*4430*/  @UP0 UIMAD.WIDE.U32 UR12, UR54, UR14, UR12 ;  /* 0x0000000e360c02a5 */ /* 0x000fe4000f8e000c */
        /* <DEDUP_REMOVED lines=8> */
[----:B------:R-:W-:Y:S02]  /*44c0*/  IMAD.U32 R6, RZ, RZ, UR6 ;  /* 0x00000006ff067e24 */ /* 0x000fe4000f8e00ff */
[----:B------:R-:W-:Y:S02]  /*44d0*/  IMAD.U32 R5, RZ, RZ, UR5 ;  /* 0x00000005ff057e24 */ /* 0x000fe4000f8e00ff */
[----:B------:R-:W-:Y:S01]  /*44e0*/  IMAD.U32 R7, RZ, RZ, UR7 ;  /* 0x00000007ff077e24 */ /* 0x000fe2000f8e00ff */
[----:B------:R-:W-:Y:S06]  /*44f0*/  @P0 BRA `(.L_x_1481) ;  /* 0x0000000000080947 */ /* 0x000fec0003800000 */
[----:B------:R-:W0:Y:S02]  /*4500*/  FENCE.VIEW.ASYNC.G ;  /* 0x00000000000073c6 */ /* 0x000e240000000100 */
[----:B0-----:R-:W-:Y:S06]  /*4510*/  BAR.ARV 0xc, 0x180 ;  /* 0x0306000000007b1d */ /* 0x001fec0000002000 */
.L_x_1481:
[----:B------:R-:W3:Y:S01]  /*4520*/  @P1 LDG.E R3, desc[UR46][R4.64] ;  /* 0x0000002e04031981 */ /* 0x000ee2000c1e1900 */
[----:B------:R-:W0:Y:S03]  /*4530*/  LDC R8, c[0x0][0x448] ;  /* 0x00011200ff087b82 */ /* 0x000e260000000800 */
[----:B------:R-:W3:Y:S01]  /*4540*/  @P2 LDG.E R0, desc[UR46][R6.64] ;  /* 0x0000002e06002981 */ /* 0x000ee2000c1e1900 */
[----:B------:R-:W-:Y:S01]  /*4550*/  UIADD3 UR5, UR45, 0x7f, URZ ;  /* 0x0000007f2d057890 */ /* 0x000fe2000fffe03f */
[----:B------:R-:W-:-:S03]  /*4560*/  ULDC UR4, c[0x0][0x988] ;  /* 0x0002620000047ab9 */ /* 0x000fc60000000800 */
[----:B------:R-:W1:Y:S01]  /*4570*/  LDC.64 R10, c[0x0][0x9e0] ;  /* 0x00027800ff0a7b82 */ /* 0x000e620000000a00 */
[----:B0-----:R-:W-:Y:S02]  /*4580*/  ISETP.NE.AND P1, PT, R8, 0x1, PT ;  /* 0x000000010800780c */ /* 0x001fe40003f25270 */
[----:B-1----:R-:W-:-:S11]  /*4590*/  ISETP.GE.AND P2, PT, R11, 0x1, PT ;  /* 0x000000010b00780c */ /* 0x002fd60003f46270 */
[----:B------:R-:W0:Y:S08]  /*45a0*/  @P1 LDC R8, c[0x0][0x44c] ;  /* 0x00011300ff081b82 */ /* 0x000e300000000800 */
[----:B------:R-:W1:Y:S01]  /*45b0*/  @P1 LDC R9, c[0x0][0x450] ;  /* 0x00011400ff091b82 */ /* 0x000e620000000800 */
[----:B0-----:R-:W-:-:S04]  /*45c0*/  @P1 IMAD.HI.U32 R8, R8, UR5, RZ ;  /* 0x0000000508081c27 */ /* 0x001fc8000f8e00ff */
[----:B---3--:R-:W-:Y:S01]  /*45d0*/  FMUL.FTZ R0, R3, R0 ;  /* 0x0000000003007220 */ /* 0x008fe20000410000 */
[----:B------:R-:W-:Y:S01]  /*45e0*/  IMAD.U32 R3, RZ, RZ, UR5 ;  /* 0x00000005ff037e24 */ /* 0x000fe2000f8e00ff */
[----:B-1----:R-:W-:Y:S02]  /*45f0*/  @P1 SHF.R.U32.HI R3, RZ, R9, R8 ;  /* 0x00000009ff031219 */ /* 0x002fe40000011608 */
[----:B------:R-:W-:-:S03]  /*4600*/  FMUL.FTZ R0, R0, UR4 ;  /* 0x0000000400007c20 */ /* 0x000fc60008410000 */
[----:B------:R-:W-:Y:S02]  /*4610*/  IMAD.IADD R5, R26, 0x1, R3 ;  /* 0x000000011a057824 */ /* 0x000fe400078e0203 */
[----:B------:R-:W-:Y:S02]  /*4620*/  R2UR UR36, R0 ;  /* 0x00000000002472ca */ /* 0x000fe400000e0000 */
[----:B------:R-:W-:Y:S01]  /*4630*/  IMAD.IADD R0, R5, 0x1, R10 ;  /* 0x0000000105007824 */ /* 0x000fe200078e020a */
[----:B------:R-:W-:-:S12]  /*4640*/  @!P2 BRA `(.L_x_1482) ;  /* 0x000000000040a947 */ /* 0x000fd80003800000 */
        /* <DEDUP_REMOVED lines=10> */
.L_x_1483:
[----:B------:R-:W-:-:S13]  /*46f0*/  ISETP.NE.AND P0, PT, R11, 0x1, PT ;  /* 0x000000010b00780c */ /* 0x000fda0003f05270 */
[----:B------:R-:W0:Y:S02]  /*4700*/  @P0 LDC.64 R4, c[0x0][0x9e8] ;  /* 0x00027a00ff040b82 */ /* 0x000e240000000a00 */
[----:B0-----:R-:W-:-:S05]  /*4710*/  @P0 IMAD.HI.U32 R4, R3, R4, RZ ;  /* 0x0000000403040227 */ /* 0x001fca00078e00ff */
[----:B------:R-:W-:-:S07]  /*4720*/  @P0 SHF.R.U32.HI R3, RZ, R5, R4 ;  /* 0x00000005ff030219 */ /* 0x000fce0000011604 */
.L_x_1484:
[----:B------:R-:W-:-:S05]  /*4730*/  IMAD R3, R3, R11, R11 ;  /* 0x0000000b03037224 */ /* 0x000fca00078e020b */
[----:B------:R-:W-:-:S07]  /*4740*/  VIMNMX R0, R0, R3, PT ;  /* 0x0000000300007248 */ /* 0x000fce0003fe0100 */
.L_x_1482:
[----:B------:R-:W0:Y:S01]  /*4750*/  @P1 LDC R3, c[0x0][0x44c] ;  /* 0x00011300ff031b82 */ /* 0x000e220000000800 */
[----:B------:R-:W-:Y:S01]  /*4760*/  VIADD R0, R0, 0x9f ;  /* 0x0000009f00007836 */ /* 0x000fe20000000000 */
[----:B------:R-:W-:-:S03]  /*4770*/  ULDC UR4, c[0x0][0x9dc] ;  /* 0x0002770000047ab9 */ /* 0x000fc60000000800 */
[----:B------:R-:W-:-:S03]  /*4780*/  IMAD.HI R0, R0, 0x66666667, RZ ;  /* 0x6666666700007827 */ /* 0x000fc600078e02ff */
[----:B------:R-:W1:Y:S01]  /*4790*/  @P1 LDC R5, c[0x0][0x450] ;  /* 0x00011400ff051b82 */ /* 0x000e620000000800 */
[----:B0-----:R-:W-:-:S04]  /*47a0*/  @P1 IMAD.HI.U32 R4, R3, UR45, RZ ;  /* 0x0000002d03041c27 */ /* 0x001fc8000f8e00ff */
[----:B------:R-:W-:Y:S01]  /*47b0*/  IMAD.U32 R3, RZ, RZ, UR45 ;  /* 0x0000002dff037e24 */ /* 0x000fe2000f8e00ff */
[----:B-1----:R-:W-:-:S05]  /*47c0*/  @P1 SHF.R.U32.HI R3, RZ, R5, R4 ;  /* 0x00000005ff031219 */ /* 0x002fca0000011604 */
[----:B------:R-:W-:Y:S01]  /*47d0*/  IMAD.IADD R4, R104, 0x1, R3 ;  /* 0x0000000168047824 */ /* 0x000fe200078e0203 */
[----:B------:R-:W-:-:S03]  /*47e0*/  SHF.R.U32.HI R3, RZ, 0x1f, R0 ;  /* 0x0000001fff037819 */ /* 0x000fc60000011600 */
[----:B------:R-:W-:Y:S01]  /*47f0*/  VIADD R5, R4, -UR4 ;  /* 0x8000000404057c36 */ /* 0x000fe20008000000 */
[----:B------:R-:W-:-:S04]  /*4800*/  LEA.HI.SX32 R106, R0, R3, 0x1a ;  /* 0x00000003006a7211 */ /* 0x000fc800078fd2ff */
        /* <DEDUP_REMOVED lines=12> */
.L_x_1486:
[----:B------:R-:W-:-:S13]  /*48d0*/  ISETP.NE.AND P0, PT, R11, 0x1, PT ;  /* 0x000000010b00780c */ /* 0x000fda0003f05270 */
[----:B------:R-:W0:Y:S02]  /*48e0*/  @P0 LDC.64 R6, c[0x0][0x9e8] ;  /* 0x00027a00ff060b82 */ /* 0x000e240000000a00 */
[----:B0-----:R-:W-:-:S05]  /*48f0*/  @P0 IMAD.HI.U32 R0, R4, R6, RZ ;  /* 0x0000000604000227 */ /* 0x001fca00078e00ff */
[----:B------:R-:W-:-:S07]  /*4900*/  @P0 SHF.R.U32.HI R4, RZ, R7, R0 ;  /* 0x00000007ff040219 */ /* 0x000fce0000011600 */
.L_x_1487:
[----:B------:R-:W-:-:S05]  /*4910*/  IMAD R4, R4, R11, RZ ;  /* 0x0000000b04047224 */ /* 0x000fca00078e02ff */
[----:B------:R-:W-:-:S13]  /*4920*/  R2UR UR5, R4 ;  /* 0x00000000040572ca */ /* 0x000fda00000e0000 */
[----:B------:R-:W-:-:S04]  /*4930*/  UISETP.LT.AND UP0, UPT, UR4, UR5, UPT ;  /* 0x000000050400728c */ /* 0x000fc8000bf01270 */
[----:B------:R-:W-:-:S12]  /*4940*/  USEL UR4, UR4, UR5, !UP0 ;  /* 0x0000000504047287 */ /* 0x000fd8000c000000 */
.L_x_1485:
        /* <DEDUP_REMOVED lines=13> */
[----:B------:R-:W-:Y:S01]  /*4a20*/  IMAD.MOV.U32 R105, RZ, RZ, RZ ;  /* 0x000000ffff697224 */ /* 0x000fe200078e00ff */
[----:B------:R-:W-:Y:S02]  /*4a30*/  CS2R R8, SRZ ;  /* 0x0000000000087805 */ /* 0x000fe4000001ff00 */
[----:B------:R-:W-:Y:S01]  /*4a40*/  CS2R R102, SRZ ;  /* 0x0000000000667805 */ /* 0x000fe2000001ff00 */
[----:B------:R-:W-:Y:S01]  /*4a50*/  USEL UR52, URZ, UR4, !UP0 ;  /* 0x000000043f347287 */ /* 0x000fe2000c000000 */
[----:B------:R-:W-:Y:S01]  /*4a60*/  IMAD.MOV.U32 R38, RZ, RZ, RZ ;  /* 0x000000ffff267224 */ /* 0x000fe200078e00ff */
[----:B------:R-:W-:Y:S01]  /*4a70*/  CS2R R68, SRZ ;  /* 0x0000000000447805 */ /* 0x000fe2000001ff00 */
[----:B------:R-:W-:Y:S01]  /*4a80*/  IMAD.MOV.U32 R97, RZ, RZ, RZ ;  /* 0x000000ffff617224 */ /* 0x000fe200078e00ff */
[----:B--2---:R-:W-:-:S02]  /*4a90*/  CS2R R46, SRZ ;  /* 0x00000000002e7805 */ /* 0x004fc4000001ff00 */
[----:B------:R-:W-:Y:S02]  /*4aa0*/  CS2R R100, SRZ ;  /* 0x0000000000647805 */ /* 0x000fe4000001ff00 */
[----:B------:R-:W-:Y:S02]  /*4ab0*/  ISETP.GT.AND P1, PT, R106, UR52, PT ;  /* 0x000000346a007c0c */ /* 0x000fe4000bf24270 */
[----:B------:R-:W-:Y:S02]  /*4ac0*/  CS2R R94, SRZ ;  /* 0x00000000005e7805 */ /* 0x000fe4000001ff00 */
[----:B------:R-:W-:Y:S02]  /*4ad0*/  CS2R R60, SRZ ;  /* 0x00000000003c7805 */ /* 0x000fe4000001ff00 */
[----:B------:R-:W-:Y:S02]  /*4ae0*/  CS2R R88, SRZ ;  /* 0x0000000000587805 */ /* 0x000fe4000001ff00 */
[----:B------:R-:W-:-:S02]  /*4af0*/  CS2R R50, SRZ ;  /* 0x0000000000327805 */ /* 0x000fc4000001ff00 */
[----:B------:R-:W-:Y:S02]  /*4b00*/  CS2R R86, SRZ ;  /* 0x0000000000567805 */ /* 0x000fe4000001ff00 */
[----:B------:R-:W-:Y:S02]  /*4b10*/  CS2R R52, SRZ ;  /* 0x0000000000347805 */ /* 0x000fe4000001ff00 */
[----:B------:R-:W-:Y:S02]  /*4b20*/  CS2R R80, SRZ ;  /* 0x0000000000507805 */ /* 0x000fe4000001ff00 */
[----:B------:R-:W-:Y:S01]  /*4b30*/  CS2R R54, SRZ ;  /* 0x0000000000367805 */ /* 0x000fe2000001ff00 */
[----:B------:R-:W-:Y:S01]  /*4b40*/  IMAD.MOV.U32 R79, RZ, RZ, RZ ;  /* 0x000000ffff4f7224 */ /* 0x000fe200078e00ff */
        /* <DEDUP_REMOVED lines=25> */
[----:B------:R-:W-:Y:S01]  /*4ce0*/  CS2R R10, SRZ ;  /* 0x00000000000a7805 */ /* 0x000fe2000001ff00 */
[----:B------:R-:W-:Y:S01]  /*4cf0*/  IMAD.MOV.U32 R134, RZ, RZ, RZ ;  /* 0x000000ffff867224 */ /* 0x000fe200078e00ff */
[----:B------:R-:W-:Y:S06]  /*4d00*/  @!P1 BRA `(.L_x_1488) ;  /* 0x0000018c00609947 */ /* 0x000fec0003800000 */
[----:B------:R-:W0:Y:S01]  /*4d10*/  SHFL.IDX PT, R0, R235, RZ, 0x1f ;  /* 0x00001fffeb007589 */ /* 0x000e2200000e0000 */
[----:B------:R-:W-:-:S13]  /*4d20*/  R2UR UR5, R232 ;  /* 0x00000000e80572ca */ /* 0x000fda00000e0000 */
[----:B------:R-:W-:-:S06]  /*4d30*/  ULOP3.LUT UP0, URZ, UR5, 0x9f, URZ, 0xc0, !UPT ;  /* 0x0000009f053f7892 */ /* 0x000fcc000f80c03f */
[----:B------:R-:W-:Y:S02]  /*4d40*/  PLOP3.LUT P0, PT, PT, PT, UP0, 0x80, 0x0 ;  /* 0x000000000000781c */ /* 0x000fe40003f0f008 */
[----:B0-----:R-:W-:-:S13]  /*4d50*/  R2UR UR48, R0 ;  /* 0x00000000003072ca */ /* 0x001fda00000e0000 */
        /* <DEDUP_REMOVED lines=23> */
.L_x_1489:
[----:B------:R-:W-:Y:S02]  /*4ed0*/  ULDC UR4, c[0x0][0x3f4] ;  /* 0x0000fd0000047ab9 */ /* 0x000fe40000000800 */
[----:B------:R-:W-:-:S13]  /*4ee0*/  ISETP.LT.AND P0, PT, RZ, UR4, PT ;  /* 0x00000004ff007c0c */ /* 0x000fda000bf01270 */
[----:B------:R-:W-:Y:S05]  /*4ef0*/  @P0 BRA `(.L_x_1490) ;  /* 0x0000000000400947 */ /* 0x000fea0003800000 */
[----:B------:R-:W-:Y:S01]  /*4f00*/  ULEA.HI UR4, UR58, UR58, URZ, 0x1 ;  /* 0x0000003a3a047291 */ /* 0x000fe2000f8f083f */
[----:B------:R-:W-:-:S03]  /*4f10*/  IMAD.U32 R3, RZ, RZ, UR39 ;  /* 0x00000027ff037e24 */ /* 0x000fc6000f8e00ff */
[----:B------:R-:W-:-:S04]  /*4f20*/  ULOP3.LUT UR4, UR4, 0xfffffffe, URZ, 0xc0, !UPT ;  /* 0xfffffffe04047892 */ /* 0x000fc8000f8ec03f */
[----:B------:R-:W-:-:S06]  /*4f30*/  UIADD3 UR4, UR58, -UR4, URZ ;  /* 0x800000043a047290 */ /* 0x000fcc000fffe03f */
[----:B------:R-:W-:-:S05]  /*4f40*/  IMAD.U32 R0, RZ, RZ, UR4 ;  /* 0x00000004ff007e24 */ /* 0x000fca000f8e00ff */
[----:B------:R-:W-:-:S04]  /*4f50*/  SHF.L.U32 R0, R0, 0x1f, RZ ;  /* 0x0000001f00007819 */ /* 0x000fc800000006ff */
[----:B------:R0:W1:Y:S03]  /*4f60*/  SYNCS.PHASECHK.TRANS64.TRYWAIT P0, [R3+URZ+0x33400], R0 ;  /* 0x03340000030075a7 */ /* 0x000066000800017f */
[----:B-1----:R-:W-:Y:S05]  /*4f70*/  @!P0 NANOSLEEP.SYNCS 0x989680 ;  /* 0x009896800000895d */ /* 0x002fea0003900000 */
[----:B------:R-:W1:Y:S02]  /*4f80*/  @!P0 SYNCS.PHASECHK.TRANS64 P0, [R3+URZ+0x33400], R0 ;  /* 0x03340000030085a7 */ /* 0x000e64000800007f */
[----:B-1----:R-:W-:Y:S05]  /*4f90*/  @P0 BRA `(.L_x_1491) ;  /* 0x0000006c00f80947 */ /* 0x002fea0003800000 */
.L_x_1492:
[----:B0-----:R-:W-:-:S04]  /*4fa0*/  IMAD.U32 R3, RZ, RZ, UR39 ;  /* 0x00000027ff037e24 */ /* 0x001fc8000f8e00ff */
[----:B------:R0:W1:Y:S03]  /*4fb0*/  SYNCS.PHASECHK.TRANS64.TRYWAIT P0, [R3+URZ+0x33400], R0 ;  /* 0x03340000030075a7 */ /* 0x000066000800017f */
[----:B-1----:R-:W-:Y:S05]  /*4fc0*/  @!P0 NANOSLEEP.SYNCS 0x989680 ;  /* 0x009896800000895d */ /* 0x002fea0003900000 */
[----:B------:R-:W1:Y:S02]  /*4fd0*/  @!P0 SYNCS.PHASECHK.TRANS64 P0, [R3+URZ+0x33400], R0 ;  /* 0x03340000030085a7 */ /* 0x000e64000800007f */
[----:B-1----:R-:W-:Y:S05]  /*4fe0*/  @!P0 BRA `(.L_x_1492) ;  /* 0xfffffffc00ec8947 */ /* 0x002fea000383ffff */
[----:B------:R-:W-:Y:S05]  /*4ff0*/  BRA `(.L_x_1491) ;  /* 0x0000006c00e07947 */ /* 0x000fea0003800000 */
.L_x_1490:
[----:B------:R-:W-:Y:S01]  /*5000*/  R2UR UR5, R232 ;  /* 0x00000000e80572ca */ /* 0x000fe200000e0000 */
[----:B------:R-:W-:Y:S01]  /*5010*/  USHF.R.S32.HI UR4, URZ, 0x1f, UR40 ;  /* 0x0000001f3f047899 */ /* 0x000fe20008011428 */
[----:B------:R-:W-:Y:S01]  /*5020*/  ULDC.64 UR6, c[0x0][0x3f8] ;  /* 0x0000fe0000067ab9 */ /* 0x000fe20000000a00 */
[----:B------:R-:W-:Y:S01]  /*5030*/  ULDC.64 UR8, c[0x0][0x408] ;  /* 0x0001020000087ab9 */ /* 0x000fe20000000a00 */
[----:B------:R-:W-:Y:S02]  /*5040*/  IMAD.U32 R26, RZ, RZ, UR6 ;  /* 0x00000006ff1a7e24 */ /* 0x000fe4000f8e00ff */
[----:B------:R-:W-:Y:S02]  /*5050*/  IMAD.U32 R28, RZ, RZ, UR8 ;  /* 0x00000008ff1c7e24 */ /* 0x000fe4000f8e00ff */
[----:B------:R-:W-:-:S05]  /*5060*/  IMAD.WIDE.U32 R26, R26, UR40, RZ ;  /* 0x000000281a1a7c25 */ /* 0x000fca000f8e00ff */
[----:B------:R-:W-:Y:S01]  /*5070*/  ULOP3.LUT UP0, URZ, UR5, 0x1bf, URZ, 0xc0, !UPT ;  /* 0x000001bf053f7892 */ /* 0x000fe2000f80c03f */
[----:B------:R-:W-:Y:S01]  /*5080*/  IMAD.WIDE.U32 R28, R28, UR40, RZ ;  /* 0x000000281c1c7c25 */ /* 0x000fe2000f8e00ff */
[----:B------:R-:W-:Y:S02]  /*5090*/  UIMAD UR5, UR4, UR6, URZ ;  /* 0x00000006040572a4 */ /* 0x000fe4000f8e023f */
[----:B------:R-:W-:Y:S02]  /*50a0*/  UIMAD UR4, UR4, UR8, URZ ;  /* 0x00000008040472a4 */ /* 0x000fe4000f8e023f */
[----:B------:R-:W-:Y:S01]  /*50b0*/  PLOP3.LUT P0, PT, PT, PT, UP0, 0x80, 0x0 ;  /* 0x000000000000781c */ /* 0x000fe20003f0f008 */
[----:B------:R-:W-:Y:S02]  /*50c0*/  UIMAD UR5, UR40, UR7, UR5 ;  /* 0x00000007280572a4 */ /* 0x000fe4000f8e0205 */
[----:B------:R-:W-:-:S04]  /*50d0*/  UIMAD UR4, UR40, UR9, UR4 ;  /* 0x00000009280472a4 */ /* 0x000fc8000f8e0204 */
[----:B------:R-:W-:Y:S02]  /*50e0*/  VIADD R31, R27, UR5 ;  /* 0x000000051b1f7c36 */ /* 0x000fe40008000000 */
[----:B------:R-:W-:-:S04]  /*50f0*/  VIADD R33, R29, UR4 ;  /* 0x000000041d217c36 */ /* 0x000fc80008000000 */
        /* <DEDUP_REMOVED lines=17> */
.L_x_1493:
[----:B------:R-:W-:Y:S01]  /*5210*/  ULDC.U8 UR4, c[0x0][0x410] ;  /* 0x0001040000047ab9 */ /* 0x000fe20000000000 */
[----:B------:R-:W-:Y:S01]  /*5220*/  BSSY B0, `(.L_x_1494) ;  /* 0x00006cd000007945 */ /* 0x000fe20003800000 */
[----:B------:R-:W-:Y:S01]  /*5230*/  ISETP.NE.AND P0, PT, RZ, UR4, PT ;  /* 0x00000004ff007c0c */ /* 0x000fe2000bf05270 */
[----:B------:R-:W-:-:S12]  /*5240*/  VIADD R10, R16, UR45 ;  /* 0x0000002d100a7c36 */ /* 0x000fd80008000000 */
[----:B------:R-:W-:Y:S05]  /*5250*/  @!P0 BRA `(.L_x_1495) ;  /* 0x0000003400a88947 */ /* 0x000fea0003800000 */
[----:B------:R-:W0:Y:S01]  /*5260*/  LDC R21, c[0x0][0x448] ;  /* 0x00011200ff157b82 */ /* 0x000e220000000800 */
[----:B------:R-:W-:Y:S01]  /*5270*/  ULDC.64 UR4, c[0x0][0x3f8] ;  /* 0x0000fe0000047ab9 */ /* 0x000fe20000000a00 */
[----:B------:R-:W-:Y:S01]  /*5280*/  IMAD.MOV.U32 R6, RZ, RZ, R26 ;  /* 0x000000ffff067224 */ /* 0x000fe200078e001a */
[----:B------:R-:W-:Y:S01]  /*5290*/  ULDC.64 UR6, c[0x0][0x408] ;  /* 0x0001020000067ab9 */ /* 0x000fe20000000a00 */
[----:B------:R-:W-:Y:S02]  /*52a0*/  IMAD.MOV.U32 R7, RZ, RZ, R31 ;  /* 0x000000ffff077224 */ /* 0x000fe400078e001f */
[----:B------:R-:W-:Y:S02]  /*52b0*/  IMAD.MOV.U32 R8, RZ, RZ, R28 ;  /* 0x000000ffff087224 */ /* 0x000fe400078e001c */
[----:B------:R-:W-:Y:S02]  /*52c0*/  IMAD.MOV.U32 R9, RZ, RZ, R33 ;  /* 0x000000ffff097224 */ /* 0x000fe400078e0021 */
[----:B------:R-:W-:-:S02]  /*52d0*/  VIADD R59, R24, 0x30 ;  /* 0x00000030183b7836 */ /* 0x000fc40000000000 */
[----:B------:R-:W-:Y:S01]  /*52e0*/  VIADD R61, R24, 0x10 ;  /* 0x00000010183d7836 */ /* 0x000fe20000000000 */
[----:B0-----:R-:W-:-:S13]  /*52f0*/  ISETP.NE.AND P0, PT, R21, 0x1, PT ;  /* 0x000000011500780c */ /* 0x001fda0003f05270 */
[----:B------:R-:W0:Y:S08]  /*5300*/  @P0 LDC R3, c[0x0][0x44c] ;  /* 0x00011300ff030b82 */ /* 0x000e300000000800 */
[----:B------:R-:W1:Y:S01]  /*5310*/  @P0 LDC R5, c[0x0][0x450] ;  /* 0x00011400ff050b82 */ /* 0x000e620000000800 */
[----:B0-----:R-:W-:-:S04]  /*5320*/  @P0 IMAD.HI.U32 R0, R10, R3, RZ ;  /* 0x000000030a000227 */ /* 0x001fc800078e00ff */
[----:B------:R-:W-:Y:S01]  /*5330*/  IMAD.MOV.U32 R3, RZ, RZ, R10 ;  /* 0x000000ffff037224 */ /* 0x000fe200078e000a */
[----:B-1----:R-:W-:-:S04]  /*5340*/  @P0 SHF.R.U32.HI R3, RZ, R5, R0 ;  /* 0x00000005ff030219 */ /* 0x002fc80000011600 */
[----:B------:R-:W-:Y:S01]  /*5350*/  SHF.R.S32.HI R0, RZ, 0x1f, R3 ;  /* 0x0000001fff007819 */ /* 0x000fe20000011403 */
[----:B------:R-:W-:-:S04]  /*5360*/  IMAD.WIDE.U32 R6, R3, UR4, R6 ;  /* 0x0000000403067c25 */ /* 0x000fc8000f8e0006 */
[C---:B------:R-:W-:Y:S02]  /*5370*/  IMAD R4, R0.reuse, UR4, RZ ;  /* 0x0000000400047c24 */ /* 0x040fe4000f8e02ff */
[----:B------:R-:W-:Y:S02]  /*5380*/  IMAD R0, R0, UR6, RZ ;  /* 0x0000000600007c24 */ /* 0x000fe4000f8e02ff */
[----:B------:R-:W-:-:S04]  /*5390*/  IMAD.WIDE.U32 R8, R3, UR6, R8 ;  /* 0x0000000603087c25 */ /* 0x000fc8000f8e0008 */
[C---:B------:R-:W-:Y:S01]  /*53a0*/  IMAD R13, R3.reuse, UR5, R4 ;  /* 0x00000005030d7c24 */ /* 0x040fe2000f8e0204 */
[----:B------:R-:W-:Y:S01]  /*53b0*/  ULDC.64 UR4, c[0x0][0x3e8] ;  /* 0x0000fa0000047ab9 */ /* 0x000fe20000000a00 */
[----:B------:R-:W-:Y:S01]  /*53c0*/  IMAD R11, R3, UR7, R0 ;  /* 0x00000007030b7c24 */ /* 0x000fe2000f8e0200 */
[----:B------:R-:W-:Y:S01]  /*53d0*/  ULDC.64 UR6, c[0x0][0x400] ;  /* 0x0001000000067ab9 */ /* 0x000fe20000000a00 */
[----:B------:R-:W-:Y:S01]  /*53e0*/  IADD3 R3, P0, R6, UR4, RZ ;  /* 0x0000000406037c10 */ /* 0x000fe2000ff1e0ff */
[----:B------:R-:W-:Y:S01]  /*53f0*/  UMOV UR4, 0xffffffff ;  /* 0xffffffff00047882 */ /* 0x000fe20000000000 */
[----:B------:R-:W-:Y:S02]  /*5400*/  IADD3 R5, P1, R8, UR6, RZ ;  /* 0x0000000608057c10 */ /* 0x000fe4000ff3e0ff */
[----:B------:R-:W-:Y:S02]  /*5410*/  IADD3.X R13, R7, UR5, R13, P0, !PT ;  /* 0x00000005070d7c10 */ /* 0x000fe400087fe40d */
[----:B------:R-:W-:Y:S01]  /*5420*/  IADD3.X R4, R9, UR7, R11, P1, !PT ;  /* 0x0000000709047c10 */ /* 0x000fe20008ffe40b */
[----:B------:R-:W-:Y:S08]  /*5430*/  BRA.DIV UR4, `(.L_x_1496) ;  /* 0x00000236043c7947 */ /* 0x000ff0000b800000 */
[----:B------:R0:W1:Y:S04]  /*5440*/  SHFL.IDX PT, R0, R13, RZ, 0x1e1f ;  /* 0x001e1fff0d007589 */ /* 0x00006800000e0000 */
[----:B------:R-:W2:Y:S04]  /*5450*/  SHFL.IDX PT, R3, R3, RZ, 0x1e1f ;  /* 0x001e1fff03037589 */ /* 0x000ea800000e0000 */
[----:B------:R-:W3:Y:S04]  /*5460*/  SHFL.IDX PT, R4, R4, RZ, 0x1e1f ;  /* 0x001e1fff04047589 */ /* 0x000ee800000e0000 */
[----:B------:R0:W4:Y:S02]  /*5470*/  SHFL.IDX PT, R14, R5, RZ, 0x1e1f ;  /* 0x001e1fff050e7589 */ /* 0x00012400000e0000 */
.L_x_1774:
[----:B0-----:R-:W-:Y:S01]  /*5480*/  IMAD R5, R18, R21, RZ ;  /* 0x0000001512057224 */ /* 0x001fe200078e02ff */
[----:B------:R-:W-:Y:S01]  /*5490*/  BSSY B1, `(.L_x_1497) ;  /* 0x000004c000017945 */ /* 0x000fe20003800000 */
[----:B------:R-:W-:Y:S02]  /*54a0*/  CS2R R34, SRZ ;  /* 0x0000000000227805 */ /* 0x000fe4000001ff00 */
[----:B------:R-:W-:Y:S02]  /*54b0*/  CS2R R8, SRZ ;  /* 0x0000000000087805 */ /* 0x000fe4000001ff00 */
[----:B------:R-:W-:Y:S02]  /*54c0*/  CS2R R12, SRZ ;  /* 0x00000000000c7805 */ /* 0x000fe4000001ff00 */
[----:B------:R-:W-:Y:S02]  /*54d0*/  ISETP.GE.AND P0, PT, R10, R5, PT ;  /* 0x000000050a00720c */ /* 0x000fe40003f06270 */
        /* <DEDUP_REMOVED lines=10> */
[----:B------:R-:W-:Y:S01]  /*5580*/  ULDC UR4, c[0x0][0x3f4] ;  /* 0x0000fd0000047ab9 */ /* 0x000fe20000000800 */
[----:B------:R-:W-:Y:S02]  /*5590*/  SHF.R.S32.HI R9, RZ, 0x1f, R61 ;  /* 0x0000001fff097819 */ /* 0x000fe4000001143d */
[----:B------:R-:W-:Y:S02]  /*55a0*/  CS2R R20, SRZ ;  /* 0x0000000000147805 */ /* 0x000fe4000001ff00 */
[----:B------:R-:W-:Y:S02]  /*55b0*/  ISETP.GE.AND P0, PT, R61, UR4, PT ;  /* 0x000000043d007c0c */ /* 0x000fe4000bf06270 */
[----:B------:R-:W-:Y:S02]  /*55c0*/  CS2R R32, SRZ ;  /* 0x0000000000207805 */ /* 0x000fe4000001ff00 */
[----:B------:R-:W-:Y:S02]  /*55d0*/  ISETP.GE.AND P3, PT, R77, UR4, PT ;  /* 0x000000044d007c0c */ /* 0x000fe4000bf66270 */
[----:B------:R-:W-:-:S02]  /*55e0*/  ISETP.GE.AND P2, PT, R59, UR4, PT ;  /* 0x000000043b007c0c */ /* 0x000fc4000bf46270 */
[----:B------:R-:W-:-:S05]  /*55f0*/  SHF.R.S32.HI R15, RZ, 0x1f, R77 ;  /* 0x0000001fff0f7819 */ /* 0x000fca000001144d */
[C---:B--2---:R-:W-:Y:S02]  /*5600*/  @!P0 IADD3 R6, P1, R61.reuse, R3, RZ ;  /* 0x000000033d068210 */ /* 0x044fe40007f3e0ff */
[----:B----4-:R-:W-:-:S03]  /*5610*/  @!P0 IADD3 R8, P4, R61, R14, RZ ;  /* 0x0000000e3d088210 */ /* 0x010fc60007f9e0ff */
[--C-:B-1----:R-:W-:Y:S01]  /*5620*/  @!P0 IMAD.X R7, R0, 0x1, R9.reuse, P1 ;  /* 0x0000000100078824 */ /* 0x102fe200008e0609 */
[----:B------:R-:W-:Y:S01]  /*5630*/  ISETP.GE.AND P1, PT, R43, UR4, PT ;  /* 0x000000042b007c0c */ /* 0x000fe2000bf26270 */
[----:B---3--:R-:W-:Y:S01]  /*5640*/  @!P0 IMAD.X R9, R4, 0x1, R9, P4 ;  /* 0x0000000104098824 */ /* 0x008fe200020e0609 */
[CC--:B------:R-:W-:Y:S02]  /*5650*/  @!P3 IADD3 R34, P4, R77.reuse, R3.reuse, RZ ;  /* 0x000000034d22b210 */ /* 0x0c0fe40007f9e0ff */
[-C--:B------:R-:W-:Y:S01]  /*5660*/  @!P3 IADD3 R36, P5, R77, R14.reuse, RZ ;  /* 0x0000000e4d24b210 */ /* 0x080fe20007fbe0ff */
[----:B------:R-:W5:Y:S01]  /*5670*/  @!P0 LD.E.64 R20, desc[UR46][R6.64] ;  /* 0x0000002e06148980 */ /* 0x000f62000c101b00 */
[----:B------:R-:W-:Y:S01]  /*5680*/  SHF.R.S32.HI R13, RZ, 0x1f, R59 ;  /* 0x0000001fff0d7819 */ /* 0x000fe2000001143b */
[--C-:B------:R-:W-:Y:S01]  /*5690*/  @!P3 IMAD.X R35, R0, 0x1, R15.reuse, P4 ;  /* 0x000000010023b824 */ /* 0x100fe200020e060f */
[C---:B------:R-:W-:Y:S01]  /*56a0*/  @!P2 IADD3 R48, P4, R59.reuse, R3, RZ ;  /* 0x000000033b30a210 */ /* 0x040fe20007f9e0ff */
[----:B------:R0:W5:Y:S01]  /*56b0*/  @!P0 LD.E.64 R32, desc[UR46][R8.64] ;  /* 0x0000002e08208980 */ /* 0x000162000c101b00 */
[----:B------:R-:W-:Y:S01]  /*56c0*/  ISETP.GE.AND P0, PT, R24, UR4, PT ;  /* 0x0000000418007c0c */ /* 0x000fe2000bf06270 */
[----:B------:R-:W-:Y:S01]  /*56d0*/  @!P3 IMAD.X R37, R4, 0x1, R15, P5 ;  /* 0x000000010425b824 */ /* 0x000fe200028e060f */
[----:B------:R-:W-:Y:S01]  /*56e0*/  @!P2 IADD3 R50, P5, R59, R14, RZ ;  /* 0x0000000e3b32a210 */ /* 0x000fe20007fbe0ff */
[----:B------:R-:W-:Y:S01]  /*56f0*/  @!P2 IMAD.X R49, R0, 0x1, R13, P4 ;  /* 0x000000010031a824 */ /* 0x000fe200020e060d */
[----:B------:R-:W-:-:S02]  /*5700*/  SHF.R.S32.HI R11, RZ, 0x1f, R43 ;  /* 0x0000001fff0b7819 */ /* 0x000fc4000001142b */
[----:B------:R-:W-:Y:S02]  /*5710*/  CS2R R30, SRZ ;  /* 0x00000000001e7805 */ /* 0x000fe4000001ff00 */
[C---:B------:R-:W-:Y:S01]  /*5720*/  @!P1 IADD3 R52, P4, R43.reuse, R3, RZ ;  /* 0x000000032b349210 */ /* 0x040fe20007f9e0ff */
[----:B------:R-:W-:Y:S01]  /*5730*/  @!P2 IMAD.X R51, R4, 0x1, R13, P5 ;  /* 0x000000010433a824 */ /* 0x000fe200028e060d */
[----:B------:R-:W-:Y:S02]  /*5740*/  @!P1 IADD3 R54, P5, R43, R14, RZ ;  /* 0x0000000e2b369210 */ /* 0x000fe40007fbe0ff */
[----:B------:R-:W-:Y:S01]  /*5750*/  CS2R R12, SRZ ;  /* 0x00000000000c7805 */ /* 0x000fe2000001ff00 */
[--C-:B------:R-:W-:Y:S01]  /*5760*/  @!P1 IMAD.X R53, R0, 0x1, R11.reuse, P4 ;  /* 0x0000000100359824 */ /* 0x100fe200020e060b */
[----:B------:R-:W-:Y:S01]  /*5770*/  ISETP.GE.AND P4, PT, R76, UR4, PT ;  /* 0x000000044c007c0c */ /* 0x000fe2000bf86270 */
[----:B------:R-:W-:Y:S01]  /*5780*/  @!P1 IMAD.X R55, R4, 0x1, R11, P5 ;  /* 0x0000000104379824 */ /* 0x000fe200028e060b */
[----:B0-----:R-:W-:-:S02]  /*5790*/  @!P0 SHF.R.S32.HI R9, RZ, 0x1f, R24 ;  /* 0x0000001fff098819 */ /* 0x001fc40000011418 */
[----:B------:R0:W5:Y:S01]  /*57a0*/  @!P3 LD.E.64 R12, desc[UR46][R34.64] ;  /* 0x0000002e220cb980 */ /* 0x000162000c101b00 */
[----:B------:R-:W-:Y:S02]  /*57b0*/  @!P0 IADD3 R6, P5, R24, R3, RZ ;  /* 0x0000000318068210 */ /* 0x000fe40007fbe0ff */
[----:B------:R-:W-:Y:S01]  /*57c0*/  SHF.R.S32.HI R11, RZ, 0x1f, R76 ;  /* 0x0000001fff0b7819 */ /* 0x000fe2000001144c */
[----:B------:R1:W5:Y:S02]  /*57d0*/  @!P3 LD.E.64 R30, desc[UR46][R36.64] ;  /* 0x0000002e241eb980 */ /* 0x000364000c101b00 */
[----:B------:R-:W-:Y:S01]  /*57e0*/  @!P0 IMAD.X R7, R0, 0x1, R9, P5 ;  /* 0x0000000100078824 */ /* 0x000fe200028e0609 */
[----:B------:R-:W-:-:S05]  /*57f0*/  @!P0 IADD3 R46, P5, R24, R14, RZ ;  /* 0x0000000e182e8210 */ /* 0x000fca0007fbe0ff */
[----:B------:R-:W-:Y:S01]  /*5800*/  @!P0 IMAD.X R47, R4, 0x1, R9, P5 ;  /* 0x00000001042f8824 */ /* 0x000fe200028e0609 */
[----:B------:R-:W-:-:S05]  /*5810*/  @!P4 IADD3 R56, P5, R76, R3, RZ ;  /* 0x000000034c38c210 */ /* 0x000fca0007fbe0ff */
[--C-:B------:R-:W-:Y:S01]  /*5820*/  @!P4 IMAD.X R57, R0, 0x1, R11.reuse, P5 ;  /* 0x000000010039c824 */ /* 0x100fe200028e060b */
[----:B------:R-:W-:Y:S02]  /*5830*/  @!P4 IADD3 R14, P5, R76, R14, RZ ;  /* 0x0000000e4c0ec210 */ /* 0x000fe40007fbe0ff */
[----:B------:R-:W-:Y:S02]  /*5840*/  CS2R R28, SRZ ;  /* 0x00000000001c7805 */ /* 0x000fe4000001ff00 */
[----:B------:R-:W-:Y:S02]  /*5850*/  CS2R R8, SRZ ;  /* 0x0000000000087805 */ /* 0x000fe4000001ff00 */
[----:B------:R-:W-:Y:S02]  /*5860*/  CS2R R26, SRZ ;  /* 0x00000000001a7805 */ /* 0x000fe4000001ff00 */
[----:B------:R-:W-:Y:S01]  /*5870*/  CS2R R40, SRZ ;  /* 0x0000000000287805 */ /* 0x000fe2000001ff00 */
[----:B------:R-:W-:Y:S01]  /*5880*/  @!P4 IMAD.X R15, R4, 0x1, R11, P5 ;  /* 0x00000001040fc824 */ /* 0x000fe200028e060b */
[----:B------:R-:W-:-:S02]  /*5890*/  CS2R R10, SRZ ;  /* 0x00000000000a7805 */ /* 0x000fc4000001ff00 */
[----:B------:R-:W-:Y:S02]  /*58a0*/  CS2R R44, SRZ ;  /* 0x00000000002c7805 */ /* 0x000fe4000001ff00 */
[----:B0-----:R-:W-:Y:S02]  /*58b0*/  CS2R R34, SRZ ;  /* 0x0000000000227805 */ /* 0x001fe4000001ff00 */
[----:B-1----:R-:W-:Y:S01]  /*58c0*/  CS2R R36, SRZ ;  /* 0x0000000000247805 */ /* 0x002fe2000001ff00 */
[----:B------:R0:W5:Y:S04]  /*58d0*/  @!P2 LD.E.64 R28, desc[UR46][R50.64] ;  /* 0x0000002e321ca980 */ /* 0x000168000c101b00 */
[----:B------:R0:W5:Y:S04]  /*58e0*/  @!P2 LD.E.64 R10, desc[UR46][R48.64] ;  /* 0x0000002e300aa980 */ /* 0x000168000c101b00 */
[----:B------:R0:W5:Y:S04]  /*58f0*/  @!P1 LD.E.64 R8, desc[UR46][R52.64] ;  /* 0x0000002e34089980 */ /* 0x000168000c101b00 */
[----:B------:R0:W5:Y:S04]  /*5900*/  @!P1 LD.E.64 R26, desc[UR46][R54.64] ;  /* 0x0000002e361a9980 */ /* 0x000168000c101b00 */
[----:B------:R0:W5:Y:S04]  /*5910*/  @!P0 LD.E.64 R40, desc[UR46][R6.64] ;  /* 0x0000002e06288980 */ /* 0x000168000c101b00 */
[----:B------:R0:W5:Y:S04]  /*5920*/  @!P0 LD.E.64 R44, desc[UR46][R46.64] ;  /* 0x0000002e2e2c8980 */ /* 0x000168000c101b00 */
[----:B------:R0:W5:Y:S04]  /*5930*/  @!P4 LD.E.64 R34, desc[UR46][R56.64] ;  /* 0x0000002e3822c980 */ /* 0x000168000c101b00 */
[----:B------:R0:W5:Y:S02]  /*5940*/  @!P4 LD.E.64 R36, desc[UR46][R14.64] ;  /* 0x0000002e0e24c980 */ /* 0x000164000c101b00 */
.L_x_1498:
[----:B------:R-:W-:Y:S05]  /*5950*/  BSYNC B1 ;  /* 0x0000000000017941 */ /* 0x000fea0003800000 */
.L_x_1497:
[----:B------:R-:W-:Y:S01]  /*5960*/  ULEA.HI UR4, UR58, UR58, URZ, 0x1 ;  /* 0x0000003a3a047291 */ /* 0x000fe2000f8f083f */
[----:B---3--:R-:W-:-:S03]  /*5970*/  IMAD.U32 R4, RZ, RZ, UR45 ;  /* 0x0000002dff047e24 */ /* 0x008fc6000f8e00ff */
[----:B------:R-:W-:Y:S02]  /*5980*/  ULOP3.LUT UR4, UR4, 0xfffffffe, URZ, 0xc0, !UPT ;  /* 0xfffffffe04047892 */ /* 0x000fe4000f8ec03f */
[----:B--2---:R-:W-:Y:S02]  /*5990*/  VIADDMNMX R3, R5, -R4, 0x80, PT ;  /* 0x0000008005037446 */ /* 0x004fe40003800904 */
[----:B------:R-:W-:Y:S02]  /*59a0*/  UIADD3 UR4, UR58, -UR4, URZ ;  /* 0x800000043a047290 */ /* 0x000fe4000fffe03f */
[----:B------:R-:W-:-:S04]  /*59b0*/  ISETP.GE.AND P1, PT, R16, R3, PT ;  /* 0x000000031000720c */ /* 0x000fc80003f26270 */
[----:B-1----:R-:W-:-:S05]  /*59c0*/  IMAD.U32 R0, RZ, RZ, UR4 ;  /* 0x00000004ff007e24 */ /* 0x002fca000f8e00ff */
[----:B------:R-:W-:-:S04]  /*59d0*/  SHF.L.U32 R0, R0, 0x1f, RZ ;  /* 0x0000001f00007819 */ /* 0x000fc800000006ff */
[----:B------:R-:W1:Y:S02]  /*59e0*/  SYNCS.PHASECHK.TRANS64.TRYWAIT P0, [UR39+0x33400], R0 ;  /* 0x03340000ff0075a7 */ /* 0x000e640008000167 */
[----:B-1----:R-:W-:Y:S05]  /*59f0*/  @!P0 BRA `(.L_x_1499) ;  /* 0x0000023000248947 */ /* 0x002fea0003800000 */
.L_x_1775:
[----:B------:R-:W-:Y:S05]  /*5a00*/  @P1 BRA `(.L_x_1500) ;  /* 0x0000006400381947 */ /* 0x000fea0003800000 */
[----:B-1----:R-:W1:Y:S01]  /*5a10*/  LDC R0, c[0x0][0x3f4] ;  /* 0x0000fd00ff007b82 */ /* 0x002e620000000800 */
[----:B------:R-:W-:Y:S01]  /*5a20*/  LOP3.LUT R42, R42, 0x10, R17, 0xf8, !PT ;  /* 0x000000102a2a7812 */ /* 0x000fe200078ef811 */
[----:B------:R-:W-:Y:S01]  /*5a30*/  BSSY B1, `(.L_x_1501) ;  /* 0x0000083000017945 */ /* 0x000fe20003800000 */
[----:B------:R-:W-:Y:S02]  /*5a40*/  LOP3.LUT P5, RZ, R228, 0x2, RZ, 0xc0, !PT ;  /* 0x00000002e4ff7812 */ /* 0x000fe400078ac0ff */
[----:B------:R-:W-:-:S05]  /*5a50*/  LOP3.LUT R42, R42, R39, RZ, 0x3c, !PT ;  /* 0x000000272a2a7212 */ /* 0x000fca00078e3cff */
[----:B------:R-:W-:-:S04]  /*5a60*/  IMAD.IADD R3, R225, 0x1, R42 ;  /* 0x00000001e1037824 */ /* 0x000fc800078e022a */
[----:B------:R-:W-:Y:S01]  /*5a70*/  VIADD R3, R3, UR39 ;  /* 0x0000002703037c36 */ /* 0x000fe20008000000 */
[-C--:B-1----:R-:W-:Y:S02]  /*5a80*/  ISETP.GE.AND P6, PT, R24, R0.reuse, PT ;  /* 0x000000001800720c */ /* 0x082fe40003fc6270 */
[-C--:B------:R-:W-:Y:S02]  /*5a90*/  ISETP.GE.AND P0, PT, R61, R0.reuse, PT ;  /* 0x000000003d00720c */ /* 0x080fe40003f06270 */
[-C--:B------:R-:W-:Y:S02]  /*5aa0*/  ISETP.GE.AND P1, PT, R77, R0.reuse, PT ;  /* 0x000000004d00720c */ /* 0x080fe40003f26270 */
[-C--:B------:R-:W-:Y:S02]  /*5ab0*/  ISETP.GE.AND P2, PT, R59, R0.reuse, PT ;  /* 0x000000003b00720c */ /* 0x080fe40003f46270 */
[-C--:B------:R-:W-:Y:S02]  /*5ac0*/  ISETP.GE.AND P3, PT, R43, R0.reuse, PT ;  /* 0x000000002b00720c */ /* 0x080fe40003f66270 */
[----:B------:R-:W-:Y:S01]  /*5ad0*/  ISETP.GE.AND P4, PT, R76, R0, PT ;  /* 0x000000004c00720c */ /* 0x000fe20003f86270 */
[----:B------:R-:W-:-:S02]  /*5ae0*/  VIADD R0, R3, 0x20 ;  /* 0x0000002003007836 */ /* 0x000fc40000000000 */
[----:B------:R-:W-:Y:S10]  /*5af0*/  @P6 BRA `(.L_x_1502) ;  /* 0x0000000400d86947 */ /* 0x000ff40003800000 */
[----:B0-----:R-:W0:Y:S01]  /*5b00*/  LDS.128 R4, [R3+0x1e200] ;  /* 0x01e2000003047984 */ /* 0x001e220000000c00 */
[----:B-----5:R-:W-:Y:S02]  /*5b10*/  SHF.R.U32.HI R15, RZ, 0x8, R40 ;  /* 0x00000008ff0f7819 */ /* 0x020fe40000011628 */
[----:B----4-:R-:W-:Y:S02]  /*5b20*/  LOP3.LUT R14, R40, 0xff, RZ, 0xc0, !PT ;  /* 0x000000ff280e7812 */ /* 0x010fe400078ec0ff */
[----:B------:R-:W-:Y:S02]  /*5b30*/  LOP3.LUT R15, R15, 0xff, RZ, 0xc0, !PT ;  /* 0x000000ff0f0f7812 */ /* 0x000fe400078ec0ff */
[----:B------:R-:W-:Y:S02]  /*5b40*/  SHF.R.U32.HI R39, RZ, 0x8, R45 ;  /* 0x00000008ff277819 */ /* 0x000fe4000001162d */
[----:B------:R-:W-:Y:S02]  /*5b50*/  SHF.R.U32.HI R24, RZ, 0x8, R41 ;  /* 0x00000008ff187819 */ /* 0x000fe40000011629 */
[----:B------:R-:W-:-:S02]  /*5b60*/  PRMT R15, R15, 0x7604, R14 ;  /* 0x000076040f0f7816 */ /* 0x000fc4000000000e */
[----:B------:R-:W-:Y:S02]  /*5b70*/  SHF.R.U32.HI R43, RZ, 0x10, R41 ;  /* 0x00000010ff2b7819 */ /* 0x000fe40000011629 */
[----:B------:R-:W-:Y:S02]  /*5b80*/  SHF.R.U32.HI R14, RZ, 0x8, R44 ;  /* 0x00000008ff0e7819 */ /* 0x000fe4000001162c */
[----:B------:R-:W-:Y:S02]  /*5b90*/  LOP3.LUT R38, R45, 0xff, RZ, 0xc0, !PT ;  /* 0x000000ff2d267812 */ /* 0x000fe400078ec0ff */
[----:B------:R-:W-:Y:S02]  /*5ba0*/  LOP3.LUT R39, R39, 0xff, RZ, 0xc0, !PT ;  /* 0x000000ff27277812 */ /* 0x000fe400078ec0ff */
[----:B------:R-:W-:Y:S02]  /*5bb0*/  SHF.R.U32.HI R42, RZ, 0x10, R45 ;  /* 0x00000010ff2a7819 */ /* 0x000fe4000001162d */
[----:B------:R-:W-:-:S02]  /*5bc0*/  LOP3.LUT R17, R41, 0xff, RZ, 0xc0, !PT ;  /* 0x000000ff29117812 */ /* 0x000fc400078ec0ff */
[----:B------:R-:W-:Y:S02]  /*5bd0*/  LOP3.LUT R24, R24, 0xff, RZ, 0xc0, !PT ;  /* 0x000000ff18187812 */ /* 0x000fe400078ec0ff */
[----:B------:R-:W-:Y:S01]  /*5be0*/  LOP3.LUT R25, R14, 0xff, RZ, 0xc0, !PT ;  /* 0x000000ff0e197812 */ /* 0x000fe200078ec0ff */
[----:B------:R-:W-:Y:S01]  /*5bf0*/  IMAD.U32 R14, R43, 0x10000, RZ ;  /* 0x000100002b0e7824 */ /* 0x000fe200078e00ff */
[----:B------:R-:W-:Y:S01]  /*5c00*/  PRMT R38, R39, 0x7604, R38 ;  /* 0x0000760427267816 */ /* 0x000fe20000000026 */
[----:B------:R-:W-:Y:S01]  /*5c10*/  IMAD.U32 R39, R42, 0x10000, RZ ;  /* 0x000100002a277824 */ /* 0x000fe200078e00ff */
[----:B------:R-:W-:Y:S02]  /*5c20*/  PRMT R17, R24, 0x7604, R17 ;  /* 0x0000760418117816 */ /* 0x000fe40000000011 */
[----:B------:R-:W-:Y:S02]  /*5c30*/  LOP3.LUT R15, R15, 0xff0000, R40, 0xf8, !PT ;  /* 0x00ff00000f0f7812 */ /* 0x000fe400078ef828 */
[----:B------:R-:W-:-:S02]  /*5c40*/  LOP3.LUT R17, R17, 0xff0000, R14, 0xf8, !PT ;  /* 0x00ff000011117812 */ /* 0x000fc400078ef80e */
[----:B------:R-:W-:Y:S02]  /*5c50*/  LOP3.LUT R39, R38, 0xff0000, R39, 0xf8, !PT ;  /* 0x00ff000026277812 */ /* 0x000fe400078ef827 */
[----:B------:R-:W-:Y:S02]  /*5c60*/  LOP3.LUT R38, R15, 0xff000000, R40, 0xf8, !PT ;  /* 0xff0000000f267812 */ /* 0x000fe400078ef828 */
[----:B------:R-:W-:Y:S02]  /*5c70*/  LOP3.LUT R40, R17, 0xff000000, R41, 0xf8, !PT ;  /* 0xff00000011287812 */ /* 0x000fe400078ef829 */
[----:B------:R-:W-:Y:S02]  /*5c80*/  LOP3.LUT R42, R39, 0xff000000, R45, 0xf8, !PT ;  /* 0xff000000272a7812 */ /* 0x000fe400078ef82d */
[----:B------:R-:W-:Y:S02]  /*5c90*/  LOP3.LUT R24, R44, 0xff, RZ, 0xc0, !PT ;  /* 0x000000ff2c187812 */ /* 0x000fe400078ec0ff */
[----:B0-----:R-:W-:-:S02]  /*5ca0*/  F2FP.F16.E4M3.UNPACK_B R14, R6.H1 ;  /* 0x00000006ff0e723e */ /* 0x001fc400030006ff */
[----:B------:R-:W-:Y:S02]  /*5cb0*/  F2FP.F16.E4M3.UNPACK_B R39, R40 ;  /* 0x00000028ff27723e */ /* 0x000fe400020006ff */
[----:B------:R-:W-:Y:S02]  /*5cc0*/  F2FP.F16.E4M3.UNPACK_B R43, R42 ;  /* 0x0000002aff2b723e */ /* 0x000fe400020006ff */
[----:B------:R-:W-:Y:S01]  /*5cd0*/  PRMT R25, R25, 0x7604, R24 ;  /* 0x0000760419197816 */ /* 0x000fe20000000018 */
[--C-:B------:R-:W-:Y:S01]  /*5ce0*/  HADD2.F32 R24, -RZ, R14.reuse.H0_H0 ;  /* 0x2000000eff187230 */ /* 0x100fe20000004100 */
[----:B------:R-:W-:Y:S01]  /*5cf0*/  F2FP.F16.E4M3.UNPACK_B R17, R6 ;  /* 0x00000006ff11723e */ /* 0x000fe200020006ff */
[----:B------:R-:W-:Y:S01]  /*5d00*/  HADD2.F32 R14, -RZ, R14.H1_H1 ;  /* 0x3000000eff0e7230 */ /* 0x000fe20000004100 */
[--C-:B------:R-:W-:Y:S01]  /*5d10*/  LOP3.LUT R25, R25, 0xff0000, R44.reuse, 0xf8, !PT ;  /* 0x00ff000019197812 */ /* 0x100fe200078ef82c */
[----:B------:R-:W-:Y:S01]  /*5d20*/  HADD2.F32 R41, -RZ, R39.H1_H1 ;  /* 0x30000027ff297230 */ /* 0x000fe20000004100 */
[----:B------:R-:W-:Y:S01]  /*5d30*/  F2FP.F16.E4M3.UNPACK_B R15, R5.H1 ;  /* 0x00000005ff0f723e */ /* 0x000fe200030006ff */
[----:B------:R-:W-:Y:S01]  /*5d40*/  HADD2.F32 R45, -RZ, R43.H1_H1 ;  /* 0x3000002bff2d7230 */ /* 0x000fe20000004100 */
[----:B------:R-:W-:-:S02]  /*5d50*/  LOP3.LUT R44, R25, 0xff000000, R44, 0xf8, !PT ;  /* 0xff000000192c7812 */ /* 0x000fc400078ef82c */
[C---:B------:R-:W-:Y:S01]  /*5d60*/  FMUL.FTZ R46, R14.reuse, R41 ;  /* 0x000000290e2e7220 */ /* 0x040fe20000410000 */
[----:B------:R-:W-:Y:S01]  /*5d70*/  F2FP.F16.E4M3.UNPACK_B R25, R7 ;  /* 0x00000007ff19723e */ /* 0x000fe200020006ff */
[----:B------:R-:W-:Y:S01]  /*5d80*/  FMUL.FTZ R47, R14, R45 ;  /* 0x0000002d0e2f7220 */ /* 0x000fe20000410000 */
[----:B------:R-:W-:Y:S01]  /*5d90*/  F2FP.F16.E4M3.UNPACK_B R14, R5 ;  /* 0x00000005ff0e723e */ /* 0x000fe200020006ff */
[C---:B------:R-:W-:Y:S01]  /*5da0*/  FFMA.FTZ R52, R24.reuse, R45, R46 ;  /* 0x0000002d18347223 */ /* 0x040fe2000001002e */
[----:B------:R-:W-:Y:S02]  /*5db0*/  HADD2.F32 R46, -RZ, R43.H0_H0 ;  /* 0x2000002bff2e7230 */ /* 0x000fe40000004100 */
[----:B------:R-:W-:Y:S01]  /*5dc0*/  FFMA.FTZ R47, R24, R41, -R47 ;  /* 0x00000029182f7223 */ /* 0x000fe2000001082f */
[----:B------:R-:W-:Y:S01]  /*5dd0*/  HADD2.F32 R5, -RZ, R17.H1_H1 ;  /* 0x30000011ff057230 */ /* 0x000fe20000004100 */
[----:B------:R-:W-:Y:S01]  /*5de0*/  F2FP.F16.E4M3.UNPACK_B R42, R42.H1 ;  /* 0x0000002aff2a723e */ /* 0x000fe200030006ff */
[----:B------:R-:W-:Y:S01]  /*5df0*/  HADD2.F32 R24, -RZ, R39.H0_H0 ;  /* 0x20000027ff187230 */ /* 0x000fe20000004100 */
[----:B------:R-:W-:Y:S01]  /*5e00*/  F2FP.F16.E4M3.UNPACK_B R40, R40.H1 ;  /* 0x00000028ff28723e */ /* 0x000fe200030006ff */
[----:B------:R-:W-:-:S02]  /*5e10*/  HADD2.F32 R17, -RZ, R17.H0_H0 ;  /* 0x20000011ff117230 */ /* 0x000fc40000004100 */
[C---:B------:R-:W-:Y:S01]  /*5e20*/  FMUL.FTZ R50, R5.reuse, R46 ;  /* 0x0000002e05327220 */ /* 0x040fe20000410000 */
[----:B------:R-:W-:Y:S01]  /*5e30*/  F2FP.F16.E4M3.UNPACK_B R7, R7.H1 ;  /* 0x00000007ff07723e */ /* 0x000fe200030006ff */
[-C--:B------:R-:W-:Y:S01]  /*5e40*/  FMUL.FTZ R39, R5, R24.reuse ;  /* 0x0000001805277220 */ /* 0x080fe20000410000 */
[--C-:B------:R-:W-:Y:S02]  /*5e50*/  HADD2.F32 R5, -RZ, R25.reuse.H1_H1 ;  /* 0x30000019ff057230 */ /* 0x100fe40000004100 */
[C---:B------:R-:W-:Y:S01]  /*5e60*/  FFMA.FTZ R50, R17.reuse, R24, -R50 ;  /* 0x0000001811327223 */ /* 0x040fe20000010832 */
[----:B------:R-:W-:Y:S02]  /*5e70*/  HADD2.F32 R48, -RZ, R42.H0_H0 ;  /* 0x2000002aff307230 */ /* 0x000fe40000004100 */
[----:B------:R-:W-:Y:S01]  /*5e80*/  FFMA.FTZ R43, R17, R46, R39 ;  /* 0x0000002e112b7223 */ /* 0x000fe20000010027 */
[----:B------:R-:W-:Y:S01]  /*5e90*/  HADD2.F32 R24, -RZ, R40.H0_H0 ;  /* 0x20000028ff187230 */ /* 0x000fe20000004100 */
[----:B------:R-:W-:Y:S01]  /*5ea0*/  F2FP.F16.E4M3.UNPACK_B R6, R4 ;  /* 0x00000004ff06723e */ /* 0x000fe200020006ff */
[----:B------:R-:W-:-:S02]  /*5eb0*/  HADD2.F32 R25, -RZ, R25.H0_H0 ;  /* 0x20000019ff197230 */ /* 0x000fc40000004100 */
[C---:B------:R-:W-:Y:S01]  /*5ec0*/  FMUL.FTZ R46, R5.reuse, R48 ;  /* 0x00000030052e7220 */ /* 0x040fe20000410000 */
[----:B------:R-:W-:Y:S02]  /*5ed0*/  HADD2.F32 R42, -RZ, R42.H1_H1 ;  /* 0x3000002aff2a7230 */ /* 0x000fe40000004100 */
[-C--:B------:R-:W-:Y:S01]  /*5ee0*/  FMUL.FTZ R54, R5, R24.reuse ;  /* 0x0000001805367220 */ /* 0x080fe20000410000 */
[--C-:B------:R-:W-:Y:S02]  /*5ef0*/  HADD2.F32 R17, -RZ, R7.reuse.H1_H1 ;  /* 0x30000007ff117230 */ /* 0x100fe40000004100 */
[----:B------:R-:W-:Y:S01]  /*5f00*/  FFMA.FTZ R45, R25, R24, -R46 ;  /* 0x00000018192d7223 */ /* 0x000fe2000001082e */
[----:B------:R-:W-:Y:S01]  /*5f10*/  HADD2.F32 R40, -RZ, R40.H1_H1 ;  /* 0x30000028ff287230 */ /* 0x000fe20000004100 */
[----:B------:R-:W-:Y:S01]  /*5f20*/  F2FP.F16.E4M3.UNPACK_B R24, R44 ;  /* 0x0000002cff18723e */ /* 0x000fe200020006ff */
[----:B------:R-:W-:Y:S02]  /*5f30*/  HADD2.F32 R5, -RZ, R7.H0_H0 ;  /* 0x20000007ff057230 */ /* 0x000fe40000004100 */
[C---:B------:R-:W-:Y:S01]  /*5f40*/  FMUL.FTZ R46, R17.reuse, R42 ;  /* 0x0000002a112e7220 */ /* 0x040fe20000410000 */
[----:B------:R-:W-:Y:S01]  /*5f50*/  F2FP.F16.E4M3.UNPACK_B R4, R4.H1 ;  /* 0x00000004ff04723e */ /* 0x000fe200030006ff */
[----:B------:R-:W-:Y:S01]  /*5f60*/  FMUL.FTZ R56, R17, R40 ;  /* 0x0000002811387220 */ /* 0x000fe20000410000 */
[----:B------:R-:W-:Y:S01]  /*5f70*/  F2FP.F16.E4M3.UNPACK_B R17, R38 ;  /* 0x00000026ff11723e */ /* 0x000fe200020006ff */
[----:B------:R-:W-:Y:S01]  /*5f80*/  FFMA.FTZ R54, R25, R48, R54 ;  /* 0x0000003019367223 */ /* 0x000fe20000010036 */
[----:B------:R-:W-:Y:S01]  /*5f90*/  FFMA.FTZ R48, R5, R40, -R46 ;  /* 0x0000002805307223 */ /* 0x000fe2000001082e */
[----:B------:R-:W-:-:S02]  /*5fa0*/  HADD2.F32 R40, -RZ, R24.H1_H1 ;  /* 0x30000018ff287230 */ /* 0x000fc40000004100 */
[----:B------:R-:W-:Y:S01]  /*5fb0*/  FFMA.FTZ R49, R5, R42, R56 ;  /* 0x0000002a05317223 */ /* 0x000fe20000010038 */
[----:B------:R-:W-:Y:S01]  /*5fc0*/  HADD2.F32 R25, -RZ, R24.H0_H0 ;  /* 0x20000018ff197230 */ /* 0x000fe20000004100 */
[----:B------:R-:W-:Y:S01]  /*5fd0*/  F2FP.F16.E4M3.UNPACK_B R38, R38.H1 ;  /* 0x00000026ff26723e */ /* 0x000fe200030006ff */
[--C-:B------:R-:W-:Y:S01]  /*5fe0*/  HADD2.F32 R7, -RZ, R4.reuse.H1_H1 ;  /* 0x30000004ff077230 */ /* 0x100fe20000004100 */
[----:B------:R-:W-:Y:S01]  /*5ff0*/  F2FP.F16.E4M3.UNPACK_B R44, R44.H1 ;  /* 0x0000002cff2c723e */ /* 0x000fe200030006ff */
[----:B------:R-:W-:Y:S01]  /*6000*/  HADD2.F32 R24, -RZ, R17.H1_H1 ;  /* 0x30000011ff187230 */ /* 0x000fe20000004100 */
[----:B------:R-:W-:Y:S01]  /*6010*/  F2FP.SATFINITE.E4M3.F32.PACK_AB_MERGE_C R47, R52, R47, RZ ;  /* 0x0000002f342f723e */ /* 0x000fe200048070ff */
[----:B------:R-:W-:Y:S02]  /*6020*/  HADD2.F32 R5, -RZ, R4.H0_H0 ;  /* 0x20000004ff057230 */ /* 0x000fe40000004100 */
[----:B------:R-:W-:Y:S01]  /*6030*/  FMUL.FTZ R42, R7, R40 ;  /* 0x00000028072a7220 */ /* 0x000fe20000410000 */
[----:B------:R-:W-:-:S02]  /*6040*/  HADD2.F32 R4, -RZ, R6.H1_H1 ;  /* 0x30000006ff047230 */ /* 0x000fc40000004100 */
[-C--:B------:R-:W-:Y:S01]  /*6050*/  FMUL.FTZ R46, R7, R24.reuse ;  /* 0x00000018072e7220 */ /* 0x080fe20000410000 */
[----:B------:R-:W-:Y:S02]  /*6060*/  HADD2.F32 R17, -RZ, R17.H0_H0 ;  /* 0x20000011ff117230 */ /* 0x000fe40000004100 */
[C---:B------:R-:W-:Y:S01]  /*6070*/  FFMA.FTZ R42, R5.reuse, R24, -R42 ;  /* 0x00000018052a7223 */ /* 0x040fe2000001082a */
[----:B------:R-:W-:Y:S02]  /*6080*/  HADD2.F32 R6, -RZ, R6.H0_H0 ;  /* 0x20000006ff067230 */ /* 0x000fe40000004100 */
[C---:B------:R-:W-:Y:S01]  /*6090*/  FMUL.FTZ R7, R4.reuse, R25 ;  /* 0x0000001904077220 */ /* 0x040fe20000410000 */
[----:B------:R-:W-:Y:S01]  /*60a0*/  FFMA.FTZ R41, R5, R40, R46 ;  /* 0x0000002805297223 */ /* 0x000fe2000001002e */
[-C--:B------:R-:W-:Y:S01]  /*60b0*/  FMUL.FTZ R4, R4, R17.reuse ;  /* 0x0000001104047220 */ /* 0x080fe20000410000 */
[----:B------:R-:W-:Y:S02]  /*60c0*/  HADD2.F32 R5, -RZ, R15.H1_H1 ;  /* 0x3000000fff057230 */ /* 0x000fe40000004100 */
[----:B------:R-:W-:Y:S01]  /*60d0*/  FFMA.FTZ R39, R6, R17, -R7 ;  /* 0x0000001106277223 */ /* 0x000fe20000010807 */
[----:B------:R-:W-:-:S02]  /*60e0*/  HADD2.F32 R24, -RZ, R44.H1_H1 ;  /* 0x3000002cff187230 */ /* 0x000fc40000004100 */
[----:B------:R-:W-:Y:S01]  /*60f0*/  FFMA.FTZ R40, R6, R25, R4 ;  /* 0x0000001906287223 */ /* 0x000fe20000010004 */
[----:B------:R-:W-:Y:S01]  /*6100*/  HADD2.F32 R6, -RZ, R38.H1_H1 ;  /* 0x30000026ff067230 */ /* 0x000fe20000004100 */
[----:B------:R-:W-:Y:S01]  /*6110*/  F2FP.SATFINITE.E4M3.F32.PACK_AB_MERGE_C R41, R41, R42, RZ ;  /* 0x0000002a2929723e */ /* 0x000fe200048070ff */
[----:B------:R-:W-:Y:S01]  /*6120*/  HADD2.F32 R17, -RZ, R44.H0_H0 ;  /* 0x2000002cff117230 */ /* 0x000fe20000004100 */
[----:B------:R-:W-:Y:S01]  /*6130*/  F2FP.SATFINITE.E4M3.F32.PACK_AB_MERGE_C R48, R49, R48, RZ ;  /* 0x000000303130723e */ /* 0x000fe200048070ff */
[----:B------:R-:W-:Y:S02]  /*6140*/  HADD2.F32 R4, -RZ, R14.H1_H1 ;  /* 0x3000000eff047230 */ /* 0x000fe40000004100 */
[C---:B------:R-:W-:Y:S01]  /*6150*/  FMUL.FTZ R25, R5.reuse, R6 ;  /* 0x0000000605197220 */ /* 0x040fe20000410000 */
[----:B------:R-:W-:Y:S02]  /*6160*/  HADD2.F32 R7, -RZ, R38.H0_H0 ;  /* 0x20000026ff077230 */ /* 0x000fe40000004100 */
[----:B------:R-:W-:Y:S01]  /*6170*/  FMUL.FTZ R38, R5, R24 ;  /* 0x0000001805267220 */ /* 0x000fe20000410000 */
[----:B------:R-:W-:-:S02]  /*6180*/  HADD2.F32 R15, -RZ, R15.H0_H0 ;  /* 0x2000000fff0f7230 */ /* 0x000fc40000004100 */
[C---:B------:R-:W-:Y:S01]  /*6190*/  FMUL.FTZ R5, R4.reuse, R17 ;  /* 0x0000001104057220 */ /* 0x040fe20000410000 */
[----:B------:R-:W-:Y:S02]  /*61a0*/  HADD2.F32 R14, -RZ, R14.H0_H0 ;  /* 0x2000000eff0e7230 */ /* 0x000fe40000004100 */
[-C--:B------:R-:W-:Y:S01]  /*61b0*/  FMUL.FTZ R4, R4, R7.reuse ;  /* 0x0000000704047220 */ /* 0x080fe20000410000 */
[----:B------:R-:W-:Y:S01]  /*61c0*/  F2FP.SATFINITE.E4M3.F32.PACK_AB_MERGE_C R42, R43, R50, R47 ;  /* 0x000000322b2a723e */ /* 0x000fe2000480702f */
[C---:B------:R-:W-:Y:S01]  /*61d0*/  FFMA.FTZ R38, R15.reuse, R6, -R38 ;  /* 0x000000060f267223 */ /* 0x040fe20000010826 */
[----:B------:R-:W-:Y:S01]  /*61e0*/  FFMA.FTZ R25, R15, R24, R25 ;  /* 0x000000180f197223 */ /* 0x000fe20000010019 */
[C---:B------:R-:W-:Y:S01]  /*61f0*/  FFMA.FTZ R5, R14.reuse, R7, -R5 ;  /* 0x000000070e057223 */ /* 0x040fe20000010805 */
[----:B------:R-:W-:Y:S01]  /*6200*/  FFMA.FTZ R4, R14, R17, R4 ;  /* 0x000000110e047223 */ /* 0x000fe20000010004 */
[----:B------:R-:W-:Y:S02]  /*6210*/  F2FP.SATFINITE.E4M3.F32.PACK_AB_MERGE_C R40, R40, R39, R41 ;  /* 0x000000272828723e */ /* 0x000fe40004807029 */
[----:B------:R-:W-:-:S02]  /*6220*/  F2FP.SATFINITE.E4M3.F32.PACK_AB_MERGE_C R25, R25, R38, RZ ;  /* 0x000000261919723e */ /* 0x000fc400048070ff */
[----:B------:R-:W-:Y:S02]  /*6230*/  F2FP.SATFINITE.E4M3.F32.PACK_AB_MERGE_C R43, R54, R45, R48 ;  /* 0x0000002d362b723e */ /* 0x000fe40004807030 */
[----:B------:R-:W-:-:S05]  /*6240*/  F2FP.SATFINITE.E4M3.F32.PACK_AB_MERGE_C R41, R4, R5, R25 ;  /* 0x000000050429723e */ /* 0x000fca0004807019 */
[----:B------:R1:W-:Y:S02]  /*6250*/  STS.128 [R3+0x1e200], R40 ;  /* 0x01e2002803007388 */ /* 0x0003e40000000c00 */
.L_x_1502:
[----:B------:R-:W-:Y:S05]  /*6260*/  BSYNC B1 ;  /* 0x0000000000017941 */ /* 0x000fea0003800000 */
.L_x_1501:
[----:B------:R-:W-:Y:S01]  /*6270*/  BSSY B1, `(.L_x_1503) ;  /* 0x000007d000017945 */ /* 0x000fe20003800000 */
[----:B------:R-:W-:-:S03]  /*6280*/  @P5 VIADD R0, R3, 0xffffffe0 ;  /* 0xffffffe003005836 */ /* 0x000fc60000000000 */
[----:B------:R-:W-:Y:S05]  /*6290*/  @P0 BRA `(.L_x_1504) ;  /* 0x0000000400e80947 */ /* 0x000fea0003800000 */
[----:B0-----:R-:W0:Y:S01]  /*62a0*/  LDS.128 R4, [R0+0x1e200] ;  /* 0x01e2000000047984 */ /* 0x001e220000000c00 */
[----:B-----5:R-:W-:Y:S02]  /*62b0*/  SHF.R.U32.HI R17, RZ, 0x8, R21 ;  /* 0x00000008ff117819 */ /* 0x020fe40000011615 */
[----:B------:R-:W-:Y:S02]  /*62c0*/  SHF.R.U32.HI R39, RZ, 0x8, R33 ;  /* 0x00000008ff277819 */ /* 0x000fe40000011621 */
[----:B------:R-:W-:Y:S02]  /*62d0*/  SHF.R.U32.HI R25, RZ, 0x8, R32 ;  /* 0x00000008ff197819 */ /* 0x000fe40000011620 */
[----:B------:R-:W-:Y:S02]  /*62e0*/  LOP3.LUT R24, R21, 0xff, RZ, 0xc0, !PT ;  /* 0x000000ff15187812 */ /* 0x000fe400078ec0ff */
[----:B-1----:R-:W-:Y:S02]  /*62f0*/  LOP3.LUT R40, R33, 0xff, RZ, 0xc0, !PT ;  /* 0x000000ff21287812 */ /* 0x002fe400078ec0ff */
[----:B------:R-:W-:-:S02]  /*6300*/  LOP3.LUT R17, R17, 0xff, RZ, 0xc0, !PT ;  /* 0x000000ff11117812 */ /* 0x000fc400078ec0ff */
[----:B------:R-:W-:Y:S02]  /*6310*/  LOP3.LUT R39, R39, 0xff, RZ, 0xc0, !PT ;  /* 0x000000ff27277812 */ /* 0x000fe400078ec0ff */
[----:B----4-:R-:W-:Y:S02]  /*6320*/  SHF.R.U32.HI R14, RZ, 0x8, R20 ;  /* 0x00000008ff0e7819 */ /* 0x010fe40000011614 */
[----:B------:R-:W-:Y:S02]  /*6330*/  LOP3.LUT R38, R32, 0xff, RZ, 0xc0, !PT ;  /* 0x000000ff20267812 */ /* 0x000fe400078ec0ff */
[----:B------:R-:W-:Y:S02]  /*6340*/  LOP3.LUT R25, R25, 0xff, RZ, 0xc0, !PT ;  /* 0x000000ff19197812 */ /* 0x000fe400078ec0ff */
[----:B------:R-:W-:Y:S02]  /*6350*/  PRMT R24, R17, 0x7604, R24 ;  /* 0x0000760411187816 */ /* 0x000fe40000000018 */
[----:B------:R-:W-:-:S02]  /*6360*/  PRMT R40, R39, 0x7604, R40 ;  /* 0x0000760427287816 */ /* 0x000fc40000000028 */
[----:B------:R-:W-:Y:S02]  /*6370*/  SHF.R.U32.HI R17, RZ, 0x10, R21 ;  /* 0x00000010ff117819 */ /* 0x000fe40000011615 */
        /* <DEDUP_REMOVED lines=8> */
[----:B------:R-:W-:Y:S02]  /*6400*/  SHF.R.U32.HI R14, RZ, 0x10, R20 ;  /* 0x00000010ff0e7819 */ /* 0x000fe40000011614 */
[----:B------:R-:W-:Y:S02]  /*6410*/  LOP3.LUT R25, R25, 0xff, RZ, 0xc0, !PT ;  /* 0x000000ff19197812 */ /* 0x000fe400078ec0ff */
[----:B------:R-:W-:-:S02]  /*6420*/  PRMT R17, R17, 0x7054, R24 ;  /* 0x0000705411117816 */ /* 0x000fc40000000018 */
[----:B------:R-:W-:Y:S02]  /*6430*/  PRMT R41, R39, 0x7054, R40 ;  /* 0x0000705427297816 */ /* 0x000fe40000000028 */
[----:B------:R-:W-:Y:S02]  /*6440*/  LOP3.LUT R14, R14, 0xff, RZ, 0xc0, !PT ;  /* 0x000000ff0e0e7812 */ /* 0x000fe400078ec0ff */
[----:B------:R-:W-:Y:S02]  /*6450*/  PRMT R39, R25, 0x7054, R38 ;  /* 0x0000705419277816 */ /* 0x000fe40000000026 */
[----:B------:R-:W-:Y:S02]  /*6460*/  LOP3.LUT R41, R41, 0xff000000, R33, 0xf8, !PT ;  /* 0xff00000029297812 */ /* 0x000fe400078ef821 */
[----:B------:R-:W-:Y:S02]  /*6470*/  LOP3.LUT R25, R17, 0xff000000, R21, 0xf8, !PT ;  /* 0xff00000011197812 */ /* 0x000fe400078ef815 */
[----:B------:R-:W-:-:S02]  /*6480*/  PRMT R15, R14, 0x7054, R15 ;  /* 0x000070540e0f7816 */ /* 0x000fc4000000000f */
[-C--:B0-----:R-:W-:Y:S02]  /*6490*/  F2FP.F16.E4M3.UNPACK_B R14, R6.reuse.H1 ;  /* 0x00000006ff0e723e */ /* 0x081fe400030006ff */
[----:B------:R-:W-:Y:S02]  /*64a0*/  LOP3.LUT R39, R39, 0xff000000, R32, 0xf8, !PT ;  /* 0xff00000027277812 */ /* 0x000fe400078ef820 */
[----:B------:R-:W-:Y:S02]  /*64b0*/  F2FP.F16.E4M3.UNPACK_B R38, R41 ;  /* 0x00000029ff26723e */ /* 0x000fe400020006ff */
[----:B------:R-:W-:Y:S02]  /*64c0*/  F2FP.F16.E4M3.UNPACK_B R32, R25 ;  /* 0x00000019ff20723e */ /* 0x000fe400020006ff */
[----:B------:R-:W-:Y:S01]  /*64d0*/  LOP3.LUT R24, R15, 0xff000000, R20, 0xf8, !PT ;  /* 0xff0000000f187812 */ /* 0x000fe200078ef814 */
[--C-:B------:R-:W-:Y:S01]  /*64e0*/  HADD2.F32 R20, -RZ, R14.reuse.H0_H0 ;  /* 0x2000000eff147230 */ /* 0x100fe20000004100 */
[----:B------:R-:W-:Y:S01]  /*64f0*/  F2FP.F16.E4M3.UNPACK_B R17, R6 ;  /* 0x00000006ff11723e */ /* 0x000fe200020006ff */
[----:B------:R-:W-:Y:S01]  /*6500*/  HADD2.F32 R14, -RZ, R14.H1_H1 ;  /* 0x3000000eff0e7230 */ /* 0x000fe20000004100 */
[----:B------:R-:W-:Y:S01]  /*6510*/  F2FP.F16.E4M3.UNPACK_B R15, R5.H1 ;  /* 0x00000005ff0f723e */ /* 0x000fe200030006ff */
[----:B------:R-:W-:Y:S01]  /*6520*/  HADD2.F32 R43, -RZ, R38.H1_H1 ;  /* 0x30000026ff2b7230 */ /* 0x000fe20000004100 */
[----:B------:R-:W-:Y:S01]  /*6530*/  F2FP.F16.E4M3.UNPACK_B R21, R7 ;  /* 0x00000007ff15723e */ /* 0x000fe200020006ff */
[----:B------:R-:W-:Y:S01]  /*6540*/  HADD2.F32 R33, -RZ, R32.H1_H1 ;  /* 0x30000020ff217230 */ /* 0x000fe20000004100 */
[----:B------:R-:W-:Y:S01]  /*6550*/  F2FP.F16.E4M3.UNPACK_B R41, R41.H1 ;  /* 0x00000029ff29723e */ /* 0x000fe200030006ff */
[----:B------:R-:W-:-:S02]  /*6560*/  HADD2.F32 R38, -RZ, R38.H0_H0 ;  /* 0x20000026ff267230 */ /* 0x000fc40000004100 */
[C---:B------:R-:W-:Y:S01]  /*6570*/  FMUL.FTZ R45, R14.reuse, R43 ;  /* 0x0000002b0e2d7220 */ /* 0x040fe20000410000 */
[----:B------:R-:W-:Y:S02]  /*6580*/  HADD2.F32 R32, -RZ, R32.H0_H0 ;  /* 0x20000020ff207230 */ /* 0x000fe40000004100 */
[----:B------:R-:W-:Y:S01]  /*6590*/  FMUL.FTZ R40, R14, R33 ;  /* 0x000000210e287220 */ /* 0x000fe20000410000 */
[----:B------:R-:W-:Y:S01]  /*65a0*/  F2FP.F16.E4M3.UNPACK_B R14, R5 ;  /* 0x00000005ff0e723e */ /* 0x000fe200020006ff */
[--C-:B------:R-:W-:Y:S02]  /*65b0*/  HADD2.F32 R5, -RZ, R17.reuse.H1_H1 ;  /* 0x30000011ff057230 */ /* 0x100fe40000004100 */
[C---:B------:R-:W-:Y:S01]  /*65c0*/  FFMA.FTZ R45, R20.reuse, R33, -R45 ;  /* 0x00000021142d7223 */ /* 0x040fe2000001082d */
[----:B------:R-:W-:Y:S01]  /*65d0*/  FFMA.FTZ R44, R20, R43, R40 ;  /* 0x0000002b142c7223 */ /* 0x000fe20000010028 */
[----:B------:R-:W-:Y:S01]  /*65e0*/  HADD2.F32 R17, -RZ, R17.H0_H0 ;  /* 0x20000011ff117230 */ /* 0x000fe20000004100 */
[----:B------:R-:W-:Y:S01]  /*65f0*/  F2FP.F16.E4M3.UNPACK_B R25, R25.H1 ;  /* 0x00000019ff19723e */ /* 0x000fe200030006ff */
[C---:B------:R-:W-:Y:S01]  /*6600*/  FMUL.FTZ R20, R5.reuse, R38 ;  /* 0x0000002605147220 */ /* 0x040fe20000410000 */
[----:B------:R-:W-:Y:S01]  /*6610*/  FMUL.FTZ R43, R5, R32 ;  /* 0x00000020052b7220 */ /* 0x000fe20000410000 */
[----:B------:R-:W-:Y:S01]  /*6620*/  HADD2.F32 R5, -RZ, R21.H1_H1 ;  /* 0x30000015ff057230 */ /* 0x000fe20000004100 */
[----:B------:R-:W-:Y:S01]  /*6630*/  F2FP.F16.E4M3.UNPACK_B R7, R7.H1 ;  /* 0x00000007ff07723e */ /* 0x000fe200030006ff */
[----:B------:R-:W-:-:S02]  /*6640*/  HADD2.F32 R40, -RZ, R41.H0_H0 ;  /* 0x20000029ff287230 */ /* 0x000fc40000004100 */
[C---:B------:R-:W-:Y:S01]  /*6650*/  FFMA.FTZ R33, R17.reuse, R32, -R20 ;  /* 0x0000002011217223 */ /* 0x040fe20000010814 */
[----:B------:R-:W-:Y:S02]  /*6660*/  HADD2.F32 R20, -RZ, R25.H0_H0 ;  /* 0x20000019ff147230 */ /* 0x000fe40000004100 */
[----:B------:R-:W-:Y:S01]  /*6670*/  FFMA.FTZ R42, R17, R38, R43 ;  /* 0x00000026112a7223 */ /* 0x000fe2000001002b */
        /* <DEDUP_REMOVED lines=8> */
[----:B------:R-:W-:Y:S01]  /*6700*/  F2FP.F16.E4M3.UNPACK_B R6, R4 ;  /* 0x00000004ff06723e */ /* 0x000fe200020006ff */
[----:B------:R-:W-:Y:S02]  /*6710*/  HADD2.F32 R5, -RZ, R7.H0_H0 ;  /* 0x20000007ff057230 */ /* 0x000fe40000004100 */
[C---:B------:R-:W-:Y:S01]  /*6720*/  FMUL.FTZ R32, R17.reuse, R38 ;  /* 0x0000002611207220 */ /* 0x040fe20000410000 */
[----:B------:R-:W-:Y:S01]  /*6730*/  FMUL.FTZ R40, R17, R20 ;  /* 0x0000001411287220 */ /* 0x000fe20000410000 */
[----:B------:R-:W-:Y:S02]  /*6740*/  F2FP.F16.E4M3.UNPACK_B R4, R4.H1 ;  /* 0x00000004ff04723e */ /* 0x000fe400030006ff */
[-C--:B------:R-:W-:Y:S01]  /*6750*/  F2FP.F16.E4M3.UNPACK_B R21, R39.reuse ;  /* 0x00000027ff15723e */ /* 0x080fe200020006ff */
[C---:B------:R-:W-:Y:S01]  /*6760*/  FFMA.FTZ R43, R5.reuse, R20, -R32 ;  /* 0x00000014052b7223 */ /* 0x040fe20000010820 */
[----:B------:R-:W-:Y:S01]  /*6770*/  F2FP.F16.E4M3.UNPACK_B R17, R24 ;  /* 0x00000018ff11723e */ /* 0x000fe200020006ff */
[----:B------:R-:W-:Y:S01]  /*6780*/  FFMA.FTZ R48, R5, R38, R40 ;  /* 0x0000002605307223 */ /* 0x000fe20000010028 */
[--C-:B------:R-:W-:Y:S01]  /*6790*/  HADD2.F32 R7, -RZ, R4.reuse.H1_H1 ;  /* 0x30000004ff077230 */ /* 0x100fe20000004100 */
[----:B------:R-:W-:Y:S01]  /*67a0*/  F2FP.F16.E4M3.UNPACK_B R24, R24.H1 ;  /* 0x00000018ff18723e */ /* 0x000fe200030006ff */
[----:B------:R-:W-:Y:S01]  /*67b0*/  HADD2.F32 R32, -RZ, R21.H1_H1 ;  /* 0x30000015ff207230 */ /* 0x000fe20000004100 */
[----:B------:R-:W-:Y:S01]  /*67c0*/  F2FP.F16.E4M3.UNPACK_B R39, R39.H1 ;  /* 0x00000027ff27723e */ /* 0x000fe200030006ff */
[----:B------:R-:W-:Y:S01]  /*67d0*/  HADD2.F32 R20, -RZ, R17.H1_H1 ;  /* 0x30000011ff147230 */ /* 0x000fe20000004100 */
[----:B------:R-:W-:Y:S01]  /*67e0*/  F2FP.SATFINITE.E4M3.F32.PACK_AB_MERGE_C R43, R48, R43, RZ ;  /* 0x0000002b302b723e */ /* 0x000fe200048070ff */
[----:B------:R-:W-:-:S02]  /*67f0*/  HADD2.F32 R5, -RZ, R4.H0_H0 ;  /* 0x20000004ff057230 */ /* 0x000fc40000004100 */
[C---:B------:R-:W-:Y:S01]  /*6800*/  FMUL.FTZ R38, R7.reuse, R32 ;  /* 0x0000002007267220 */ /* 0x040fe20000410000 */
[----:B------:R-:W-:Y:S02]  /*6810*/  HADD2.F32 R21, -RZ, R21.H0_H0 ;  /* 0x20000015ff157230 */ /* 0x000fe40000004100 */
[-C--:B------:R-:W-:Y:S01]  /*6820*/  FMUL.FTZ R40, R7, R20.reuse ;  /* 0x0000001407287220 */ /* 0x080fe20000410000 */
[--C-:B------:R-:W-:Y:S02]  /*6830*/  HADD2.F32 R4, -RZ, R6.reuse.H1_H1 ;  /* 0x30000006ff047230 */ /* 0x100fe40000004100 */
[C---:B------:R-:W-:Y:S01]  /*6840*/  FFMA.FTZ R38, R5.reuse, R20, -R38 ;  /* 0x0000001405267223 */ /* 0x040fe20000010826 */
[----:B------:R-:W-:Y:S02]  /*6850*/  HADD2.F32 R17, -RZ, R17.H0_H0 ;  /* 0x20000011ff117230 */ /* 0x000fe40000004100 */
[----:B------:R-:W-:Y:S01]  /*6860*/  FFMA.FTZ R25, R5, R32, R40 ;  /* 0x0000002005197223 */ /* 0x000fe20000010028 */
[----:B------:R-:W-:-:S02]  /*6870*/  HADD2.F32 R6, -RZ, R6.H0_H0 ;  /* 0x20000006ff067230 */ /* 0x000fc40000004100 */
[C---:B------:R-:W-:Y:S01]  /*6880*/  FMUL.FTZ R7, R4.reuse, R21 ;  /* 0x0000001504077220 */ /* 0x040fe20000410000 */
[----:B------:R-:W-:Y:S02]  /*6890*/  HADD2.F32 R5, -RZ, R15.H1_H1 ;  /* 0x3000000fff057230 */ /* 0x000fe40000004100 */
[-C--:B------:R-:W-:Y:S01]  /*68a0*/  FMUL.FTZ R4, R4, R17.reuse ;  /* 0x0000001104047220 */ /* 0x080fe20000410000 */
[--C-:B------:R-:W-:Y:S02]  /*68b0*/  HADD2.F32 R20, -RZ, R39.reuse.H1_H1 ;  /* 0x30000027ff147230 */ /* 0x100fe40000004100 */
[C---:B------:R-:W-:Y:S01]  /*68c0*/  FFMA.FTZ R17, R6.reuse, R17, -R7 ;  /* 0x0000001106117223 */ /* 0x040fe20000010807 */
[----:B------:R-:W-:Y:S02]  /*68d0*/  HADD2.F32 R39, -RZ, R39.H0_H0 ;  /* 0x20000027ff277230 */ /* 0x000fe40000004100 */
[----:B------:R-:W-:Y:S01]  /*68e0*/  FFMA.FTZ R32, R6, R21, R4 ;  /* 0x0000001506207223 */ /* 0x000fe20000010004 */
[----:B------:R-:W-:Y:S01]  /*68f0*/  HADD2.F32 R6, -RZ, R24.H1_H1 ;  /* 0x30000018ff067230 */ /* 0x000fe20000004100 */
[----:B------:R-:W-:Y:S01]  /*6900*/  F2FP.SATFINITE.E4M3.F32.PACK_AB_MERGE_C R44, R44, R45, RZ ;  /* 0x0000002d2c2c723e */ /* 0x000fe200048070ff */
[----:B------:R-:W-:Y:S01]  /*6910*/  HADD2.F32 R4, -RZ, R14.H1_H1 ;  /* 0x3000000eff047230 */ /* 0x000fe20000004100 */
[----:B------:R-:W-:Y:S01]  /*6920*/  F2FP.SATFINITE.E4M3.F32.PACK_AB_MERGE_C R25, R25, R38, RZ ;  /* 0x000000261919723e */ /* 0x000fe200048070ff */
[----:B------:R-:W-:-:S02]  /*6930*/  HADD2.F32 R7, -RZ, R24.H0_H0 ;  /* 0x20000018ff077230 */ /* 0x000fc40000004100 */
[C---:B------:R-:W-:Y:S01]  /*6940*/  FMUL.FTZ R24, R5.reuse, R20 ;  /* 0x0000001405187220 */ /* 0x040fe20000410000 */
[----:B------:R-:W-:Y:S02]  /*6950*/  HADD2.F32 R15, -RZ, R15.H0_H0 ;  /* 0x2000000fff0f7230 */ /* 0x000fe40000004100 */
[-C--:B------:R-:W-:Y:S01]  /*6960*/  FMUL.FTZ R21, R5, R6.reuse ;  /* 0x0000000605157220 */ /* 0x080fe20000410000 */
[----:B------:R-:W-:Y:S02]  /*6970*/  HADD2.F32 R14, -RZ, R14.H0_H0 ;  /* 0x2000000eff0e7230 */ /* 0x000fe40000004100 */
[C---:B------:R-:W-:Y:S01]  /*6980*/  FMUL.FTZ R5, R4.reuse, R39 ;  /* 0x0000002704057220 */ /* 0x040fe20000410000 */
[-C--:B------:R-:W-:Y:S01]  /*6990*/  FMUL.FTZ R4, R4, R7.reuse ;  /* 0x0000000704047220 */ /* 0x080fe20000410000 */
[C---:B------:R-:W-:Y:S01]  /*69a0*/  FFMA.FTZ R24, R15.reuse, R6, -R24 ;  /* 0x000000060f187223 */ /* 0x040fe20000010818 */
[----:B------:R-:W-:Y:S01]  /*69b0*/  FFMA.FTZ R21, R15, R20, R21 ;  /* 0x000000140f157223 */ /* 0x000fe20000010015 */
[C---:B------:R-:W-:Y:S01]  /*69c0*/  FFMA.FTZ R5, R14.reuse, R7, -R5 ;  /* 0x000000070e057223 */ /* 0x040fe20000010805 */
[----:B------:R-:W-:Y:S01]  /*69d0*/  FFMA.FTZ R4, R14, R39, R4 ;  /* 0x000000270e047223 */ /* 0x000fe20000010004 */
[----:B------:R-:W-:-:S02]  /*69e0*/  F2FP.SATFINITE.E4M3.F32.PACK_AB_MERGE_C R43, R46, R41, R43 ;  /* 0x000000292e2b723e */ /* 0x000fc4000480702b */
[----:B------:R-:W-:Y:S02]  /*69f0*/  F2FP.SATFINITE.E4M3.F32.PACK_AB_MERGE_C R21, R21, R24, RZ ;  /* 0x000000181515723e */ /* 0x000fe400048070ff */
[----:B------:R-:W-:Y:S02]  /*6a00*/  F2FP.SATFINITE.E4M3.F32.PACK_AB_MERGE_C R42, R42, R33, R44 ;  /* 0x000000212a2a723e */ /* 0x000fe4000480702c */
[----:B------:R-:W-:Y:S02]  /*6a10*/  F2FP.SATFINITE.E4M3.F32.PACK_AB_MERGE_C R40, R32, R17, R25 ;  /* 0x000000112028723e */ /* 0x000fe40004807019 */
[----:B------:R-:W-:-:S05]  /*6a20*/  F2FP.SATFINITE.E4M3.F32.PACK_AB_MERGE_C R41, R4, R5, R21 ;  /* 0x000000050429723e */ /* 0x000fca0004807015 */
[----:B------:R2:W-:Y:S02]  /*6a30*/  STS.128 [R0+0x1e200], R40 ;  /* 0x01e2002800007388 */ /* 0x0005e40000000c00 */
.L_x_1504:
[----:B------:R-:W-:Y:S05]  /*6a40*/  BSYNC B1 ;  /* 0x0000000000017941 */ /* 0x000fea0003800000 */
.L_x_1503:
[----:B------:R-:W-:Y:S04]  /*6a50*/  BSSY B1, `(.L_x_1505) ;  /* 0x0000078000017945 */ /* 0x000fe80003800000 */
[----:B------:R-:W-:Y:S05]  /*6a60*/  @P1 BRA `(.L_x_1506) ;  /* 0x0000000400d81947 */ /* 0x000fea0003800000 */
[----:B0-----:R-:W0:Y:S01]  /*6a70*/  LDS.128 R4, [R3+0x20200] ;  /* 0x0202000003047984 */ /* 0x001e220000000c00 */
[----:B-----5:R-:W-:Y:S02]  /*6a80*/  SHF.R.U32.HI R15, RZ, 0x8, R12 ;  /* 0x00000008ff0f7819 */ /* 0x020fe4000001160c */
[----:B----4-:R-:W-:Y:S02]  /*6a90*/  LOP3.LUT R14, R12, 0xff, RZ, 0xc0, !PT ;  /* 0x000000ff0c0e7812 */ /* 0x010fe400078ec0ff */
[----:B------:R-:W-:Y:S02]  /*6aa0*/  LOP3.LUT R15, R15, 0xff, RZ, 0xc0, !PT ;  /* 0x000000ff0f0f7812 */ /* 0x000fe400078ec0ff */
[----:B------:R-:W-:Y:S02]  /*6ab0*/  SHF.R.U32.HI R20, RZ, 0x8, R13 ;  /* 0x00000008ff147819 */ /* 0x000fe4000001160d */
[----:B------:R-:W-:Y:S02]  /*6ac0*/  SHF.R.U32.HI R25, RZ, 0x8, R31 ;  /* 0x00000008ff197819 */ /* 0x000fe4000001161f */
[----:B------:R-:W-:-:S02]  /*6ad0*/  PRMT R15, R15, 0x7604, R14 ;  /* 0x000076040f0f7816 */ /* 0x000fc4000000000e */
[----:B------:R-:W-:Y:S02]  /*6ae0*/  LOP3.LUT R17, R13, 0xff, RZ, 0xc0, !PT ;  /* 0x000000ff0d117812 */ /* 0x000fe400078ec0ff */
[----:B------:R-:W-:Y:S02]  /*6af0*/  LOP3.LUT R20, R20, 0xff, RZ, 0xc0, !PT ;  /* 0x000000ff14147812 */ /* 0x000fe400078ec0ff */
[----:B------:R-:W-:Y:S02]  /*6b00*/  SHF.R.U32.HI R33, RZ, 0x10, R13 ;  /* 0x00000010ff217819 */ /* 0x000fe4000001160d */
[----:B------:R-:W-:Y:S02]  /*6b10*/  SHF.R.U32.HI R14, RZ, 0x8, R30 ;  /* 0x00000008ff0e7819 */ /* 0x000fe4000001161e */
[----:B------:R-:W-:Y:S02]  /*6b20*/  LOP3.LUT R24, R31, 0xff, RZ, 0xc0, !PT ;  /* 0x000000ff1f187812 */ /* 0x000fe400078ec0ff */
[----:B------:R-:W-:-:S02]  /*6b30*/  LOP3.LUT R25, R25, 0xff, RZ, 0xc0, !PT ;  /* 0x000000ff19197812 */ /* 0x000fc400078ec0ff */
[----:B------:R-:W-:Y:S02]  /*6b40*/  SHF.R.U32.HI R32, RZ, 0x10, R31 ;  /* 0x00000010ff207819 */ /* 0x000fe4000001161f */
[----:B------:R-:W-:Y:S02]  /*6b50*/  PRMT R17, R20, 0x7604, R17 ;  /* 0x0000760414117816 */ /* 0x000fe40000000011 */
[----:B------:R-:W-:Y:S01]  /*6b60*/  LOP3.LUT R21, R14, 0xff, RZ, 0xc0, !PT ;  /* 0x000000ff0e157812 */ /* 0x000fe200078ec0ff */
[----:B------:R-:W-:Y:S01]  /*6b70*/  IMAD.U32 R14, R33, 0x10000, RZ ;  /* 0x00010000210e7824 */ /* 0x000fe200078e00ff */
[----:B------:R-:W-:Y:S01]  /*6b80*/  PRMT R24, R25, 0x7604, R24 ;  /* 0x0000760419187816 */ /* 0x000fe20000000018 */
[----:B------:R-:W-:Y:S01]  /*6b90*/  IMAD.U32 R25, R32, 0x10000, RZ ;  /* 0x0001000020197824 */ /* 0x000fe200078e00ff */
[----:B------:R-:W-:Y:S02]  /*6ba0*/  LOP3.LUT R20, R30, 0xff, RZ, 0xc0, !PT ;  /* 0x000000ff1e147812 */ /* 0x000fe400078ec0ff */
[----:B------:R-:W-:-:S02]  /*6bb0*/  LOP3.LUT R17, R17, 0xff0000, R14, 0xf8, !PT ;  /* 0x00ff000011117812 */ /* 0x000fc400078ef80e */
[----:B------:R-:W-:Y:S02]  /*6bc0*/  PRMT R21, R21, 0x7604, R20 ;  /* 0x0000760415157816 */ /* 0x000fe40000000014 */
[----:B------:R-:W-:Y:S02]  /*6bd0*/  LOP3.LUT R33, R24, 0xff0000, R25, 0xf8, !PT ;  /* 0x00ff000018217812 */ /* 0x000fe400078ef819 */
[----:B------:R-:W-:Y:S02]  /*6be0*/  LOP3.LUT R25, R21, 0xff0000, R30, 0xf8, !PT ;  /* 0x00ff000015197812 */ /* 0x000fe400078ef81e */
[----:B------:R-:W-:Y:S02]  /*6bf0*/  LOP3.LUT R33, R33, 0xff000000, R31, 0xf8, !PT ;  /* 0xff00000021217812 */ /* 0x000fe400078ef81f */
[----:B------:R-:W-:Y:S02]  /*6c00*/  LOP3.LUT R21, R17, 0xff000000, R13, 0xf8, !PT ;  /* 0xff00000011157812 */ /* 0x000fe400078ef80d */
[----:B------:R-:W-:-:S02]  /*6c10*/  LOP3.LUT R15, R15, 0xff0000, R12, 0xf8, !PT ;  /* 0x00ff00000f0f7812 */ /* 0x000fc400078ef80c */
[-C--:B0-----:R-:W-:Y:S02]  /*6c20*/  F2FP.F16.E4M3.UNPACK_B R14, R6.reuse.H1 ;  /* 0x00000006ff0e723e */ /* 0x081fe400030006ff */
[----:B------:R-:W-:Y:S02]  /*6c30*/  F2FP.F16.E4M3.UNPACK_B R31, R33 ;  /* 0x00000021ff1f723e */ /* 0x000fe400020006ff */
[----:B------:R-:W-:Y:S02]  /*6c40*/  F2FP.F16.E4M3.UNPACK_B R24, R21 ;  /* 0x00000015ff18723e */ /* 0x000fe400020006ff */
[----:B------:R-:W-:Y:S01]  /*6c50*/  LOP3.LUT R20, R15, 0xff000000, R12, 0xf8, !PT ;  /* 0xff0000000f147812 */ /* 0x000fe200078ef80c */
[----:B------:R-:W-:Y:S01]  /*6c60*/  HADD2.F32 R12, -RZ, R14.H1_H1 ;  /* 0x3000000eff0c7230 */ /* 0x000fe20000004100 */
[----:B------:R-:W-:Y:S01]  /*6c70*/  LOP3.LUT R30, R25, 0xff000000, R30, 0xf8, !PT ;  /* 0xff000000191e7812 */ /* 0x000fe200078ef81e */
[--C-:B------:R-:W-:Y:S01]  /*6c80*/  HADD2.F32 R32, -RZ, R31.reuse.H1_H1 ;  /* 0x3000001fff207230 */ /* 0x100fe20000004100 */
[----:B------:R-:W-:Y:S01]  /*6c90*/  F2FP.F16.E4M3.UNPACK_B R13, R5.H1 ;  /* 0x00000005ff0d723e */ /* 0x000fe200030006ff */
[----:B------:R-:W-:Y:S01]  /*6ca0*/  HADD2.F32 R25, -RZ, R24.H1_H1 ;  /* 0x30000018ff197230 */ /* 0x000fe20000004100 */
[----:B------:R-:W-:Y:S01]  /*6cb0*/  F2FP.F16.E4M3.UNPACK_B R17, R7 ;  /* 0x00000007ff11723e */ /* 0x000fe200020006ff */
[----:B------:R-:W-:Y:S01]  /*6cc0*/  HADD2.F32 R15, -RZ, R14.H0_H0 ;  /* 0x2000000eff0f7230 */ /* 0x000fe20000004100 */
[----:B------:R-:W-:Y:S01]  /*6cd0*/  F2FP.F16.E4M3.UNPACK_B R14, R6 ;  /* 0x00000006ff0e723e */ /* 0x000fe200020006ff */
[C---:B------:R-:W-:Y:S01]  /*6ce0*/  FMUL.FTZ R38, R12.reuse, R32 ;  /* 0x000000200c267220 */ /* 0x040fe20000410000 */
[----:B------:R-:W-:Y:S01]  /*6cf0*/  FMUL.FTZ R39, R12, R25 ;  /* 0x000000190c277220 */ /* 0x000fe20000410000 */
[----:B------:R-:W-:Y:S01]  /*6d00*/  F2FP.F16.E4M3.UNPACK_B R12, R5 ;  /* 0x00000005ff0c723e */ /* 0x000fe200020006ff */
[----:B------:R-:W-:Y:S01]  /*6d10*/  HADD2.F32 R31, -RZ, R31.H0_H0 ;  /* 0x2000001fff1f7230 */ /* 0x000fe20000004100 */
[----:B------:R-:W-:Y:S01]  /*6d20*/  F2FP.F16.E4M3.UNPACK_B R33, R33.H1 ;  /* 0x00000021ff21723e */ /* 0x000fe200030006ff */
[----:B------:R-:W-:-:S02]  /*6d30*/  HADD2.F32 R5, -RZ, R14.H1_H1 ;  /* 0x3000000eff057230 */ /* 0x000fc40000004100 */
[C---:B-12---:R-:W-:Y:S01]  /*6d40*/  FFMA.FTZ R41, R15.reuse, R25, -R38 ;  /* 0x000000190f297223 */ /* 0x046fe20000010826 */
[----:B------:R-:W-:Y:S02]  /*6d50*/  HADD2.F32 R24, -RZ, R24.H0_H0 ;  /* 0x20000018ff187230 */ /* 0x000fe40000004100 */
[----:B------:R-:W-:Y:S01]  /*6d60*/  FFMA.FTZ R42, R15, R32, R39 ;  /* 0x000000200f2a7223 */ /* 0x000fe20000010027 */
[----:B------:R-:W-:Y:S01]  /*6d70*/  HADD2.F32 R14, -RZ, R14.H0_H0 ;  /* 0x2000000eff0e7230 */ /* 0x000fe20000004100 */
[----:B------:R-:W-:Y:S01]  /*6d80*/  F2FP.F16.E4M3.UNPACK_B R21, R21.H1 ;  /* 0x00000015ff15723e */ /* 0x000fe200030006ff */
[C---:B------:R-:W-:Y:S01]  /*6d90*/  FMUL.FTZ R15, R5.reuse, R31 ;  /* 0x0000001f050f7220 */ /* 0x040fe20000410000 */
[-C--:B------:R-:W-:Y:S01]  /*6da0*/  FMUL.FTZ R38, R5, R24.reuse ;  /* 0x0000001805267220 */ /* 0x080fe20000410000 */
        /* <DEDUP_REMOVED lines=13> */
[----:B------:R-:W-:Y:S01]  /*6e80*/  HADD2.F32 R21, -RZ, R21.H1_H1 ;  /* 0x30000015ff157230 */ /* 0x000fe20000004100 */
[----:B------:R-:W-:Y:S01]  /*6e90*/  F2FP.F16.E4M3.UNPACK_B R4, R4.H1 ;  /* 0x00000004ff04723e */ /* 0x000fe200030006ff */
[----:B------:R-:W-:-:S02]  /*6ea0*/  HADD2.F32 R5, -RZ, R7.H0_H0 ;  /* 0x20000007ff057230 */ /* 0x000fc40000004100 */
[C---:B------:R-:W-:Y:S01]  /*6eb0*/  FMUL.FTZ R24, R14.reuse, R33 ;  /* 0x000000210e187220 */ /* 0x040fe20000410000 */
[----:B------:R-:W-:Y:S01]  /*6ec0*/  F2FP.F16.E4M3.UNPACK_B R15, R30 ;  /* 0x0000001eff0f723e */ /* 0x000fe200020006ff */
[-C--:B------:R-:W-:Y:S01]  /*6ed0*/  FMUL.FTZ R38, R14, R21.reuse ;  /* 0x000000150e267220 */ /* 0x080fe20000410000 */
[----:B------:R-:W-:Y:S01]  /*6ee0*/  F2FP.F16.E4M3.UNPACK_B R14, R20 ;  /* 0x00000014ff0e723e */ /* 0x000fe200020006ff */
[----:B------:R-:W-:Y:S01]  /*6ef0*/  FFMA.FTZ R44, R17, R32, R44 ;  /* 0x00000020112c7223 */ /* 0x000fe2000001002c */
[C---:B------:R-:W-:Y:S01]  /*6f00*/  FFMA.FTZ R43, R5.reuse, R21, -R24 ;  /* 0x00000015052b7223 */ /* 0x040fe20000010818 */
        /* <DEDUP_REMOVED lines=20> */
[----:B------:R-:W-:Y:S01]  /*7050*/  HADD2.F32 R6, -RZ, R20.H1_H1 ;  /* 0x30000014ff067230 */ /* 0x000fe20000004100 */
[----:B------:R-:W-:Y:S01]  /*7060*/  F2FP.SATFINITE.E4M3.F32.PACK_AB_MERGE_C R25, R25, R38, RZ ;  /* 0x000000261919723e */ /* 0x000fe200048070ff */
        /* <DEDUP_REMOVED lines=17> */
[----:B------:R-:W-:-:S02]  /*7180*/  F2FP.SATFINITE.E4M3.F32.PACK_AB_MERGE_C R14, R40, R39, R14 ;  /* 0x00000027280e723e */ /* 0x000fc4000480700e */
[----:B------:R-:W-:Y:S02]  /*7190*/  F2FP.SATFINITE.E4M3.F32.PACK_AB_MERGE_C R15, R44, R31, R15 ;  /* 0x0000001f2c0f723e */ /* 0x000fe4000480700f */
[----:B------:R-:W-:Y:S02]  /*71a0*/  F2FP.SATFINITE.E4M3.F32.PACK_AB_MERGE_C R12, R24, R21, R25 ;  /* 0x00000015180c723e */ /* 0x000fe40004807019 */
[----:B------:R-:W-:-:S05]  /*71b0*/  F2FP.SATFINITE.E4M3.F32.PACK_AB_MERGE_C R13, R4, R5, R13 ;  /* 0x00000005040d723e */ /* 0x000fca000480700d */
[----:B------:R3:W-:Y:S02]  /*71c0*/  STS.128 [R3+0x20200], R12 ;  /* 0x0202000c03007388 */ /* 0x0007e40000000c00 */
.L_x_1506:
[----:B------:R-:W-:Y:S05]  /*71d0*/  BSYNC B1 ;  /* 0x0000000000017941 */ /* 0x000fea0003800000 */
.L_x_1505:
[----:B------:R-:W-:Y:S04]  /*71e0*/  BSSY B1, `(.L_x_1507) ;  /* 0x000007c000017945 */ /* 0x000fe80003800000 */
[----:B------:R-:W-:Y:S05]  /*71f0*/  @P2 BRA `(.L_x_1508) ;  /* 0x0000000400e82947 */ /* 0x000fea0003800000 */
[----:B0-----:R-:W0:Y:S01]  /*7200*/  LDS.128 R4, [R0+0x20200] ;  /* 0x0202000000047984 */ /* 0x001e220000000c00 */
[----:B---345:R-:W-:Y:S02]  /*7210*/  SHF.R.U32.HI R14, RZ, 0x8, R11 ;  /* 0x00000008ff0e7819 */ /* 0x038fe4000001160b */
[----:B------:R-:W-:Y:S02]  /*7220*/  SHF.R.U32.HI R24, RZ, 0x8, R29 ;  /* 0x00000008ff187819 */ /* 0x000fe4000001161d */
[----:B------:R-:W-:Y:S02]  /*7230*/  SHF.R.U32.HI R17, RZ, 0x8, R28 ;  /* 0x00000008ff117819 */ /* 0x000fe4000001161c */
[----:B------:R-:W-:Y:S02]  /*7240*/  LOP3.LUT R15, R11, 0xff, RZ, 0xc0, !PT ;  /* 0x000000ff0b0f7812 */ /* 0x000fe400078ec0ff */
[----:B------:R-:W-:Y:S02]  /*7250*/  LOP3.LUT R25, R29, 0xff, RZ, 0xc0, !PT ;  /* 0x000000ff1d197812 */ /* 0x000fe400078ec0ff */
[----:B------:R-:W-:-:S02]  /*7260*/  LOP3.LUT R14, R14, 0xff, RZ, 0xc0, !PT ;  /* 0x000000ff0e0e7812 */ /* 0x000fc400078ec0ff */
[----:B------:R-:W-:Y:S02]  /*7270*/  LOP3.LUT R24, R24, 0xff, RZ, 0xc0, !PT ;  /* 0x000000ff18187812 */ /* 0x000fe400078ec0ff */
[----:B------:R-:W-:Y:S02]  /*7280*/  SHF.R.U32.HI R12, RZ, 0x8, R10 ;  /* 0x00000008ff0c7819 */ /* 0x000fe4000001160a */
        /* <DEDUP_REMOVED lines=18> */
[----:B------:R-:W-:Y:S02]  /*73b0*/  LOP3.LUT R25, R25, 0xff000000, R29, 0xf8, !PT ;  /* 0xff00000019197812 */ /* 0x000fe400078ef81d */
[----:B------:R-:W-:Y:S02]  /*73c0*/  LOP3.LUT R17, R17, 0xff000000, R11, 0xf8, !PT ;  /* 0xff00000011117812 */ /* 0x000fe400078ef80b */
[----:B------:R-:W-:Y:S02]  /*73d0*/  PRMT R13, R12, 0x7054, R13 ;  /* 0x000070540c0d7816 */ /* 0x000fe4000000000d */
[----:B------:R-:W-:-:S02]  /*73e0*/  PRMT R21, R20, 0x7054, R21 ;  /* 0x0000705414157816 */ /* 0x000fc40000000015 */
[-C--:B0-----:R-:W-:Y:S02]  /*73f0*/  F2FP.F16.E4M3.UNPACK_B R12, R6.reuse.H1 ;  /* 0x00000006ff0c723e */ /* 0x081fe400030006ff */
[----:B------:R-:W-:Y:S02]  /*7400*/  F2FP.F16.E4M3.UNPACK_B R24, R25 ;  /* 0x00000019ff18723e */ /* 0x000fe400020006ff */
[----:B------:R-:W-:Y:S02]  /*7410*/  F2FP.F16.E4M3.UNPACK_B R20, R17 ;  /* 0x00000011ff14723e */ /* 0x000fe400020006ff */
[----:B------:R-:W-:Y:S01]  /*7420*/  LOP3.LUT R15, R13, 0xff000000, R10, 0xf8, !PT ;  /* 0xff0000000d0f7812 */ /* 0x000fe200078ef80a */
[----:B------:R-:W-:Y:S01]  /*7430*/  HADD2.F32 R10, -RZ, R12.H1_H1 ;  /* 0x3000000cff0a7230 */ /* 0x000fe20000004100 */
[----:B------:R-:W-:Y:S01]  /*7440*/  LOP3.LUT R28, R21, 0xff000000, R28, 0xf8, !PT ;  /* 0xff000000151c7812 */ /* 0x000fe200078ef81c */
[----:B------:R-:W-:Y:S01]  /*7450*/  HADD2.F32 R29, -RZ, R24.H1_H1 ;  /* 0x30000018ff1d7230 */ /* 0x000fe20000004100 */
        /* <DEDUP_REMOVED lines=8> */
[----:B------:R-:W-:-:S02]  /*74e0*/  HADD2.F32 R24, -RZ, R24.H0_H0 ;  /* 0x20000018ff187230 */ /* 0x000fc40000004100 */
[C---:B------:R-:W-:Y:S01]  /*74f0*/  FFMA.FTZ R32, R13.reuse, R21, -R30 ;  /* 0x000000150d207223 */ /* 0x040fe2000001081e */
[----:B------:R-:W-:Y:S02]  /*7500*/  HADD2.F32 R5, -RZ, R12.H1_H1 ;  /* 0x3000000cff057230 */ /* 0x000fe40000004100 */
[----:B------:R-:W-:Y:S01]  /*7510*/  FFMA.FTZ R33, R13, R29, R38 ;  /* 0x0000001d0d217223 */ /* 0x000fe20000010026 */
[----:B------:R-:W-:Y:S01]  /*7520*/  HADD2.F32 R20, -RZ, R20.H0_H0 ;  /* 0x20000014ff147230 */ /* 0x000fe20000004100 */
[----:B------:R-:W-:Y:S01]  /*7530*/  F2FP.F16.E4M3.UNPACK_B R25, R25.H1 ;  /* 0x00000019ff19723e */ /* 0x000fe200030006ff */
[----:B------:R-:W-:Y:S01]  /*7540*/  HADD2.F32 R12, -RZ, R12.H0_H0 ;  /* 0x2000000cff0c7230 */ /* 0x000fe20000004100 */
[----:B------:R-:W-:Y:S01]  /*7550*/  F2FP.F16.E4M3.UNPACK_B R17, R17.H1 ;  /* 0x00000011ff11723e */ /* 0x000fe200030006ff */
[C---:B------:R-:W-:Y:S01]  /*7560*/  FMUL.FTZ R13, R5.reuse, R24 ;  /* 0x00000018050d7220 */ /* 0x040fe20000410000 */
[----:B------:R-:W-:Y:S01]  /*7570*/  FMUL.FTZ R31, R5, R20 ;  /* 0x00000014051f7220 */ /* 0x000fe20000410000 */
[----:B------:R-:W-:Y:S01]  /*7580*/  F2FP.F16.E4M3.UNPACK_B R7, R7.H1 ;  /* 0x00000007ff07723e */ /* 0x000fe200030006ff */
[----:B------:R-:W-:-:S02]  /*7590*/  HADD2.F32 R5, -RZ, R14.H1_H1 ;  /* 0x3000000eff057230 */ /* 0x000fc40000004100 */
[C---:B------:R-:W-:Y:S01]  /*75a0*/  FFMA.FTZ R29, R12.reuse, R20, -R13 ;  /* 0x000000140c1d7223 */ /* 0x040fe2000001080d */
[----:B------:R-:W-:Y:S02]  /*75b0*/  HADD2.F32 R21, -RZ, R25.H0_H0 ;  /* 0x20000019ff157230 */ /* 0x000fe40000004100 */
[----:B------:R-:W-:Y:S01]  /*75c0*/  FFMA.FTZ R30, R12, R24, R31 ;  /* 0x000000180c1e7223 */ /* 0x000fe2000001001f */
[----:B------:R-:W-:Y:S01]  /*75d0*/  HADD2.F32 R13, -RZ, R17.H0_H0 ;  /* 0x20000011ff0d7230 */ /* 0x000fe20000004100 */
[----:B------:R-:W-:Y:S01]  /*75e0*/  F2FP.F16.E4M3.UNPACK_B R6, R4 ;  /* 0x00000004ff06723e */ /* 0x000fe200020006ff */
        /* <DEDUP_REMOVED lines=10> */
[----:B------:R-:W-:Y:S01]  /*7690*/  F2FP.F16.E4M3.UNPACK_B R4, R4.H1 ;  /* 0x00000004ff04723e */ /* 0x000fe200030006ff */
[-C--:B------:R-:W-:Y:S01]  /*76a0*/  FMUL.FTZ R14, R12, R17.reuse ;  /* 0x000000110c0e7220 */ /* 0x080fe20000410000 */
[-C--:B------:R-:W-:Y:S01]  /*76b0*/  F2FP.F16.E4M3.UNPACK_B R13, R28.reuse ;  /* 0x0000001cff0d723e */ /* 0x080fe200020006ff */
[C---:B------:R-:W-:Y:S01]  /*76c0*/  FFMA.FTZ R39, R5.reuse, R17, -R20 ;  /* 0x0000001105277223 */ /* 0x040fe20000010814 */
[----:B------:R-:W-:Y:S01]  /*76d0*/  F2FP.F16.E4M3.UNPACK_B R12, R15 ;  /* 0x0000000fff0c723e */ /* 0x000fe200020006ff */
[----:B-12---:R-:W-:Y:S01]  /*76e0*/  FFMA.FTZ R40, R5, R25, R14 ;  /* 0x0000001905287223 */ /* 0x006fe2000001000e */
[----:B------:R-:W-:Y:S01]  /*76f0*/  HADD2.F32 R7, -RZ, R4.H1_H1 ;  /* 0x30000004ff077230 */ /* 0x000fe20000004100 */
[----:B------:R-:W-:Y:S01]  /*7700*/  F2FP.F16.E4M3.UNPACK_B R15, R15.H1 ;  /* 0x0000000fff0f723e */ /* 0x000fe200030006ff */
[----:B------:R-:W-:Y:S01]  /*7710*/  HADD2.F32 R20, -RZ, R13.H1_H1 ;  /* 0x3000000dff147230 */ /* 0x000fe20000004100 */
[----:B------:R-:W-:Y:S01]  /*7720*/  F2FP.F16.E4M3.UNPACK_B R28, R28.H1 ;  /* 0x0000001cff1c723e */ /* 0x000fe200030006ff */
[----:B------:R-:W-:Y:S01]  /*7730*/  HADD2.F32 R14, -RZ, R12.H1_H1 ;  /* 0x3000000cff0e7230 */ /* 0x000fe20000004100 */
[----:B------:R-:W-:Y:S01]  /*7740*/  F2FP.SATFINITE.E4M3.F32.PACK_AB_MERGE_C R32, R33, R32, RZ ;  /* 0x000000202120723e */ /* 0x000fe200048070ff */
[----:B------:R-:W-:-:S02]  /*7750*/  HADD2.F32 R5, -RZ, R4.H0_H0 ;  /* 0x20000004ff057230 */ /* 0x000fc40000004100 */
[----:B------:R-:W-:Y:S01]  /*7760*/  FMUL.FTZ R24, R7, R20 ;  /* 0x0000001407187220 */ /* 0x000fe20000410000 */
[----:B------:R-:W-:Y:S01]  /*7770*/  HADD2.F32 R17, -RZ, R13.H0_H0 ;  /* 0x2000000dff117230 */ /* 0x000fe20000004100 */
[----:B------:R-:W-:Y:S01]  /*7780*/  F2FP.SATFINITE.E4M3.F32.PACK_AB_MERGE_C R39, R40, R39, RZ ;  /* 0x000000272827723e */ /* 0x000fe200048070ff */
[----:B------:R-:W-:Y:S02]  /*7790*/  HADD2.F32 R4, -RZ, R6.H1_H1 ;  /* 0x30000006ff047230 */ /* 0x000fe40000004100 */
[-C--:B------:R-:W-:Y:S01]  /*77a0*/  FFMA.FTZ R24, R5, R14.reuse, -R24 ;  /* 0x0000000e05187223 */ /* 0x080fe20000010818 */
[----:B------:R-:W-:Y:S02]  /*77b0*/  HADD2.F32 R13, -RZ, R12.H0_H0 ;  /* 0x2000000cff0d7230 */ /* 0x000fe40000004100 */
[----:B------:R-:W-:Y:S01]  /*77c0*/  FMUL.FTZ R12, R7, R14 ;  /* 0x0000000e070c7220 */ /* 0x000fe20000410000 */
[----:B------:R-:W-:Y:S02]  /*77d0*/  HADD2.F32 R6, -RZ, R6.H0_H0 ;  /* 0x20000006ff067230 */ /* 0x000fe40000004100 */
[----:B------:R-:W-:Y:S01]  /*77e0*/  FMUL.FTZ R7, R4, R17 ;  /* 0x0000001104077220 */ /* 0x000fe20000410000 */
[----:B------:R-:W-:Y:S01]  /*77f0*/  F2FP.SATFINITE.E4M3.F32.PACK_AB_MERGE_C R30, R30, R29, R32 ;  /* 0x0000001d1e1e723e */ /* 0x000fe20004807020 */
[-C--:B------:R-:W-:Y:S01]  /*7800*/  FMUL.FTZ R4, R4, R13.reuse ;  /* 0x0000000d04047220 */ /* 0x080fe20000410000 */
[----:B------:R-:W-:Y:S01]  /*7810*/  FFMA.FTZ R21, R5, R20, R12 ;  /* 0x0000001405157223 */ /* 0x000fe2000001000c */
[----:B------:R-:W-:Y:S01]  /*7820*/  FFMA.FTZ R13, R6, R13, -R7 ;  /* 0x0000000d060d7223 */ /* 0x000fe20000010807 */
[----:B------:R-:W-:-:S02]  /*7830*/  HADD2.F32 R5, -RZ, R11.H1_H1 ;  /* 0x3000000bff057230 */ /* 0x000fc40000004100 */
[----:B------:R-:W-:Y:S01]  /*7840*/  FFMA.FTZ R14, R6, R17, R4 ;  /* 0x00000011060e7223 */ /* 0x000fe20000010004 */
[--C-:B------:R-:W-:Y:S01]  /*7850*/  HADD2.F32 R6, -RZ, R15.reuse.H1_H1 ;  /* 0x3000000fff067230 */ /* 0x100fe20000004100 */
[----:B------:R-:W-:Y:S01]  /*7860*/  F2FP.SATFINITE.E4M3.F32.PACK_AB_MERGE_C R21, R21, R24, RZ ;  /* 0x000000181515723e */ /* 0x000fe200048070ff */
[--C-:B------:R-:W-:Y:S01]  /*7870*/  HADD2.F32 R12, -RZ, R28.reuse.H1_H1 ;  /* 0x3000001cff0c7230 */ /* 0x100fe20000004100 */
[----:B------:R-:W-:Y:S01]  /*7880*/  F2FP.SATFINITE.E4M3.F32.PACK_AB_MERGE_C R31, R38, R31, R39 ;  /* 0x0000001f261f723e */ /* 0x000fe20004807027 */
[----:B------:R-:W-:Y:S02]  /*7890*/  HADD2.F32 R7, -RZ, R28.H0_H0 ;  /* 0x2000001cff077230 */ /* 0x000fe40000004100 */
[C---:B------:R-:W-:Y:S01]  /*78a0*/  FMUL.FTZ R17, R5.reuse, R6 ;  /* 0x0000000605117220 */ /* 0x040fe20000410000 */
[----:B------:R-:W-:Y:S02]  /*78b0*/  HADD2.F32 R4, -RZ, R10.H1_H1 ;  /* 0x3000000aff047230 */ /* 0x000fe40000004100 */
[----:B------:R-:W-:Y:S01]  /*78c0*/  FMUL.FTZ R20, R5, R12 ;  /* 0x0000000c05147220 */ /* 0x000fe20000410000 */
[----:B------:R-:W-:Y:S01]  /*78d0*/  HADD2.F32 R15, -RZ, R15.H0_H0 ;  /* 0x2000000fff0f7230 */ /* 0x000fe20000004100 */
[----:B------:R-:W-:Y:S01]  /*78e0*/  F2FP.SATFINITE.E4M3.F32.PACK_AB_MERGE_C R28, R14, R13, R21 ;  /* 0x0000000d0e1c723e */ /* 0x000fe20004807015 */
[----:B------:R-:W-:-:S02]  /*78f0*/  HADD2.F32 R11, -RZ, R11.H0_H0 ;  /* 0x2000000bff0b7230 */ /* 0x000fc40000004100 */
[C---:B------:R-:W-:Y:S01]  /*7900*/  FMUL.FTZ R5, R4.reuse, R7 ;  /* 0x0000000704057220 */ /* 0x040fe20000410000 */
[----:B------:R-:W-:Y:S02]  /*7910*/  HADD2.F32 R10, -RZ, R10.H0_H0 ;  /* 0x2000000aff0a7230 */ /* 0x000fe40000004100 */
[-C--:B------:R-:W-:Y:S01]  /*7920*/  FMUL.FTZ R4, R4, R15.reuse ;  /* 0x0000000f04047220 */ /* 0x080fe20000410000 */
[C---:B------:R-:W-:Y:S01]  /*7930*/  FFMA.FTZ R20, R11.reuse, R6, -R20 ;  /* 0x000000060b147223 */ /* 0x040fe20000010814 */
[----:B------:R-:W-:Y:S01]  /*7940*/  FFMA.FTZ R17, R11, R12, R17 ;  /* 0x0000000c0b117223 */ /* 0x000fe20000010011 */
[C---:B------:R-:W-:Y:S01]  /*7950*/  FFMA.FTZ R5, R10.reuse, R15, -R5 ;  /* 0x0000000f0a057223 */ /* 0x040fe20000010805 */
[----:B------:R-:W-:-:S03]  /*7960*/  FFMA.FTZ R4, R10, R7, R4 ;  /* 0x000000070a047223 */ /* 0x000fc60000010004 */
[----:B------:R-:W-:-:S04]  /*7970*/  F2FP.SATFINITE.E4M3.F32.PACK_AB_MERGE_C R17, R17, R20, RZ ;  /* 0x000000141111723e */ /* 0x000fc800048070ff */
[----:B------:R-:W-:-:S05]  /*7980*/  F2FP.SATFINITE.E4M3.F32.PACK_AB_MERGE_C R29, R4, R5, R17 ;  /* 0x00000005041d723e */ /* 0x000fca0004807011 */
[----:B------:R0:W-:Y:S02]  /*7990*/  STS.128 [R0+0x20200], R28 ;  /* 0x0202001c00007388 */ /* 0x0001e40000000c00 */
.L_x_1508:
[----:B------:R-:W-:Y:S05]  /*79a0*/  BSYNC B1 ;  /* 0x0000000000017941 */ /* 0x000fea0003800000 */
.L_x_1507:
[----:B------:R-:W-:Y:S04]  /*79b0*/  BSSY B1, `(.L_x_1509) ;  /* 0x0000078000017945 */ /* 0x000fe80003800000 */
[----:B------:R-:W-:Y:S05]  /*79c0*/  @P3 BRA `(.L_x_1510) ;  /* 0x0000000400d83947 */ /* 0x000fea0003800000 */
[----:B0-----:R-:W0:Y:S01]  /*79d0*/  LDS.128 R4, [R3+0x22200] ;  /* 0x0222000003047984 */ /* 0x001e220000000c00 */
[----:B---3-5:R-:W-:Y:S02]  /*79e0*/  SHF.R.U32.HI R13, RZ, 0x8, R9 ;  /* 0x00000008ff0d7819 */ /* 0x028fe40000011609 */
[----:B------:R-:W-:Y:S02]  /*79f0*/  LOP3.LUT R12, R9, 0xff, RZ, 0xc0, !PT ;  /* 0x000000ff090c7812 */ /* 0x000fe400078ec0ff */
        /* <DEDUP_REMOVED lines=8> */
[----:B------:R-:W-:Y:S02]  /*7a80*/  SHF.R.U32.HI R21, RZ, 0x10, R27 ;  /* 0x00000010ff157819 */ /* 0x000fe4000001161b */
[----:B----4-:R-:W-:-:S02]  /*7a90*/  LOP3.LUT R14, R27, 0xff, RZ, 0xc0, !PT ;  /* 0x000000ff1b0e7812 */ /* 0x010fc400078ec0ff */
[----:B------:R-:W-:Y:S01]  /*7aa0*/  LOP3.LUT R17, R17, 0xff, RZ, 0xc0, !PT ;  /* 0x000000ff11117812 */ /* 0x000fe200078ec0ff */
[----:B------:R-:W-:Y:S01]  /*7ab0*/  IMAD.U32 R21, R21, 0x10000, RZ ;  /* 0x0001000015157824 */ /* 0x000fe200078e00ff */
[----:B------:R-:W-:Y:S02]  /*7ac0*/  PRMT R11, R11, 0x7604, R10 ;  /* 0x000076040b0b7816 */ /* 0x000fe4000000000a */
[----:B------:R-:W-:Y:S01]  /*7ad0*/  LOP3.LUT R15, R13, 0xff, RZ, 0xc0, !PT ;  /* 0x000000ff0d0f7812 */ /* 0x000fe200078ec0ff */
[----:B------:R-:W-:Y:S01]  /*7ae0*/  IMAD.U32 R13, R20, 0x10000, RZ ;  /* 0x00010000140d7824 */ /* 0x000fe200078e00ff */
[----:B------:R-:W-:Y:S02]  /*7af0*/  LOP3.LUT R10, R26, 0xff, RZ, 0xc0, !PT ;  /* 0x000000ff1a0a7812 */ /* 0x000fe400078ec0ff */
[----:B------:R-:W-:Y:S02]  /*7b00*/  PRMT R14, R17, 0x7604, R14 ;  /* 0x00007604110e7816 */ /* 0x000fe4000000000e */
[----:B------:R-:W-:-:S02]  /*7b10*/  PRMT R17, R15, 0x7604, R10 ;  /* 0x000076040f117816 */ /* 0x000fc4000000000a */
[----:B------:R-:W-:Y:S02]  /*7b20*/  LOP3.LUT R15, R12, 0xff0000, R13, 0xf8, !PT ;  /* 0x00ff00000c0f7812 */ /* 0x000fe400078ef80d */
[----:B------:R-:W-:Y:S02]  /*7b30*/  LOP3.LUT R21, R14, 0xff0000, R21, 0xf8, !PT ;  /* 0x00ff00000e157812 */ /* 0x000fe400078ef815 */
[----:B------:R-:W-:Y:S02]  /*7b40*/  LOP3.LUT R15, R15, 0xff000000, R9, 0xf8, !PT ;  /* 0xff0000000f0f7812 */ /* 0x000fe400078ef809 */
[----:B------:R-:W-:Y:S02]  /*7b50*/  LOP3.LUT R21, R21, 0xff000000, R27, 0xf8, !PT ;  /* 0xff00000015157812 */ /* 0x000fe400078ef81b */
[----:B------:R-:W-:Y:S02]  /*7b60*/  LOP3.LUT R11, R11, 0xff0000, R8, 0xf8, !PT ;  /* 0x00ff00000b0b7812 */ /* 0x000fe400078ef808 */
[----:B0-----:R-:W-:-:S02]  /*7b70*/  F2FP.F16.E4M3.UNPACK_B R10, R6.H1 ;  /* 0x00000006ff0a723e */ /* 0x001fc400030006ff */
[----:B------:R-:W-:Y:S02]  /*7b80*/  LOP3.LUT R17, R17, 0xff0000, R26, 0xf8, !PT ;  /* 0x00ff000011117812 */ /* 0x000fe400078ef81a */
        /* <DEDUP_REMOVED lines=46> */
[----:B------:R-:W-:Y:S01]  /*7e70*/  FFMA.FTZ R32, R5, R21, R12 ;  /* 0x0000001505207223 */ /* 0x000fe2000001000c */
        /* <DEDUP_REMOVED lines=15> */
[C---:B------:R-:W-:Y:S01]  /*7f70*/  FMUL.FTZ R7, R4.reuse, R15 ;  /* 0x0000000f04077220 */ /* 0x040fe20000410000 */
[----:B------:R-:W-:Y:S01]  /*7f80*/  FMUL.FTZ R4, R4, R11 ;  /* 0x0000000b04047220 */ /* 0x000fe20000410000 */
[----:B------:R-:W-:-:S02]  /*7f90*/  FFMA.FTZ R17, R5, R14, R10 ;  /* 0x0000000e05117223 */ /* 0x000fc4000001000a */
[C---:B------:R-:W-:Y:S01]  /*7fa0*/  FFMA.FTZ R11, R6.reuse, R11, -R7 ;  /* 0x0000000b060b7223 */ /* 0x040fe20000010807 */
[----:B------:R-:W-:Y:S02]  /*7fb0*/  HADD2.F32 R5, -RZ, R9.H1_H1 ;  /* 0x30000009ff057230 */ /* 0x000fe40000004100 */
[----:B------:R-:W-:Y:S01]  /*7fc0*/  FFMA.FTZ R12, R6, R15, R4 ;  /* 0x0000000f060c7223 */ /* 0x000fe20000010004 */
[----:B------:R-:W-:Y:S01]  /*7fd0*/  HADD2.F32 R6, -RZ, R13.H1_H1 ;  /* 0x3000000dff067230 */ /* 0x000fe20000004100 */
[----:B------:R-:W-:Y:S01]  /*7fe0*/  F2FP.SATFINITE.E4M3.F32.PACK_AB_MERGE_C R17, R17, R20, RZ ;  /* 0x000000141111723e */ /* 0x000fe200048070ff */
[--C-:B------:R-:W-:Y:S02]  /*7ff0*/  HADD2.F32 R10, -RZ, R26.reuse.H1_H1 ;  /* 0x3000001aff0a7230 */ /* 0x100fe40000004100 */
[----:B------:R-:W-:Y:S02]  /*8000*/  HADD2.F32 R7, -RZ, R26.H0_H0 ;  /* 0x2000001aff077230 */ /* 0x000fe40000004100 */
[----:B------:R-:W-:Y:S01]  /*8010*/  FMUL.FTZ R15, R5, R6 ;  /* 0x00000006050f7220 */ /* 0x000fe20000410000 */
[----:B------:R-:W-:-:S02]  /*8020*/  HADD2.F32 R4, -RZ, R8.H1_H1 ;  /* 0x30000008ff047230 */ /* 0x000fc40000004100 */
[----:B------:R-:W-:Y:S01]  /*8030*/  FMUL.FTZ R14, R5, R10 ;  /* 0x0000000a050e7220 */ /* 0x000fe20000410000 */
[----:B------:R-:W-:Y:S01]  /*8040*/  HADD2.F32 R13, -RZ, R13.H0_H0 ;  /* 0x2000000dff0d7230 */ /* 0x000fe20000004100 */
[----:B------:R-:W-:Y:S01]  /*8050*/  F2FP.SATFINITE.E4M3.F32.PACK_AB_MERGE_C R12, R12, R11, R17 ;  /* 0x0000000b0c0c723e */ /* 0x000fe20004807011 */
[----:B------:R-:W-:Y:S02]  /*8060*/  HADD2.F32 R9, -RZ, R9.H0_H0 ;  /* 0x20000009ff097230 */ /* 0x000fe40000004100 */
[C---:B------:R-:W-:Y:S01]  /*8070*/  FMUL.FTZ R5, R4.reuse, R7 ;  /* 0x0000000704057220 */ /* 0x040fe20000410000 */
[----:B------:R-:W-:Y:S02]  /*8080*/  HADD2.F32 R8, -RZ, R8.H0_H0 ;  /* 0x20000008ff087230 */ /* 0x000fe40000004100 */
[-C--:B------:R-:W-:Y:S01]  /*8090*/  FMUL.FTZ R4, R4, R13.reuse ;  /* 0x0000000d04047220 */ /* 0x080fe20000410000 */
[C---:B------:R-:W-:Y:S01]  /*80a0*/  FFMA.FTZ R14, R9.reuse, R6, -R14 ;  /* 0x00000006090e7223 */ /* 0x040fe2000001080e */
[----:B------:R-:W-:Y:S01]  /*80b0*/  FFMA.FTZ R15, R9, R10, R15 ;  /* 0x0000000a090f7223 */ /* 0x000fe2000001000f */
[C---:B------:R-:W-:Y:S01]  /*80c0*/  FFMA.FTZ R5, R8.reuse, R13, -R5 ;  /* 0x0000000d08057223 */ /* 0x040fe20000010805 */
[----:B------:R-:W-:-:S03]  /*80d0*/  FFMA.FTZ R4, R8, R7, R4 ;  /* 0x0000000708047223 */ /* 0x000fc60000010004 */
[----:B------:R-:W-:Y:S02]  /*80e0*/  F2FP.SATFINITE.E4M3.F32.PACK_AB_MERGE_C R13, R15, R14, RZ ;  /* 0x0000000e0f0d723e */ /* 0x000fe400048070ff */
[----:B------:R-:W-:Y:S02]  /*80f0*/  F2FP.SATFINITE.E4M3.F32.PACK_AB_MERGE_C R14, R25, R24, R27 ;  /* 0x00000018190e723e */ /* 0x000fe4000480701b */
[----:B------:R-:W-:Y:S02]  /*8100*/  F2FP.SATFINITE.E4M3.F32.PACK_AB_MERGE_C R15, R30, R29, R31 ;  /* 0x0000001d1e0f723e */ /* 0x000fe4000480701f */
[----:B------:R-:W-:-:S05]  /*8110*/  F2FP.SATFINITE.E4M3.F32.PACK_AB_MERGE_C R13, R4, R5, R13 ;  /* 0x00000005040d723e */ /* 0x000fca000480700d */
[----:B------:R0:W-:Y:S02]  /*8120*/  STS.128 [R3+0x22200], R12 ;  /* 0x0222000c03007388 */ /* 0x0001e40000000c00 */
.L_x_1510:
[----:B------:R-:W-:Y:S05]  /*8130*/  BSYNC B1 ;  /* 0x0000000000017941 */ /* 0x000fea0003800000 */
.L_x_1509:
[----:B------:R-:W-:Y:S05]  /*8140*/  @P4 BRA `(.L_x_1500) ;  /* 0x0000003c00684947 */ /* 0x000fea0003800000 */
[----:B0-----:R-:W0:Y:S01]  /*8150*/  LDS.128 R4, [R0+0x22200] ;  /* 0x0222000000047984 */ /* 0x001e220000000c00 */
[----:B-1-3-5:R-:W-:Y:S02]  /*8160*/  SHF.R.U32.HI R3, RZ, 0x8, R34 ;  /* 0x00000008ff037819 */ /* 0x02afe40000011622 */
[----:B------:R-:W-:Y:S02]  /*8170*/  SHF.R.U32.HI R9, RZ, 0x8, R35 ;  /* 0x00000008ff097819 */ /* 0x000fe40000011623 */
[----:B----4-:R-:W-:Y:S02]  /*8180*/  SHF.R.U32.HI R14, RZ, 0x8, R37 ;  /* 0x00000008ff0e7819 */ /* 0x010fe40000011625 */
[----:B------:R-:W-:Y:S02]  /*8190*/  LOP3.LUT R8, R34, 0xff, RZ, 0xc0, !PT ;  /* 0x000000ff22087812 */ /* 0x000fe400078ec0ff */
[----:B------:R-:W-:Y:S02]  /*81a0*/  SHF.R.U32.HI R11, RZ, 0x8, R36 ;  /* 0x00000008ff0b7819 */ /* 0x000fe40000011624 */
[----:B------:R-:W-:-:S02]  /*81b0*/  LOP3.LUT R3, R3, 0xff, RZ, 0xc0, !PT ;  /* 0x000000ff03037812 */ /* 0x000fc400078ec0ff */
[----:B------:R-:W-:Y:S02]  /*81c0*/  LOP3.LUT R10, R35, 0xff, RZ, 0xc0, !PT ;  /* 0x000000ff230a7812 */ /* 0x000fe400078ec0ff */
[----:B------:R-:W-:Y:S02]  /*81d0*/  LOP3.LUT R15, R37, 0xff, RZ, 0xc0, !PT ;  /* 0x000000ff250f7812 */ /* 0x000fe400078ec0ff */
[----:B------:R-:W-:Y:S02]  /*81e0*/  LOP3.LUT R9, R9, 0xff, RZ, 0xc0, !PT ;  /* 0x000000ff09097812 */ /* 0x000fe400078ec0ff */
[----:B------:R-:W-:Y:S02]  /*81f0*/  LOP3.LUT R14, R14, 0xff, RZ, 0xc0, !PT ;  /* 0x000000ff0e0e7812 */ /* 0x000fe400078ec0ff */
[----:B------:R-:W-:Y:S02]  /*8200*/  LOP3.LUT R12, R11, 0xff, RZ, 0xc0, !PT ;  /* 0x000000ff0b0c7812 */ /* 0x000fe400078ec0ff */
[----:B------:R-:W-:-:S02]  /*8210*/  PRMT R8, R3, 0x7604, R8 ;  /* 0x0000760403087816 */ /* 0x000fc40000000008 */
[----:B------:R-:W-:Y:S02]  /*8220*/  PRMT R11, R9, 0x7604, R10 ;  /* 0x00007604090b7816 */ /* 0x000fe4000000000a */
[----:B------:R-:W-:Y:S02]  /*8230*/  PRMT R15, R14, 0x7604, R15 ;  /* 0x000076040e0f7816 */ /* 0x000fe4000000000f */
[----:B------:R-:W-:Y:S02]  /*8240*/  SHF.R.U32.HI R3, RZ, 0x10, R34 ;  /* 0x00000010ff037819 */ /* 0x000fe40000011622 */
[----:B------:R-:W-:Y:S02]  /*8250*/  SHF.R.U32.HI R10, RZ, 0x10, R35 ;  /* 0x00000010ff0a7819 */ /* 0x000fe40000011623 */
[----:B------:R-:W-:Y:S02]  /*8260*/  SHF.R.U32.HI R14, RZ, 0x10, R37 ;  /* 0x00000010ff0e7819 */ /* 0x000fe40000011625 */
[----:B------:R-:W-:-:S02]  /*8270*/  LOP3.LUT R13, R36, 0xff, RZ, 0xc0, !PT ;  /* 0x000000ff240d7812 */ /* 0x000fc400078ec0ff */
[----:B------:R-:W-:Y:S02]  /*8280*/  SHF.R.U32.HI R9, RZ, 0x10, R36 ;  /* 0x00000010ff097819 */ /* 0x000fe40000011624 */
[----:B------:R-:W-:Y:S02]  /*8290*/  LOP3.LUT R3, R3, 0xff, RZ, 0xc0, !PT ;  /* 0x000000ff03037812 */ /* 0x000fe400078ec0ff */
[----:B------:R-:W-:Y:S02]  /*82a0*/  LOP3.LUT R10, R10, 0xff, RZ, 0xc0, !PT ;  /* 0x000000ff0a0a7812 */ /* 0x000fe400078ec0ff */
[----:B------:R-:W-:Y:S02]  /*82b0*/  LOP3.LUT R14, R14, 0xff, RZ, 0xc0, !PT ;  /* 0x000000ff0e0e7812 */ /* 0x000fe400078ec0ff */
[----:B------:R-:W-:Y:S02]  /*82c0*/  PRMT R13, R12, 0x7604, R13 ;  /* 0x000076040c0d7816 */ /* 0x000fe4000000000d */
[----:B------:R-:W-:-:S02]  /*82d0*/  LOP3.LUT R12, R9, 0xff, RZ, 0xc0, !PT ;  /* 0x000000ff090c7812 */ /* 0x000fc400078ec0ff */
[----:B------:R-:W-:Y:S02]  /*82e0*/  PRMT R9, R3, 0x7054, R8 ;  /* 0x0000705403097816 */ /* 0x000fe40000000008 */
[----:B------:R-:W-:Y:S02]  /*82f0*/  PRMT R11, R10, 0x7054, R11 ;  /* 0x000070540a0b7816 */ /* 0x000fe4000000000b */
[----:B------:R-:W-:Y:S02]  /*8300*/  PRMT R15, R14, 0x7054, R15 ;  /* 0x000070540e0f7816 */ /* 0x000fe4000000000f */
[----:B------:R-:W-:Y:S02]  /*8310*/  PRMT R13, R12, 0x7054, R13 ;  /* 0x000070540c0d7816 */ /* 0x000fe4000000000d */
[----:B------:R-:W-:Y:S02]  /*8320*/  LOP3.LUT R12, R9, 0xff000000, R34, 0xf8, !PT ;  /* 0xff000000090c7812 */ /* 0x000fe400078ef822 */
[----:B------:R-:W-:-:S02]  /*8330*/  LOP3.LUT R15, R15, 0xff000000, R37, 0xf8, !PT ;  /* 0xff0000000f0f7812 */ /* 0x000fc400078ef825 */
[----:B------:R-:W-:Y:S02]  /*8340*/  LOP3.LUT R34, R11, 0xff000000, R35, 0xf8, !PT ;  /* 0xff0000000b227812 */ /* 0x000fe400078ef823 */
[----:B------:R-:W-:Y:S02]  /*8350*/  LOP3.LUT R36, R13, 0xff000000, R36, 0xf8, !PT ;  /* 0xff0000000d247812 */ /* 0x000fe400078ef824 */
[----:B0-----:R-:W-:Y:S02]  /*8360*/  F2FP.F16.E4M3.UNPACK_B R3, R6.H1 ;  /* 0x00000006ff03723e */ /* 0x001fe400030006ff */
[----:B------:R-:W-:Y:S02]  /*8370*/  F2FP.F16.E4M3.UNPACK_B R17, R15 ;  /* 0x0000000fff11723e */ /* 0x000fe400020006ff */
[----:B------:R-:W-:Y:S01]  /*8380*/  F2FP.F16.E4M3.UNPACK_B R13, R34 ;  /* 0x00000022ff0d723e */ /* 0x000fe200020006ff */
[----:B------:R-:W-:Y:S01]  /*8390*/  HADD2.F32 R8, -RZ, R3.H1_H1 ;  /* 0x30000003ff087230 */ /* 0x000fe20000004100 */
[----:B------:R-:W-:Y:S01]  /*83a0*/  F2FP.F16.E4M3.UNPACK_B R6, R6 ;  /* 0x00000006ff06723e */ /* 0x000fe200020006ff */
[----:B------:R-:W-:Y:S01]  /*83b0*/  HADD2.F32 R20, -RZ, R17.H1_H1 ;  /* 0x30000011ff147230 */ /* 0x000fe20000004100 */
[-C--:B------:R-:W-:Y:S01]  /*83c0*/  F2FP.F16.E4M3.UNPACK_B R10, R7.reuse ;  /* 0x00000007ff0a723e */ /* 0x080fe200020006ff */
[----:B------:R-:W-:Y:S01]  /*83d0*/  HADD2.F32 R14, -RZ, R13.H1_H1 ;  /* 0x3000000dff0e7230 */ /* 0x000fe20000004100 */
[----:B------:R-:W-:Y:S01]  /*83e0*/  F2FP.F16.E4M3.UNPACK_B R11, R7.H1 ;  /* 0x00000007ff0b723e */ /* 0x000fe200030006ff */
[----:B------:R-:W-:-:S02]  /*83f0*/  HADD2.F32 R9, -RZ, R3.H0_H0 ;  /* 0x20000003ff097230 */ /* 0x000fc40000004100 */
[C---:B------:R-:W-:Y:S01]  /*8400*/  FMUL.FTZ R24, R8.reuse, R20 ;  /* 0x0000001408187220 */ /* 0x040fe20000410000 */
[-C--:B------:R-:W-:Y:S01]  /*8410*/  F2FP.F16.E4M3.UNPACK_B R7, R5.reuse ;  /* 0x00000005ff07723e */ /* 0x080fe200020006ff */
[-C--:B------:R-:W-:Y:S01]  /*8420*/  FMUL.FTZ R21, R8, R14.reuse ;  /* 0x0000000e08157220 */ /* 0x080fe20000410000 */
[----:B------:R-:W-:Y:S01]  /*8430*/  F2FP.F16.E4M3.UNPACK_B R8, R5.H1 ;  /* 0x00000005ff08723e */ /* 0x000fe200030006ff */
[----:B------:R-:W-:Y:S02]  /*8440*/  HADD2.F32 R17, -RZ, R17.H0_H0 ;  /* 0x20000011ff117230 */ /* 0x000fe40000004100 */
[C---:B------:R-:W-:Y:S01]  /*8450*/  FFMA.FTZ R25, R9.reuse, R14, -R24 ;  /* 0x0000000e09197223 */ /* 0x040fe20000010818 */
[--C-:B------:R-:W-:Y:S02]  /*8460*/  HADD2.F32 R5, -RZ, R6.reuse.H1_H1 ;  /* 0x30000006ff057230 */ /* 0x100fe40000004100 */
[----:B------:R-:W-:Y:S01]  /*8470*/  FFMA.FTZ R26, R9, R20, R21 ;  /* 0x00000014091a7223 */ /* 0x000fe20000010015 */
[----:B------:R-:W-:Y:S01]  /*8480*/  HADD2.F32 R13, -RZ, R13.H0_H0 ;  /* 0x2000000dff0d7230 */ /* 0x000fe20000004100 */
[----:B------:R-:W-:Y:S01]  /*8490*/  F2FP.F16.E4M3.UNPACK_B R15, R15.H1 ;  /* 0x0000000fff0f723e */ /* 0x000fe200030006ff */
[----:B------:R-:W-:Y:S01]  /*84a0*/  HADD2.F32 R6, -RZ, R6.H0_H0 ;  /* 0x20000006ff067230 */ /* 0x000fe20000004100 */
[----:B------:R-:W-:Y:S01]  /*84b0*/  F2FP.F16.E4M3.UNPACK_B R34, R34.H1 ;  /* 0x00000022ff22723e */ /* 0x000fe200030006ff */
[C---:B------:R-:W-:Y:S01]  /*84c0*/  FMUL.FTZ R9, R5.reuse, R17 ;  /* 0x0000001105097220 */ /* 0x040fe20000410000 */
[----:B------:R-:W-:Y:S01]  /*84d0*/  FMUL.FTZ R20, R5, R13 ;  /* 0x0000000d05147220 */ /* 0x000fe20000410000 */
[----:B------:R-:W-:Y:S01]  /*84e0*/  HADD2.F32 R5, -RZ, R10.H1_H1 ;  /* 0x3000000aff057230 */ /* 0x000fe20000004100 */
[----:B------:R-:W-:Y:S01]  /*84f0*/  F2FP.F16.E4M3.UNPACK_B R3, R4 ;  /* 0x00000004ff03723e */ /* 0x000fe200020006ff */
        /* <DEDUP_REMOVED lines=13> */
[CC--:B------:R-:W-:Y:S01]  /*85d0*/  FMUL.FTZ R20, R6.reuse, R15.reuse ;  /* 0x0000000f06147220 */ /* 0x0c0fe20000410000 */
[----:B------:R-:W-:Y:S01]  /*85e0*/  F2FP.F16.E4M3.UNPACK_B R5, R36 ;  /* 0x00000024ff05723e */ /* 0x000fe200020006ff */
[----:B------:R-:W-:Y:S01]  /*85f0*/  FMUL.FTZ R10, R6, R34 ;  /* 0x00000022060a7220 */ /* 0x000fe20000410000 */
[----:B------:R-:W-:Y:S01]  /*8600*/  F2FP.F16.E4M3.UNPACK_B R4, R4.H1 ;  /* 0x00000004ff04723e */ /* 0x000fe200030006ff */
[C---:B------:R-:W-:Y:S01]  /*8610*/  FFMA.FTZ R34, R11.reuse, R34, -R20 ;  /* 0x000000220b227223 */ /* 0x040fe20000010814 */
[-C--:B------:R-:W-:Y:S01]  /*8620*/  F2FP.F16.E4M3.UNPACK_B R9, R12.reuse ;  /* 0x0000000cff09723e */ /* 0x080fe200020006ff */
[----:B------:R-:W-:Y:S01]  /*8630*/  FFMA.FTZ R27, R11, R15, R10 ;  /* 0x0000000f0b1b7223 */ /* 0x000fe2000001000a */
[--C-:B------:R-:W-:Y:S01]  /*8640*/  HADD2.F32 R13, -RZ, R5.reuse.H1_H1 ;  /* 0x30000005ff0d7230 */ /* 0x100fe20000004100 */
[----:B------:R-:W-:Y:S01]  /*8650*/  F2FP.F16.E4M3.UNPACK_B R12, R12.H1 ;  /* 0x0000000cff0c723e */ /* 0x000fe200030006ff */
[----:B------:R-:W-:Y:S01]  /*8660*/  HADD2.F32 R11, -RZ, R5.H0_H0 ;  /* 0x20000005ff0b7230 */ /* 0x000fe20000004100 */
[----:B------:R-:W-:Y:S01]  /*8670*/  F2FP.F16.E4M3.UNPACK_B R36, R36.H1 ;  /* 0x00000024ff24723e */ /* 0x000fe200030006ff */
[--C-:B------:R-:W-:Y:S01]  /*8680*/  HADD2.F32 R6, -RZ, R4.reuse.H1_H1 ;  /* 0x30000004ff067230 */ /* 0x100fe20000004100 */
[----:B------:R-:W-:Y:S01]  /*8690*/  F2FP.SATFINITE.E4M3.F32.PACK_AB_MERGE_C R25, R26, R25, RZ ;  /* 0x000000191a19723e */ /* 0x000fe200048070ff */
[----:B------:R-:W-:Y:S01]  /*86a0*/  HADD2.F32 R10, -RZ, R9.H1_H1 ;  /* 0x30000009ff0a7230 */ /* 0x000fe20000004100 */
[----:B------:R-:W-:Y:S01]  /*86b0*/  F2FP.SATFINITE.E4M3.F32.PACK_AB_MERGE_C R27, R27, R34, RZ ;  /* 0x000000221b1b723e */ /* 0x000fe200048070ff */
[----:B------:R-:W-:-:S02]  /*86c0*/  HADD2.F32 R5, -RZ, R4.H0_H0 ;  /* 0x20000004ff057230 */ /* 0x000fc40000004100 */
[C---:B------:R-:W-:Y:S01]  /*86d0*/  FMUL.FTZ R14, R6.reuse, R13 ;  /* 0x0000000d060e7220 */ /* 0x040fe20000410000 */
[----:B------:R-:W-:Y:S02]  /*86e0*/  HADD2.F32 R4, -RZ, R3.H1_H1 ;  /* 0x30000003ff047230 */ /* 0x000fe40000004100 */
[-C--:B------:R-:W-:Y:S01]  /*86f0*/  FMUL.FTZ R20, R6, R10.reuse ;  /* 0x0000000a06147220 */ /* 0x080fe20000410000 */
[----:B------:R-:W-:Y:S02]  /*8700*/  HADD2.F32 R9, -RZ, R9.H0_H0 ;  /* 0x20000009ff097230 */ /* 0x000fe40000004100 */
[C---:B------:R-:W-:Y:S01]  /*8710*/  FFMA.FTZ R14, R5.reuse, R10, -R14 ;  /* 0x0000000a050e7223 */ /* 0x040fe2000001080e */
[----:B------:R-:W-:Y:S02]  /*8720*/  HADD2.F32 R3, -RZ, R3.H0_H0 ;  /* 0x20000003ff037230 */ /* 0x000fe40000004100 */
[C---:B------:R-:W-:Y:S01]  /*8730*/  FMUL.FTZ R6, R4.reuse, R11 ;  /* 0x0000000b04067220 */ /* 0x040fe20000410000 */
[----:B------:R-:W-:Y:S01]  /*8740*/  FFMA.FTZ R13, R5, R13, R20 ;  /* 0x0000000d050d7223 */ /* 0x000fe20000010014 */
[----:B------:R-:W-:Y:S01]  /*8750*/  FMUL.FTZ R4, R4, R9 ;  /* 0x0000000904047220 */ /* 0x000fe20000410000 */
[----:B------:R-:W-:-:S02]  /*8760*/  HADD2.F32 R5, -RZ, R12.H1_H1 ;  /* 0x3000000cff057230 */ /* 0x000fc40000004100 */
[C---:B------:R-:W-:Y:S01]  /*8770*/  FFMA.FTZ R6, R3.reuse, R9, -R6 ;  /* 0x0000000903067223 */ /* 0x040fe20000010806 */
[----:B------:R-:W-:Y:S02]  /*8780*/  HADD2.F32 R9, -RZ, R36.H1_H1 ;  /* 0x30000024ff097230 */ /* 0x000fe40000004100 */
[----:B------:R-:W-:Y:S01]  /*8790*/  FFMA.FTZ R11, R3, R11, R4 ;  /* 0x0000000b030b7223 */ /* 0x000fe20000010004 */
[----:B------:R-:W-:Y:S01]  /*87a0*/  HADD2.F32 R4, -RZ, R8.H1_H1 ;  /* 0x30000008ff047230 */ /* 0x000fe20000004100 */
[----:B------:R-:W-:Y:S01]  /*87b0*/  F2FP.SATFINITE.E4M3.F32.PACK_AB_MERGE_C R13, R13, R14, RZ ;  /* 0x0000000e0d0d723e */ /* 0x000fe200048070ff */
[----:B------:R-:W-:Y:S01]  /*87c0*/  HADD2.F32 R36, -RZ, R36.H0_H0 ;  /* 0x20000024ff247230 */ /* 0x000fe20000004100 */
[----:B------:R-:W-:Y:S01]  /*87d0*/  F2FP.SATFINITE.E4M3.F32.PACK_AB_MERGE_C R14, R24, R21, R25 ;  /* 0x00000015180e723e */ /* 0x000fe20004807019 */
[----:B------:R-:W-:Y:S02]  /*87e0*/  HADD2.F32 R3, -RZ, R7.H1_H1 ;  /* 0x30000007ff037230 */ /* 0x000fe40000004100 */
[----:B------:R-:W-:Y:S01]  /*87f0*/  FMUL.FTZ R15, R4, R9 ;  /* 0x00000009040f7220 */ /* 0x000fe20000410000 */
[----:B------:R-:W-:-:S02]  /*8800*/  HADD2.F32 R12, -RZ, R12.H0_H0 ;  /* 0x2000000cff0c7230 */ /* 0x000fc40000004100 */
[-C--:B------:R-:W-:Y:S01]  /*8810*/  FMUL.FTZ R10, R4, R5.reuse ;  /* 0x00000005040a7220 */ /* 0x080fe20000410000 */
        /* <DEDUP_REMOVED lines=11> */
[----:B------:R-:W-:-:S05]  /*88d0*/  F2FP.SATFINITE.E4M3.F32.PACK_AB_MERGE_C R13, R3, R4, R10 ;  /* 0x00000004030d723e */ /* 0x000fca000480700a */
[----:B------:R0:W-:Y:S01]  /*88e0*/  STS.128 [R0+0x22200], R12 ;  /* 0x0222000c00007388 */ /* 0x0001e20000000c00 */
[----:B------:R-:W-:Y:S05]  /*88f0*/  BRA `(.L_x_1500) ;  /* 0x00000034007c7947 */ /* 0x000fea0003800000 */
.L_x_1495:
[----:B------:R-:W0:Y:S01]  /*8900*/  LDC R25, c[0x0][0x448] ;  /* 0x00011200ff197b82 */ /* 0x000e220000000800 */
[----:B------:R-:W-:Y:S01]  /*8910*/  ULDC.64 UR4, c[0x0][0x3f8] ;  /* 0x0000fe0000047ab9 */ /* 0x000fe20000000a00 */
[----:B------:R-:W-:Y:S01]  /*8920*/  IMAD.MOV.U32 R6, RZ, RZ, R26 ;  /* 0x000000ffff067224 */ /* 0x000fe200078e001a */
[----:B------:R-:W-:Y:S01]  /*8930*/  ULDC.64 UR6, c[0x0][0x408] ;  /* 0x0001020000067ab9 */ /* 0x000fe20000000a00 */
[----:B------:R-:W-:Y:S01]  /*8940*/  IMAD.MOV.U32 R7, RZ, RZ, R31 ;  /* 0x000000ffff077224 */ /* 0x000fe200078e001f */
[----:B------:R-:W-:Y:S01]  /*8950*/  SHF.R.S32.HI R11, RZ, 0x1f, R96 ;  /* 0x0000001fff0b7819 */ /* 0x000fe20000011460 */
[----:B------:R-:W-:Y:S01]  /*8960*/  IMAD.MOV.U32 R8, RZ, RZ, R28 ;  /* 0x000000ffff087224 */ /* 0x000fe200078e001c */
[----:B------:R-:W-:Y:S01]  /*8970*/  SHF.R.S32.HI R15, RZ, 0x1f, R78 ;  /* 0x0000001fff0f7819 */ /* 0x000fe2000001144e */
[----:B------:R-:W-:Y:S01]  /*8980*/  IMAD.MOV.U32 R9, RZ, RZ, R33 ;  /* 0x000000ffff097224 */ /* 0x000fe200078e0021 */
[----:B------:R-:W-:Y:S02]  /*8990*/  LEA.HI R11, R11, R96, RZ, 0x4 ;  /* 0x000000600b0b7211 */ /* 0x000fe400078f20ff */
[----:B------:R-:W-:-:S02]  /*89a0*/  LEA.HI R15, R15, R78, RZ, 0x4 ;  /* 0x0000004e0f0f7211 */ /* 0x000fc400078f20ff */
[----:B------:R-:W-:Y:S02]  /*89b0*/  SHF.R.S32.HI R20, RZ, 0x4, R11 ;  /* 0x00000004ff147819 */ /* 0x000fe4000001140b */
[----:B------:R-:W-:Y:S02]  /*89c0*/  SHF.R.S32.HI R21, RZ, 0x4, R15 ;  /* 0x00000004ff157819 */ /* 0x000fe4000001140f */
        /* <DEDUP_REMOVED lines=25> */
.L_x_1780:
[----:B------:R-:W-:Y:S01]  /*8b60*/  IMAD R43, R18, R25, RZ ;  /* 0x00000019122b7224 */ /* 0x000fe200078e02ff */
        /* <DEDUP_REMOVED lines=15> */
[C---:B0-----:R-:W-:Y:S01]  /*8c60*/  VIADD R5, R17.reuse, 0x20 ;  /* 0x0000002011057836 */ /* 0x041fe20000000000 */
[----:B------:R-:W-:Y:S01]  /*8c70*/  ULDC UR4, c[0x0][0x3f4] ;  /* 0x0000fd0000047ab9 */ /* 0x000fe20000000800 */
[C---:B------:R-:W-:Y:S01]  /*8c80*/  VIADD R6, R17.reuse, 0x40 ;  /* 0x0000004011067836 */ /* 0x040fe20000000000 */
[----:B------:R-:W-:Y:S02]  /*8c90*/  ISETP.GE.AND P2, PT, R17, UR4, PT ;  /* 0x0000000411007c0c */ /* 0x000fe4000bf46270 */
[----:B------:R-:W-:Y:S02]  /*8ca0*/  CS2R R44, SRZ ;  /* 0x00000000002c7805 */ /* 0x000fe4000001ff00 */
[----:B------:R-:W-:Y:S02]  /*8cb0*/  ISETP.GE.AND P1, PT, R5, UR4, PT ;  /* 0x0000000405007c0c */ /* 0x000fe4000bf26270 */
[----:B------:R-:W-:Y:S02]  /*8cc0*/  CS2R R46, SRZ ;  /* 0x00000000002e7805 */ /* 0x000fe4000001ff00 */
[----:B------:R-:W-:-:S02]  /*8cd0*/  ISETP.GE.AND P0, PT, R6, UR4, PT ;  /* 0x0000000406007c0c */ /* 0x000fc4000bf06270 */
[----:B------:R-:W-:Y:S02]  /*8ce0*/  CS2R R48, SRZ ;  /* 0x0000000000307805 */ /* 0x000fe4000001ff00 */
[----:B------:R-:W-:Y:S02]  /*8cf0*/  CS2R R50, SRZ ;  /* 0x0000000000327805 */ /* 0x000fe4000001ff00 */
[----:B------:R-:W-:Y:S02]  /*8d00*/  CS2R R24, SRZ ;  /* 0x0000000000187805 */ /* 0x000fe4000001ff00 */
[----:B------:R-:W-:Y:S02]  /*8d10*/  CS2R R26, SRZ ;  /* 0x00000000001a7805 */ /* 0x000fe4000001ff00 */
[----:B------:R-:W-:Y:S02]  /*8d20*/  @!P2 SHF.R.S32.HI R5, RZ, 0x1f, R17 ;  /* 0x0000001fff05a819 */ /* 0x000fe40000011411 */
[----:B--2---:R-:W-:Y:S01]  /*8d30*/  @!P2 IADD3 R6, P3, R17, R4, RZ ;  /* 0x000000041106a210 */ /* 0x004fe20007f7e0ff */
[----:B------:R-:W-:Y:S01]  /*8d40*/  @!P1 IMAD.SHL.U32 R41, R21, 0x10, RZ ;  /* 0x0000001015299824 */ /* 0x000fe200078e00ff */
[----:B----4-:R-:W-:Y:S01]  /*8d50*/  @!P2 IADD3 R12, P4, R17, R14, RZ ;  /* 0x0000000e110ca210 */ /* 0x010fe20007f9e0ff */
[----:B------:R-:W-:-:S02]  /*8d60*/  @!P0 IMAD.SHL.U32 R15, R20, 0x10, RZ ;  /* 0x00000010140f8824 */ /* 0x000fc400078e00ff */
[--C-:B-1----:R-:W-:Y:S01]  /*8d70*/  @!P2 IMAD.X R7, R0, 0x1, R5.reuse, P3 ;  /* 0x000000010007a824 */ /* 0x102fe200018e0605 */
[-C--:B------:R-:W-:Y:S01]  /*8d80*/  @!P1 IADD3 R36, P5, R4, R41.reuse, RZ ;  /* 0x0000002904249210 */ /* 0x080fe20007fbe0ff */
[C---:B---3--:R-:W-:Y:S01]  /*8d90*/  @!P2 IMAD.X R13, R3.reuse, 0x1, R5, P4 ;  /* 0x00000001030da824 */ /* 0x048fe200020e0605 */
[----:B------:R-:W-:Y:S02]  /*8da0*/  @!P1 SHF.R.S32.HI R5, RZ, 0x1f, R41 ;  /* 0x0000001fff059819 */ /* 0x000fe40000011429 */
[----:B------:R-:W-:Y:S02]  /*8db0*/  @!P1 IADD3 R40, P4, R14, R41, RZ ;  /* 0x000000290e289210 */ /* 0x000fe40007f9e0ff */
[----:B------:R-:W-:Y:S02]  /*8dc0*/  CS2R R32, SRZ ;  /* 0x0000000000207805 */ /* 0x000fe4000001ff00 */
[-C--:B------:R-:W-:Y:S01]  /*8dd0*/  @!P0 IADD3 R4, P3, R4, R15.reuse, RZ ;  /* 0x0000000f04048210 */ /* 0x080fe20007f7e0ff */
[----:B------:R-:W-:Y:S01]  /*8de0*/  @!P1 IMAD.X R37, R0, 0x1, R5, P5 ;  /* 0x0000000100259824 */ /* 0x000fe200028e0605 */
[----:B------:R-:W-:Y:S01]  /*8df0*/  @!P0 SHF.R.S32.HI R8, RZ, 0x1f, R15 ;  /* 0x0000001fff088819 */ /* 0x000fe2000001140f */
[----:B------:R-:W-:Y:S01]  /*8e00*/  @!P1 IMAD.X R41, R3, 0x1, R5, P4 ;  /* 0x0000000103299824 */ /* 0x000fe200020e0605 */
[----:B------:R-:W-:-:S02]  /*8e10*/  @!P0 IADD3 R14, P5, R14, R15, RZ ;  /* 0x0000000f0e0e8210 */ /* 0x000fc40007fbe0ff */
[----:B------:R-:W-:Y:S02]  /*8e20*/  CS2R R34, SRZ ;  /* 0x0000000000227805 */ /* 0x000fe4000001ff00 */
[----:B------:R-:W-:Y:S01]  /*8e30*/  CS2R R28, SRZ ;  /* 0x00000000001c7805 */ /* 0x000fe2000001ff00 */
[--C-:B------:R-:W-:Y:S01]  /*8e40*/  @!P0 IMAD.X R5, R0, 0x1, R8.reuse, P3 ;  /* 0x0000000100058824 */ /* 0x100fe200018e0608 */
[----:B------:R-:W-:Y:S01]  /*8e50*/  CS2R R30, SRZ ;  /* 0x00000000001e7805 */ /* 0x000fe2000001ff00 */
[----:B------:R-:W-:Y:S01]  /*8e60*/  @!P0 IMAD.X R15, R3, 0x1, R8, P5 ;  /* 0x00000001030f8824 */ /* 0x000fe200028e0608 */
[----:B------:R-:W-:Y:S02]  /*8e70*/  CS2R R8, SRZ ;  /* 0x0000000000087805 */ /* 0x000fe4000001ff00 */
[----:B------:R-:W-:Y:S01]  /*8e80*/  CS2R R10, SRZ ;  /* 0x00000000000a7805 */ /* 0x000fe2000001ff00 */
[----:B------:R0:W5:Y:S04]  /*8e90*/  @!P2 LD.E.128 R44, desc[UR46][R6.64] ;  /* 0x0000002e062ca980 */ /* 0x000168000c101d00 */
[----:B------:R0:W5:Y:S04]  /*8ea0*/  @!P2 LD.E.128 R48, desc[UR46][R12.64] ;  /* 0x0000002e0c30a980 */ /* 0x000168000c101d00 */
[----:B------:R0:W5:Y:S04]  /*8eb0*/  @!P1 LD.E.128 R24, desc[UR46][R36.64] ;  /* 0x0000002e24189980 */ /* 0x000168000c101d00 */
[----:B------:R0:W5:Y:S04]  /*8ec0*/  @!P1 LD.E.128 R32, desc[UR46][R40.64] ;  /* 0x0000002e28209980 */ /* 0x000168000c101d00 */
[----:B------:R0:W5:Y:S04]  /*8ed0*/  @!P0 LD.E.128 R28, desc[UR46][R4.64] ;  /* 0x0000002e041c8980 */ /* 0x000168000c101d00 */
[----:B------:R0:W5:Y:S02]  /*8ee0*/  @!P0 LD.E.128 R8, desc[UR46][R14.64] ;  /* 0x0000002e0e088980 */ /* 0x000164000c101d00 */
.L_x_1513:
[----:B------:R-:W-:Y:S05]  /*8ef0*/  BSYNC B1 ;  /* 0x0000000000017941 */ /* 0x000fea0003800000 */
.L_x_1512:
[----:B------:R-:W-:Y:S01]  /*8f00*/  ULEA.HI UR4, UR58, UR58, URZ, 0x1 ;  /* 0x0000003a3a047291 */ /* 0x000fe2000f8f083f */
[----:B0-2---:R-:W-:-:S03]  /*8f10*/  IMAD.U32 R4, RZ, RZ, UR45 ;  /* 0x0000002dff047e24 */ /* 0x005fc6000f8e00ff */
[----:B------:R-:W-:Y:S02]  /*8f20*/  ULOP3.LUT UR4, UR4, 0xfffffffe, URZ, 0xc0, !UPT ;  /* 0xfffffffe04047892 */ /* 0x000fe4000f8ec03f */
[----:B---3--:R-:W-:Y:S02]  /*8f30*/  VIADDMNMX R3, R43, -R4, 0x80, PT ;  /* 0x000000802b037446 */ /* 0x008fe40003800904 */
[----:B------:R-:W-:Y:S02]  /*8f40*/  UIADD3 UR4, UR58, -UR4, URZ ;  /* 0x800000043a047290 */ /* 0x000fe4000fffe03f */
[----:B------:R-:W-:-:S04]  /*8f50*/  ISETP.GE.AND P1, PT, R16, R3, PT ;  /* 0x000000031000720c */ /* 0x000fc80003f26270 */
[----:B-1----:R-:W-:-:S05]  /*8f60*/  IMAD.U32 R0, RZ, RZ, UR4 ;  /* 0x00000004ff007e24 */ /* 0x002fca000f8e00ff */
[----:B------:R-:W-:-:S04]  /*8f70*/  SHF.L.U32 R0, R0, 0x1f, RZ ;  /* 0x0000001f00007819 */ /* 0x000fc800000006ff */
[----:B------:R-:W0:Y:S02]  /*8f80*/  SYNCS.PHASECHK.TRANS64.TRYWAIT P0, [UR39+0x33400], R0 ;  /* 0x03340000ff0075a7 */ /* 0x000e240008000167 */
[----:B0-----:R-:W-:Y:S05]  /*8f90*/  @!P0 BRA `(.L_x_1514) ;  /* 0x000001fc002c8947 */ /* 0x001fea0003800000 */
.L_x_1781:
[----:B------:R-:W-:Y:S05]  /*8fa0*/  @P1 BRA `(.L_x_1500) ;  /* 0x0000002c00d01947 */ /* 0x000fea0003800000 */
[----:B0-----:R-:W0:Y:S01]  /*8fb0*/  LDC R0, c[0x0][0x3f4] ;  /* 0x0000fd00ff007b82 */ /* 0x001e220000000800 */
[C---:B------:R-:W-:Y:S01]  /*8fc0*/  VIADD R3, R17.reuse, 0x20 ;  /* 0x0000002011037836 */ /* 0x040fe20000000000 */
[----:B------:R-:W-:Y:S01]  /*8fd0*/  BSSY B1, `(.L_x_1515) ;  /* 0x00000fb000017945 */ /* 0x000fe20003800000 */
[C---:B------:R-:W-:Y:S01]  /*8fe0*/  VIADD R5, R17.reuse, 0x40 ;  /* 0x0000004011057836 */ /* 0x040fe20000000000 */
[-C--:B0-----:R-:W-:Y:S02]  /*8ff0*/  ISETP.GE.AND P0, PT, R17, R0.reuse, PT ;  /* 0x000000001100720c */ /* 0x081fe40003f06270 */
[-C--:B------:R-:W-:Y:S02]  /*9000*/  ISETP.GE.AND P1, PT, R3, R0.reuse, PT ;  /* 0x000000000300720c */ /* 0x080fe40003f26270 */
[----:B------:R-:W-:-:S09]  /*9010*/  ISETP.GE.AND P2, PT, R5, R0, PT ;  /* 0x000000000500720c */ /* 0x000fd20003f46270 */
[----:B------:R-:W-:Y:S05]  /*9020*/  @P0 BRA `(.L_x_1516) ;  /* 0x0000000c00d40947 */ /* 0x000fea0003800000 */
[----:B-----5:R-:W-:Y:S02]  /*9030*/  SHF.R.U32.HI R3, RZ, 0x8, R44 ;  /* 0x00000008ff037819 */ /* 0x020fe4000001162c */
[----:B------:R-:W-:Y:S02]  /*9040*/  LOP3.LUT R4, R44, 0xff, RZ, 0xc0, !PT ;  /* 0x000000ff2c047812 */ /* 0x000fe400078ec0ff */
[----:B------:R-:W-:Y:S02]  /*9050*/  LOP3.LUT R5, R3, 0xff, RZ, 0xc0, !PT ;  /* 0x000000ff03057812 */ /* 0x000fe400078ec0ff */
[----:B------:R-:W-:Y:S02]  /*9060*/  LEA.HI R3, R0, R227, RZ, 0x1c ;  /* 0x000000e300037211 */ /* 0x000fe400078fe0ff */
[----:B------:R-:W-:Y:S02]  /*9070*/  PRMT R17, R5, 0x7604, R4 ;  /* 0x0000760405117816 */ /* 0x000fe40000000004 */
[----:B------:R-:W-:-:S02]  /*9080*/  SHF.R.S32.HI R4, RZ, 0x1f, R3 ;  /* 0x0000001fff047819 */ /* 0x000fc40000011403 */
[----:B------:R-:W-:Y:S02]  /*9090*/  SHF.R.U32.HI R7, RZ, 0x8, R45 ;  /* 0x00000008ff077819 */ /* 0x000fe4000001162d */
[----:B------:R-:W-:Y:S01]  /*90a0*/  LEA.HI R5, R4, R3, RZ, 0x2 ;  /* 0x0000000304057211 */ /* 0x000fe200078f10ff */
[----:B------:R-:W-:Y:S01]  /*90b0*/  IMAD.SHL.U32 R3, R3, 0x10, RZ ;  /* 0x0000001003037824 */ /* 0x000fe200078e00ff */
[----:B------:R-:W-:Y:S02]  /*90c0*/  LOP3.LUT R6, R45, 0xff, RZ, 0xc0, !PT ;  /* 0x000000ff2d067812 */ /* 0x000fe400078ec0ff */
[----:B------:R-:W-:Y:S01]  /*90d0*/  LOP3.LUT R7, R7, 0xff, RZ, 0xc0, !PT ;  /* 0x000000ff07077812 */ /* 0x000fe200078ec0ff */
[----:B------:R-:W-:Y:S01]  /*90e0*/  IMAD.SHL.U32 R5, R5, 0x800, RZ ;  /* 0x0000080005057824 */ /* 0x000fe200078e00ff */
[----:B------:R-:W-:Y:S02]  /*90f0*/  LOP3.LUT R4, R42, 0x30, R3, 0xf8, !PT ;  /* 0x000000302a047812 */ /* 0x000fe400078ef803 */
[----:B------:R-:W-:-:S02]  /*9100*/  SHF.R.U32.HI R13, RZ, 0x8, R46 ;  /* 0x00000008ff0d7819 */ /* 0x000fc4000001162e */
[----:B------:R-:W-:Y:S02]  /*9110*/  PRMT R36, R7, 0x7604, R6 ;  /* 0x0000760407247816 */ /* 0x000fe40000000006 */
        /* <DEDUP_REMOVED lines=9> */
[----:B------:R-:W-:Y:S02]  /*91b0*/  SHF.R.U32.HI R12, RZ, 0x8, R48 ;  /* 0x00000008ff0c7819 */ /* 0x000fe40000011630 */
[----:B------:R-:W-:-:S02]  /*91c0*/  PRMT R38, R7, 0x7604, R6 ;  /* 0x0000760407267816 */ /* 0x000fc40000000006 */
[----:B------:R-:W0:Y:S01]  /*91d0*/  LDS.128 R4, [R3+UR39+0x1e200] ;  /* 0x01e2002703047984 */ /* 0x000e220008000c00 */
[----:B------:R-:W-:Y:S02]  /*91e0*/  LOP3.LUT R40, R12, 0xff, RZ, 0xc0, !PT ;  /* 0x000000ff0c287812 */ /* 0x000fe400078ec0ff */
[----:B------:R-:W-:Y:S01]  /*91f0*/  LOP3.LUT R37, R48, 0xff, RZ, 0xc0, !PT ;  /* 0x000000ff30257812 */ /* 0x000fe200078ec0ff */
[----:B----4-:R-:W1:Y:S01]  /*9200*/  LDS.128 R12, [R231+0x1e200] ;  /* 0x01e20000e70c7984 */ /* 0x010e620000000c00 */
[----:B------:R-:W-:Y:S02]  /*9210*/  SHF.R.U32.HI R54, RZ, 0x8, R51 ;  /* 0x00000008ff367819 */ /* 0x000fe40000011633 */
[----:B------:R-:W-:Y:S02]  /*9220*/  PRMT R55, R40, 0x7604, R37 ;  /* 0x0000760428377816 */ /* 0x000fe40000000025 */
[----:B------:R-:W-:Y:S02]  /*9230*/  SHF.R.U32.HI R40, RZ, 0x8, R49 ;  /* 0x00000008ff287819 */ /* 0x000fe40000011631 */
[----:B------:R-:W-:-:S02]  /*9240*/  LOP3.LUT R37, R49, 0xff, RZ, 0xc0, !PT ;  /* 0x000000ff31257812 */ /* 0x000fc400078ec0ff */
[----:B------:R-:W-:Y:S02]  /*9250*/  LOP3.LUT R53, R51, 0xff, RZ, 0xc0, !PT ;  /* 0x000000ff33357812 */ /* 0x000fe400078ec0ff */
[----:B------:R-:W-:Y:S02]  /*9260*/  LOP3.LUT R40, R40, 0xff, RZ, 0xc0, !PT ;  /* 0x000000ff28287812 */ /* 0x000fe400078ec0ff */
[----:B------:R-:W-:Y:S02]  /*9270*/  LOP3.LUT R54, R54, 0xff, RZ, 0xc0, !PT ;  /* 0x000000ff36367812 */ /* 0x000fe400078ec0ff */
[----:B------:R-:W-:Y:S02]  /*9280*/  PRMT R40, R40, 0x7604, R37 ;  /* 0x0000760428287816 */ /* 0x000fe40000000025 */
[----:B------:R-:W-:Y:S02]  /*9290*/  PRMT R54, R54, 0x7604, R53 ;  /* 0x0000760436367816 */ /* 0x000fe40000000035 */
[----:B------:R-:W-:-:S02]  /*92a0*/  SHF.R.U32.HI R37, RZ, 0x10, R45 ;  /* 0x00000010ff257819 */ /* 0x000fc4000001162d */
[----:B------:R-:W-:Y:S02]  /*92b0*/  SHF.R.U32.HI R53, RZ, 0x10, R49 ;  /* 0x00000010ff357819 */ /* 0x000fe40000011631 */
[----:B------:R-:W-:Y:S01]  /*92c0*/  SHF.R.U32.HI R52, RZ, 0x8, R50 ;  /* 0x00000008ff347819 */ /* 0x000fe20000011632 */
[----:B------:R-:W-:Y:S01]  /*92d0*/  IMAD.U32 R37, R37, 0x10000, RZ ;  /* 0x0001000025257824 */ /* 0x000fe200078e00ff */
[----:B------:R-:W-:Y:S01]  /*92e0*/  LOP3.LUT R43, R50, 0xff, RZ, 0xc0, !PT ;  /* 0x000000ff322b7812 */ /* 0x000fe200078ec0ff */
[----:B------:R-:W-:Y:S01]  /*92f0*/  IMAD.U32 R53, R53, 0x10000, RZ ;  /* 0x0001000035357824 */ /* 0x000fe200078e00ff */
[----:B------:R-:W-:Y:S02]  /*9300*/  LOP3.LUT R52, R52, 0xff, RZ, 0xc0, !PT ;  /* 0x000000ff34347812 */ /* 0x000fe400078ec0ff */
[----:B------:R-:W-:Y:S02]  /*9310*/  SHF.R.U32.HI R61, RZ, 0x10, R51 ;  /* 0x00000010ff3d7819 */ /* 0x000fe40000011633 */
[----:B------:R-:W-:-:S02]  /*9320*/  LOP3.LUT R17, R17, 0xff0000, R44, 0xf8, !PT ;  /* 0x00ff000011117812 */ /* 0x000fc400078ef82c */
[----:B------:R-:W-:Y:S01]  /*9330*/  PRMT R59, R52, 0x7604, R43 ;  /* 0x00007604343b7816 */ /* 0x000fe2000000002b */
[----:B------:R-:W-:Y:S01]  /*9340*/  IMAD.U32 R61, R61, 0x10000, RZ ;  /* 0x000100003d3d7824 */ /* 0x000fe200078e00ff */
[----:B------:R-:W-:Y:S02]  /*9350*/  LOP3.LUT R37, R36, 0xff0000, R37, 0xf8, !PT ;  /* 0x00ff000024257812 */ /* 0x000fe400078ef825 */
[----:B------:R-:W-:Y:S02]  /*9360*/  LOP3.LUT R57, R40, 0xff0000, R53, 0xf8, !PT ;  /* 0x00ff000028397812 */ /* 0x000fe400078ef835 */
[----:B------:R-:W-:Y:S02]  /*9370*/  SHF.R.U32.HI R43, RZ, 0x10, R47 ;  /* 0x00000010ff2b7819 */ /* 0x000fe4000001162f */
[----:B------:R-:W-:Y:S02]  /*9380*/  LOP3.LUT R52, R17, 0xff000000, R44, 0xf8, !PT ;  /* 0xff00000011347812 */ /* 0x000fe400078ef82c */
[----:B------:R-:W-:Y:S01]  /*9390*/  LOP3.LUT R41, R41, 0xff0000, R46, 0xf8, !PT ;  /* 0x00ff000029297812 */ /* 0x000fe200078ef82e */
[----:B------:R-:W-:Y:S01]  /*93a0*/  IMAD.U32 R43, R43, 0x10000, RZ ;  /* 0x000100002b2b7824 */ /* 0x000fe200078e00ff */
[----:B------:R-:W-:-:S02]  /*93b0*/  LOP3.LUT R17, R55, 0xff0000, R48, 0xf8, !PT ;  /* 0x00ff000037117812 */ /* 0x000fc400078ef830 */
[----:B------:R-:W-:Y:S02]  /*93c0*/  LOP3.LUT R59, R59, 0xff0000, R50, 0xf8, !PT ;  /* 0x00ff00003b3b7812 */ /* 0x000fe400078ef832 */
[----:B------:R-:W-:Y:S02]  /*93d0*/  LOP3.LUT R53, R37, 0xff000000, R45, 0xf8, !PT ;  /* 0xff00000025357812 */ /* 0x000fe400078ef82d */
[----:B------:R-:W-:Y:S02]  /*93e0*/  LOP3.LUT R57, R57, 0xff000000, R49, 0xf8, !PT ;  /* 0xff00000039397812 */ /* 0x000fe400078ef831 */
[----:B------:R-:W-:Y:S02]  /*93f0*/  LOP3.LUT R61, R54, 0xff0000, R61, 0xf8, !PT ;  /* 0x00ff0000363d7812 */ /* 0x000fe400078ef83d */
[----:B------:R-:W-:Y:S02]  /*9400*/  LOP3.LUT R54, R41, 0xff000000, R46, 0xf8, !PT ;  /* 0xff00000029367812 */ /* 0x000fe400078ef82e */
[----:B------:R-:W-:-:S02]  /*9410*/  LOP3.LUT R56, R17, 0xff000000, R48, 0xf8, !PT ;  /* 0xff00000011387812 */ /* 0x000fc400078ef830 */
[----:B------:R-:W-:Y:S02]  /*9420*/  LOP3.LUT R59, R59, 0xff000000, R50, 0xf8, !PT ;  /* 0xff0000003b3b7812 */ /* 0x000fe400078ef832 */
[----:B------:R-:W-:Y:S02]  /*9430*/  F2FP.F16.E4M3.UNPACK_B R48, R53 ;  /* 0x00000035ff30723e */ /* 0x000fe400020006ff */
[----:B------:R-:W-:Y:S02]  /*9440*/  F2FP.F16.E4M3.UNPACK_B R50, R57 ;  /* 0x00000039ff32723e */ /* 0x000fe400020006ff */
[----:B0-----:R-:W-:Y:S01]  /*9450*/  F2FP.F16.E4M3.UNPACK_B R41, R5 ;  /* 0x00000005ff29723e */ /* 0x001fe200020006ff */
[--C-:B------:R-:W-:Y:S01]  /*9460*/  HADD2.F32 R49, -RZ, R48.reuse.H0_H0 ;  /* 0x20000030ff317230 */ /* 0x100fe20000004100 */
[----:B------:R-:W-:Y:S01]  /*9470*/  LOP3.LUT R43, R38, 0xff0000, R43, 0xf8, !PT ;  /* 0x00ff0000262b7812 */ /* 0x000fe200078ef82b */
[----:B------:R-:W-:Y:S01]  /*9480*/  HADD2.F32 R48, -RZ, R48.H1_H1 ;  /* 0x30000030ff307230 */ /* 0x000fe20000004100 */
[----:B------:R-:W-:Y:S01]  /*9490*/  LOP3.LUT R61, R61, 0xff000000, R51, 0xf8, !PT ;  /* 0xff0000003d3d7812 */ /* 0x000fe200078ef833 */
[--C-:B------:R-:W-:Y:S01]  /*94a0*/  HADD2.F32 R51, -RZ, R50.reuse.H0_H0 ;  /* 0x20000032ff337230 */ /* 0x100fe20000004100 */
[----:B-1----:R-:W-:Y:S01]  /*94b0*/  F2FP.F16.E4M3.UNPACK_B R17, R13 ;  /* 0x0000000dff11723e */ /* 0x002fe200020006ff */
[--C-:B------:R-:W-:Y:S01]  /*94c0*/  HADD2.F32 R44, -RZ, R41.reuse.H0_H0 ;  /* 0x20000029ff2c7230 */ /* 0x100fe20000004100 */
[----:B------:R-:W-:Y:S01]  /*94d0*/  LOP3.LUT R55, R43, 0xff000000, R47, 0xf8, !PT ;  /* 0xff0000002b377812 */ /* 0x000fe200078ef82f */
[----:B------:R-:W-:Y:S01]  /*94e0*/  HADD2.F32 R50, -RZ, R50.H1_H1 ;  /* 0x30000032ff327230 */ /* 0x000fe20000004100 */
[-C--:B------:R-:W-:Y:S01]  /*94f0*/  F2FP.F16.E4M3.UNPACK_B R38, R15.reuse ;  /* 0x0000000fff26723e */ /* 0x080fe200020006ff */
[----:B------:R-:W-:Y:S01]  /*9500*/  HADD2.F32 R41, -RZ, R41.H1_H1 ;  /* 0x30000029ff297230 */ /* 0x000fe20000004100 */
[----:B------:R-:W-:Y:S01]  /*9510*/  F2FP.F16.E4M3.UNPACK_B R40, R15.H1 ;  /* 0x0000000fff28723e */ /* 0x000fe200030006ff */
[----:B------:R-:W-:Y:S01]  /*9520*/  FMUL.FTZ R63, R44, R51 ;  /* 0x000000332c3f7220 */ /* 0x000fe20000410000 */
[----:B------:R-:W-:-:S02]  /*9530*/  F2FP.F16.E4M3.UNPACK_B R15, R14 ;  /* 0x0000000eff0f723e */ /* 0x000fc400020006ff */
[----:B------:R-:W-:Y:S01]  /*9540*/  F2FP.F16.E4M3.UNPACK_B R37, R14.H1 ;  /* 0x0000000eff25723e */ /* 0x000fe200030006ff */
[--C-:B------:R-:W-:Y:S01]  /*9550*/  HADD2.F32 R14, -RZ, R17.reuse.H0_H0 ;  /* 0x20000011ff0e7230 */ /* 0x100fe20000004100 */
[----:B------:R-:W-:Y:S01]  /*9560*/  F2FP.F16.E4M3.UNPACK_B R43, R5.H1 ;  /* 0x00000005ff2b723e */ /* 0x000fe200030006ff */
[----:B------:R-:W-:Y:S01]  /*9570*/  HADD2.F32 R17, -RZ, R17.H1_H1 ;  /* 0x30000011ff117230 */ /* 0x000fe20000004100 */
[-C--:B------:R-:W-:Y:S02]  /*9580*/  F2FP.F16.E4M3.UNPACK_B R46, R7.reuse ;  /* 0x00000007ff2e723e */ /* 0x080fe400020006ff */
[----:B------:R-:W-:Y:S01]  /*9590*/  F2FP.F16.E4M3.UNPACK_B R47, R7.H1 ;  /* 0x00000007ff2f723e */ /* 0x000fe200030006ff */
[-C--:B------:R-:W-:Y:S01]  /*95a0*/  FFMA.FTZ R63, R14, R49.reuse, -R63 ;  /* 0x000000310e3f7223 */ /* 0x080fe2000001083f */
[-C--:B------:R-:W-:Y:S02]  /*95b0*/  F2FP.F16.E4M3.UNPACK_B R5, R4.reuse ;  /* 0x00000004ff05723e */ /* 0x080fe400020006ff */
[----:B------:R-:W-:Y:S01]  /*95c0*/  F2FP.F16.E4M3.UNPACK_B R7, R4.H1 ;  /* 0x00000004ff07723e */ /* 0x000fe200030006ff */
[----:B------:R-:W-:Y:S01]  /*95d0*/  FMUL.FTZ R4, R44, R49 ;  /* 0x000000312c047220 */ /* 0x000fe20000410000 */
[----:B------:R-:W-:-:S02]  /*95e0*/  F2FP.F16.E4M3.UNPACK_B R57, R57.H1 ;  /* 0x00000039ff39723e */ /* 0x000fc400030006ff */
[----:B------:R-:W-:Y:S01]  /*95f0*/  F2FP.F16.E4M3.UNPACK_B R53, R53.H1 ;  /* 0x00000035ff35723e */ /* 0x000fe200030006ff */
[----:B------:R-:W-:Y:S01]  /*9600*/  FFMA.FTZ R58, R14, R51, R4 ;  /* 0x000000330e3a7223 */ /* 0x000fe20000010004 */
[-C--:B------:R-:W-:Y:S01]  /*9610*/  F2FP.F16.E4M3.UNPACK_B R44, R6.reuse ;  /* 0x00000006ff2c723e */ /* 0x080fe200020006ff */
[----:B------:R-:W-:Y:S01]  /*9620*/  HADD2.F32 R51, -RZ, R57.H0_H0 ;  /* 0x20000039ff337230 */ /* 0x000fe20000004100 */
[----:B------:R-:W-:Y:S01]  /*9630*/  F2FP.F16.E4M3.UNPACK_B R45, R6.H1 ;  /* 0x00000006ff2d723e */ /* 0x000fe200030006ff */
[----:B------:R-:W-:Y:S01]  /*9640*/  HADD2.F32 R6, -RZ, R43.H0_H0 ;  /* 0x2000002bff067230 */ /* 0x000fe20000004100 */
[----:B------:R-:W-:Y:S01]  /*9650*/  F2FP.F16.E4M3.UNPACK_B R36, R13.H1 ;  /* 0x0000000dff24723e */ /* 0x000fe200030006ff */
[C---:B------:R-:W-:Y:S01]  /*9660*/  FMUL.FTZ R14, R41.reuse, R50 ;  /* 0x00000032290e7220 */ /* 0x040fe20000410000 */
[----:B------:R-:W-:Y:S02]  /*9670*/  HADD2.F32 R49, -RZ, R53.H0_H0 ;  /* 0x20000035ff317230 */ /* 0x000fe40000004100 */
[----:B------:R-:W-:Y:S01]  /*9680*/  FMUL.FTZ R41, R41, R48 ;  /* 0x0000003029297220 */ /* 0x000fe20000410000 */
[----:B------:R-:W-:Y:S01]  /*9690*/  FMUL.FTZ R67, R6, R51 ;  /* 0x0000003306437220 */ /* 0x000fe20000410000 */
[----:B------:R-:W-:-:S02]  /*96a0*/  HADD2.F32 R4, -RZ, R36.H0_H0 ;  /* 0x20000024ff047230 */ /* 0x000fc40000004100 */
[C---:B------:R-:W-:Y:S01]  /*96b0*/  FFMA.FTZ R48, R17.reuse, R48, -R14 ;  /* 0x0000003011307223 */ /* 0x040fe2000001080e */
[----:B------:R-:W-:Y:S01]  /*96c0*/  FFMA.FTZ R65, R17, R50, R41 ;  /* 0x0000003211417223 */ /* 0x000fe20000010029 */
[----:B------:R-:W-:Y:S01]  /*96d0*/  FMUL.FTZ R6, R6, R49 ;  /* 0x0000003106067220 */ /* 0x000fe20000410000 */
[----:B------:R-:W-:Y:S01]  /*96e0*/  F2FP.F16.E4M3.UNPACK_B R41, R61 ;  /* 0x0000003dff29723e */ /* 0x000fe200020006ff */
        /* <DEDUP_REMOVED lines=8> */
[-C--:B------:R-:W-:Y:S01]  /*9770*/  F2FP.F16.E4M3.UNPACK_B R13, R12.reuse ;  /* 0x0000000cff0d723e */ /* 0x080fe200020006ff */
[----:B------:R-:W-:Y:S01]  /*9780*/  HADD2.F32 R49, -RZ, R41.H0_H0 ;  /* 0x20000029ff317230 */ /* 0x000fe20000004100 */
[----:B------:R-:W-:Y:S01]  /*9790*/  F2FP.F16.E4M3.UNPACK_B R12, R12.H1 ;  /* 0x0000000cff0c723e */ /* 0x000fe200030006ff */
[----:B------:R-:W-:-:S02]  /*97a0*/  HADD2.F32 R6, -RZ, R46.H0_H0 ;  /* 0x2000002eff067230 */ /* 0x000fc40000004100 */
[C---:B------:R-:W-:Y:S01]  /*97b0*/  FMUL.FTZ R69, R43.reuse, R57 ;  /* 0x000000392b457220 */ /* 0x040fe20000410000 */
[----:B------:R-:W-:Y:S02]  /*97c0*/  HADD2.F32 R17, -RZ, R14.H0_H0 ;  /* 0x2000000eff117230 */ /* 0x000fe40000004100 */
[----:B------:R-:W-:Y:S01]  /*97d0*/  FMUL.FTZ R60, R43, R53 ;  /* 0x000000352b3c7220 */ /* 0x000fe20000410000 */
[----:B------:R-:W-:Y:S02]  /*97e0*/  HADD2.F32 R36, -RZ, R36.H1_H1 ;  /* 0x30000024ff247230 */ /* 0x000fe40000004100 */
[C---:B------:R-:W-:Y:S01]  /*97f0*/  FMUL.FTZ R43, R6.reuse, R49 ;  /* 0x00000031062b7220 */ /* 0x040fe20000410000 */
[----:B------:R-:W-:Y:S02]  /*9800*/  HADD2.F32 R4, -RZ, R38.H0_H0 ;  /* 0x20000026ff047230 */ /* 0x000fe40000004100 */
[----:B------:R-:W-:Y:S01]  /*9810*/  FMUL.FTZ R6, R6, R17 ;  /* 0x0000001106067220 */ /* 0x000fe20000410000 */
[----:B------:R-:W-:-:S02]  /*9820*/  HADD2.F32 R46, -RZ, R46.H1_H1 ;  /* 0x3000002eff2e7230 */ /* 0x000fc40000004100 */
[C---:B------:R-:W-:Y:S01]  /*9830*/  FFMA.FTZ R50, R36.reuse, R53, -R69 ;  /* 0x0000003524327223 */ /* 0x040fe20000010845 */
[----:B------:R-:W-:Y:S01]  /*9840*/  FFMA.FTZ R60, R36, R57, R60 ;  /* 0x00000039243c7223 */ /* 0x000fe2000001003c */
[C---:B------:R-:W-:Y:S01]  /*9850*/  FFMA.FTZ R53, R4.reuse, R17, -R43 ;  /* 0x0000001104357223 */ /* 0x040fe2000001082b */
[----:B------:R-:W-:Y:S01]  /*9860*/  FFMA.FTZ R57, R4, R49, R6 ;  /* 0x0000003104397223 */ /* 0x000fe20000010006 */
[----:B------:R-:W-:Y:S01]  /*9870*/  HADD2.F32 R43, -RZ, R41.H1_H1 ;  /* 0x30000029ff2b7230 */ /* 0x000fe20000004100 */
[-C--:B------:R-:W-:Y:S01]  /*9880*/  F2FP.F16.E4M3.UNPACK_B R36, R56.reuse.H1 ;  /* 0x00000038ff24723e */ /* 0x080fe200030006ff */
[----:B------:R-:W-:Y:S01]  /*9890*/  HADD2.F32 R49, -RZ, R61.H0_H0 ;  /* 0x2000003dff317230 */ /* 0x000fe20000004100 */
[----:B------:R-:W-:Y:S01]  /*98a0*/  F2FP.F16.E4M3.UNPACK_B R56, R56 ;  /* 0x00000038ff38723e */ /* 0x000fe200020006ff */
[----:B------:R-:W-:Y:S02]  /*98b0*/  HADD2.F32 R6, -RZ, R47.H0_H0 ;  /* 0x2000002fff067230 */ /* 0x000fe40000004100 */
[----:B------:R-:W-:Y:S01]  /*98c0*/  FMUL.FTZ R69, R46, R43 ;  /* 0x0000002b2e457220 */ /* 0x000fe20000410000 */
[----:B------:R-:W-:Y:S01]  /*98d0*/  HADD2.F32 R41, -RZ, R55.H0_H0 ;  /* 0x20000037ff297230 */ /* 0x000fe20000004100 */
[----:B------:R-:W-:Y:S01]  /*98e0*/  F2FP.SATFINITE.E4M3.F32.PACK_AB_MERGE_C R51, R60, R51, RZ ;  /* 0x000000333c33723e */ /* 0x000fe200048070ff */
[----:B------:R-:W-:-:S02]  /*98f0*/  HADD2.F32 R4, -RZ, R40.H0_H0 ;  /* 0x20000028ff047230 */ /* 0x000fc40000004100 */
[C---:B------:R-:W-:Y:S01]  /*9900*/  FMUL.FTZ R71, R6.reuse, R49 ;  /* 0x0000003106477220 */ /* 0x040fe20000410000 */
[----:B------:R-:W-:Y:S02]  /*9910*/  HADD2.F32 R17, -RZ, R14.H1_H1 ;  /* 0x3000000eff117230 */ /* 0x000fe40000004100 */
[-C--:B------:R-:W-:Y:S01]  /*9920*/  FMUL.FTZ R6, R6, R41.reuse ;  /* 0x0000002906067220 */ /* 0x080fe20000410000 */
[----:B------:R-:W-:Y:S01]  /*9930*/  HADD2.F32 R38, -RZ, R38.H1_H1 ;  /* 0x30000026ff267230 */ /* 0x000fe20000004100 */
[-C--:B------:R-:W-:Y:S01]  /*9940*/  F2FP.F16.E4M3.UNPACK_B R14, R52.reuse.H1 ;  /* 0x00000034ff0e723e */ /* 0x080fe200030006ff */
[C---:B------:R-:W-:Y:S01]  /*9950*/  FFMA.FTZ R71, R4.reuse, R41, -R71 ;  /* 0x0000002904477223 */ /* 0x040fe20000010847 */
[----:B------:R-:W-:Y:S01]  /*9960*/  FFMA.FTZ R66, R4, R49, R6 ;  /* 0x0000003104427223 */ /* 0x000fe20000010006 */
[-C--:B------:R-:W-:Y:S01]  /*9970*/  FMUL.FTZ R46, R46, R17.reuse ;  /* 0x000000112e2e7220 */ /* 0x080fe20000410000 */
[----:B------:R-:W-:Y:S01]  /*9980*/  FFMA.FTZ R62, R38, R17, -R69 ;  /* 0x00000011263e7223 */ /* 0x000fe20000010845 */
[----:B------:R-:W-:Y:S01]  /*9990*/  HADD2.F32 R55, -RZ, R55.H1_H1 ;  /* 0x30000037ff377230 */ /* 0x000fe20000004100 */
[----:B------:R-:W-:Y:S01]  /*99a0*/  F2FP.F16.E4M3.UNPACK_B R52, R52 ;  /* 0x00000034ff34723e */ /* 0x000fe200020006ff */
[----:B------:R-:W-:-:S02]  /*99b0*/  HADD2.F32 R61, -RZ, R61.H1_H1 ;  /* 0x3000003dff3d7230 */ /* 0x000fc40000004100 */
[----:B------:R-:W-:Y:S01]  /*99c0*/  FFMA.FTZ R64, R38, R43, R46 ;  /* 0x0000002b26407223 */ /* 0x000fe2000001002e */
[----:B------:R-:W-:Y:S01]  /*99d0*/  HADD2.F32 R47, -RZ, R47.H1_H1 ;  /* 0x3000002fff2f7230 */ /* 0x000fe20000004100 */
[----:B------:R-:W-:Y:S01]  /*99e0*/  F2FP.SATFINITE.E4M3.F32.PACK_AB_MERGE_C R65, R65, R58, R51 ;  /* 0x0000003a4141723e */ /* 0x000fe20004807033 */
[----:B------:R-:W-:Y:S02]  /*99f0*/  HADD2.F32 R41, -RZ, R36.H0_H0 ;  /* 0x20000024ff297230 */ /* 0x000fe40000004100 */
[----:B------:R-:W-:Y:S02]  /*9a00*/  HADD2.F32 R6, -RZ, R7.H0_H0 ;  /* 0x20000007ff067230 */ /* 0x000fe40000004100 */
[C---:B------:R-:W-:Y:S01]  /*9a10*/  FMUL.FTZ R49, R47.reuse, R61 ;  /* 0x0000003d2f317220 */ /* 0x040fe20000410000 */
[----:B------:R-:W-:Y:S02]  /*9a20*/  HADD2.F32 R17, -RZ, R14.H0_H0 ;  /* 0x2000000eff117230 */ /* 0x000fe40000004100 */
[----:B------:R-:W-:Y:S01]  /*9a30*/  FMUL.FTZ R38, R47, R55 ;  /* 0x000000372f267220 */ /* 0x000fe20000410000 */
[----:B------:R-:W-:-:S02]  /*9a40*/  HADD2.F32 R40, -RZ, R40.H1_H1 ;  /* 0x30000028ff287230 */ /* 0x000fc40000004100 */
[C---:B------:R-:W-:Y:S01]  /*9a50*/  FMUL.FTZ R43, R6.reuse, R41 ;  /* 0x00000029062b7220 */ /* 0x040fe20000410000 */
[----:B------:R-:W-:Y:S02]  /*9a60*/  HADD2.F32 R4, -RZ, R12.H0_H0 ;  /* 0x2000000cff047230 */ /* 0x000fe40000004100 */
[----:B------:R-:W-:Y:S01]  /*9a70*/  FMUL.FTZ R6, R6, R17 ;  /* 0x0000001106067220 */ /* 0x000fe20000410000 */
[----:B------:R-:W-:Y:S02]  /*9a80*/  HADD2.F32 R36, -RZ, R36.H1_H1 ;  /* 0x30000024ff247230 */ /* 0x000fe40000004100 */
[C---:B------:R-:W-:Y:S01]  /*9a90*/  FFMA.FTZ R68, R40.reuse, R55, -R49 ;  /* 0x0000003728447223 */ /* 0x040fe20000010831 */
[----:B------:R-:W-:Y:S02]  /*9aa0*/  HADD2.F32 R7, -RZ, R7.H1_H1 ;  /* 0x30000007ff077230 */ /* 0x000fe40000004100 */
[----:B------:R-:W-:Y:S01]  /*9ab0*/  FFMA.FTZ R61, R40, R61, R38 ;  /* 0x0000003d283d7223 */ /* 0x000fe20000010026 */
[----:B------:R-:W-:-:S02]  /*9ac0*/  HADD2.F32 R14, -RZ, R14.H1_H1 ;  /* 0x3000000eff0e7230 */ /* 0x000fc40000004100 */
[C---:B------:R-:W-:Y:S01]  /*9ad0*/  FFMA.FTZ R40, R4.reuse, R41, R6 ;  /* 0x0000002904287223 */ /* 0x040fe20000010006 */
[----:B------:R-:W-:Y:S02]  /*9ae0*/  HADD2.F32 R12, -RZ, R12.H1_H1 ;  /* 0x3000000cff0c7230 */ /* 0x000fe40000004100 */
[C---:B------:R-:W-:Y:S01]  /*9af0*/  FMUL.FTZ R41, R7.reuse, R36 ;  /* 0x0000002407297220 */ /* 0x040fe20000410000 */
[----:B------:R-:W-:Y:S01]  /*9b00*/  FFMA.FTZ R38, R4, R17, -R43 ;  /* 0x0000001104267223 */ /* 0x000fe2000001082b */
[-C--:B------:R-:W-:Y:S01]  /*9b10*/  FMUL.FTZ R7, R7, R14.reuse ;  /* 0x0000000e07077220 */ /* 0x080fe20000410000 */
[----:B------:R-:W-:Y:S02]  /*9b20*/  HADD2.F32 R17, -RZ, R56.H0_H0 ;  /* 0x20000038ff117230 */ /* 0x000fe40000004100 */
[C---:B------:R-:W-:Y:S01]  /*9b30*/  FFMA.FTZ R47, R12.reuse, R14, -R41 ;  /* 0x0000000e0c2f7223 */ /* 0x040fe20000010829 */
[----:B------:R-:W-:Y:S02]  /*9b40*/  HADD2.F32 R6, -RZ, R5.H0_H0 ;  /* 0x20000005ff067230 */ /* 0x000fe40000004100 */
[----:B------:R-:W-:Y:S01]  /*9b50*/  FFMA.FTZ R49, R12, R36, R7 ;  /* 0x000000240c317223 */ /* 0x000fe20000010007 */
[----:B------:R-:W-:Y:S01]  /*9b60*/  HADD2.F32 R7, -RZ, R52.H0_H0 ;  /* 0x20000034ff077230 */ /* 0x000fe20000004100 */
[----:B------:R-:W-:Y:S01]  /*9b70*/  F2FP.SATFINITE.E4M3.F32.PACK_AB_MERGE_C R61, R61, R66, RZ ;  /* 0x000000423d3d723e */ /* 0x000fe200048070ff */
[----:B------:R-:W-:-:S02]  /*9b80*/  HADD2.F32 R4, -RZ, R13.H0_H0 ;  /* 0x2000000dff047230 */ /* 0x000fc40000004100 */
[C---:B------:R-:W-:Y:S01]  /*9b90*/  FMUL.FTZ R41, R6.reuse, R17 ;  /* 0x0000001106297220 */ /* 0x040fe20000410000 */
[----:B------:R-:W-:Y:S02]  /*9ba0*/  HADD2.F32 R56, -RZ, R56.H1_H1 ;  /* 0x30000038ff387230 */ /* 0x000fe40000004100 */
[-C--:B------:R-:W-:Y:S01]  /*9bb0*/  FMUL.FTZ R43, R6, R7.reuse ;  /* 0x00000007062b7220 */ /* 0x080fe20000410000 */
[----:B------:R-:W-:Y:S02]  /*9bc0*/  HADD2.F32 R5, -RZ, R5.H1_H1 ;  /* 0x30000005ff057230 */ /* 0x000fe40000004100 */
[C---:B------:R-:W-:Y:S01]  /*9bd0*/  FFMA.FTZ R41, R4.reuse, R7, -R41 ;  /* 0x0000000704297223 */ /* 0x040fe20000010829 */
[----:B------:R-:W-:Y:S01]  /*9be0*/  HADD2.F32 R52, -RZ, R52.H1_H1 ;  /* 0x30000034ff347230 */ /* 0x000fe20000004100 */
[----:B------:R-:W-:Y:S01]  /*9bf0*/  F2FP.F16.E4M3.UNPACK_B R7, R59.H1 ;  /* 0x0000003bff07723e */ /* 0x000fe200030006ff */
[----:B------:R-:W-:Y:S02]  /*9c00*/  HADD2.F32 R13, -RZ, R13.H1_H1 ;  /* 0x3000000dff0d7230 */ /* 0x000fe40000004100 */
[----:B------:R-:W-:Y:S01]  /*9c10*/  FFMA.FTZ R43, R4, R17, R43 ;  /* 0x00000011042b7223 */ /* 0x000fe2000001002b */
[C---:B------:R-:W-:Y:S01]  /*9c20*/  FMUL.FTZ R6, R5.reuse, R56 ;  /* 0x0000003805067220 */ /* 0x040fe20000410000 */
        /* <DEDUP_REMOVED lines=17> */
[----:B------:R-:W-:Y:S01]  /*9d40*/  FMUL.FTZ R7, R45, R12 ;  /* 0x0000000c2d077220 */ /* 0x000fe20000410000 */
[----:B------:R-:W-:Y:S01]  /*9d50*/  F2FP.SATFINITE.E4M3.F32.PACK_AB_MERGE_C R40, R49, R40, RZ ;  /* 0x000000283128723e */ /* 0x000fe200048070ff */
[----:B------:R-:W-:Y:S01]  /*9d60*/  FMUL.FTZ R6, R45, R36 ;  /* 0x000000242d067220 */ /* 0x000fe20000410000 */
[----:B------:R-:W-:Y:S01]  /*9d70*/  FFMA.FTZ R45, R4, R14, R5 ;  /* 0x0000000e042d7223 */ /* 0x000fe20000010005 */
[C---:B------:R-:W-:Y:S01]  /*9d80*/  FFMA.FTZ R36, R37.reuse, R36, R7 ;  /* 0x0000002425247223 */ /* 0x040fe20000010007 */
[----:B------:R-:W-:Y:S02]  /*9d90*/  HADD2.F32 R7, -RZ, R59.H0_H0 ;  /* 0x2000003bff077230 */ /* 0x000fe40000004100 */
[----:B------:R-:W-:Y:S01]  /*9da0*/  FFMA.FTZ R46, R37, R12, -R6 ;  /* 0x0000000c252e7223 */ /* 0x000fe20000010806 */
[----:B------:R-:W-:-:S02]  /*9db0*/  HADD2.F32 R5, -RZ, R44.H0_H0 ;  /* 0x2000002cff057230 */ /* 0x000fc40000004100 */
[----:B------:R-:W-:Y:S01]  /*9dc0*/  HADD2.F32 R6, -RZ, R54.H0_H0 ;  /* 0x20000036ff067230 */ /* 0x000fe20000004100 */
[----:B------:R-:W-:Y:S01]  /*9dd0*/  F2FP.SATFINITE.E4M3.F32.PACK_AB_MERGE_C R36, R36, R45, RZ ;  /* 0x0000002d2424723e */ /* 0x000fe200048070ff */
[----:B------:R-:W-:Y:S02]  /*9de0*/  HADD2.F32 R59, -RZ, R59.H1_H1 ;  /* 0x3000003bff3b7230 */ /* 0x000fe40000004100 */
[C---:B------:R-:W-:Y:S01]  /*9df0*/  FMUL.FTZ R13, R5.reuse, R7 ;  /* 0x00000007050d7220 */ /* 0x040fe20000410000 */
[----:B------:R-:W-:Y:S02]  /*9e00*/  HADD2.F32 R44, -RZ, R44.H1_H1 ;  /* 0x3000002cff2c7230 */ /* 0x000fe40000004100 */
[----:B------:R-:W-:Y:S01]  /*9e10*/  FMUL.FTZ R12, R5, R6 ;  /* 0x00000006050c7220 */ /* 0x000fe20000410000 */
[----:B------:R-:W-:Y:S01]  /*9e20*/  HADD2.F32 R54, -RZ, R54.H1_H1 ;  /* 0x30000036ff367230 */ /* 0x000fe20000004100 */
[----:B------:R-:W-:Y:S01]  /*9e30*/  F2FP.SATFINITE.E4M3.F32.PACK_AB_MERGE_C R5, R50, R67, RZ ;  /* 0x000000433205723e */ /* 0x000fe200048070ff */
[----:B------:R-:W-:-:S02]  /*9e40*/  HADD2.F32 R4, -RZ, R15.H0_H0 ;  /* 0x2000000fff047230 */ /* 0x000fc40000004100 */
[C---:B------:R-:W-:Y:S01]  /*9e50*/  FMUL.FTZ R14, R44.reuse, R59 ;  /* 0x0000003b2c0e7220 */ /* 0x040fe20000410000 */
[----:B------:R-:W-:Y:S02]  /*9e60*/  HADD2.F32 R15, -RZ, R15.H1_H1 ;  /* 0x3000000fff0f7230 */ /* 0x000fe40000004100 */
[----:B------:R-:W-:Y:S01]  /*9e70*/  FMUL.FTZ R44, R44, R54 ;  /* 0x000000362c2c7220 */ /* 0x000fe20000410000 */
[----:B------:R-:W-:Y:S01]  /*9e80*/  F2FP.SATFINITE.E4M3.F32.PACK_AB_MERGE_C R17, R46, R17, RZ ;  /* 0x000000112e11723e */ /* 0x000fe200048070ff */
[C---:B------:R-:W-:Y:S01]  /*9e90*/  FFMA.FTZ R6, R4.reuse, R6, -R13 ;  /* 0x0000000604067223 */ /* 0x040fe2000001080d */
[----:B------:R-:W-:Y:S01]  /*9ea0*/  FFMA.FTZ R12, R4, R7, R12 ;  /* 0x00000007040c7223 */ /* 0x000fe2000001000c */
[C---:B------:R-:W-:Y:S01]  /*9eb0*/  FFMA.FTZ R13, R15.reuse, R54, -R14 ;  /* 0x000000360f0d7223 */ /* 0x040fe2000001080e */
[----:B------:R-:W-:Y:S01]  /*9ec0*/  FFMA.FTZ R15, R15, R59, R44 ;  /* 0x0000003b0f0f7223 */ /* 0x000fe2000001002c */
        /* <DEDUP_REMOVED lines=8> */
[----:B------:R-:W-:Y:S01]  /*9f50*/  F2FP.SATFINITE.E4M3.F32.PACK_AB_MERGE_C R66, R15, R12, R36 ;  /* 0x0000000c0f42723e */ /* 0x000fe20004807024 */
[----:B------:R0:W-:Y:S04]  /*9f60*/  STS.128 [R231+0x1e200], R4 ;  /* 0x01e20004e7007388 */ /* 0x0001e80000000c00 */
[----:B------:R0:W-:Y:S02]  /*9f70*/  STS.128 [R3+UR39+0x1e200], R64 ;  /* 0x01e2004003007988 */ /* 0x0001e40008000c27 */
.L_x_1516:
[----:B------:R-:W-:Y:S05]  /*9f80*/  BSYNC B1 ;  /* 0x0000000000017941 */ /* 0x000fea0003800000 */
.L_x_1515:
[----:B------:R-:W-:Y:S04]  /*9f90*/  BSSY B1, `(.L_x_1517) ;  /* 0x00000ff000017945 */ /* 0x000fe80003800000 */
[----:B------:R-:W-:Y:S05]  /*9fa0*/  @P1 BRA `(.L_x_1518) ;  /* 0x0000000c00f41947 */ /* 0x000fea0003800000 */
[----:B0----5:R-:W-:Y:S02]  /*9fb0*/  SHF.R.U32.HI R3, RZ, 0x8, R24 ;  /* 0x00000008ff037819 */ /* 0x021fe40000011618 */
[----:B------:R-:W-:Y:S02]  /*9fc0*/  LOP3.LUT R4, R24, 0xff, RZ, 0xc0, !PT ;  /* 0x000000ff18047812 */ /* 0x000fe400078ec0ff */
[----:B------:R-:W-:Y:S02]  /*9fd0*/  LOP3.LUT R3, R3, 0xff, RZ, 0xc0, !PT ;  /* 0x000000ff03037812 */ /* 0x000fe400078ec0ff */
[----:B------:R-:W-:Y:S02]  /*9fe0*/  SHF.R.U32.HI R5, RZ, 0x8, R25 ;  /* 0x00000008ff057819 */ /* 0x000fe40000011619 */
[----:B------:R-:W-:Y:S02]  /*9ff0*/  PRMT R36, R3, 0x7604, R4 ;  /* 0x0000760403247816 */ /* 0x000fe40000000004 */
[----:B------:R-:W-:-:S02]  /*a000*/  SHF.R.U32.HI R3, RZ, 0x8, R26 ;  /* 0x00000008ff037819 */ /* 0x000fc4000001161a */
[----:B------:R-:W-:Y:S02]  /*a010*/  LOP3.LUT R6, R25, 0xff, RZ, 0xc0, !PT ;  /* 0x000000ff19067812 */ /* 0x000fe400078ec0ff */
[----:B------:R-:W-:Y:S02]  /*a020*/  LOP3.LUT R5, R5, 0xff, RZ, 0xc0, !PT ;  /* 0x000000ff05057812 */ /* 0x000fe400078ec0ff */
[----:B------:R-:W-:Y:S02]  /*a030*/  LOP3.LUT R4, R26, 0xff, RZ, 0xc0, !PT ;  /* 0x000000ff1a047812 */ /* 0x000fe400078ec0ff */
[----:B------:R-:W-:Y:S02]  /*a040*/  LOP3.LUT R3, R3, 0xff, RZ, 0xc0, !PT ;  /* 0x000000ff03037812 */ /* 0x000fe400078ec0ff */
[----:B------:R-:W-:Y:S02]  /*a050*/  LEA.HI R21, R0, R21, RZ, 0x1c ;  /* 0x0000001500157211 */ /* 0x000fe400078fe0ff */
[----:B------:R-:W-:-:S02]  /*a060*/  PRMT R38, R5, 0x7604, R6 ;  /* 0x0000760405267816 */ /* 0x000fc40000000006 */
[----:B------:R-:W-:Y:S02]  /*a070*/  PRMT R40, R3, 0x7604, R4 ;  /* 0x0000760403287816 */ /* 0x000fe40000000004 */
[----:B------:R-:W-:Y:S02]  /*a080*/  SHF.R.U32.HI R5, RZ, 0x8, R27 ;  /* 0x00000008ff057819 */ /* 0x000fe4000001161b */
[----:B------:R-:W-:Y:S02]  /*a090*/  SHF.R.S32.HI R4, RZ, 0x1f, R21 ;  /* 0x0000001fff047819 */ /* 0x000fe40000011415 */
[----:B------:R-:W-:Y:S02]  /*a0a0*/  LOP3.LUT R6, R27, 0xff, RZ, 0xc0, !PT ;  /* 0x000000ff1b067812 */ /* 0x000fe400078ec0ff */
[----:B------:R-:W-:Y:S02]  /*a0b0*/  LOP3.LUT R5, R5, 0xff, RZ, 0xc0, !PT ;  /* 0x000000ff05057812 */ /* 0x000fe400078ec0ff */
[----:B------:R-:W-:Y:S01]  /*a0c0*/  LEA.HI R3, R4, R21, RZ, 0x2 ;  /* 0x0000001504037211 */ /* 0x000fe200078f10ff */
[----:B------:R-:W-:Y:S01]  /*a0d0*/  IMAD.SHL.U32 R21, R21, 0x10, RZ ;  /* 0x0000001015157824 */ /* 0x000fe200078e00ff */
[----:B------:R-:W-:-:S02]  /*a0e0*/  PRMT R44, R5, 0x7604, R6 ;  /* 0x00007604052c7816 */ /* 0x000fc40000000006 */
[----:B------:R-:W-:Y:S01]  /*a0f0*/  SHF.R.U32.HI R7, RZ, 0x8, R32 ;  /* 0x00000008ff077819 */ /* 0x000fe20000011620 */
[----:B------:R-:W-:Y:S01]  /*a100*/  IMAD.SHL.U32 R3, R3, 0x800, RZ ;  /* 0x0000080003037824 */ /* 0x000fe200078e00ff */
[----:B------:R-:W-:Y:S02]  /*a110*/  SHF.R.U32.HI R5, RZ, 0x8, R34 ;  /* 0x00000008ff057819 */ /* 0x000fe40000011622 */
[----:B------:R-:W-:Y:S02]  /*a120*/  LOP3.LUT R4, R42, 0x30, R21, 0xf8, !PT ;  /* 0x000000302a047812 */ /* 0x000fe400078ef815 */
[----:B------:R-:W-:Y:S02]  /*a130*/  LOP3.LUT R12, R32, 0xff, RZ, 0xc0, !PT ;  /* 0x000000ff200c7812 */ /* 0x000fe400078ec0ff */
[----:B------:R-:W-:Y:S02]  /*a140*/  LOP3.LUT R7, R7, 0xff, RZ, 0xc0, !PT ;  /* 0x000000ff07077812 */ /* 0x000fe400078ec0ff */
[----:B------:R-:W-:-:S02]  /*a150*/  LOP3.LUT R17, R5, 0xff, RZ, 0xc0, !PT ;  /* 0x000000ff05117812 */ /* 0x000fc400078ec0ff */
[----:B------:R-:W-:Y:S02]  /*a160*/  SHF.R.U32.HI R6, RZ, 0x8, R33 ;  /* 0x00000008ff067819 */ /* 0x000fe40000011621 */
[----:B------:R-:W-:Y:S02]  /*a170*/  LOP3.LUT R5, R4, R39, RZ, 0x3c, !PT ;  /* 0x0000002704057212 */ /* 0x000fe400078e3cff */
[----:B------:R-:W-:Y:S02]  /*a180*/  LOP3.LUT R4, R3, 0xffffe000, RZ, 0xc0, !PT ;  /* 0xffffe00003047812 */ /* 0x000fe400078ec0ff */
[----:B------:R-:W-:Y:S02]  /*a190*/  PRMT R47, R7, 0x7604, R12 ;  /* 0x00007604072f7816 */ /* 0x000fe4000000000c */
[----:B------:R-:W-:Y:S01]  /*a1a0*/  LOP3.LUT R7, R33, 0xff, RZ, 0xc0, !PT ;  /* 0x000000ff21077812 */ /* 0x000fe200078ec0ff */
[----:B----4-:R-:W-:Y:S01]  /*a1b0*/  LDS.128 R12, [R230+0x1e200] ;  /* 0x01e20000e60c7984 */ /* 0x010fe20000000c00 */
[----:B------:R-:W-:-:S02]  /*a1c0*/  LOP3.LUT R6, R6, 0xff, RZ, 0xc0, !PT ;  /* 0x000000ff06067812 */ /* 0x000fc400078ec0ff */
[----:B------:R-:W-:Y:S02]  /*a1d0*/  IADD3 R3, R5, R225, R4 ;  /* 0x000000e105037210 */ /* 0x000fe40007ffe004 */
[----:B------:R-:W-:Y:S02]  /*a1e0*/  PRMT R46, R6, 0x7604, R7 ;  /* 0x00007604062e7816 */ /* 0x000fe40000000007 */
[----:B------:R-:W-:Y:S01]  /*a1f0*/  SHF.R.U32.HI R37, RZ, 0x8, R35 ;  /* 0x00000008ff257819 */ /* 0x000fe20000011623 */
[----:B------:R-:W0:Y:S01]  /*a200*/  LDS.128 R4, [R3+UR39+0x1e200] ;  /* 0x01e2002703047984 */ /* 0x000e220008000c00 */
[----:B------:R-:W-:Y:S02]  /*a210*/  LOP3.LUT R50, R35, 0xff, RZ, 0xc0, !PT ;  /* 0x000000ff23327812 */ /* 0x000fe400078ec0ff */
[----:B------:R-:W-:Y:S02]  /*a220*/  LOP3.LUT R21, R37, 0xff, RZ, 0xc0, !PT ;  /* 0x000000ff25157812 */ /* 0x000fe400078ec0ff */
[----:B------:R-:W-:-:S02]  /*a230*/  SHF.R.U32.HI R37, RZ, 0x10, R26 ;  /* 0x00000010ff257819 */ /* 0x000fc4000001161a */
[----:B------:R-:W-:Y:S02]  /*a240*/  PRMT R53, R21, 0x7604, R50 ;  /* 0x0000760415357816 */ /* 0x000fe40000000032 */
[----:B------:R-:W-:Y:S02]  /*a250*/  SHF.R.U32.HI R21, RZ, 0x10, R25 ;  /* 0x00000010ff157819 */ /* 0x000fe40000011619 */
[----:B------:R-:W-:Y:S02]  /*a260*/  LOP3.LUT R37, R37, 0xff, RZ, 0xc0, !PT ;  /* 0x000000ff25257812 */ /* 0x000fe400078ec0ff */
[----:B------:R-:W-:Y:S02]  /*a270*/  LOP3.LUT R21, R21, 0xff, RZ, 0xc0, !PT ;  /* 0x000000ff15157812 */ /* 0x000fe400078ec0ff */
[----:B------:R-:W-:Y:S02]  /*a280*/  LOP3.LUT R48, R34, 0xff, RZ, 0xc0, !PT ;  /* 0x000000ff22307812 */ /* 0x000fe400078ec0ff */
[----:B------:R-:W-:-:S02]  /*a290*/  PRMT R41, R37, 0x7054, R40 ;  /* 0x0000705425297816 */ /* 0x000fc40000000028 */
[----:B------:R-:W-:Y:S02]  /*a2a0*/  SHF.R.U32.HI R37, RZ, 0x10, R33 ;  /* 0x00000010ff257819 */ /* 0x000fe40000011621 */
[----:B------:R-:W-:Y:S02]  /*a2b0*/  PRMT R21, R21, 0x7054, R38 ;  /* 0x0000705415157816 */ /* 0x000fe40000000026 */
[----:B------:R-:W-:Y:S02]  /*a2c0*/  PRMT R51, R17, 0x7604, R48 ;  /* 0x0000760411337816 */ /* 0x000fe40000000030 */
[----:B------:R-:W-:Y:S02]  /*a2d0*/  SHF.R.U32.HI R43, RZ, 0x10, R27 ;  /* 0x00000010ff2b7819 */ /* 0x000fe4000001161b */
[----:B------:R-:W-:Y:S02]  /*a2e0*/  SHF.R.U32.HI R38, RZ, 0x10, R34 ;  /* 0x00000010ff267819 */ /* 0x000fe40000011622 */
[----:B------:R-:W-:-:S02]  /*a2f0*/  SHF.R.U32.HI R17, RZ, 0x10, R24 ;  /* 0x00000010ff117819 */ /* 0x000fc40000011618 */
[----:B------:R-:W-:Y:S02]  /*a300*/  LOP3.LUT R37, R37, 0xff, RZ, 0xc0, !PT ;  /* 0x000000ff25257812 */ /* 0x000fe400078ec0ff */
[----:B------:R-:W-:Y:S02]  /*a310*/  LOP3.LUT R43, R43, 0xff, RZ, 0xc0, !PT ;  /* 0x000000ff2b2b7812 */ /* 0x000fe400078ec0ff */
[----:B------:R-:W-:Y:S02]  /*a320*/  SHF.R.U32.HI R40, RZ, 0x10, R35 ;  /* 0x00000010ff287819 */ /* 0x000fe40000011623 */
[----:B------:R-:W-:Y:S02]  /*a330*/  LOP3.LUT R38, R38, 0xff, RZ, 0xc0, !PT ;  /* 0x000000ff26267812 */ /* 0x000fe400078ec0ff */
[----:B------:R-:W-:Y:S02]  /*a340*/  LOP3.LUT R17, R17, 0xff, RZ, 0xc0, !PT ;  /* 0x000000ff11117812 */ /* 0x000fe400078ec0ff */
[----:B------:R-:W-:-:S02]  /*a350*/  PRMT R49, R37, 0x7054, R46 ;  /* 0x0000705425317816 */ /* 0x000fc4000000002e */
[----:B------:R-:W-:Y:S02]  /*a360*/  PRMT R45, R43, 0x7054, R44 ;  /* 0x000070542b2d7816 */ /* 0x000fe4000000002c */
[----:B------:R-:W-:Y:S02]  /*a370*/  LOP3.LUT R40, R40, 0xff, RZ, 0xc0, !PT ;  /* 0x000000ff28287812 */ /* 0x000fe400078ec0ff */
[----:B------:R-:W-:Y:S02]  /*a380*/  PRMT R51, R38, 0x7054, R51 ;  /* 0x0000705426337816 */ /* 0x000fe40000000033 */
[----:B------:R-:W-:Y:S02]  /*a390*/  PRMT R17, R17, 0x7054, R36 ;  /* 0x0000705411117816 */ /* 0x000fe40000000024 */
[----:B------:R-:W-:Y:S02]  /*a3a0*/  LOP3.LUT R38, R21, 0xff000000, R25, 0xf8, !PT ;  /* 0xff00000015267812 */ /* 0x000fe400078ef819 */
[----:B------:R-:W-:-:S02]  /*a3b0*/  LOP3.LUT R49, R49, 0xff000000, R33, 0xf8, !PT ;  /* 0xff00000031317812 */ /* 0x000fc400078ef821 */
[----:B------:R-:W-:Y:S02]  /*a3c0*/  SHF.R.U32.HI R36, RZ, 0x10, R32 ;  /* 0x00000010ff247819 */ /* 0x000fe40000011620 */
[----:B------:R-:W-:Y:S02]  /*a3d0*/  PRMT R53, R40, 0x7054, R53 ;  /* 0x0000705428357816 */ /* 0x000fe40000000035 */
[----:B------:R-:W-:Y:S02]  /*a3e0*/  LOP3.LUT R45, R45, 0xff000000, R27, 0xf8, !PT ;  /* 0xff0000002d2d7812 */ /* 0x000fe400078ef81b */
[----:B------:R-:W-:Y:S02]  /*a3f0*/  F2FP.F16.E4M3.UNPACK_B R40, R38 ;  /* 0x00000026ff28723e */ /* 0x000fe400020006ff */
[----:B------:R-:W-:Y:S02]  /*a400*/  F2FP.F16.E4M3.UNPACK_B R44, R49 ;  /* 0x00000031ff2c723e */ /* 0x000fe400020006ff */
[----:B0-----:R-:W-:-:S02]  /*a410*/  F2FP.F16.E4M3.UNPACK_B R27, R5 ;  /* 0x00000005ff1b723e */ /* 0x001fc400020006ff */
[----:B------:R-:W-:Y:S01]  /*a420*/  LOP3.LUT R36, R36, 0xff, RZ, 0xc0, !PT ;  /* 0x000000ff24247812 */ /* 0x000fe200078ec0ff */
[----:B------:R-:W-:Y:S01]  /*a430*/  HADD2.F32 R46, -RZ, R44.H0_H0 ;  /* 0x2000002cff2e7230 */ /* 0x000fe20000004100 */
[----:B------:R-:W-:Y:S01]  /*a440*/  LOP3.LUT R37, R17, 0xff000000, R24, 0xf8, !PT ;  /* 0xff00000011257812 */ /* 0x000fe200078ef818 */
[--C-:B------:R-:W-:Y:S01]  /*a450*/  HADD2.F32 R33, -RZ, R27.reuse.H0_H0 ;  /* 0x2000001bff217230 */ /* 0x100fe20000004100 */
[----:B------:R-:W-:Y:S01]  /*a460*/  LOP3.LUT R43, R41, 0xff000000, R26, 0xf8, !PT ;  /* 0xff000000292b7812 */ /* 0x000fe200078ef81a */
[----:B------:R-:W-:Y:S01]  /*a470*/  HADD2.F32 R41, -RZ, R40.H0_H0 ;  /* 0x20000028ff297230 */ /* 0x000fe20000004100 */
[----:B------:R-:W-:Y:S01]  /*a480*/  F2FP.F16.E4M3.UNPACK_B R17, R13 ;  /* 0x0000000dff11723e */ /* 0x000fe200020006ff */
[----:B------:R-:W-:Y:S01]  /*a490*/  HADD2.F32 R44, -RZ, R44.H1_H1 ;  /* 0x3000002cff2c7230 */ /* 0x000fe20000004100 */
[----:B------:R-:W-:Y:S01]  /*a4a0*/  PRMT R47, R36, 0x7054, R47 ;  /* 0x00007054242f7816 */ /* 0x000fe2000000002f */
[----:B------:R-:W-:Y:S01]  /*a4b0*/  HADD2.F32 R27, -RZ, R27.H1_H1 ;  /* 0x3000001bff1b7230 */ /* 0x000fe20000004100 */
[----:B------:R-:W-:Y:S01]  /*a4c0*/  F2FP.F16.E4M3.UNPACK_B R25, R15 ;  /* 0x0000000fff19723e */ /* 0x000fe200020006ff */
[----:B------:R-:W-:Y:S01]  /*a4d0*/  FMUL.FTZ R55, R33, R41 ;  /* 0x0000002921377220 */ /* 0x000fe20000410000 */
[----:B------:R-:W-:Y:S01]  /*a4e0*/  F2FP.F16.E4M3.UNPACK_B R26, R15.H1 ;  /* 0x0000000fff1a723e */ /* 0x000fe200030006ff */
[----:B------:R-:W-:Y:S01]  /*a4f0*/  HADD2.F32 R40, -RZ, R40.H1_H1 ;  /* 0x30000028ff287230 */ /* 0x000fe20000004100 */
[----:B------:R-:W-:-:S02]  /*a500*/  F2FP.F16.E4M3.UNPACK_B R15, R14 ;  /* 0x0000000eff0f723e */ /* 0x000fc400020006ff */
[----:B------:R-:W-:Y:S01]  /*a510*/  F2FP.F16.E4M3.UNPACK_B R24, R14.H1 ;  /* 0x0000000eff18723e */ /* 0x000fe200030006ff */
[--C-:B------:R-:W-:Y:S01]  /*a520*/  HADD2.F32 R14, -RZ, R17.reuse.H0_H0 ;  /* 0x20000011ff0e7230 */ /* 0x100fe20000004100 */
[----:B------:R-:W-:Y:S01]  /*a530*/  LOP3.LUT R47, R47, 0xff000000, R32, 0xf8, !PT ;  /* 0xff0000002f2f7812 */ /* 0x000fe200078ef820 */
[----:B------:R-:W-:Y:S01]  /*a540*/  HADD2.F32 R17, -RZ, R17.H1_H1 ;  /* 0x30000011ff117230 */ /* 0x000fe20000004100 */
[----:B------:R-:W-:Y:S01]  /*a550*/  LOP3.LUT R48, R51, 0xff000000, R34, 0xf8, !PT ;  /* 0xff00000033307812 */ /* 0x000fe200078ef822 */
[-C--:B------:R-:W-:Y:S01]  /*a560*/  FMUL.FTZ R51, R33, R46.reuse ;  /* 0x0000002e21337220 */ /* 0x080fe20000410000 */
[----:B------:R-:W-:Y:S01]  /*a570*/  F2FP.F16.E4M3.UNPACK_B R32, R5.H1 ;  /* 0x00000005ff20723e */ /* 0x000fe200030006ff */
[C---:B------:R-:W-:Y:S01]  /*a580*/  FFMA.FTZ R55, R14.reuse, R46, R55 ;  /* 0x0000002e0e377223 */ /* 0x040fe20000010037 */
[----:B------:R-:W-:Y:S01]  /*a590*/  F2FP.F16.E4M3.UNPACK_B R49, R49.H1 ;  /* 0x00000031ff31723e */ /* 0x000fe200030006ff */
[----:B------:R-:W-:Y:S01]  /*a5a0*/  FFMA.FTZ R50, R14, R41, -R51 ;  /* 0x000000290e327223 */ /* 0x000fe20000010833 */
[----:B------:R-:W-:Y:S01]  /*a5b0*/  F2FP.F16.E4M3.UNPACK_B R38, R38.H1 ;  /* 0x00000026ff26723e */ /* 0x000fe200030006ff */
[----:B------:R-:W-:Y:S01]  /*a5c0*/  FMUL.FTZ R14, R27, R44 ;  /* 0x0000002c1b0e7220 */ /* 0x000fe20000410000 */
[-C--:B------:R-:W-:Y:S01]  /*a5d0*/  F2FP.F16.E4M3.UNPACK_B R33, R6.reuse ;  /* 0x00000006ff21723e */ /* 0x080fe200020006ff */
[----:B------:R-:W-:Y:S01]  /*a5e0*/  HADD2.F32 R51, -RZ, R49.H0_H0 ;  /* 0x20000031ff337230 */ /* 0x000fe20000004100 */
[----:B------:R-:W-:Y:S01]  /*a5f0*/  F2FP.F16.E4M3.UNPACK_B R34, R6.H1 ;  /* 0x00000006ff22723e */ /* 0x000fe200030006ff */
[----:B------:R-:W-:Y:S01]  /*a600*/  HADD2.F32 R6, -RZ, R32.H0_H0 ;  /* 0x20000020ff067230 */ /* 0x000fe20000004100 */
[----:B------:R-:W-:Y:S01]  /*a610*/  F2FP.F16.E4M3.UNPACK_B R21, R13.H1 ;  /* 0x0000000dff15723e */ /* 0x000fe200030006ff */
[----:B------:R-:W-:-:S02]  /*a620*/  HADD2.F32 R41, -RZ, R38.H0_H0 ;  /* 0x20000026ff297230 */ /* 0x000fc40000004100 */
[----:B------:R-:W-:Y:S01]  /*a630*/  FMUL.FTZ R27, R27, R40 ;  /* 0x000000281b1b7220 */ /* 0x000fe20000410000 */
[----:B------:R-:W-:Y:S01]  /*a640*/  LOP3.LUT R53, R53, 0xff000000, R35, 0xf8, !PT ;  /* 0xff00000035357812 */ /* 0x000fe200078ef823 */
[C---:B------:R-:W-:Y:S01]  /*a650*/  FMUL.FTZ R59, R6.reuse, R51 ;  /* 0x00000033063b7220 */ /* 0x040fe20000410000 */
[-C--:B------:R-:W-:Y:S01]  /*a660*/  F2FP.F16.E4M3.UNPACK_B R35, R7.reuse ;  /* 0x00000007ff23723e */ /* 0x080fe200020006ff */
[C---:B------:R-:W-:Y:S01]  /*a670*/  FFMA.FTZ R44, R17.reuse, R44, R27 ;  /* 0x0000002c112c7223 */ /* 0x040fe2000001001b */
[----:B------:R-:W-:Y:S01]  /*a680*/  F2FP.F16.E4M3.UNPACK_B R36, R7.H1 ;  /* 0x00000007ff24723e */ /* 0x000fe200030006ff */
[----:B------:R-:W-:Y:S01]  /*a690*/  FMUL.FTZ R6, R6, R41 ;  /* 0x0000002906067220 */ /* 0x000fe20000410000 */
[----:B------:R-:W-:Y:S01]  /*a6a0*/  F2FP.F16.E4M3.UNPACK_B R5, R4 ;  /* 0x00000004ff05723e */ /* 0x000fe200020006ff */
[----:B------:R-:W-:Y:S01]  /*a6b0*/  FFMA.FTZ R57, R17, R40, -R14 ;  /* 0x0000002811397223 */ /* 0x000fe2000001080e */
[----:B------:R-:W-:Y:S01]  /*a6c0*/  F2FP.F16.E4M3.UNPACK_B R7, R4.H1 ;  /* 0x00000004ff07723e */ /* 0x000fe200030006ff */
[----:B------:R-:W-:Y:S01]  /*a6d0*/  HADD2.F32 R4, -RZ, R21.H0_H0 ;  /* 0x20000015ff047230 */ /* 0x000fe20000004100 */
[----:B------:R-:W-:Y:S01]  /*a6e0*/  F2FP.F16.E4M3.UNPACK_B R27, R53 ;  /* 0x00000035ff1b723e */ /* 0x000fe200020006ff */
[----:B------:R-:W-:Y:S01]  /*a6f0*/  HADD2.F32 R49, -RZ, R49.H1_H1 ;  /* 0x30000031ff317230 */ /* 0x000fe20000004100 */
[----:B------:R-:W-:Y:S01]  /*a700*/  F2FP.F16.E4M3.UNPACK_B R14, R45 ;  /* 0x0000002dff0e723e */ /* 0x000fe200020006ff */
[----:B------:R-:W-:-:S02]  /*a710*/  HADD2.F32 R32, -RZ, R32.H1_H1 ;  /* 0x30000020ff207230 */ /* 0x000fc40000004100 */
[C---:B------:R-:W-:Y:S01]  /*a720*/  FFMA.FTZ R59, R4.reuse, R41, -R59 ;  /* 0x00000029043b7223 */ /* 0x040fe2000001083b */
[----:B------:R-:W-:Y:S01]  /*a730*/  FFMA.FTZ R51, R4, R51, R6 ;  /* 0x0000003304337223 */ /* 0x000fe20000010006 */
[----:B------:R-:W-:Y:S01]  /*a740*/  HADD2.F32 R38, -RZ, R38.H1_H1 ;  /* 0x30000026ff267230 */ /* 0x000fe20000004100 */
[----:B------:R-:W-:Y:S01]  /*a750*/  F2FP.F16.E4M3.UNPACK_B R53, R53.H1 ;  /* 0x00000035ff35723e */ /* 0x000fe200030006ff */
[----:B------:R-:W-:Y:S02]  /*a760*/  HADD2.F32 R41, -RZ, R27.H0_H0 ;  /* 0x2000001bff297230 */ /* 0x000fe40000004100 */
[C---:B------:R-:W-:Y:S01]  /*a770*/  FMUL.FTZ R40, R32.reuse, R49 ;  /* 0x0000003120287220 */ /* 0x040fe20000410000 */
[----:B------:R-:W-:Y:S02]  /*a780*/  HADD2.F32 R6, -RZ, R35.H0_H0 ;  /* 0x20000023ff067230 */ /* 0x000fe40000004100 */
[----:B------:R-:W-:Y:S01]  /*a790*/  FMUL.FTZ R32, R32, R38 ;  /* 0x0000002620207220 */ /* 0x000fe20000410000 */
[----:B------:R-:W-:Y:S01]  /*a7a0*/  HADD2.F32 R17, -RZ, R14.H0_H0 ;  /* 0x2000000eff117230 */ /* 0x000fe20000004100 */
[----:B------:R-:W-:Y:S01]  /*a7b0*/  F2FP.F16.E4M3.UNPACK_B R45, R45.H1 ;  /* 0x0000002dff2d723e */ /* 0x000fe200030006ff */
[----:B------:R-:W-:-:S02]  /*a7c0*/  HADD2.F32 R21, -RZ, R21.H1_H1 ;  /* 0x30000015ff157230 */ /* 0x000fc40000004100 */
[C---:B------:R-:W-:Y:S01]  /*a7d0*/  FMUL.FTZ R61, R6.reuse, R41 ;  /* 0x00000029063d7220 */ /* 0x040fe20000410000 */
[----:B------:R-:W-:Y:S02]  /*a7e0*/  HADD2.F32 R4, -RZ, R25.H0_H0 ;  /* 0x20000019ff047230 */ /* 0x000fe40000004100 */
[----:B------:R-:W-:Y:S01]  /*a7f0*/  FMUL.FTZ R6, R6, R17 ;  /* 0x0000001106067220 */ /* 0x000fe20000410000 */
[----:B------:R-:W-:Y:S02]  /*a800*/  HADD2.F32 R35, -RZ, R35.H1_H1 ;  /* 0x30000023ff237230 */ /* 0x000fe40000004100 */
[C---:B------:R-:W-:Y:S01]  /*a810*/  FFMA.FTZ R46, R21.reuse, R49, R32 ;  /* 0x00000031152e7223 */ /* 0x040fe20000010020 */
[----:B------:R-:W-:Y:S01]  /*a820*/  FFMA.FTZ R40, R21, R38, -R40 ;  /* 0x0000002615287223 */ /* 0x000fe20000010828 */
[C---:B------:R-:W-:Y:S01]  /*a830*/  FFMA.FTZ R49, R4.reuse, R41, R6 ;  /* 0x0000002904317223 */ /* 0x040fe20000010006 */
[----:B------:R-:W-:Y:S01]  /*a840*/  FFMA.FTZ R61, R4, R17, -R61 ;  /* 0x00000011043d7223 */ /* 0x000fe2000001083d */
[----:B------:R-:W-:Y:S01]  /*a850*/  HADD2.F32 R21, -RZ, R53.H0_H0 ;  /* 0x20000035ff157230 */ /* 0x000fe20000004100 */
[-C--:B------:R-:W-:Y:S01]  /*a860*/  F2FP.F16.E4M3.UNPACK_B R13, R12.reuse ;  /* 0x0000000cff0d723e */ /* 0x080fe200020006ff */
[----:B------:R-:W-:Y:S01]  /*a870*/  HADD2.F32 R6, -RZ, R36.H0_H0 ;  /* 0x20000024ff067230 */ /* 0x000fe20000004100 */
[----:B------:R-:W-:Y:S01]  /*a880*/  F2FP.F16.E4M3.UNPACK_B R12, R12.H1 ;  /* 0x0000000cff0c723e */ /* 0x000fe200030006ff */
[----:B------:R-:W-:Y:S01]  /*a890*/  HADD2.F32 R17, -RZ, R45.H0_H0 ;  /* 0x2000002dff117230 */ /* 0x000fe20000004100 */
[----:B------:R-:W-:Y:S01]  /*a8a0*/  F2FP.SATFINITE.E4M3.F32.PACK_AB_MERGE_C R40, R40, R59, RZ ;  /* 0x0000003b2828723e */ /* 0x000fe200048070ff */
[----:B------:R-:W-:-:S02]  /*a8b0*/  HADD2.F32 R32, -RZ, R27.H1_H1 ;  /* 0x3000001bff207230 */ /* 0x000fc40000004100 */
[C---:B------:R-:W-:Y:S01]  /*a8c0*/  FMUL.FTZ R27, R6.reuse, R21 ;  /* 0x00000015061b7220 */ /* 0x040fe20000410000 */
[----:B------:R-:W-:Y:S02]  /*a8d0*/  HADD2.F32 R4, -RZ, R26.H0_H0 ;  /* 0x2000001aff047230 */ /* 0x000fe40000004100 */
[----:B------:R-:W-:Y:S01]  /*a8e0*/  FMUL.FTZ R6, R6, R17 ;  /* 0x0000001106067220 */ /* 0x000fe20000410000 */
[----:B------:R-:W-:Y:S02]  /*a8f0*/  HADD2.F32 R14, -RZ, R14.H1_H1 ;  /* 0x3000000eff0e7230 */ /* 0x000fe40000004100 */
[C---:B------:R-:W-:Y:S01]  /*a900*/  FMUL.FTZ R38, R35.reuse, R32 ;  /* 0x0000002023267220 */ /* 0x040fe20000410000 */
[----:B------:R-:W-:Y:S02]  /*a910*/  HADD2.F32 R25, -RZ, R25.H1_H1 ;  /* 0x30000019ff197230 */ /* 0x000fe40000004100 */
[C---:B------:R-:W-:Y:S01]  /*a920*/  FFMA.FTZ R60, R4.reuse, R21, R6 ;  /* 0x00000015043c7223 */ /* 0x040fe20000010006 */
[----:B------:R-:W-:Y:S01]  /*a930*/  F2FP.F16.E4M3.UNPACK_B R21, R47.H1 ;  /* 0x0000002fff15723e */ /* 0x000fe200030006ff */
[-C--:B------:R-:W-:Y:S01]  /*a940*/  FMUL.FTZ R35, R35, R14.reuse ;  /* 0x0000000e23237220 */ /* 0x080fe20000410000 */
[----:B------:R-:W-:Y:S01]  /*a950*/  FFMA.FTZ R58, R4, R17, -R27 ;  /* 0x00000011043a7223 */ /* 0x000fe2000001081b */
[C---:B------:R-:W-:Y:S01]  /*a960*/  FFMA.FTZ R54, R25.reuse, R14, -R38 ;  /* 0x0000000e19367223 */ /* 0x040fe20000010826 */
[----:B------:R-:W-:Y:S01]  /*a970*/  F2FP.F16.E4M3.UNPACK_B R14, R37.H1 ;  /* 0x00000025ff0e723e */ /* 0x000fe200030006ff */
[----:B------:R-:W-:Y:S01]  /*a980*/  FFMA.FTZ R56, R25, R32, R35 ;  /* 0x0000002019387223 */ /* 0x000fe20000010023 */
[----:B------:R-:W-:Y:S01]  /*a990*/  HADD2.F32 R53, -RZ, R53.H1_H1 ;  /* 0x30000035ff357230 */ /* 0x000fe20000004100 */
[----:B------:R-:W-:Y:S01]  /*a9a0*/  F2FP.F16.E4M3.UNPACK_B R47, R47 ;  /* 0x0000002fff2f723e */ /* 0x000fe200020006ff */
[----:B------:R-:W-:Y:S01]  /*a9b0*/  HADD2.F32 R36, -RZ, R36.H1_H1 ;  /* 0x30000024ff247230 */ /* 0x000fe20000004100 */
[----:B------:R-:W-:Y:S01]  /*a9c0*/  F2FP.F16.E4M3.UNPACK_B R37, R37 ;  /* 0x00000025ff25723e */ /* 0x000fe200020006ff */
[----:B------:R-:W-:Y:S01]  /*a9d0*/  HADD2.F32 R25, -RZ, R21.H0_H0 ;  /* 0x20000015ff197230 */ /* 0x000fe20000004100 */
[----:B------:R-:W-:Y:S01]  /*a9e0*/  F2FP.SATFINITE.E4M3.F32.PACK_AB_MERGE_C R57, R57, R50, R40 ;  /* 0x000000323939723e */ /* 0x000fe20004807028 */
[----:B------:R-:W-:-:S02]  /*a9f0*/  HADD2.F32 R6, -RZ, R7.H0_H0 ;  /* 0x20000007ff067230 */ /* 0x000fc40000004100 */
[----:B------:R-:W-:Y:S01]  /*aa00*/  FMUL.FTZ R35, R36, R53 ;  /* 0x0000003524237220 */ /* 0x000fe20000410000 */
[----:B------:R-:W-:Y:S02]  /*aa10*/  HADD2.F32 R17, -RZ, R14.H0_H0 ;  /* 0x2000000eff117230 */ /* 0x000fe40000004100 */
[----:B------:R-:W-:Y:S02]  /*aa20*/  HADD2.F32 R45, -RZ, R45.H1_H1 ;  /* 0x3000002dff2d7230 */ /* 0x000fe40000004100 */
[C---:B------:R-:W-:Y:S01]  /*aa30*/  FMUL.FTZ R27, R6.reuse, R25 ;  /* 0x00000019061b7220 */ /* 0x040fe20000410000 */
[----:B------:R-:W-:Y:S02]  /*aa40*/  HADD2.F32 R26, -RZ, R26.H1_H1 ;  /* 0x3000001aff1a7230 */ /* 0x000fe40000004100 */
[----:B------:R-:W-:Y:S01]  /*aa50*/  FMUL.FTZ R6, R6, R17 ;  /* 0x0000001106067220 */ /* 0x000fe20000410000 */
[----:B------:R-:W-:Y:S02]  /*aa60*/  HADD2.F32 R4, -RZ, R12.H0_H0 ;  /* 0x2000000cff047230 */ /* 0x000fe40000004100 */
[----:B------:R-:W-:Y:S01]  /*aa70*/  FMUL.FTZ R36, R36, R45 ;  /* 0x0000002d24247220 */ /* 0x000fe20000410000 */
[----:B------:R-:W-:-:S02]  /*aa80*/  HADD2.F32 R21, -RZ, R21.H1_H1 ;  /* 0x30000015ff157230 */ /* 0x000fc40000004100 */
[----:B------:R-:W-:Y:S01]  /*aa90*/  FFMA.FTZ R45, R26, R45, -R35 ;  /* 0x0000002d1a2d7223 */ /* 0x000fe20000010823 */
[----:B------:R-:W-:Y:S02]  /*aaa0*/  HADD2.F32 R7, -RZ, R7.H1_H1 ;  /* 0x30000007ff077230 */ /* 0x000fe40000004100 */
[C---:B------:R-:W-:Y:S01]  /*aab0*/  FFMA.FTZ R27, R4.reuse, R17, -R27 ;  /* 0x00000011041b7223 */ /* 0x040fe2000001081b */
[----:B------:R-:W-:Y:S02]  /*aac0*/  HADD2.F32 R14, -RZ, R14.H1_H1 ;  /* 0x3000000eff0e7230 */ /* 0x000fe40000004100 */
[----:B------:R-:W-:Y:S01]  /*aad0*/  FFMA.FTZ R35, R4, R25, R6 ;  /* 0x0000001904237223 */ /* 0x000fe20000010006 */
[----:B------:R-:W-:Y:S02]  /*aae0*/  HADD2.F32 R12, -RZ, R12.H1_H1 ;  /* 0x3000000cff0c7230 */ /* 0x000fe40000004100 */
[----:B------:R-:W-:Y:S01]  /*aaf0*/  FMUL.FTZ R25, R7, R21 ;  /* 0x0000001507197220 */ /* 0x000fe20000410000 */
[----:B------:R-:W-:-:S02]  /*ab00*/  HADD2.F32 R17, -RZ, R47.H0_H0 ;  /* 0x2000002fff117230 */ /* 0x000fc40000004100 */
[-C--:B------:R-:W-:Y:S01]  /*ab10*/  FMUL.FTZ R4, R7, R14.reuse ;  /* 0x0000000e07047220 */ /* 0x080fe20000410000 */
[----:B------:R-:W-:Y:S02]  /*ab20*/  HADD2.F32 R6, -RZ, R5.H0_H0 ;  /* 0x20000005ff067230 */ /* 0x000fe40000004100 */
[----:B------:R-:W-:Y:S01]  /*ab30*/  FFMA.FTZ R53, R26, R53, R36 ;  /* 0x000000351a357223 */ /* 0x000fe20000010024 */
[----:B------:R-:W-:Y:S02]  /*ab40*/  HADD2.F32 R7, -RZ, R37.H0_H0 ;  /* 0x20000025ff077230 */ /* 0x000fe40000004100 */
[C---:B------:R-:W-:Y:S01]  /*ab50*/  FFMA.FTZ R36, R12.reuse, R14, -R25 ;  /* 0x0000000e0c247223 */ /* 0x040fe20000010819 */
[----:B------:R-:W-:Y:S01]  /*ab60*/  FFMA.FTZ R38, R12, R21, R4 ;  /* 0x000000150c267223 */ /* 0x000fe20000010004 */
[----:B------:R-:W-:Y:S02]  /*ab70*/  HADD2.F32 R4, -RZ, R13.H0_H0 ;  /* 0x2000000dff047230 */ /* 0x000fe40000004100 */
[C---:B------:R-:W-:Y:S01]  /*ab80*/  FMUL.FTZ R21, R6.reuse, R17 ;  /* 0x0000001106157220 */ /* 0x040fe20000410000 */
[----:B------:R-:W-:Y:S01]  /*ab90*/  FMUL.FTZ R25, R6, R7 ;  /* 0x0000000706197220 */ /* 0x000fe20000410000 */
[----:B------:R-:W-:Y:S01]  /*aba0*/  HADD2.F32 R12, -RZ, R47.H1_H1 ;  /* 0x3000002fff0c7230 */ /* 0x000fe20000004100 */
[----:B------:R-:W-:Y:S01]  /*abb0*/  F2FP.F16.E4M3.UNPACK_B R14, R48.H1 ;  /* 0x00000030ff0e723e */ /* 0x000fe200030006ff */
[----:B------:R-:W-:-:S02]  /*abc0*/  HADD2.F32 R5, -RZ, R5.H1_H1 ;  /* 0x30000005ff057230 */ /* 0x000fc40000004100 */
[C---:B------:R-:W-:Y:S01]  /*abd0*/  FFMA.FTZ R21, R4.reuse, R7, -R21 ;  /* 0x0000000704157223 */ /* 0x040fe20000010815 */
[----:B------:R-:W-:Y:S02]  /*abe0*/  HADD2.F32 R6, -RZ, R37.H1_H1 ;  /* 0x30000025ff067230 */ /* 0x000fe40000004100 */
[----:B------:R-:W-:Y:S01]  /*abf0*/  FFMA.FTZ R25, R4, R17, R25 ;  /* 0x0000001104197223 */ /* 0x000fe20000010019 */
[----:B------:R-:W-:Y:S02]  /*ac00*/  HADD2.F32 R13, -RZ, R13.H1_H1 ;  /* 0x3000000dff0d7230 */ /* 0x000fe40000004100 */
[C---:B------:R-:W-:Y:S01]  /*ac10*/  FMUL.FTZ R26, R5.reuse, R12 ;  /* 0x0000000c051a7220 */ /* 0x040fe20000410000 */
[----:B------:R-:W-:Y:S01]  /*ac20*/  F2FP.F16.E4M3.UNPACK_B R4, R43.H1 ;  /* 0x0000002bff04723e */ /* 0x000fe200030006ff */
[-C--:B------:R-:W-:Y:S01]  /*ac30*/  FMUL.FTZ R7, R5, R6.reuse ;  /* 0x0000000605077220 */ /* 0x080fe20000410000 */
[----:B------:R-:W-:Y:S02]  /*ac40*/  HADD2.F32 R17, -RZ, R14.H0_H0 ;  /* 0x2000000eff117230 */ /* 0x000fe40000004100 */
[----:B------:R-:W-:Y:S01]  /*ac50*/  FFMA.FTZ R26, R13, R6, -R26 ;  /* 0x000000060d1a7223 */ /* 0x000fe2000001081a */
[----:B------:R-:W-:-:S02]  /*ac60*/  HADD2.F32 R5, -RZ, R34.H0_H0 ;  /* 0x20000022ff057230 */ /* 0x000fc40000004100 */
        /* <DEDUP_REMOVED lines=13> */
[--C-:B------:R-:W-:Y:S02]  /*ad40*/  HADD2.F32 R5, -RZ, R33.reuse.H0_H0 ;  /* 0x20000021ff057230 */ /* 0x100fe40000004100 */
[C---:B------:R-:W-:Y:S01]  /*ad50*/  FMUL.FTZ R41, R34.reuse, R13 ;  /* 0x0000000d22297220 */ /* 0x040fe20000410000 */
[-C--:B------:R-:W-:Y:S01]  /*ad60*/  FMUL.FTZ R6, R34, R7.reuse ;  /* 0x0000000722067220 */ /* 0x080fe20000410000 */
[----:B------:R-:W-:Y:S01]  /*ad70*/  HADD2.F32 R33, -RZ, R33.H1_H1 ;  /* 0x30000021ff217230 */ /* 0x000fe20000004100 */
[----:B------:R-:W-:Y:S01]  /*ad80*/  F2FP.SATFINITE.E4M3.F32.PACK_AB_MERGE_C R45, R45, R58, RZ ;  /* 0x0000003a2d2d723e */ /* 0x000fe200048070ff */
[C---:B------:R-:W-:Y:S01]  /*ad90*/  FFMA.FTZ R34, R24.reuse, R7, -R41 ;  /* 0x0000000718227223 */ /* 0x040fe20000010829 */
[----:B------:R-:W-:Y:S01]  /*ada0*/  FFMA.FTZ R52, R24, R13, R6 ;  /* 0x0000000d18347223 */ /* 0x000fe20000010006 */
[----:B------:R-:W-:Y:S01]  /*adb0*/  HADD2.F32 R6, -RZ, R43.H0_H0 ;  /* 0x2000002bff067230 */ /* 0x000fe20000004100 */
[----:B------:R-:W-:Y:S01]  /*adc0*/  F2FP.SATFINITE.E4M3.F32.PACK_AB_MERGE_C R27, R36, R27, RZ ;  /* 0x0000001b241b723e */ /* 0x000fe200048070ff */
[--C-:B------:R-:W-:Y:S01]  /*add0*/  HADD2.F32 R7, -RZ, R48.reuse.H0_H0 ;  /* 0x20000030ff077230 */ /* 0x100fe20000004100 */
[----:B------:R-:W-:Y:S01]  /*ade0*/  F2FP.SATFINITE.E4M3.F32.PACK_AB_MERGE_C R34, R34, R37, RZ ;  /* 0x000000252222723e */ /* 0x000fe200048070ff */
[----:B------:R-:W-:-:S02]  /*adf0*/  HADD2.F32 R48, -RZ, R48.H1_H1 ;  /* 0x30000030ff307230 */ /* 0x000fc40000004100 */
[C---:B------:R-:W-:Y:S01]  /*ae00*/  FMUL.FTZ R14, R5.reuse, R6 ;  /* 0x00000006050e7220 */ /* 0x040fe20000410000 */
[----:B------:R-:W-:Y:S02]  /*ae10*/  HADD2.F32 R12, -RZ, R43.H1_H1 ;  /* 0x3000002bff0c7230 */ /* 0x000fe40000004100 */
[----:B------:R-:W-:Y:S01]  /*ae20*/  FMUL.FTZ R13, R5, R7 ;  /* 0x00000007050d7220 */ /* 0x000fe20000410000 */
[--C-:B------:R-:W-:Y:S02]  /*ae30*/  HADD2.F32 R4, -RZ, R15.reuse.H0_H0 ;  /* 0x2000000fff047230 */ /* 0x100fe40000004100 */
[C---:B------:R-:W-:Y:S01]  /*ae40*/  FMUL.FTZ R24, R33.reuse, R48 ;  /* 0x0000003021187220 */ /* 0x040fe20000410000 */
[----:B------:R-:W-:Y:S02]  /*ae50*/  HADD2.F32 R15, -RZ, R15.H1_H1 ;  /* 0x3000000fff0f7230 */ /* 0x000fe40000004100 */
[----:B------:R-:W-:Y:S01]  /*ae60*/  FMUL.FTZ R33, R33, R12 ;  /* 0x0000000c21217220 */ /* 0x000fe20000410000 */
[----:B------:R-:W-:Y:S01]  /*ae70*/  F2FP.SATFINITE.E4M3.F32.PACK_AB_MERGE_C R5, R46, R51, RZ ;  /* 0x000000332e05723e */ /* 0x000fe200048070ff */
[C---:B------:R-:W-:Y:S01]  /*ae80*/  FFMA.FTZ R14, R4.reuse, R7, R14 ;  /* 0x00000007040e7223 */ /* 0x040fe2000001000e */
[----:B------:R-:W-:Y:S01]  /*ae90*/  FFMA.FTZ R13, R4, R6, -R13 ;  /* 0x00000006040d7223 */ /* 0x000fe2000001080d */
[----:B------:R-:W-:Y:S01]  /*aea0*/  FFMA.FTZ R24, R15, R12, -R24 ;  /* 0x0000000c0f187223 */ /* 0x000fe20000010818 */
[----:B------:R-:W-:Y:S01]  /*aeb0*/  F2FP.SATFINITE.E4M3.F32.PACK_AB_MERGE_C R7, R53, R60, RZ ;  /* 0x0000003c3507723e */ /* 0x000fe200048070ff */
[----:B------:R-:W-:Y:S01]  /*aec0*/  FFMA.FTZ R33, R15, R48, R33 ;  /* 0x000000300f217223 */ /* 0x000fe20000010021 */
        /* <DEDUP_REMOVED lines=9> */
[----:B------:R-:W-:-:S05]  /*af60*/  F2FP.SATFINITE.E4M3.F32.PACK_AB_MERGE_C R6, R33, R14, R6 ;  /* 0x0000000e2106723e */ /* 0x000fca0004807006 */
[----:B------:R1:W-:Y:S02]  /*af70*/  STS.128 [R3+UR39+0x1e200], R4 ;  /* 0x01e2000403007988 */ /* 0x0003e40008000c27 */
.L_x_1518:
[----:B------:R-:W-:Y:S05]  /*af80*/  BSYNC B1 ;  /* 0x0000000000017941 */ /* 0x000fea0003800000 */
.L_x_1517:
[----:B------:R-:W-:Y:S05]  /*af90*/  @P2 BRA `(.L_x_1500) ;  /* 0x0000000c00d42947 */ /* 0x000fea0003800000 */
[----:B------:R-:W-:Y:S02]  /*afa0*/  LEA.HI R0, R0, R20, RZ, 0x1c ;  /* 0x0000001400007211 */ /* 0x000fe400078fe0ff */
[----:B01---5:R-:W-:Y:S02]  /*afb0*/  SHF.R.U32.HI R5, RZ, 0x8, R28 ;  /* 0x00000008ff057819 */ /* 0x023fe4000001161c */
[----:B------:R-:W-:Y:S01]  /*afc0*/  SHF.R.U32.HI R7, RZ, 0x8, R29 ;  /* 0x00000008ff077819 */ /* 0x000fe2000001161d */
[----:B------:R-:W-:Y:S01]  /*afd0*/  IMAD.SHL.U32 R3, R0, 0x10, RZ ;  /* 0x0000001000037824 */ /* 0x000fe200078e00ff */
[----:B------:R-:W-:Y:S02]  /*afe0*/  LOP3.LUT R4, R28, 0xff, RZ, 0xc0, !PT ;  /* 0x000000ff1c047812 */ /* 0x000fe400078ec0ff */
[----:B------:R-:W-:Y:S02]  /*aff0*/  LOP3.LUT R6, R29, 0xff, RZ, 0xc0, !PT ;  /* 0x000000ff1d067812 */ /* 0x000fe400078ec0ff */
[----:B------:R-:W-:-:S02]  /*b000*/  LOP3.LUT R42, R42, 0x30, R3, 0xf8, !PT ;  /* 0x000000302a2a7812 */ /* 0x000fc400078ef803 */
[----:B------:R-:W-:Y:S02]  /*b010*/  SHF.R.S32.HI R3, RZ, 0x1f, R0 ;  /* 0x0000001fff037819 */ /* 0x000fe40000011400 */
[----:B------:R-:W-:Y:S02]  /*b020*/  LOP3.LUT R5, R5, 0xff, RZ, 0xc0, !PT ;  /* 0x000000ff05057812 */ /* 0x000fe400078ec0ff */
[----:B------:R-:W-:Y:S02]  /*b030*/  LEA.HI R3, R3, R0, RZ, 0x2 ;  /* 0x0000000003037211 */ /* 0x000fe400078f10ff */
[----:B------:R-:W-:Y:S02]  /*b040*/  LOP3.LUT R7, R7, 0xff, RZ, 0xc0, !PT ;  /* 0x000000ff07077812 */ /* 0x000fe400078ec0ff */
[----:B------:R-:W-:Y:S01]  /*b050*/  SHF.R.U32.HI R0, RZ, 0x8, R8 ;  /* 0x00000008ff007819 */ /* 0x000fe20000011608 */
[----:B------:R-:W-:Y:S01]  /*b060*/  IMAD.SHL.U32 R3, R3, 0x800, RZ ;  /* 0x0000080003037824 */ /* 0x000fe200078e00ff */
[----:B------:R-:W-:-:S02]  /*b070*/  PRMT R17, R5, 0x7604, R4 ;  /* 0x0000760405117816 */ /* 0x000fc40000000004 */
[----:B------:R-:W-:Y:S02]  /*b080*/  PRMT R20, R7, 0x7604, R6 ;  /* 0x0000760407147816 */ /* 0x000fe40000000006 */
[----:B------:R-:W-:Y:S02]  /*b090*/  SHF.R.U32.HI R5, RZ, 0x8, R31 ;  /* 0x00000008ff057819 */ /* 0x000fe4000001161f */
[----:B------:R-:W-:Y:S02]  /*b0a0*/  LOP3.LUT R7, R0, 0xff, RZ, 0xc0, !PT ;  /* 0x000000ff00077812 */ /* 0x000fe400078ec0ff */
[----:B------:R-:W-:Y:S02]  /*b0b0*/  LOP3.LUT R42, R42, R39, RZ, 0x3c, !PT ;  /* 0x000000272a2a7212 */ /* 0x000fe400078e3cff */
[----:B------:R-:W-:Y:S02]  /*b0c0*/  LOP3.LUT R0, R3, 0xffffe000, RZ, 0xc0, !PT ;  /* 0xffffe00003007812 */ /* 0x000fe400078ec0ff */
[----:B------:R-:W-:-:S02]  /*b0d0*/  SHF.R.U32.HI R13, RZ, 0x8, R30 ;  /* 0x00000008ff0d7819 */ /* 0x000fc4000001161e */
[----:B------:R-:W-:Y:S02]  /*b0e0*/  LOP3.LUT R4, R31, 0xff, RZ, 0xc0, !PT ;  /* 0x000000ff1f047812 */ /* 0x000fe400078ec0ff */
[----:B------:R-:W-:Y:S02]  /*b0f0*/  LOP3.LUT R5, R5, 0xff, RZ, 0xc0, !PT ;  /* 0x000000ff05057812 */ /* 0x000fe400078ec0ff */
[----:B------:R-:W-:Y:S02]  /*b100*/  LOP3.LUT R6, R8, 0xff, RZ, 0xc0, !PT ;  /* 0x000000ff08067812 */ /* 0x000fe400078ec0ff */
[----:B------:R-:W-:Y:S02]  /*b110*/  IADD3 R0, R42, R225, R0 ;  /* 0x000000e12a007210 */ /* 0x000fe40007ffe000 */
[----:B------:R-:W-:Y:S02]  /*b120*/  LOP3.LUT R12, R30, 0xff, RZ, 0xc0, !PT ;  /* 0x000000ff1e0c7812 */ /* 0x000fe400078ec0ff */
[----:B------:R-:W-:-:S02]  /*b130*/  LOP3.LUT R13, R13, 0xff, RZ, 0xc0, !PT ;  /* 0x000000ff0d0d7812 */ /* 0x000fc400078ec0ff */
[----:B------:R-:W-:Y:S02]  /*b140*/  PRMT R24, R5, 0x7604, R4 ;  /* 0x0000760405187816 */ /* 0x000fe40000000004 */
[----:B------:R-:W-:Y:S02]  /*b150*/  PRMT R33, R7, 0x7604, R6 ;  /* 0x0000760407217816 */ /* 0x000fe40000000006 */
[----:B------:R-:W0:Y:S01]  /*b160*/  LDS.128 R4, [R0+UR39+0x1e200] ;  /* 0x01e2002700047984 */ /* 0x000e220008000c00 */
[----:B------:R-:W-:Y:S02]  /*b170*/  PRMT R21, R13, 0x7604, R12 ;  /* 0x000076040d157816 */ /* 0x000fe4000000000c */
[----:B------:R-:W-:Y:S01]  /*b180*/  SHF.R.U32.HI R26, RZ, 0x8, R9 ;  /* 0x00000008ff1a7819 */ /* 0x000fe20000011609 */
[----:B----4-:R-:W1:Y:S01]  /*b190*/  LDS.128 R12, [R229+0x1e200] ;  /* 0x01e20000e50c7984 */ /* 0x010e620000000c00 */
[----:B------:R-:W-:Y:S02]  /*b1a0*/  SHF.R.U32.HI R27, RZ, 0x8, R10 ;  /* 0x00000008ff1b7819 */ /* 0x000fe4000001160a */
[----:B------:R-:W-:-:S02]  /*b1b0*/  SHF.R.U32.HI R35, RZ, 0x8, R11 ;  /* 0x00000008ff237819 */ /* 0x000fc4000001160b */
[----:B------:R-:W-:Y:S02]  /*b1c0*/  LOP3.LUT R3, R9, 0xff, RZ, 0xc0, !PT ;  /* 0x000000ff09037812 */ /* 0x000fe400078ec0ff */
[----:B------:R-:W-:Y:S02]  /*b1d0*/  LOP3.LUT R26, R26, 0xff, RZ, 0xc0, !PT ;  /* 0x000000ff1a1a7812 */ /* 0x000fe400078ec0ff */
[----:B------:R-:W-:Y:S02]  /*b1e0*/  LOP3.LUT R32, R27, 0xff, RZ, 0xc0, !PT ;  /* 0x000000ff1b207812 */ /* 0x000fe400078ec0ff */
[----:B------:R-:W-:Y:S02]  /*b1f0*/  LOP3.LUT R34, R11, 0xff, RZ, 0xc0, !PT ;  /* 0x000000ff0b227812 */ /* 0x000fe400078ec0ff */
[----:B------:R-:W-:Y:S02]  /*b200*/  LOP3.LUT R27, R35, 0xff, RZ, 0xc0, !PT ;  /* 0x000000ff231b7812 */ /* 0x000fe400078ec0ff */
[----:B------:R-:W-:-:S02]  /*b210*/  PRMT R26, R26, 0x7604, R3 ;  /* 0x000076041a1a7816 */ /* 0x000fc40000000003 */
[----:B------:R-:W-:Y:S02]  /*b220*/  SHF.R.U32.HI R3, RZ, 0x10, R29 ;  /* 0x00000010ff037819 */ /* 0x000fe4000001161d */
[----:B------:R-:W-:Y:S02]  /*b230*/  PRMT R34, R27, 0x7604, R34 ;  /* 0x000076041b227816 */ /* 0x000fe40000000022 */
[----:B------:R-:W-:Y:S01]  /*b240*/  SHF.R.U32.HI R27, RZ, 0x10, R9 ;  /* 0x00000010ff1b7819 */ /* 0x000fe20000011609 */
[----:B------:R-:W-:Y:S01]  /*b250*/  IMAD.U32 R3, R3, 0x10000, RZ ;  /* 0x0001000003037824 */ /* 0x000fe200078e00ff */
[----:B------:R-:W-:Y:S02]  /*b260*/  LOP3.LUT R25, R10, 0xff, RZ, 0xc0, !PT ;  /* 0x000000ff0a197812 */ /* 0x000fe400078ec0ff */
[----:B------:R-:W-:Y:S01]  /*b270*/  SHF.R.U32.HI R39, RZ, 0x10, R11 ;  /* 0x00000010ff277819 */ /* 0x000fe2000001160b */
[----:B------:R-:W-:Y:S01]  /*b280*/  IMAD.U32 R27, R27, 0x10000, RZ ;  /* 0x000100001b1b7824 */ /* 0x000fe200078e00ff */
[----:B------:R-:W-:-:S02]  /*b290*/  LOP3.LUT R17, R17, 0xff0000, R28, 0xf8, !PT ;  /* 0x00ff000011117812 */ /* 0x000fc400078ef81c */
[----:B------:R-:W-:Y:S01]  /*b2a0*/  LOP3.LUT R3, R20, 0xff0000, R3, 0xf8, !PT ;  /* 0x00ff000014037812 */ /* 0x000fe200078ef803 */
[----:B------:R-:W-:Y:S01]  /*b2b0*/  IMAD.U32 R39, R39, 0x10000, RZ ;  /* 0x0001000027277824 */ /* 0x000fe200078e00ff */
[----:B------:R-:W-:Y:S02]  /*b2c0*/  PRMT R37, R32, 0x7604, R25 ;  /* 0x0000760420257816 */ /* 0x000fe40000000019 */
        /* <DEDUP_REMOVED lines=9> */
[----:B------:R-:W-:Y:S02]  /*b360*/  F2FP.F16.E4M3.UNPACK_B R29, R28 ;  /* 0x0000001cff1d723e */ /* 0x000fe400020006ff */
[----:B0-----:R-:W-:Y:S02]  /*b370*/  F2FP.F16.E4M3.UNPACK_B R17, R5 ;  /* 0x00000005ff11723e */ /* 0x001fe400020006ff */
[----:B------:R-:W-:-:S02]  /*b380*/  F2FP.F16.E4M3.UNPACK_B R34, R35 ;  /* 0x00000023ff22723e */ /* 0x000fc400020006ff */
[----:B------:R-:W-:Y:S02]  /*b390*/  LOP3.LUT R33, R33, 0xff000000, R8, 0xf8, !PT ;  /* 0xff00000021217812 */ /* 0x000fe400078ef808 */
[----:B------:R-:W-:Y:S01]  /*b3a0*/  LOP3.LUT R25, R24, 0xff0000, R25, 0xf8, !PT ;  /* 0x00ff000018197812 */ /* 0x000fe200078ef819 */
[--C-:B------:R-:W-:Y:S01]  /*b3b0*/  HADD2.F32 R36, -RZ, R34.reuse.H0_H0 ;  /* 0x20000022ff247230 */ /* 0x100fe20000004100 */
[----:B------:R-:W-:Y:S01]  /*b3c0*/  LOP3.LUT R32, R21, 0xff000000, R30, 0xf8, !PT ;  /* 0xff00000015207812 */ /* 0x000fe200078ef81e */
[----:B------:R-:W-:Y:S01]  /*b3d0*/  HADD2.F32 R30, -RZ, R29.H0_H0 ;  /* 0x2000001dff1e7230 */ /* 0x000fe20000004100 */
[----:B-1----:R-:W-:Y:S01]  /*b3e0*/  F2FP.F16.E4M3.UNPACK_B R8, R13 ;  /* 0x0000000dff08723e */ /* 0x002fe200020006ff */
[--C-:B------:R-:W-:Y:S01]  /*b3f0*/  HADD2.F32 R21, -RZ, R17.reuse.H0_H0 ;  /* 0x20000011ff157230 */ /* 0x100fe20000004100 */
[--C-:B------:R-:W-:Y:S01]  /*b400*/  LOP3.LUT R37, R37, 0xff0000, R10.reuse, 0xf8, !PT ;  /* 0x00ff000025257812 */ /* 0x100fe200078ef80a */
[----:B------:R-:W-:Y:S01]  /*b410*/  HADD2.F32 R34, -RZ, R34.H1_H1 ;  /* 0x30000022ff227230 */ /* 0x000fe20000004100 */
[----:B------:R-:W-:Y:S01]  /*b420*/  LOP3.LUT R31, R25, 0xff000000, R31, 0xf8, !PT ;  /* 0xff000000191f7812 */ /* 0x000fe200078ef81f */
[--C-:B------:R-:W-:Y:S01]  /*b430*/  HADD2.F32 R9, -RZ, R8.reuse.H0_H0 ;  /* 0x20000008ff097230 */ /* 0x100fe20000004100 */
[----:B------:R-:W-:Y:S01]  /*b440*/  LOP3.LUT R38, R37, 0xff000000, R10, 0xf8, !PT ;  /* 0xff00000025267812 */ /* 0x000fe200078ef80a */
[----:B------:R-:W-:Y:S01]  /*b450*/  FMUL.FTZ R37, R21, R30 ;  /* 0x0000001e15257220 */ /* 0x000fe20000410000 */
[----:B------:R-:W-:Y:S01]  /*b460*/  F2FP.F16.E4M3.UNPACK_B R20, R5.H1 ;  /* 0x00000005ff14723e */ /* 0x000fe200030006ff */
[----:B------:R-:W-:Y:S01]  /*b470*/  HADD2.F32 R17, -RZ, R17.H1_H1 ;  /* 0x30000011ff117230 */ /* 0x000fe20000004100 */
[-C--:B------:R-:W-:Y:S01]  /*b480*/  F2FP.F16.E4M3.UNPACK_B R25, R7.reuse ;  /* 0x00000007ff19723e */ /* 0x080fe200020006ff */
[----:B------:R-:W-:Y:S01]  /*b490*/  HADD2.F32 R29, -RZ, R29.H1_H1 ;  /* 0x3000001dff1d7230 */ /* 0x000fe20000004100 */
[----:B------:R-:W-:Y:S01]  /*b4a0*/  F2FP.F16.E4M3.UNPACK_B R26, R7.H1 ;  /* 0x00000007ff1a723e */ /* 0x000fe200030006ff */
[----:B------:R-:W-:Y:S01]  /*b4b0*/  HADD2.F32 R8, -RZ, R8.H1_H1 ;  /* 0x30000008ff087230 */ /* 0x000fe20000004100 */
[----:B------:R-:W-:Y:S01]  /*b4c0*/  F2FP.F16.E4M3.UNPACK_B R5, R4 ;  /* 0x00000004ff05723e */ /* 0x000fe200020006ff */
[----:B------:R-:W-:Y:S01]  /*b4d0*/  FMUL.FTZ R41, R17, R34 ;  /* 0x0000002211297220 */ /* 0x000fe20000410000 */
[----:B------:R-:W-:Y:S01]  /*b4e0*/  F2FP.F16.E4M3.UNPACK_B R7, R4.H1 ;  /* 0x00000004ff07723e */ /* 0x000fe200030006ff */
[-C--:B------:R-:W-:Y:S01]  /*b4f0*/  FMUL.FTZ R4, R21, R36.reuse ;  /* 0x0000002415047220 */ /* 0x080fe20000410000 */
[----:B------:R-:W-:Y:S01]  /*b500*/  F2FP.F16.E4M3.UNPACK_B R35, R35.H1 ;  /* 0x00000023ff23723e */ /* 0x000fe200030006ff */
[C---:B------:R-:W-:Y:S01]  /*b510*/  FFMA.FTZ R36, R9.reuse, R36, R37 ;  /* 0x0000002409247223 */ /* 0x040fe20000010025 */
[----:B------:R-:W-:Y:S01]  /*b520*/  F2FP.F16.E4M3.UNPACK_B R28, R28.H1 ;  /* 0x0000001cff1c723e */ /* 0x000fe200030006ff */
[----:B------:R-:W-:Y:S01]  /*b530*/  FFMA.FTZ R30, R9, R30, -R4 ;  /* 0x0000001e091e7223 */ /* 0x000fe20000010804 */
        /* <DEDUP_REMOVED lines=8> */
[----:B------:R-:W-:Y:S01]  /*b5c0*/  FMUL.FTZ R45, R6, R37 ;  /* 0x00000025062d7220 */ /* 0x000fe20000410000 */
[----:B------:R-:W-:Y:S02]  /*b5d0*/  HADD2.F32 R4, -RZ, R13.H0_H0 ;  /* 0x2000000dff047230 */ /* 0x000fe40000004100 */
[----:B------:R-:W-:Y:S01]  /*b5e0*/  FFMA.FTZ R43, R8, R34, R17 ;  /* 0x00000022082b7223 */ /* 0x000fe20000010011 */
[----:B------:R-:W-:Y:S01]  /*b5f0*/  FMUL.FTZ R6, R6, R9 ;  /* 0x0000000906067220 */ /* 0x000fe20000410000 */
[----:B------:R-:W-:Y:S01]  /*b600*/  FFMA.FTZ R41, R8, R29, -R41 ;  /* 0x0000001d08297223 */ /* 0x000fe20000010829 */
[----:B------:R-:W-:Y:S01]  /*b610*/  F2FP.F16.E4M3.UNPACK_B R17, R39 ;  /* 0x00000027ff11723e */ /* 0x000fe200020006ff */
[----:B------:R-:W-:Y:S01]  /*b620*/  HADD2.F32 R35, -RZ, R35.H1_H1 ;  /* 0x30000023ff237230 */ /* 0x000fe20000004100 */
[----:B------:R-:W-:Y:S01]  /*b630*/  F2FP.F16.E4M3.UNPACK_B R8, R31 ;  /* 0x0000001fff08723e */ /* 0x000fe200020006ff */
[----:B------:R-:W-:-:S02]  /*b640*/  HADD2.F32 R20, -RZ, R20.H1_H1 ;  /* 0x30000014ff147230 */ /* 0x000fc40000004100 */
[C---:B------:R-:W-:Y:S01]  /*b650*/  FFMA.FTZ R37, R4.reuse, R37, R6 ;  /* 0x0000002504257223 */ /* 0x040fe20000010006 */
[----:B------:R-:W-:Y:S01]  /*b660*/  HADD2.F32 R28, -RZ, R28.H1_H1 ;  /* 0x3000001cff1c7230 */ /* 0x000fe20000004100 */
[----:B------:R-:W-:Y:S01]  /*b670*/  F2FP.F16.E4M3.UNPACK_B R11, R15 ;  /* 0x0000000fff0b723e */ /* 0x000fe200020006ff */
[----:B------:R-:W-:Y:S01]  /*b680*/  FFMA.FTZ R45, R4, R9, -R45 ;  /* 0x00000009042d7223 */ /* 0x000fe2000001082d */
[----:B------:R-:W-:Y:S02]  /*b690*/  HADD2.F32 R13, -RZ, R13.H1_H1 ;  /* 0x3000000dff0d7230 */ /* 0x000fe40000004100 */
[C---:B------:R-:W-:Y:S01]  /*b6a0*/  FMUL.FTZ R34, R20.reuse, R35 ;  /* 0x0000002314227220 */ /* 0x040fe20000410000 */
[----:B------:R-:W-:Y:S02]  /*b6b0*/  HADD2.F32 R29, -RZ, R17.H0_H0 ;  /* 0x20000011ff1d7230 */ /* 0x000fe40000004100 */
[----:B------:R-:W-:Y:S01]  /*b6c0*/  FMUL.FTZ R20, R20, R28 ;  /* 0x0000001c14147220 */ /* 0x000fe20000410000 */
[----:B------:R-:W-:Y:S01]  /*b6d0*/  HADD2.F32 R6, -RZ, R25.H0_H0 ;  /* 0x20000019ff067230 */ /* 0x000fe20000004100 */
[----:B------:R-:W-:Y:S01]  /*b6e0*/  F2FP.F16.E4M3.UNPACK_B R39, R39.H1 ;  /* 0x00000027ff27723e */ /* 0x000fe200030006ff */
[----:B------:R-:W-:-:S02]  /*b6f0*/  HADD2.F32 R9, -RZ, R8.H0_H0 ;  /* 0x20000008ff097230 */ /* 0x000fc40000004100 */
[C---:B------:R-:W-:Y:S01]  /*b700*/  FFMA.FTZ R40, R13.reuse, R35, R20 ;  /* 0x000000230d287223 */ /* 0x040fe20000010014 */
[----:B------:R-:W-:Y:S02]  /*b710*/  HADD2.F32 R4, -RZ, R11.H0_H0 ;  /* 0x2000000bff047230 */ /* 0x000fe40000004100 */
[C---:B------:R-:W-:Y:S01]  /*b720*/  FMUL.FTZ R47, R6.reuse, R29 ;  /* 0x0000001d062f7220 */ /* 0x040fe20000410000 */
[----:B------:R-:W-:Y:S02]  /*b730*/  HADD2.F32 R20, -RZ, R17.H1_H1 ;  /* 0x30000011ff147230 */ /* 0x000fe40000004100 */
[----:B------:R-:W-:Y:S01]  /*b740*/  FMUL.FTZ R6, R6, R9 ;  /* 0x0000000906067220 */ /* 0x000fe20000410000 */
[----:B------:R-:W-:Y:S01]  /*b750*/  HADD2.F32 R25, -RZ, R25.H1_H1 ;  /* 0x30000019ff197230 */ /* 0x000fe20000004100 */
[----:B------:R-:W-:Y:S01]  /*b760*/  F2FP.F16.E4M3.UNPACK_B R31, R31.H1 ;  /* 0x0000001fff1f723e */ /* 0x000fe200030006ff */
[----:B------:R-:W-:Y:S02]  /*b770*/  HADD2.F32 R8, -RZ, R8.H1_H1 ;  /* 0x30000008ff087230 */ /* 0x000fe40000004100 */
[----:B------:R-:W-:Y:S01]  /*b780*/  FFMA.FTZ R34, R13, R28, -R34 ;  /* 0x0000001c0d227223 */ /* 0x000fe20000010822 */
[C---:B------:R-:W-:Y:S01]  /*b790*/  FFMA.FTZ R29, R4.reuse, R29, R6 ;  /* 0x0000001d041d7223 */ /* 0x040fe20000010006 */
[----:B------:R-:W-:Y:S01]  /*b7a0*/  F2FP.F16.E4M3.UNPACK_B R15, R15.H1 ;  /* 0x0000000fff0f723e */ /* 0x000fe200030006ff */
        /* <DEDUP_REMOVED lines=11> */
[----:B------:R-:W-:Y:S01]  /*b860*/  F2FP.F16.E4M3.UNPACK_B R11, R33.H1 ;  /* 0x00000021ff0b723e */ /* 0x000fe200030006ff */
[----:B------:R-:W-:Y:S01]  /*b870*/  FMUL.FTZ R6, R6, R9 ;  /* 0x0000000906067220 */ /* 0x000fe20000410000 */
[----:B------:R-:W-:Y:S01]  /*b880*/  F2FP.F16.E4M3.UNPACK_B R8, R27.H1 ;  /* 0x0000001bff08723e */ /* 0x000fe200030006ff */
[----:B------:R-:W-:Y:S01]  /*b890*/  HADD2.F32 R39, -RZ, R39.H1_H1 ;  /* 0x30000027ff277230 */ /* 0x000fe20000004100 */
[-C--:B------:R-:W-:Y:S01]  /*b8a0*/  F2FP.F16.E4M3.UNPACK_B R3, R12.reuse ;  /* 0x0000000cff03723e */ /* 0x080fe200020006ff */
[C---:B------:R-:W-:Y:S01]  /*b8b0*/  FFMA.FTZ R48, R4.reuse, R13, R6 ;  /* 0x0000000d04307223 */ /* 0x040fe20000010006 */
[----:B------:R-:W-:Y:S01]  /*b8c0*/  HADD2.F32 R26, -RZ, R26.H1_H1 ;  /* 0x3000001aff1a7230 */ /* 0x000fe20000004100 */
[----:B------:R-:W-:Y:S01]  /*b8d0*/  F2FP.F16.E4M3.UNPACK_B R12, R12.H1 ;  /* 0x0000000cff0c723e */ /* 0x000fe200030006ff */
[----:B------:R-:W-:Y:S01]  /*b8e0*/  FFMA.FTZ R35, R4, R9, -R17 ;  /* 0x0000000904237223 */ /* 0x000fe20000010811 */
[----:B------:R-:W-:Y:S01]  /*b8f0*/  HADD2.F32 R31, -RZ, R31.H1_H1 ;  /* 0x3000001fff1f7230 */ /* 0x000fe20000004100 */
[----:B------:R-:W-:Y:S01]  /*b900*/  F2FP.F16.E4M3.UNPACK_B R33, R33 ;  /* 0x00000021ff21723e */ /* 0x000fe200020006ff */
[----:B------:R-:W-:-:S02]  /*b910*/  HADD2.F32 R13, -RZ, R11.H0_H0 ;  /* 0x2000000bff0d7230 */ /* 0x000fc40000004100 */
[C---:B------:R-:W-:Y:S01]  /*b920*/  FMUL.FTZ R20, R26.reuse, R39 ;  /* 0x000000271a147220 */ /* 0x040fe20000410000 */
[----:B------:R-:W-:Y:S02]  /*b930*/  HADD2.F32 R6, -RZ, R7.H0_H0 ;  /* 0x20000007ff067230 */ /* 0x000fe40000004100 */
[----:B------:R-:W-:Y:S01]  /*b940*/  FMUL.FTZ R26, R26, R31 ;  /* 0x0000001f1a1a7220 */ /* 0x000fe20000410000 */
[----:B------:R-:W-:Y:S01]  /*b950*/  HADD2.F32 R9, -RZ, R8.H0_H0 ;  /* 0x20000008ff097230 */ /* 0x000fe20000004100 */
[----:B------:R-:W-:Y:S01]  /*b960*/  F2FP.F16.E4M3.UNPACK_B R27, R27 ;  /* 0x0000001bff1b723e */ /* 0x000fe200020006ff */
[----:B------:R-:W-:Y:S02]  /*b970*/  HADD2.F32 R15, -RZ, R15.H1_H1 ;  /* 0x3000000fff0f7230 */ /* 0x000fe40000004100 */
[C---:B------:R-:W-:Y:S01]  /*b980*/  FMUL.FTZ R17, R6.reuse, R13 ;  /* 0x0000000d06117220 */ /* 0x040fe20000410000 */
[----:B------:R-:W-:Y:S02]  /*b990*/  HADD2.F32 R4, -RZ, R12.H0_H0 ;  /* 0x2000000cff047230 */ /* 0x000fe40000004100 */
[----:B------:R-:W-:Y:S01]  /*b9a0*/  FMUL.FTZ R6, R6, R9 ;  /* 0x0000000906067220 */ /* 0x000fe20000410000 */
[----:B------:R-:W-:-:S02]  /*b9b0*/  HADD2.F32 R7, -RZ, R7.H1_H1 ;  /* 0x30000007ff077230 */ /* 0x000fc40000004100 */
[C---:B------:R-:W-:Y:S01]  /*b9c0*/  FFMA.FTZ R50, R15.reuse, R31, -R20 ;  /* 0x0000001f0f327223 */ /* 0x040fe20000010814 */
[----:B------:R-:W-:Y:S02]  /*b9d0*/  HADD2.F32 R8, -RZ, R8.H1_H1 ;  /* 0x30000008ff087230 */ /* 0x000fe40000004100 */
[----:B------:R-:W-:Y:S01]  /*b9e0*/  FFMA.FTZ R39, R15, R39, R26 ;  /* 0x000000270f277223 */ /* 0x000fe2000001001a */
[----:B------:R-:W-:Y:S02]  /*b9f0*/  HADD2.F32 R11, -RZ, R11.H1_H1 ;  /* 0x3000000bff0b7230 */ /* 0x000fe40000004100 */
[C---:B------:R-:W-:Y:S01]  /*ba00*/  FFMA.FTZ R17, R4.reuse, R9, -R17 ;  /* 0x0000000904117223 */ /* 0x040fe20000010811 */
[----:B------:R-:W-:Y:S01]  /*ba10*/  FFMA.FTZ R15, R4, R13, R6 ;  /* 0x0000000d040f7223 */ /* 0x000fe20000010006 */
[----:B------:R-:W-:Y:S02]  /*ba20*/  HADD2.F32 R12, -RZ, R12.H1_H1 ;  /* 0x3000000cff0c7230 */ /* 0x000fe40000004100 */
[C---:B------:R-:W-:Y:S01]  /*ba30*/  FMUL.FTZ R4, R7.reuse, R8 ;  /* 0x0000000807047220 */ /* 0x040fe20000410000 */
[----:B------:R-:W-:Y:S01]  /*ba40*/  FMUL.FTZ R13, R7, R11 ;  /* 0x0000000b070d7220 */ /* 0x000fe20000410000 */
[----:B------:R-:W-:Y:S01]  /*ba50*/  HADD2.F32 R9, -RZ, R33.H0_H0 ;  /* 0x20000021ff097230 */ /* 0x000fe20000004100 */
[----:B------:R-:W-:Y:S01]  /*ba60*/  F2FP.F16.E4M3.UNPACK_B R10, R14 ;  /* 0x0000000eff0a723e */ /* 0x000fe200020006ff */
[----:B------:R-:W-:-:S02]  /*ba70*/  HADD2.F32 R6, -RZ, R5.H0_H0 ;  /* 0x20000005ff067230 */ /* 0x000fc40000004100 */
[C---:B------:R-:W-:Y:S01]  /*ba80*/  FFMA.FTZ R28, R12.reuse, R11, R4 ;  /* 0x0000000b0c1c7223 */ /* 0x040fe20000010004 */
[----:B------:R-:W-:Y:S02]  /*ba90*/  HADD2.F32 R7, -RZ, R27.H0_H0 ;  /* 0x2000001bff077230 */ /* 0x000fe40000004100 */
[----:B------:R-:W-:Y:S01]  /*baa0*/  FFMA.FTZ R26, R12, R8, -R13 ;  /* 0x000000080c1a7223 */ /* 0x000fe2000001080d */
[----:B------:R-:W-:Y:S02]  /*bab0*/  HADD2.F32 R4, -RZ, R3.H0_H0 ;  /* 0x20000003ff047230 */ /* 0x000fe40000004100 */
[C---:B------:R-:W-:Y:S01]  /*bac0*/  FMUL.FTZ R11, R6.reuse, R9 ;  /* 0x00000009060b7220 */ /* 0x040fe20000410000 */
[----:B------:R-:W-:Y:S02]  /*bad0*/  HADD2.F32 R8, -RZ, R33.H1_H1 ;  /* 0x30000021ff087230 */ /* 0x000fe40000004100 */
[----:B------:R-:W-:Y:S01]  /*bae0*/  FMUL.FTZ R13, R6, R7 ;  /* 0x00000007060d7220 */ /* 0x000fe20000410000 */
[----:B------:R-:W-:-:S02]  /*baf0*/  HADD2.F32 R5, -RZ, R5.H1_H1 ;  /* 0x30000005ff057230 */ /* 0x000fc40000004100 */
[C---:B------:R-:W-:Y:S01]  /*bb00*/  FFMA.FTZ R12, R4.reuse, R7, -R11 ;  /* 0x00000007040c7223 */ /* 0x040fe2000001080b */
[----:B------:R-:W-:Y:S01]  /*bb10*/  HADD2.F32 R6, -RZ, R27.H1_H1 ;  /* 0x3000001bff067230 */ /* 0x000fe20000004100 */
[----:B------:R-:W-:Y:S01]  /*bb20*/  F2FP.F16.E4M3.UNPACK_B R11, R38.H1 ;  /* 0x00000026ff0b723e */ /* 0x000fe200030006ff */
[----:B------:R-:W-:Y:S02]  /*bb30*/  HADD2.F32 R3, -RZ, R3.H1_H1 ;  /* 0x30000003ff037230 */ /* 0x000fe40000004100 */
[C---:B------:R-:W-:Y:S01]  /*bb40*/  FMUL.FTZ R20, R5.reuse, R8 ;  /* 0x0000000805147220 */ /* 0x040fe20000410000 */
[----:B------:R-:W-:Y:S01]  /*bb50*/  FFMA.FTZ R13, R4, R9, R13 ;  /* 0x00000009040d7223 */ /* 0x000fe2000001000d */
[----:B------:R-:W-:Y:S01]  /*bb60*/  F2FP.F16.E4M3.UNPACK_B R14, R14.H1 ;  /* 0x0000000eff0e723e */ /* 0x000fe200030006ff */
[----:B------:R-:W-:Y:S01]  /*bb70*/  FMUL.FTZ R5, R5, R6 ;  /* 0x0000000605057220 */ /* 0x000fe20000410000 */
[----:B------:R-:W-:Y:S01]  /*bb80*/  F2FP.F16.E4M3.UNPACK_B R7, R32.H1 ;  /* 0x00000020ff07723e */ /* 0x000fe200030006ff */
[----:B------:R-:W-:Y:S01]  /*bb90*/  FFMA.FTZ R9, R3, R6, -R20 ;  /* 0x0000000603097223 */ /* 0x000fe20000010814 */
[----:B------:R-:W-:-:S02]  /*bba0*/  HADD2.F32 R6, -RZ, R11.H0_H0 ;  /* 0x2000000bff067230 */ /* 0x000fc40000004100 */
[----:B------:R-:W-:Y:S01]  /*bbb0*/  FFMA.FTZ R8, R3, R8, R5 ;  /* 0x0000000803087223 */ /* 0x000fe20000010005 */
[----:B------:R-:W-:Y:S01]  /*bbc0*/  HADD2.F32 R4, -RZ, R24.H0_H0 ;  /* 0x20000018ff047230 */ /* 0x000fe20000004100 */
[----:B------:R-:W-:Y:S01]  /*bbd0*/  F2FP.F16.E4M3.UNPACK_B R38, R38 ;  /* 0x00000026ff26723e */ /* 0x000fe200020006ff */
[----:B------:R-:W-:Y:S01]  /*bbe0*/  HADD2.F32 R5, -RZ, R7.H0_H0 ;  /* 0x20000007ff057230 */ /* 0x000fe20000004100 */
[----:B------:R-:W-:Y:S01]  /*bbf0*/  F2FP.F16.E4M3.UNPACK_B R32, R32 ;  /* 0x00000020ff20723e */ /* 0x000fe200020006ff */
[----:B------:R-:W-:Y:S02]  /*bc00*/  HADD2.F32 R3, -RZ, R14.H0_H0 ;  /* 0x2000000eff037230 */ /* 0x000fe40000004100 */
[C---:B------:R-:W-:Y:S01]  /*bc10*/  FMUL.FTZ R20, R4.reuse, R6 ;  /* 0x0000000604147220 */ /* 0x040fe20000410000 */
[----:B------:R-:W-:Y:S02]  /*bc20*/  HADD2.F32 R11, -RZ, R11.H1_H1 ;  /* 0x3000000bff0b7230 */ /* 0x000fe40000004100 */
[----:B------:R-:W-:Y:S01]  /*bc30*/  FMUL.FTZ R4, R4, R5 ;  /* 0x0000000504047220 */ /* 0x000fe20000410000 */
[----:B------:R-:W-:-:S02]  /*bc40*/  HADD2.F32 R24, -RZ, R24.H1_H1 ;  /* 0x30000018ff187230 */ /* 0x000fc40000004100 */
[----:B------:R-:W-:Y:S01]  /*bc50*/  FFMA.FTZ R20, R3, R5, -R20 ;  /* 0x0000000503147223 */ /* 0x000fe20000010814 */
[----:B------:R-:W-:Y:S01]  /*bc60*/  HADD2.F32 R7, -RZ, R7.H1_H1 ;  /* 0x30000007ff077230 */ /* 0x000fe20000004100 */
[----:B------:R-:W-:Y:S01]  /*bc70*/  F2FP.SATFINITE.E4M3.F32.PACK_AB_MERGE_C R35, R50, R35, RZ ;  /* 0x000000233223723e */ /* 0x000fe200048070ff */
[----:B------:R-:W-:Y:S02]  /*bc80*/  HADD2.F32 R14, -RZ, R14.H1_H1 ;  /* 0x3000000eff0e7230 */ /* 0x000fe40000004100 */
[C---:B------:R-:W-:Y:S01]  /*bc90*/  FMUL.FTZ R5, R24.reuse, R11 ;  /* 0x0000000b18057220 */ /* 0x040fe20000410000 */
[----:B------:R-:W-:Y:S01]  /*bca0*/  F2FP.SATFINITE.E4M3.F32.PACK_AB_MERGE_C R39, R39, R48, RZ ;  /* 0x000000302727723e */ /* 0x000fe200048070ff */
[-C--:B------:R-:W-:Y:S01]  /*bcb0*/  FMUL.FTZ R42, R24, R7.reuse ;  /* 0x00000007182a7220 */ /* 0x080fe20000410000 */
[----:B------:R-:W-:Y:S01]  /*bcc0*/  FFMA.FTZ R24, R3, R6, R4 ;  /* 0x0000000603187223 */ /* 0x000fe20000010004 */
[----:B------:R-:W-:Y:S01]  /*bcd0*/  FFMA.FTZ R25, R14, R7, -R5 ;  /* 0x000000070e197223 */ /* 0x000fe20000010805 */
[----:B------:R-:W-:-:S02]  /*bce0*/  HADD2.F32 R6, -RZ, R38.H0_H0 ;  /* 0x20000026ff067230 */ /* 0x000fc40000004100 */
[----:B------:R-:W-:Y:S01]  /*bcf0*/  FFMA.FTZ R27, R14, R11, R42 ;  /* 0x0000000b0e1b7223 */ /* 0x000fe2000001002a */
[--C-:B------:R-:W-:Y:S01]  /*bd00*/  HADD2.F32 R4, -RZ, R21.reuse.H0_H0 ;  /* 0x20000015ff047230 */ /* 0x100fe20000004100 */
[----:B------:R-:W-:Y:S01]  /*bd10*/  F2FP.SATFINITE.E4M3.F32.PACK_AB_MERGE_C R45, R34, R45, RZ ;  /* 0x0000002d222d723e */ /* 0x000fe200048070ff */
        /* <DEDUP_REMOVED lines=29> */
.L_x_1500:
[----:B------:R-:W-:Y:S05]  /*bef0*/  BSYNC B0 ;  /* 0x0000000000007941 */ /* 0x000fea0003800000 */
.L_x_1494:
        /* <DEDUP_REMOVED lines=8> */
.L_x_1491:
[----:B------:R-:W-:-:S06]  /*bf80*/  ULOP3.LUT UR4, UR55, 0x1, URZ, 0xfc, !UPT ;  /* 0x0000000137047892 */ /* 0x000fcc000f8efc3f */
[----:B0-2---:R-:W-:-:S05]  /*bf90*/  IMAD.U32 R0, RZ, RZ, UR4 ;  /* 0x00000004ff007e24 */ /* 0x005fca000f8e00ff */
[----:B------:R-:W-:-:S13]  /*bfa0*/  ISETP.NE.AND P0, PT, R0, 0x3, PT ;  /* 0x000000030000780c */ /* 0x000fda0003f05270 */
[----:B------:R-:W-:Y:S05]  /*bfb0*/  @!P0 BRA `(.L_x_1519) ;  /* 0x0000000000048947 */ /* 0x000fea0003800000 */
[----:B------:R-:W-:Y:S01]  /*bfc0*/  BPT.TRAP 0x1 ;  /* 0x000000040000795c */ /* 0x000fe20000300000 */
.L_x_1519:
[----:B------:R-:W-:Y:S02]  /*bfd0*/  IMAD.U32 R5, RZ, RZ, UR38 ;  /* 0x00000026ff057e24 */ /* 0x000fe4000f8e00ff */
[----:B------:R-:W-:-:S03]  /*bfe0*/  IMAD.U32 R0, RZ, RZ, UR44 ;  /* 0x0000002cff007e24 */ /* 0x000fc6000f8e00ff */
[----:B------:R-:W-:Y:S02]  /*bff0*/  LEA R5, R5, UR39, 0x3 ;  /* 0x0000002705057c11 */ /* 0x000fe4000f8e18ff */
[----:B------:R-:W-:-:S04]  /*c000*/  SHF.L.U32 R0, R0, 0x1f, RZ ;  /* 0x0000001f00007819 */ /* 0x000fc800000006ff */
[----:B------:R0:W1:Y:S01]  /*c010*/  SYNCS.PHASECHK.TRANS64.TRYWAIT P2, [R5+URZ+0x33430], R0 ;  /* 0x03343000050075a7 */ /* 0x000062000804017f */
[----:B------:R-:W-:Y:S05]  /*c020*/  @!P0 BRA `(.L_x_1520) ;  /* 0x0000000000048947 */ /* 0x000fea0003800000 */
[----:B------:R-:W-:Y:S01]  /*c030*/  BPT.TRAP 0x1 ;  /* 0x000000040000795c */ /* 0x000fe20000300000 */
.L_x_1520:
[----:B---3--:R-:W2:Y:S02]  /*c040*/  S2R R3, SR_TID.X ;  /* 0x0000000000037919 */ /* 0x008ea40000002100 */
[----:B--2---:R-:W-:-:S04]  /*c050*/  LOP3.LUT R3, R3, 0x7f, RZ, 0xc0, !PT ;  /* 0x0000007f03037812 */ /* 0x004fc800078ec0ff */
[----:B------:R-:W-:Y:S01]  /*c060*/  ISETP.NE.AND P1, PT, R3, RZ, PT ;  /* 0x000000ff0300720c */ /* 0x000fe20003f25270 */
[----:B-1----:R-:W-:-:S12]  /*c070*/  @P2 BRA `(.L_x_1521) ;  /* 0x0000000000082947 */ /* 0x002fd80003800000 */
[----:B------:R-:W1:Y:S02]  /*c080*/  SYNCS.PHASECHK.TRANS64.TRYWAIT P2, [R5+URZ+0x33430], R0 ;  /* 0x03343000050075a7 */ /* 0x000e64000804017f */
[----:B-1----:R-:W-:Y:S05]  /*c090*/  @!P2 BRA `(.L_x_1522) ;  /* 0x000001cc0004a947 */ /* 0x002fea0003800000 */
.L_x_1521:
[----:B------:R-:W-:Y:S05]  /*c0a0*/  WARPSYNC.ALL ;  /* 0x0000000000007948 */ /* 0x000fea0003800000 */
[----:B------:R-:W-:Y:S01]  /*c0b0*/  UIADD3 UR4, UR39, 0x24200, URZ ;  /* 0x0002420027047890 */ /* 0x000fe2000fffe03f */
[----:B------:R-:W-:Y:S01]  /*c0c0*/  WARPGROUP.ARRIVE ;  /* 0x00000000000079c5 */ /* 0x000fe20000000000 */
[----:B------:R-:W-:Y:S01]  /*c0d0*/  ULOP3.LUT UR6, UR37, 0x10000, URZ, 0xfc, !UPT ;  /* 0x0001000025067892 */ /* 0x000fe2000f8efc3f */
[----:B------:R-:W-:Y:S01]  /*c0e0*/  VIADD R3, R22, UR45 ;  /* 0x0000002d16037c36 */ /* 0x000fe20008000000 */
[----:B------:R-:W-:Y:S01]  /*c0f0*/  USHF.R.U32.HI UR4, URZ, 0x4, UR4 ;  /* 0x000000043f047899 */ /* 0x000fe20008011604 */
[----:B------:R-:W-:Y:S01]  /*c100*/  UMOV UR29, 0x80000020 ;  /* 0x80000020001d7882 */ /* 0x000fe20000000000 */
[----:B------:R-:W-:-:S02]  /*c110*/  UMOV UR31, 0x80000020 ;  /* 0x80000020001f7882 */ /* 0x000fc40000000000 */
[----:B------:R-:W-:Y:S01]  /*c120*/  ULOP3.LUT UR4, UR4, 0x3fff, URZ, 0xc0, !UPT ;  /* 0x00003fff04047892 */ /* 0x000fe2000f8ec03f */
[----:B------:R-:W-:Y:S01]  /*c130*/  UMOV UR28, UR6 ;  /* 0x00000006001c7c82 */ /* 0x000fe20008000000 */
[----:B------:R-:W-:Y:S02]  /*c140*/  UMOV UR9, UR29 ;  /* 0x0000001d00097c82 */ /* 0x000fe40008000000 */
[----:B------:R-:W-:Y:S01]  /*c150*/  ULOP3.LUT UR4, UR4, 0x10000, URZ, 0xfc, !UPT ;  /* 0x0001000004047892 */ /* 0x000fe2000f8efc3f */
[----:B------:R-:W-:Y:S01]  /*c160*/  UMOV UR8, UR28 ;  /* 0x0000001c00087c82 */ /* 0x000fe20008000000 */
[----:B------:R-:W-:Y:S02]  /*c170*/  UMOV UR11, 0x80000020 ;  /* 0x80000020000b7882 */ /* 0x000fe40000000000 */
        /* <DEDUP_REMOVED lines=8> */
[----:B------:R-:W-:Y:S02]  /*c200*/  UIADD3 UR14, UR5, 0x280, URZ ;  /* 0x00000280050e7890 */ /* 0x000fe4000fffe03f */
[----:B------:R-:W-:Y:S02]  /*c210*/  UIADD3 UR16, UR6, 0x202, URZ ;  /* 0x0000020206107890 */ /* 0x000fe4000fffe03f */
[----:B------:R-:W-:Y:S01]  /*c220*/  UIADD3 UR18, UR5, 0x282, URZ ;  /* 0x0000028205127890 */ /* 0x000fe2000fffe03f */
[----:B------:R-:W-:Y:S01]  /*c230*/  UMOV UR17, 0x80000020 ;  /* 0x8000002000117882 */ /* 0x000fe20000000000 */
[----:B------:R-:W-:Y:S01]  /*c240*/  UMOV UR19, 0x80000020 ;  /* 0x8000002000137882 */ /* 0x000fe20000000000 */
[----:B------:R-:W-:-:S02]  /*c250*/  UIADD3 UR20, UR6, 0x400, URZ ;  /* 0x0000040006147890 */ /* 0x000fc4000fffe03f */
[----:B------:R-:W-:Y:S01]  /*c260*/  UIADD3 UR22, UR5, 0x500, URZ ;  /* 0x0000050005167890 */ /* 0x000fe2000fffe03f */
[----:B------:R-:W-:Y:S01]  /*c270*/  UMOV UR21, 0x80000020 ;  /* 0x8000002000157882 */ /* 0x000fe20000000000 */
[----:B------:R-:W-:Y:S01]  /*c280*/  UMOV UR23, 0x80000020 ;  /* 0x8000002000177882 */ /* 0x000fe20000000000 */
[----:B------:R-:W-:Y:S02]  /*c290*/  UIADD3 UR24, UR6, 0x402, URZ ;  /* 0x0000040206187890 */ /* 0x000fe4000fffe03f */
[----:B------:R-:W-:Y:S01]  /*c2a0*/  UIADD3 UR26, UR5, 0x502, URZ ;  /* 0x00000502051a7890 */ /* 0x000fe2000fffe03f */
[----:B------:R-:W-:Y:S01]  /*c2b0*/  UMOV UR25, 0x80000020 ;  /* 0x8000002000197882 */ /* 0x000fe20000000000 */
[----:B------:R-:W-:Y:S01]  /*c2c0*/  UMOV UR27, 0x80000020 ;  /* 0x80000020001b7882 */ /* 0x000fe20000000000 */
[----:B------:R-:W-:Y:S01]  /*c2d0*/  ULDC UR59, c[0x0][0x9dc] ;  /* 0x00027700003b7ab9 */ /* 0x000fe20000000800 */
[----:B------:R-:W-:Y:S02]  /*c2e0*/  WARPGROUP.DEPBAR.LE gsb0, 0x0 ;  /* 0x00008000000079c5 */ /* 0x000fe40000010000 */
[----:B------:R-:W-:-:S06]  /*c2f0*/  WARPGROUP.ARRIVE ;  /* 0x00000000000079c5 */ /* 0x000fcc0000000000 */
[----:B------:R-:W-:Y:S01]  /*c300*/  QGMMA.64x32x32.F32.E4M3.E4M3 R72, gdesc[UR8], RZ, !UPT, gsb0 ;  /* 0x00600000084879f3 */ /* 0x000fe2000c0008ff */
[----:B------:R-:W-:Y:S01]  /*c310*/  UMOV UR8, UR28 ;  /* 0x0000001c00087c82 */ /* 0x000fe20008000000 */
[----:B------:R-:W-:Y:S01]  /*c320*/  UMOV UR9, UR29 ;  /* 0x0000001d00097c82 */ /* 0x000fe20008000000 */
[----:B------:R-:W-:Y:S01]  /*c330*/  UMOV UR10, UR7 ;  /* 0x00000007000a7c82 */ /* 0x000fe20008000000 */
[----:B------:R-:W-:Y:S01]  /*c340*/  UMOV UR11, 0x80000020 ;  /* 0x80000020000b7882 */ /* 0x000fe20000000000 */
[----:B------:R-:W-:Y:S01]  /*c350*/  UIADD3 UR7, UR5, 0x200, URZ ;  /* 0x0000020005077890 */ /* 0x000fe2000fffe03f */
        /* <DEDUP_REMOVED lines=9> */
[----:B-----5:R-:W-:-:S06]  /*c3f0*/  WARPGROUP.ARRIVE ;  /* 0x00000000000079c5 */ /* 0x020fcc0000000000 */
        /* <DEDUP_REMOVED lines=9> */
[----:B------:R-:W-:Y:S02]  /*c490*/  UIADD3 UR8, UR6, 0x2, URZ ;  /* 0x0000000206087890 */ /* 0x000fe4000fffe03f */
[----:B------:R-:W-:Y:S01]  /*c4a0*/  UIADD3 UR10, UR5, 0x2, URZ ;  /* 0x00000002050a7890 */ /* 0x000fe2000fffe03f */
[----:B------:R-:W-:Y:S01]  /*c4b0*/  UMOV UR9, 0x80000020 ;  /* 0x8000002000097882 */ /* 0x000fe20000000000 */
        /* <DEDUP_REMOVED lines=107> */
[----:B------:R-:W-:Y:S02]  /*cb70*/  ULDC UR10, c[0x0][0x448] ;  /* 0x00011200000a7ab9 */ /* 0x000fe40000000800 */
[----:B------:R-:W-:-:S06]  /*cb80*/  UISETP.NE.AND UP0, UPT, UR10, 0x1, UPT ;  /* 0x000000010a00788c */ /* 0x000fcc000bf05270 */
[----:B------:R-:W-:Y:S02]  /*cb90*/  PLOP3.LUT P2, PT, PT, PT, UP0, 0x80, 0x0 ;  /* 0x000000000000781c */ /* 0x000fe40003f4f008 */
[----:B------:R-:W-:Y:S01]  /*cba0*/  PLOP3.LUT P3, PT, PT, PT, UP0, 0x80, 0x0 ;  /* 0x000000000000781c */ /* 0x000fe20003f6f008 */
        /* <DEDUP_REMOVED lines=20> */
[----:B------:R-:W-:Y:S02]  /*ccf0*/  ULDC.64 UR6, c[0x0][0x9e0] ;  /* 0x0002780000067ab9 */ /* 0x000fe40000000a00 */
[----:B------:R-:W-:Y:S01]  /*cd00*/  UISETP.GE.AND UP1, UPT, UR7, 0x1, UPT ;  /* 0x000000010700788c */ /* 0x000fe2000bf26270 */
[----:B------:R-:W-:Y:S02]  /*cd10*/  WARPGROUP.DEPBAR.LE gsb0, 0x0 ;  /* 0x00008000000079c5 */ /* 0x000fe40000010000 */
[----:B------:R-:W-:-:S06]  /*cd20*/  WARPGROUP.ARRIVE ;  /* 0x00000000000079c5 */ /* 0x000fcc0000000000 */
[----:B------:R-:W-:Y:S01]  /*cd30*/  QGMMA.64x32x32.F32.E4M3.E4M3 R40, gdesc[UR24], R40, gsb0 ;  /* 0x00600000182879f3 */ /* 0x000fe20008000828 */
[----:B------:R-:W-:Y:S01]  /*cd40*/  UMOV UR26, UR5 ;  /* 0x00000005001a7c82 */ /* 0x000fe20008000000 */
[----:B------:R-:W-:Y:S01]  /*cd50*/  UMOV UR27, 0x80000020 ;  /* 0x80000020001b7882 */ /* 0x000fe20000000000 */
[----:B------:R-:W-:Y:S02]  /*cd60*/  @UP0 ULDC UR5, c[0x0][0x44c] ;  /* 0x0001130000050ab9 */ /* 0x000fe40000000800 */
[----:B01----:R-:W-:Y:S01]  /*cd70*/  @P2 IMAD.HI.U32 R0, R3, UR5, RZ ;  /* 0x0000000503002c27 */ /* 0x003fe2000f8e00ff */
[----:B------:R-:W-:Y:S01]  /*cd80*/  @UP0 ULDC UR5, c[0x0][0x450] ;  /* 0x0001140000050ab9 */ /* 0x000fe20000000800 */
[----:B------:R-:W-:-:S03]  /*cd90*/  PLOP3.LUT P2, PT, PT, PT, UP1, 0x40, 0x0 ;  /* 0x000000000000781c */ /* 0x000fc60003f4e818 */
[----:B------:R-:W-:Y:S01]  /*cda0*/  @P3 SHF.R.U32.HI R3, RZ, UR5, R0 ;  /* 0x00000005ff033c19 */ /* 0x000fe20008011600 */
[----:B------:R-:W-:Y:S01]  /*cdb0*/  @!P1 VIADD R0, R5, 0x33440 ;  /* 0x0003344005009836 */ /* 0x000fe20000000000 */
[----:B------:R-:W-:Y:S01]  /*cdc0*/  ULOP3.LUT UR5, URZ, UR59, URZ, 0x33, !UPT ;  /* 0x0000003b3f057292 */ /* 0x000fe2000f8e333f */
[----:B------:R-:W-:Y:S02]  /*cdd0*/  IMAD.MOV.U32 R5, RZ, RZ, -0xa0 ;  /* 0xffffff60ff057424 */ /* 0x000fe400078e00ff */
[----:B------:R-:W0:Y:S01]  /*cde0*/  SHFL.IDX PT, R11, R3, RZ, 0x1c1f ;  /* 0x001c1fff030b7589 */ /* 0x000e2200000e0000 */
[----:B------:R-:W-:Y:S01]  /*cdf0*/  @!P1 PRMT R0, RZ, 0x654, R0 ;  /* 0x00000654ff009816 */ /* 0x000fe20000000000 */
[----:B------:R-:W-:-:S04]  /*ce00*/  IMAD R4, R106, R5, 0xa1 ;  /* 0x000000a16a047424 */ /* 0x000fc800078e0205 */
[----:B------:R-:W-:Y:S02]  /*ce10*/  IMAD R5, R23, -0x2, R4 ;  /* 0xfffffffe17057824 */ /* 0x000fe400078e0204 */
        /* <DEDUP_REMOVED lines=28> */
.L_x_1525:
[----:B------:R-:W-:-:S06]  /*cfe0*/  UISETP.NE.AND UP2, UPT, UR7, 0x1, UPT ;  /* 0x000000010700788c */ /* 0x000fcc000bf45270 */
[----:B------:R-:W-:-:S05]  /*cff0*/  PLOP3.LUT P2, PT, PT, PT, UP2, 0x80, 0x0 ;  /* 0x000000000000781c */ /* 0x000fca0003f4f028 */
[----:B------:R-:W-:-:S08]  /*d000*/  @UP2 ULDC.64 UR10, c[0x0][0x9e8] ;  /* 0x00027a00000a2ab9 */ /* 0x000fd00000000a00 */
[----:B------:R-:W-:-:S05]  /*d010*/  @P2 IMAD.HI.U32 R11, R5, UR10, RZ ;  /* 0x0000000a050b2c27 */ /* 0x000fca000f8e00ff */
[----:B------:R-:W-:-:S07]  /*d020*/  @P2 SHF.R.U32.HI R5, RZ, UR11, R11 ;  /* 0x0000000bff052c19 */ /* 0x000fce000801160b */
.L_x_1526:
[----:B------:R-:W-:Y:S05]  /*d030*/  BSYNC B0 ;  /* 0x0000000000007941 */ /* 0x000fea0003800000 */
.L_x_1524:
[----:B------:R-:W-:-:S05]  /*d040*/  IMAD R5, R5, UR7, R10 ;  /* 0x0000000705057c24 */ /* 0x000fca000f8e020a */
[----:B------:R-:W-:Y:S02]  /*d050*/  VIMNMX R4, R4, R5, !PT ;  /* 0x0000000504047248 */ /* 0x000fe40007fe0100 */
[----:B------:R-:W-:-:S07]  /*d060*/  VIADDMNMX R0, R5, UR7, R0, PT ;  /* 0x0000000705007c46 */ /* 0x000fce000b800100 */
.L_x_1523:
[C---:B------:R-:W-:Y:S01]  /*d070*/  ISETP.GE.AND P2, PT, R9.reuse, 0x9, PT ;  /* 0x000000090900780c */ /* 0x040fe20003f46270 */
[----:B------:R-:W0:Y:S01]  /*d080*/  SHFL.IDX PT, R3, R3, 0x1, 0x1c1f ;  /* 0x003c1f0003037f89 */ /* 0x000e2200000e0000 */
[----:B------:R-:W-:Y:S02]  /*d090*/  ISETP.GE.AND P3, PT, R9, 0x2, PT ;  /* 0x000000020900780c */ /* 0x000fe40003f66270 */
[----:B------:R-:W-:Y:S02]  /*d0a0*/  P2R R13, PR, RZ, 0x4 ;  /* 0x00000004ff0d7803 */ /* 0x000fe40000000000 */
[----:B------:R-:W-:Y:S02]  /*d0b0*/  ISETP.GT.AND P2, PT, R4, 0x8, !P2 ;  /* 0x000000080400780c */ /* 0x000fe40005744270 */
[----:B------:R-:W-:Y:S02]  /*d0c0*/  P2R R12, PR, RZ, 0x8 ;  /* 0x00000008ff0c7803 */ /* 0x000fe40000000000 */
[----:B------:R-:W-:-:S02]  /*d0d0*/  ISETP.LT.OR P2, PT, R0, 0x9, P2 ;  /* 0x000000090000780c */ /* 0x000fc40001741670 */
[----:B------:R-:W-:Y:S02]  /*d0e0*/  ISETP.GT.AND P3, PT, R4, 0x1, !P3 ;  /* 0x000000010400780c */ /* 0x000fe40005f64270 */
[----:B------:R-:W-:Y:S02]  /*d0f0*/  ISETP.GE.AND P4, PT, R9, 0xa, PT ;  /* 0x0000000a0900780c */ /* 0x000fe40003f86270 */
[----:B------:R-:W-:Y:S02]  /*d100*/  FSEL R92, R92, -INF , !P2 ;  /* 0xff8000005c5c7808 */ /* 0x000fe40005000000 */
[----:B------:R-:W-:Y:S02]  /*d110*/  ISETP.LT.OR P3, PT, R0, 0x2, P3 ;  /* 0x000000020000780c */ /* 0x000fe40001f61670 */
[----:B------:R-:W-:Y:S02]  /*d120*/  ISETP.GT.AND P2, PT, R4, 0x9, !P4 ;  /* 0x000000090400780c */ /* 0x000fe40006744270 */
[----:B------:R-:W-:-:S02]  /*d130*/  FSEL R89, R89, -INF , !P3 ;  /* 0xff80000059597808 */ /* 0x000fc40005800000 */
[----:B------:R-:W-:Y:S02]  /*d140*/  ISETP.LT.OR P2, PT, R0, 0xa, P2 ;  /* 0x0000000a0000780c */ /* 0x000fe40001741670 */
[----:B------:R-:W-:Y:S02]  /*d150*/  ISETP.GE.AND P3, PT, R9, 0x11, PT ;  /* 0x000000110900780c */ /* 0x000fe40003f66270 */
[----:B------:R-:W-:Y:S02]  /*d160*/  FSEL R93, R93, -INF , !P2 ;  /* 0xff8000005d5d7808 */ /* 0x000fe40005000000 */
[----:B------:R-:W-:Y:S02]  /*d170*/  ISETP.GT.AND P2, PT, R4, 0x10, !P3 ;  /* 0x000000100400780c */ /* 0x000fe40005f44270 */
[----:B------:R-:W-:Y:S02]  /*d180*/  P2R R15, PR, RZ, 0x8 ;  /* 0x00000008ff0f7803 */ /* 0x000fe40000000000 */
        /* <DEDUP_REMOVED lines=16> */
[----:B----4-:R-:W-:Y:S02]  /*d290*/  P2R R14, PR, RZ, 0x10 ;  /* 0x00000010ff0e7803 */ /* 0x010fe40000000000 */
[----:B------:R-:W-:Y:S02]  /*d2a0*/  FSEL R101, R101, -INF , !P2 ;  /* 0xff80000065657808 */ /* 0x000fe40005000000 */
[----:B------:R-:W-:-:S02]  /*d2b0*/  ISETP.GE.AND P2, PT, R9, 0x21, PT ;  /* 0x000000210900780c */ /* 0x000fc40003f46270 */
[----:B------:R-:W-:Y:S02]  /*d2c0*/  ISETP.GE.AND P4, PT, R9, 0x22, PT ;  /* 0x000000220900780c */ /* 0x000fe40003f86270 */
[----:B------:R-:W-:Y:S02]  /*d2d0*/  ISETP.GT.AND P3, PT, R4, 0x20, !P2 ;  /* 0x000000200400780c */ /* 0x000fe40005764270 */
[----:B------:R-:W-:Y:S02]  /*d2e0*/  P2R R105, PR, RZ, 0x10 ;  /* 0x00000010ff697803 */ /* 0x000fe40000000000 */
        /* <DEDUP_REMOVED lines=174> */
.L_x_1529:
[----:B------:R-:W-:-:S06]  /*ddd0*/  UISETP.NE.AND UP2, UPT, UR7, 0x1, UPT ;  /* 0x000000010700788c */ /* 0x000fcc000bf45270 */
[----:B------:R-:W-:-:S05]  /*dde0*/  PLOP3.LUT P6, PT, PT, PT, UP2, 0x80, 0x0 ;  /* 0x000000000000781c */ /* 0x000fca0003fcf028 */
[----:B------:R-:W-:-:S08]  /*ddf0*/  @UP2 ULDC.64 UR10, c[0x0][0x9e8] ;  /* 0x00027a00000a2ab9 */ /* 0x000fd00000000a00 */
[----:B------:R-:W-:Y:S01]  /*de00*/  @P6 IMAD.HI.U32 R6, R3, UR10, RZ ;  /* 0x0000000a03066c27 */ /* 0x000fe2000f8e00ff */
[----:B------:R-:W-:-:S13]  /*de10*/  PLOP3.LUT P6, PT, PT, PT, UP2, 0x80, 0x0 ;  /* 0x000000000000781c */ /* 0x000fda0003fcf028 */
[----:B------:R-:W-:-:S07]  /*de20*/  @P6 SHF.R.U32.HI R3, RZ, UR11, R6 ;  /* 0x0000000bff036c19 */ /* 0x000fce0008011606 */
.L_x_1530:
[----:B------:R-:W-:Y:S05]  /*de30*/  BSYNC B0 ;  /* 0x0000000000007941 */ /* 0x000fea0003800000 */
.L_x_1528:
[----:B------:R-:W-:-:S05]  /*de40*/  IMAD R3, R3, UR7, R10 ;  /* 0x0000000703037c24 */ /* 0x000fca000f8e020a */
[----:B------:R-:W-:Y:S02]  /*de50*/  VIMNMX R4, R4, R3, !PT ;  /* 0x0000000304047248 */ /* 0x000fe40007fe0100 */
[----:B------:R-:W-:-:S07]  /*de60*/  VIADDMNMX R0, R3, UR7, R0, PT ;  /* 0x0000000703007c46 */ /* 0x000fce000b800100 */
.L_x_1527:
[----:B------:R-:W-:Y:S01]  /*de70*/  ISETP.GT.AND P2, PT, R4, 0x20, !P2 ;  /* 0x000000200400780c */ /* 0x000fe20005744270 */
[----:B------:R-:W-:Y:S01]  /*de80*/  IMAD.U32 R88, RZ, RZ, UR36 ;  /* 0x00000024ff587e24 */ /* 0x000fe2000f8e00ff */
[----:B------:R-:W-:Y:S01]  /*de90*/  ISETP.NE.AND P6, PT, R105, RZ, PT ;  /* 0x000000ff6900720c */ /* 0x000fe20003fc5270 */
[----:B------:R-:W-:Y:S01]  /*dea0*/  @UP0 ULDC UR10, c[0x0][0x44c] ;  /* 0x00011300000a0ab9 */ /* 0x000fe20000000800 */
[----:B------:R-:W-:Y:S01]  /*deb0*/  ISETP.LT.OR P2, PT, R0, 0x21, P2 ;  /* 0x000000210000780c */ /* 0x000fe20001741670 */
[----:B------:R-:W-:Y:S01]  /*dec0*/  UIMAD.WIDE.U32 UR10, UR45, UR10, URZ ;  /* 0x0000000a2d0a72a5 */ /* 0x000fe2000f8e003f */
[----:B------:R-:W-:Y:S01]  /*ded0*/  FMNMX.FTZ R3, R5, R89, !PT ;  /* 0x0000005905037209 */ /* 0x000fe20007810000 */
[----:B------:R-:W-:Y:S01]  /*dee0*/  @UP0 ULDC UR15, c[0x0][0x450] ;  /* 0x00011400000f0ab9 */ /* 0x000fe20000000800 */
[----:B------:R-:W-:Y:S01]  /*def0*/  FSEL R74, R74, -INF , !P2 ;  /* 0xff8000004a4a7808 */ /* 0x000fe20005000000 */
[----:B------:R-:W-:Y:S01]  /*df00*/  UMOV UR5, UR45 ;  /* 0x0000002d00057c82 */ /* 0x000fe20008000000 */
[----:B------:R-:W-:Y:S01]  /*df10*/  ISETP.GT.AND P2, PT, R4, 0x21, !P6 ;  /* 0x000000210400780c */ /* 0x000fe20007744270 */
[----:B------:R-:W-:Y:S01]  /*df20*/  @UP0 USHF.R.U32.HI UR5, URZ, UR15, UR11 ;  /* 0x0000000f3f050299 */ /* 0x000fe2000801160b */
[----:B------:R-:W-:-:S02]  /*df30*/  ISETP.NE.AND P6, PT, R117, RZ, PT ;  /* 0x000000ff7500720c */ /* 0x000fc40003fc5270 */
        /* <DEDUP_REMOVED lines=73> */
[----:B------:R-:W-:Y:S02]  /*e3d0*/  ISETP.GT.AND P2, PT, R4, 0x50, !P6 ;  /* 0x000000500400780c */ /* 0x000fe40007744270 */
[----:B------:R-:W-:Y:S02]  /*e3e0*/  ISETP.NE.AND P6, PT, R128, RZ, PT ;  /* 0x000000ff8000720c */ /* 0x000fe40003fc5270 */
        /* <DEDUP_REMOVED lines=17> */
[----:B------:R-:W-:Y:S01]  /*e500*/  ISETP.NE.AND P2, PT, R120, RZ, PT ;  /* 0x000000ff7800720c */ /* 0x000fe20003f45270 */
[----:B------:R-:W0:Y:S01]  /*e510*/  SHFL.BFLY PT, R3, R6, 0x2, 0x1f ;  /* 0x0c401f0006037f89 */ /* 0x000e2200000e0000 */
[C---:B------:R-:W-:Y:S02]  /*e520*/  ISETP.GT.AND P3, PT, R4.reuse, 0x90, !P3 ;  /* 0x000000900400780c */ /* 0x040fe40005f64270 */
[C---:B------:R-:W-:Y:S02]  /*e530*/  ISETP.GT.AND P2, PT, R4.reuse, 0x59, !P2 ;  /* 0x000000590400780c */ /* 0x040fe40005744270 */
[----:B------:R-:W-:-:S02]  /*e540*/  ISETP.GT.AND P4, PT, R4, 0x91, !P4 ;  /* 0x000000910400780c */ /* 0x000fc40006784270 */
[----:B------:R-:W-:Y:S02]  /*e550*/  ISETP.LT.OR P2, PT, R0, 0x5a, P2 ;  /* 0x0000005a0000780c */ /* 0x000fe40001741670 */
[----:B------:R-:W-:Y:S02]  /*e560*/  ISETP.GT.AND P5, PT, R4, 0x98, !P5 ;  /* 0x000000980400780c */ /* 0x000fe40006fa4270 */
[----:B------:R-:W-:Y:S02]  /*e570*/  FSEL R71, R71, -INF , !P2 ;  /* 0xff80000047477808 */ /* 0x000fe40005000000 */
[----:B------:R-:W-:Y:S02]  /*e580*/  ISETP.NE.AND P2, PT, R121, RZ, PT ;  /* 0x000000ff7900720c */ /* 0x000fe40003f45270 */
[----:B------:R-:W-:Y:S02]  /*e590*/  ISETP.LT.OR P3, PT, R0, 0x91, P3 ;  /* 0x000000910000780c */ /* 0x000fe40001f61670 */
[----:B------:R-:W-:-:S02]  /*e5a0*/  ISETP.GT.AND P2, PT, R4, 0x60, !P2 ;  /* 0x000000600400780c */ /* 0x000fc40005744270 */
[C---:B------:R-:W-:Y:S02]  /*e5b0*/  ISETP.LT.OR P4, PT, R0.reuse, 0x92, P4 ;  /* 0x000000920000780c */ /* 0x040fe40002781670 */
[----:B------:R-:W-:Y:S02]  /*e5c0*/  ISETP.LT.OR P2, PT, R0, 0x61, P2 ;  /* 0x000000610000780c */ /* 0x000fe40001741670 */
[----:B------:R-:W-:Y:S02]  /*e5d0*/  FSEL R34, R34, -INF , !P3 ;  /* 0xff80000022227808 */ /* 0x000fe40005800000 */
[----:B------:R-:W-:Y:S02]  /*e5e0*/  FSEL R42, R42, -INF , !P2 ;  /* 0xff8000002a2a7808 */ /* 0x000fe40005000000 */
[----:B------:R-:W-:Y:S02]  /*e5f0*/  ISETP.NE.AND P2, PT, R122, RZ, PT ;  /* 0x000000ff7a00720c */ /* 0x000fe40003f45270 */
[----:B0-----:R-:W-:-:S02]  /*e600*/  FMNMX.FTZ R7, R6, R3, !PT ;  /* 0x0000000306077209 */ /* 0x001fc40007810000 */
[----:B------:R-:W-:Y:S02]  /*e610*/  ISETP.GT.AND P2, PT, R4, 0x61, !P2 ;  /* 0x000000610400780c */ /* 0x000fe40005744270 */
[C---:B------:R-:W-:Y:S01]  /*e620*/  ISETP.LT.OR P5, PT, R0.reuse, 0x99, P5 ;  /* 0x000000990000780c */ /* 0x040fe20002fa1670 */
[----:B------:R-:W0:Y:S01]  /*e630*/  SHFL.BFLY PT, R8, R7, 0x1, 0x1f ;  /* 0x0c201f0007087f89 */ /* 0x000e2200000e0000 */
[----:B------:R-:W-:Y:S02]  /*e640*/  ISETP.LT.OR P2, PT, R0, 0x62, P2 ;  /* 0x000000620000780c */ /* 0x000fe40001741670 */
[----:B------:R-:W-:Y:S02]  /*e650*/  FSEL R35, R35, -INF , !P4 ;  /* 0xff80000023237808 */ /* 0x000fe40006000000 */
[----:B------:R-:W-:Y:S02]  /*e660*/  FSEL R43, R43, -INF , !P2 ;  /* 0xff8000002b2b7808 */ /* 0x000fe40005000000 */
[----:B------:R-:W-:-:S02]  /*e670*/  ISETP.NE.AND P2, PT, R123, RZ, PT ;  /* 0x000000ff7b00720c */ /* 0x000fc40003f45270 */
[----:B------:R-:W-:Y:S02]  /*e680*/  FSEL R38, R38, -INF , !P5 ;  /* 0xff80000026267808 */ /* 0x000fe40006800000 */
[----:B------:R-:W-:Y:S02]  /*e690*/  ISETP.GT.AND P2, PT, R4, 0x68, !P2 ;  /* 0x000000680400780c */ /* 0x000fe40005744270 */
[----:B------:R-:W-:Y:S02]  /*e6a0*/  R2UR UR14, R104 ;  /* 0x00000000680e72ca */ /* 0x000fe400000e0000 */
[----:B------:R-:W-:-:S04]  /*e6b0*/  ISETP.LT.OR P2, PT, R0, 0x69, P2 ;  /* 0x000000690000780c */ /* 0x000fc80001741670 */
[----:B------:R-:W-:Y:S02]  /*e6c0*/  FSEL R46, R46, -INF , !P2 ;  /* 0xff8000002e2e7808 */ /* 0x000fe40005000000 */
[----:B------:R-:W-:Y:S02]  /*e6d0*/  ISETP.NE.AND P2, PT, R124, RZ, PT ;  /* 0x000000ff7c00720c */ /* 0x000fe40003f45270 */
[----:B0-----:R-:W-:Y:S02]  /*e6e0*/  FMNMX.FTZ R3, R7, R8, !PT ;  /* 0x0000000807037209 */ /* 0x001fe40007810000 */
[----:B------:R-:W-:Y:S01]  /*e6f0*/  ISETP.GT.AND P2, PT, R4, 0x69, !P2 ;  /* 0x000000690400780c */ /* 0x000fe20005744270 */
[----:B------:R-:W-:Y:S02]  /*e700*/  UIADD3 UR10, UR14, UR5, URZ ;  /* 0x000000050e0a7290 */ /* 0x000fe4000fffe03f */
[----:B------:R-:W-:-:S01]  /*e710*/  FFMA.FTZ R88, R3, R88, -8 ;  /* 0xc100000003587423 */ /* 0x000fc20000010058 */
[----:B------:R-:W-:Y:S01]  /*e720*/  ISETP.LT.OR P2, PT, R0, 0x6a, P2 ;  /* 0x0000006a0000780c */ /* 0x000fe20001741670 */
[----:B------:R-:W-:-:S03]  /*e730*/  UIADD3 UR6, UR10, UR6, URZ ;  /* 0x000000060a067290 */ /* 0x000fc6000fffe03f */
        /* <DEDUP_REMOVED lines=13> */
[----:B------:R-:W-:Y:S02]  /*e810*/  ISETP.GT.AND P2, PT, R4, 0x79, !P6 ;  /* 0x000000790400780c */ /* 0x000fe40007744270 */
[----:B------:R-:W-:Y:S02]  /*e820*/  ISETP.NE.AND P6, PT, R131, RZ, PT ;  /* 0x000000ff8300720c */ /* 0x000fe40003fc5270 */
        /* <DEDUP_REMOVED lines=48> */
[----:B------:R-:W-:Y:S02]  /*eb30*/  ISETP.GT.AND P2, PT, R4, 0x88, !P6 ;  /* 0x000000880400780c */ /* 0x000fe40007744270 */
[----:B------:R-:W-:Y:S02]  /*eb40*/  FMNMX.FTZ R17, R103, R20, !PT ;  /* 0x0000001467117209 */ /* 0x000fe40007810000 */
[----:B------:R-:W-:-:S02]  /*eb50*/  ISETP.LT.OR P2, PT, R0, 0x89, P2 ;  /* 0x000000890000780c */ /* 0x000fc40001741670 */
[----:B------:R-:W-:Y:S02]  /*eb60*/  ISETP.NE.AND P6, PT, R132, RZ, PT ;  /* 0x000000ff8400720c */ /* 0x000fe40003fc5270 */
[----:B------:R-:W-:Y:S02]  /*eb70*/  FSEL R30, R30, -INF , !P2 ;  /* 0xff8000001e1e7808 */ /* 0x000fe40005000000 */
[----:B------:R-:W-:-:S04]  /*eb80*/  FSETP.NEU.FTZ.AND P2, PT, R3, -INF , PT ;  /* 0xff8000000300780b */ /* 0x000fc80003f5d000 */
[----:B------:R-:W-:Y:S02]  /*eb90*/  FSEL R88, R88, RZ, P2 ;  /* 0x000000ff58587208 */ /* 0x000fe40001000000 */
[----:B------:R-:W-:Y:S02]  /*eba0*/  ISETP.GT.AND P2, PT, R4, 0x89, !P6 ;  /* 0x000000890400780c */ /* 0x000fe40007744270 */
[----:B------:R-:W-:Y:S01]  /*ebb0*/  ISETP.NE.AND P6, PT, R9, RZ, PT ;  /* 0x000000ff0900720c */ /* 0x000fe20003fc5270 */
[----:B------:R-:W-:-:S01]  /*ebc0*/  FFMA.FTZ R72, R72, UR36, -R88 ;  /* 0x0000002448487c23 */ /* 0x000fc20008010858 */
[--C-:B------:R-:W-:Y:S01]  /*ebd0*/  FFMA.FTZ R76, R76, UR36, -R88.reuse ;  /* 0x000000244c4c7c23 */ /* 0x100fe20008010858 */
[----:B------:R-:W-:-:S01]  /*ebe0*/  FFMA.FTZ R14, R73, UR36, -R88 ;  /* 0x00000024490e7c23 */ /* 0x000fc20008010858 */
[--C-:B------:R-:W-:Y:S01]  /*ebf0*/  FFMA.FTZ R80, R80, UR36, -R88.reuse ;  /* 0x0000002450507c23 */ /* 0x100fe20008010858 */
[----:B------:R0:W-:Y:S01]  /*ec00*/  MUFU.EX2 R13, R72 ;  /* 0x00000048000d7308 */ /* 0x0001e20000000800 */
[----:B------:R-:W-:-:S01]  /*ec10*/  FFMA.FTZ R20, R77, UR36, -R88 ;  /* 0x000000244d147c23 */ /* 0x000fc20008010858 */
[--C-:B------:R-:W-:Y:S01]  /*ec20*/  FFMA.FTZ R77, R61, UR36, -R88.reuse ;  /* 0x000000243d4d7c23 */ /* 0x100fe20008010858 */
[----:B------:R-:W-:Y:S01]  /*ec30*/  ISETP.LT.OR P2, PT, R0, 0x8a, P2 ;  /* 0x0000008a0000780c */ /* 0x000fe20001741670 */
[--C-:B------:R-:W-:Y:S01]  /*ec40*/  FFMA.FTZ R5, R5, UR36, -R88.reuse ;  /* 0x0000002405057c23 */ /* 0x100fe20008010858 */
[----:B------:R-:W-:-:S01]  /*ec50*/  FFMA.FTZ R6, R89, UR36, -R88 ;  /* 0x0000002459067c23 */ /* 0x000fc20008010858 */
[--C-:B------:R-:W-:Y:S01]  /*ec60*/  FFMA.FTZ R7, R92, UR36, -R88.reuse ;  /* 0x000000245c077c23 */ /* 0x100fe20008010858 */
[----:B------:R-:W-:Y:S01]  /*ec70*/  FSEL R31, R31, -INF , !P2 ;  /* 0xff8000001f1f7808 */ /* 0x000fe20005000000 */
[----:B------:R1:W-:Y:S01]  /*ec80*/  MUFU.EX2 R15, R76 ;  /* 0x0000004c000f7308 */ /* 0x0003e20000000800 */
[----:B0-----:R-:W-:Y:S01]  /*ec90*/  FMNMX.FTZ R72, R74, R17, !PT ;  /* 0x000000114a487209 */ /* 0x001fe20007810000 */
        /* <DEDUP_REMOVED lines=15> */
[----:B-1----:R-:W-:Y:S01]  /*ed90*/  FMNMX.FTZ R76, R82, R21, !PT ;  /* 0x00000015524c7209 */ /* 0x002fe20007810000 */
[--C-:B------:R-:W-:Y:S01]  /*eda0*/  FFMA.FTZ R84, R84, UR36, -R88.reuse ;  /* 0x0000002454547c23 */ /* 0x100fe20008010858 */
[----:B------:R-:W-:-:S01]  /*edb0*/  FFMA.FTZ R56, R56, UR36, -R88 ;  /* 0x0000002438387c23 */ /* 0x000fc20008010858 */
[--C-:B------:R-:W-:Y:S01]  /*edc0*/  FFMA.FTZ R57, R57, UR36, -R88.reuse ;  /* 0x0000002439397c23 */ /* 0x100fe20008010858 */
[----:B------:R-:W-:Y:S01]  /*edd0*/  FMNMX.FTZ R21, R83, R76, !PT ;  /* 0x0000004c53157209 */ /* 0x000fe20007810000 */
[--C-:B------:R-:W-:Y:S01]  /*ede0*/  FFMA.FTZ R60, R60, UR36, -R88.reuse ;  /* 0x000000243c3c7c23 */ /* 0x100fe20008010858 */
[----:B------:R-:W-:-:S01]  /*edf0*/  FFMA.FTZ R64, R64, UR36, -R88 ;  /* 0x0000002440407c23 */ /* 0x000fc20008010858 */
[----:B------:R-:W1:Y:S01]  /*ee00*/  MUFU.EX2 R6, R6 ;  /* 0x0000000600067308 */ /* 0x000e620000000800 */
[----:B------:R-:W-:Y:S01]  /*ee10*/  FMNMX.FTZ R76, R86, R21, !PT ;  /* 0x00000015564c7209 */ /* 0x000fe20007810000 */
[--C-:B------:R-:W-:Y:S01]  /*ee20*/  FFMA.FTZ R65, R65, UR36, -R88.reuse ;  /* 0x0000002441417c23 */ /* 0x100fe20008010858 */
[----:B------:R-:W-:-:S01]  /*ee30*/  FFMA.FTZ R41, R41, UR36, -R88 ;  /* 0x0000002429297c23 */ /* 0x000fc20008010858 */
[--C-:B------:R-:W-:Y:S01]  /*ee40*/  FFMA.FTZ R24, R24, UR36, -R88.reuse ;  /* 0x0000002418187c23 */ /* 0x100fe20008010858 */
[----:B------:R-:W-:Y:S01]  /*ee50*/  FMNMX.FTZ R73, R87, R76, !PT ;  /* 0x0000004c57497209 */ /* 0x000fe20007810000 */
[--C-:B------:R-:W-:Y:S01]  /*ee60*/  FFMA.FTZ R76, R85, UR36, -R88.reuse ;  /* 0x00000024554c7c23 */ /* 0x100fe20008010858 */
[----:B------:R-:W-:-:S01]  /*ee70*/  FFMA.FTZ R25, R25, UR36, -R88 ;  /* 0x0000002419197c23 */ /* 0x000fc20008010858 */
[----:B------:R-:W2:Y:S01]  /*ee80*/  MUFU.EX2 R7, R7 ;  /* 0x0000000700077308 */ /* 0x000ea20000000800 */
        /* <DEDUP_REMOVED lines=9> */
[----:B------:R-:W-:-:S03]  /*ef20*/  FFMA.FTZ R37, R37, UR36, -R88 ;  /* 0x0000002425257c23 */ /* 0x000fc60008010858 */
[----:B------:R-:W-:-:S03]  /*ef30*/  FMNMX.FTZ R73, R63, R80, !PT ;  /* 0x000000503f497209 */ /* 0x000fc60007810000 */
[----:B------:R-:W3:Y:S01]  /*ef40*/  MUFU.EX2 R9, R9 ;  /* 0x0000000900097308 */ /* 0x000ee20000000800 */
[----:B------:R-:W-:-:S04]  /*ef50*/  FMNMX.FTZ R80, R66, R73, !PT ;  /* 0x0000004942507209 */ /* 0x000fc80007810000 */
[----:B------:R-:W-:-:S03]  /*ef60*/  FMNMX.FTZ R73, R67, R80, !PT ;  /* 0x0000005043497209 */ /* 0x000fc60007810000 */
[----:B------:R-:W4:Y:S01]  /*ef70*/  MUFU.EX2 R10, R10 ;  /* 0x0000000a000a7308 */ /* 0x000f220000000800 */
[----:B------:R-:W-:-:S04]  /*ef80*/  FMNMX.FTZ R80, R70, R73, !PT ;  /* 0x0000004946507209 */ /* 0x000fc80007810000 */
[----:B------:R-:W-:-:S03]  /*ef90*/  FMNMX.FTZ R73, R71, R80, !PT ;  /* 0x0000005047497209 */ /* 0x000fc60007810000 */
[----:B------:R-:W5:Y:S01]  /*efa0*/  MUFU.EX2 R11, R11 ;  /* 0x0000000b000b7308 */ /* 0x000f620000000800 */
[----:B------:R-:W-:-:S04]  /*efb0*/  FMNMX.FTZ R80, R42, R73, !PT ;  /* 0x000000492a507209 */ /* 0x000fc80007810000 */
[----:B------:R-:W-:-:S03]  /*efc0*/  FMNMX.FTZ R61, R43, R80, !PT ;  /* 0x000000502b3d7209 */ /* 0x000fc60007810000 */
[----:B------:R1:W-:Y:S01]  /*efd0*/  MUFU.EX2 R73, R77 ;  /* 0x0000004d00497308 */ /* 0x0003e20000000800 */
[----:B------:R-:W-:-:S04]  /*efe0*/  FMNMX.FTZ R80, R46, R61, !PT ;  /* 0x0000003d2e507209 */ /* 0x000fc80007810000 */
[----:B------:R-:W-:-:S03]  /*eff0*/  FMNMX.FTZ R61, R47, R80, !PT ;  /* 0x000000502f3d7209 */ /* 0x000fc60007810000 */
[----:B------:R-:W-:Y:S01]  /*f000*/  MUFU.EX2 R12, R12 ;  /* 0x0000000c000c7308 */ /* 0x000fe20000000800 */
[----:B------:R-:W-:-:S04]  /*f010*/  FMNMX.FTZ R80, R50, R61, !PT ;  /* 0x0000003d32507209 */ /* 0x000fc80007810000 */
[----:B------:R-:W-:-:S03]  /*f020*/  FMNMX.FTZ R61, R51, R80, !PT ;  /* 0x00000050333d7209 */ /* 0x000fc60007810000 */
[----:B------:R-:W-:Y:S01]  /*f030*/  MUFU.EX2 R21, R84 ;  /* 0x0000005400157308 */ /* 0x000fe20000000800 */
[----:B------:R-:W-:-:S04]  /*f040*/  FMNMX.FTZ R68, R54, R61, !PT ;  /* 0x0000003d36447209 */ /* 0x000fc80007810000 */
[----:B-1----:R-:W-:Y:S01]  /*f050*/  FMNMX.FTZ R77, R55, R68, !PT ;  /* 0x00000044374d7209 */ /* 0x002fe20007810000 */
[----:B------:R-:W-:-:S02]  /*f060*/  FFMA.FTZ R68, R69, UR36, -R88 ;  /* 0x0000002445447c23 */ /* 0x000fc40008010858 */
        /* <DEDUP_REMOVED lines=18> */
[----:B------:R-:W-:Y:S02]  /*f190*/  MUFU.EX2 R72, R72 ;  /* 0x0000004800487308 */ /* 0x000fe40000000800 */
[----:B------:R-:W2:Y:S06]  /*f1a0*/  SHFL.BFLY PT, R0, R69, 0x2, 0x1f ;  /* 0x0c401f0045007f89 */ /* 0x000eac00000e0000 */
[----:B------:R-:W-:Y:S08]  /*f1b0*/  MUFU.EX2 R76, R76 ;  /* 0x0000004c004c7308 */ /* 0x000ff00000000800 */
[----:B------:R-:W-:Y:S08]  /*f1c0*/  MUFU.EX2 R56, R56 ;  /* 0x0000003800387308 */ /* 0x000ff00000000800 */
[----:B------:R-:W-:Y:S01]  /*f1d0*/  MUFU.EX2 R57, R57 ;  /* 0x0000003900397308 */ /* 0x000fe20000000800 */
[----:B--2---:R-:W-:-:S05]  /*f1e0*/  FMNMX.FTZ R53, R69, R0, !PT ;  /* 0x0000000045357209 */ /* 0x004fca0007810000 */
[----:B------:R-:W2:Y:S02]  /*f1f0*/  SHFL.BFLY PT, R0, R53, 0x1, 0x1f ;  /* 0x0c201f0035007f89 */ /* 0x000ea400000e0000 */
[----:B------:R-:W-:Y:S08]  /*f200*/  MUFU.EX2 R60, R60 ;  /* 0x0000003c003c7308 */ /* 0x000ff00000000800 */
[----:B------:R-:W-:Y:S08]  /*f210*/  MUFU.EX2 R64, R64 ;  /* 0x0000004000407308 */ /* 0x000ff00000000800 */
[----:B------:R-:W-:Y:S01]  /*f220*/  MUFU.EX2 R65, R65 ;  /* 0x0000004100417308 */ /* 0x000fe20000000800 */
[----:B--2---:R-:W-:Y:S01]  /*f230*/  FMNMX.FTZ R0, R53, R0, !PT ;  /* 0x0000000035007209 */ /* 0x004fe20007810000 */
[----:B------:R-:W-:-:S06]  /*f240*/  IMAD.U32 R53, RZ, RZ, UR36 ;  /* 0x00000024ff357e24 */ /* 0x000fcc000f8e00ff */
[----:B------:R-:W-:Y:S01]  /*f250*/  MUFU.EX2 R68, R68 ;  /* 0x0000004400447308 */ /* 0x000fe20000000800 */
[C---:B------:R-:W-:Y:S01]  /*f260*/  FSETP.NEU.FTZ.AND P2, PT, R0.reuse, -INF , PT ;  /* 0xff8000000000780b */ /* 0x040fe20003f5d000 */
[----:B------:R-:W-:-:S05]  /*f270*/  FFMA.FTZ R53, R0, R53, -8 ;  /* 0xc100000000357423 */ /* 0x000fca0000010035 */
[----:B-1----:R-:W-:Y:S01]  /*f280*/  FSEL R81, R53, RZ, P2 ;  /* 0x000000ff35517208 */ /* 0x002fe20001000000 */
[----:B------:R-:W-:Y:S01]  /*f290*/  MUFU.EX2 R39, R39 ;  /* 0x0000002700277308 */ /* 0x000fe20000000800 */
[----:B------:R-:W-:-:S03]  /*f2a0*/  PLOP3.LUT P2, PT, PT, PT, UP1, 0x40, 0x0 ;  /* 0x000000000000781c */ /* 0x000fc60003f4e818 */
        /* <DEDUP_REMOVED lines=13> */
[----:B-1----:R-:W-:-:S01]  /*f380*/  FFMA.FTZ R79, R62, UR36, -R81 ;  /* 0x000000243e4f7c23 */ /* 0x002fc20008010851 */
[----:B------:R-:W-:Y:S01]  /*f390*/  FFMA.FTZ R62, R66, UR36, -R81 ;  /* 0x00000024423e7c23 */ /* 0x000fe20008010851 */
[----:B------:R-:W-:-:S01]  /*f3a0*/  FADD.FTZ R66, R5, R6 ;  /* 0x0000000605427221 */ /* 0x000fc20000010000 */
[--C-:B------:R-:W-:Y:S01]  /*f3b0*/  FFMA.FTZ R85, R78, UR36, -R81.reuse ;  /* 0x000000244e557c23 */ /* 0x100fe20008010851 */
[----:B------:R-:W-:-:S01]  /*f3c0*/  FFMA.FTZ R78, R83, UR36, -R81 ;  /* 0x00000024534e7c23 */ /* 0x000fc20008010851 */
[----:B------:R-:W-:Y:S01]  /*f3d0*/  FFMA.FTZ R103, R103, UR36, -R81 ;  /* 0x0000002467677c23 */ /* 0x000fe20008010851 */
[----:B------:R-:W-:-:S01]  /*f3e0*/  FADD.FTZ R67, R7, R66 ;  /* 0x0000004207437221 */ /* 0x000fc20000010000 */
[----:B------:R-:W1:Y:S01]  /*f3f0*/  MUFU.EX2 R80, R80 ;  /* 0x0000005000507308 */ /* 0x000e620000000800 */
[----:B------:R-:W-:-:S01]  /*f400*/  FFMA.FTZ R74, R74, UR36, -R81 ;  /* 0x000000244a4a7c23 */ /* 0x000fc20008010851 */
[----:B------:R-:W-:Y:S01]  /*f410*/  FFMA.FTZ R75, R75, UR36, -R81 ;  /* 0x000000244b4b7c23 */ /* 0x000fe20008010851 */
[----:B0-----:R-:W-:-:S01]  /*f420*/  FADD.FTZ R66, R8, R67 ;  /* 0x0000004308427221 */ /* 0x001fc20000010000 */
[--C-:B------:R-:W-:Y:S01]  /*f430*/  FFMA.FTZ R86, R86, UR36, -R81.reuse ;  /* 0x0000002456567c23 */ /* 0x100fe20008010851 */
[----:B------:R-:W-:-:S01]  /*f440*/  FFMA.FTZ R87, R87, UR36, -R81 ;  /* 0x0000002457577c23 */ /* 0x000fc20008010851 */
[----:B------:R-:W-:Y:S01]  /*f450*/  FFMA.FTZ R58, R58, UR36, -R81 ;  /* 0x000000243a3a7c23 */ /* 0x000fe20008010851 */
[----:B---3--:R-:W-:-:S01]  /*f460*/  FADD.FTZ R67, R9, R66 ;  /* 0x0000004209437221 */ /* 0x008fc20000010000 */
[----:B------:R-:W0:Y:S01]  /*f470*/  MUFU.EX2 R94, R94 ;  /* 0x0000005e005e7308 */ /* 0x000e220000000800 */
[----:B------:R-:W-:-:S01]  /*f480*/  FFMA.FTZ R59, R59, UR36, -R81 ;  /* 0x000000243b3b7c23 */ /* 0x000fc20008010851 */
[----:B------:R-:W-:Y:S01]  /*f490*/  FFMA.FTZ R70, R70, UR36, -R81 ;  /* 0x0000002446467c23 */ /* 0x000fe20008010851 */
[----:B----4-:R-:W-:-:S01]  /*f4a0*/  FADD.FTZ R66, R10, R67 ;  /* 0x000000430a427221 */ /* 0x010fc20000010000 */
[--C-:B------:R-:W-:Y:S01]  /*f4b0*/  FFMA.FTZ R71, R71, UR36, -R81.reuse ;  /* 0x0000002447477c23 */ /* 0x100fe20008010851 */
[----:B------:R-:W-:-:S01]  /*f4c0*/  FFMA.FTZ R42, R42, UR36, -R81 ;  /* 0x000000242a2a7c23 */ /* 0x000fc20008010851 */
[----:B------:R-:W-:Y:S01]  /*f4d0*/  FFMA.FTZ R43, R43, UR36, -R81 ;  /* 0x000000242b2b7c23 */ /* 0x000fe20008010851 */
[----:B-----5:R-:W-:-:S01]  /*f4e0*/  FADD.FTZ R83, R11, R66 ;  /* 0x000000420b537221 */ /* 0x020fc20000010000 */
[----:B------:R-:W2:Y:S01]  /*f4f0*/  MUFU.EX2 R95, R95 ;  /* 0x0000005f005f7308 */ /* 0x000ea20000000800 */
[----:B-1----:R-:W-:-:S01]  /*f500*/  FADD.FTZ R67, R53, R80 ;  /* 0x0000005035437221 */ /* 0x002fc20000010000 */
[C---:B------:R-:W-:Y:S01]  /*f510*/  F2FP.SATFINITE.E4M3.F32.PACK_AB_MERGE_C R11, R12.reuse, R11, RZ ;  /* 0x0000000b0c0b723e */ /* 0x040fe200048070ff */
[----:B------:R-:W-:-:S01]  /*f520*/  FADD.FTZ R90, R12, R83 ;  /* 0x000000530c5a7221 */ /* 0x000fc20000010000 */
[----:B------:R-:W-:Y:S01]  /*f530*/  F2FP.SATFINITE.E4M3.F32.PACK_AB_MERGE_C R83, R8, R7, RZ ;  /* 0x000000070853723e */ /* 0x000fe200048070ff */
[----:B------:R-:W-:-:S01]  /*f540*/  FFMA.FTZ R46, R46, UR36, -R81 ;  /* 0x000000242e2e7c23 */ /* 0x000fc20008010851 */
[--C-:B------:R-:W-:Y:S01]  /*f550*/  FFMA.FTZ R47, R47, UR36, -R81.reuse ;  /* 0x000000242f2f7c23 */ /* 0x100fe20008010851 */
[----:B------:R-:W-:-:S01]  /*f560*/  FFMA.FTZ R50, R50, UR36, -R81 ;  /* 0x0000002432327c23 */ /* 0x000fc20008010851 */
[----:B------:R-:W1:Y:S01]  /*f570*/  MUFU.EX2 R69, R69 ;  /* 0x0000004500457308 */ /* 0x000e620000000800 */
[----:B0-----:R-:W-:-:S01]  /*f580*/  FADD.FTZ R66, R94, R67 ;  /* 0x000000435e427221 */ /* 0x001fc20000010000 */
[----:B------:R-:W-:Y:S01]  /*f590*/  FADD.FTZ R67, R13, R90 ;  /* 0x0000005a0d437221 */ /* 0x000fe20000010000 */
[----:B------:R-:W-:Y:S01]  /*f5a0*/  F2FP.SATFINITE.E4M3.F32.PACK_AB_MERGE_C R216, R6, R5, R83 ;  /* 0x0000000506d8723e */ /* 0x000fe20004807053 */
[--C-:B------:R-:W-:Y:S01]  /*f5b0*/  FFMA.FTZ R51, R51, UR36, -R81.reuse ;  /* 0x0000002433337c23 */ /* 0x100fe20008010851 */
[----:B------:R-:W-:-:S01]  /*f5c0*/  FFMA.FTZ R54, R54, UR36, -R81 ;  /* 0x0000002436367c23 */ /* 0x000fc20008010851 */
[----:B------:R-:W-:Y:S01]  /*f5d0*/  FADD.FTZ R90, R14, R67 ;  /* 0x000000430e5a7221 */ /* 0x000fe20000010000 */
[----:B------:R-:W-:-:S01]  /*f5e0*/  FFMA.FTZ R55, R55, UR36, -R81 ;  /* 0x0000002437377c23 */ /* 0x000fc20008010851 */
[----:B------:R-:W0:Y:S01]  /*f5f0*/  MUFU.EX2 R84, R84 ;  /* 0x0000005400547308 */ /* 0x000e220000000800 */
        /* <DEDUP_REMOVED lines=8> */
[----:B-1----:R-:W-:-:S01]  /*f680*/  FADD.FTZ R7, R69, R66 ;  /* 0x0000004245077221 */ /* 0x002fc20000010000 */
[--C-:B------:R-:W-:Y:S01]  /*f690*/  FFMA.FTZ R34, R34, UR36, -R81.reuse ;  /* 0x0000002422227c23 */ /* 0x100fe20008010851 */
[----:B------:R-:W-:-:S01]  /*f6a0*/  FFMA.FTZ R35, R35, UR36, -R81 ;  /* 0x0000002423237c23 */ /* 0x000fc20008010851 */
[--C-:B------:R-:W-:Y:S01]  /*f6b0*/  FFMA.FTZ R38, R38, UR36, -R81.reuse ;  /* 0x0000002426267c23 */ /* 0x100fe20008010851 */
[----:B------:R-:W-:-:S01]  /*f6c0*/  FFMA.FTZ R40, R40, UR36, -R81 ;  /* 0x0000002428287c23 */ /* 0x000fc20008010851 */
[----:B------:R-:W-:-:S02]  /*f6d0*/  F2FP.SATFINITE.E4M3.F32.PACK_AB_MERGE_C R15, R20, R15, RZ ;  /* 0x0000000f140f723e */ /* 0x000fc400048070ff */
[----:B------:R-:W1:Y:S01]  /*f6e0*/  MUFU.EX2 R103, R103 ;  /* 0x0000006700677308 */ /* 0x000e620000000800 */
[----:B0-----:R-:W-:-:S01]  /*f6f0*/  FADD.FTZ R7, R84, R7 ;  /* 0x0000000754077221 */ /* 0x001fc20000010000 */
[----:B------:R-:W-:Y:S02]  /*f700*/  F2FP.SATFINITE.E4M3.F32.PACK_AB_MERGE_C R94, R95, R94, RZ ;  /* 0x0000005e5f5e723e */ /* 0x000fe400048070ff */
[----:B------:R-:W-:Y:S02]  /*f710*/  F2FP.SATFINITE.E4M3.F32.PACK_AB_MERGE_C R218, R10, R9, R11 ;  /* 0x000000090ada723e */ /* 0x000fe4000480700b */
[----:B------:R-:W-:Y:S02]  /*f720*/  F2FP.SATFINITE.E4M3.F32.PACK_AB_MERGE_C R212, R14, R13, R15 ;  /* 0x0000000d0ed4723e */ /* 0x000fe4000480700f */
[----:B------:R-:W0:Y:S01]  /*f730*/  MUFU.EX2 R74, R74 ;  /* 0x0000004a004a7308 */ /* 0x000e220000000800 */
[----:B--2---:R-:W-:-:S01]  /*f740*/  FADD.FTZ R8, R102, R7 ;  /* 0x0000000766087221 */ /* 0x004fc20000010000 */
[----:B------:R-:W-:Y:S01]  /*f750*/  FADD.FTZ R7, R17, R12 ;  /* 0x0000000c11077221 */ /* 0x000fe20000010000 */
[----:B------:R-:W-:-:S05]  /*f760*/  F2FP.SATFINITE.E4M3.F32.PACK_AB_MERGE_C R217, R80, R53, R94 ;  /* 0x0000003550d9723e */ /* 0x000fca000480705e */
[----:B------:R-:W2:Y:S01]  /*f770*/  MUFU.EX2 R75, R75 ;  /* 0x0000004b004b7308 */ /* 0x000ea20000000800 */
[----:B-1----:R-:W-:-:S01]  /*f780*/  FADD.FTZ R5, R103, R8 ;  /* 0x0000000867057221 */ /* 0x002fc20000010000 */
[----:B------:R-:W-:Y:S01]  /*f790*/  FADD.FTZ R8, R72, R7 ;  /* 0x0000000748087221 */ /* 0x000fe20000010000 */
[----:B------:R-:W-:-:S04]  /*f7a0*/  F2FP.SATFINITE.E4M3.F32.PACK_AB_MERGE_C R102, R103, R102, RZ ;  /* 0x000000666766723e */ /* 0x000fc800048070ff */
[----:B------:R-:W-:Y:S01]  /*f7b0*/  F2FP.SATFINITE.E4M3.F32.PACK_AB_MERGE_C R219, R84, R69, R102 ;  /* 0x0000004554db723e */ /* 0x000fe20004807066 */
[----:B------:R-:W1:Y:S01]  /*f7c0*/  MUFU.EX2 R85, R85 ;  /* 0x0000005500557308 */ /* 0x000e620000000800 */
[----:B0-----:R-:W-:-:S01]  /*f7d0*/  FADD.FTZ R6, R74, R5 ;  /* 0x000000054a067221 */ /* 0x001fc20000010000 */
[----:B------:R-:W-:Y:S01]  /*f7e0*/  FADD.FTZ R5, R21, R8 ;  /* 0x0000000815057221 */ /* 0x000fe20000010000 */
[----:B------:R-:W-:-:S03]  /*f7f0*/  F2FP.SATFINITE.E4M3.F32.PACK_AB_MERGE_C R21, R76, R21, RZ ;  /* 0x000000154c15723e */ /* 0x000fc600048070ff */
[----:B------:R-:W-:Y:S01]  /*f800*/  FADD.FTZ R7, R76, R5 ;  /* 0x000000054c077221 */ /* 0x000fe20000010000 */
[----:B------:R-:W-:Y:S01]  /*f810*/  F2FP.SATFINITE.E4M3.F32.PACK_AB_MERGE_C R214, R72, R17, R21 ;  /* 0x0000001148d6723e */ /* 0x000fe20004807015 */
[----:B------:R-:W0:Y:S01]  /*f820*/  MUFU.EX2 R77, R77 ;  /* 0x0000004d004d7308 */ /* 0x000e220000000800 */
[----:B--2---:R-:W-:-:S01]  /*f830*/  FADD.FTZ R6, R75, R6 ;  /* 0x000000064b067221 */ /* 0x004fc20000010000 */
[----:B------:R-:W-:-:S04]  /*f840*/  FADD.FTZ R8, R56, R7 ;  /* 0x0000000738087221 */ /* 0x000fc80000010000 */
[----:B------:R-:W-:Y:S01]  /*f850*/  FADD.FTZ R7, R57, R8 ;  /* 0x0000000839077221 */ /* 0x000fe20000010000 */
[----:B------:R-:W-:Y:S01]  /*f860*/  F2FP.SATFINITE.E4M3.F32.PACK_AB_MERGE_C R8, R73, R60, RZ ;  /* 0x0000003c4908723e */ /* 0x000fe200048070ff */
[----:B------:R-:W2:Y:S01]  /*f870*/  MUFU.EX2 R78, R78 ;  /* 0x0000004e004e7308 */ /* 0x000ea20000000800 */
[----:B-1----:R-:W-:-:S01]  /*f880*/  FADD.FTZ R5, R85, R6 ;  /* 0x0000000655057221 */ /* 0x002fc20000010000 */
[----:B------:R-:W-:Y:S01]  /*f890*/  FADD.FTZ R60, R60, R7 ;  /* 0x000000073c3c7221 */ /* 0x000fe20000010000 */
[----:B------:R-:W-:Y:S02]  /*f8a0*/  F2FP.SATFINITE.E4M3.F32.PACK_AB_MERGE_C R208, R57, R56, R8 ;  /* 0x0000003839d0723e */ /* 0x000fe40004807008 */
[----:B------:R-:W-:Y:S01]  /*f8b0*/  FADD.FTZ R6, R88, R5 ;  /* 0x0000000558067221 */ /* 0x000fe20000010000 */
[----:B------:R-:W-:-:S01]  /*f8c0*/  FADD.FTZ R73, R73, R60 ;  /* 0x0000003c49497221 */ /* 0x000fc20000010000 */
[----:B------:R-:W-:Y:S01]  /*f8d0*/  F2FP.SATFINITE.E4M3.F32.PACK_AB_MERGE_C R7, R68, R61, RZ ;  /* 0x0000003d4407723e */ /* 0x000fe200048070ff */
[----:B------:R-:W1:Y:S01]  /*f8e0*/  MUFU.EX2 R86, R86 ;  /* 0x0000005600567308 */ /* 0x000e620000000800 */
[----:B0-----:R-:W-:-:S01]  /*f8f0*/  FADD.FTZ R5, R77, R6 ;  /* 0x000000064d057221 */ /* 0x001fc20000010000 */
[----:B------:R-:W-:Y:S01]  /*f900*/  FADD.FTZ R8, R64, R73 ;  /* 0x0000004940087221 */ /* 0x000fe20000010000 */
[----:B------:R-:W-:-:S02]  /*f910*/  F2FP.SATFINITE.E4M3.F32.PACK_AB_MERGE_C R210, R65, R64, R7 ;  /* 0x0000004041d2723e */ /* 0x000fc40004807007 */
[----:B------:R-:W-:Y:S01]  /*f920*/  F2FP.SATFINITE.E4M3.F32.PACK_AB_MERGE_C R85, R88, R85, RZ ;  /* 0x000000555855723e */ /* 0x000fe200048070ff */
[----:B------:R-:W-:-:S02]  /*f930*/  FADD.FTZ R8, R65, R8 ;  /* 0x0000000841087221 */ /* 0x000fc40000010000 */
[----:B------:R-:W0:Y:S01]  /*f940*/  MUFU.EX2 R87, R87 ;  /* 0x0000005700577308 */ /* 0x000e220000000800 */
[----:B--2---:R-:W-:-:S01]  /*f950*/  FADD.FTZ R5, R78, R5 ;  /* 0x000000054e057221 */ /* 0x004fc20000010000 */
[----:B------:R-:W-:Y:S01]  /*f960*/  FADD.FTZ R61, R61, R8 ;  /* 0x000000083d3d7221 */ /* 0x000fe20000010000 */
[----:B------:R-:W-:-:S03]  /*f970*/  F2FP.SATFINITE.E4M3.F32.PACK_AB_MERGE_C R213, R75, R74, R85 ;  /* 0x0000004a4bd5723e */ /* 0x000fc60004807055 */
[----:B------:R-:W-:Y:S02]  /*f980*/  FADD.FTZ R61, R68, R61 ;  /* 0x0000003d443d7221 */ /* 0x000fe40000010000 */
[----:B------:R-:W2:Y:S01]  /*f990*/  MUFU.EX2 R58, R58 ;  /* 0x0000003a003a7308 */ /* 0x000ea20000000800 */
[----:B-1----:R-:W-:-:S07]  /*f9a0*/  FADD.FTZ R6, R86, R5 ;  /* 0x0000000556067221 */ /* 0x002fce0000010000 */
[----:B------:R-:W1:Y:S01]  /*f9b0*/  MUFU.EX2 R59, R59 ;  /* 0x0000003b003b7308 */ /* 0x000e620000000800 */
[----:B0-----:R-:W-:-:S01]  /*f9c0*/  FADD.FTZ R5, R87, R6 ;  /* 0x0000000657057221 */ /* 0x001fc20000010000 */
[----:B------:R-:W-:-:S04]  /*f9d0*/  F2FP.SATFINITE.E4M3.F32.PACK_AB_MERGE_C R86, R87, R86, RZ ;  /* 0x000000565756723e */ /* 0x000fc800048070ff */
[----:B------:R-:W-:Y:S02]  /*f9e0*/  F2FP.SATFINITE.E4M3.F32.PACK_AB_MERGE_C R215, R78, R77, R86 ;  /* 0x0000004d4ed7723e */ /* 0x000fe40004807056 */
        /* <DEDUP_REMOVED lines=10> */
[----:B------:R-:W2:Y:S01]  /*fa90*/  MUFU.EX2 R63, R63 ;  /* 0x0000003f003f7308 */ /* 0x000ea20000000800 */
[----:B-1----:R-:W-:-:S07]  /*faa0*/  FADD.FTZ R6, R62, R5 ;  /* 0x000000053e067221 */ /* 0x002fce0000010000 */
[----:B------:R-:W1:Y:S01]  /*fab0*/  MUFU.EX2 R4, R4 ;  /* 0x0000000400047308 */ /* 0x000e620000000800 */
[----:B0-----:R-:W-:-:S07]  /*fac0*/  F2FP.SATFINITE.E4M3.F32.PACK_AB_MERGE_C R7, R44, R39, RZ ;  /* 0x000000272c07723e */ /* 0x001fce00048070ff */
[----:B------:R-:W0:Y:S01]  /*fad0*/  MUFU.EX2 R41, R41 ;  /* 0x0000002900297308 */ /* 0x000e220000000800 */
[----:B--2---:R-:W-:-:S07]  /*fae0*/  FADD.FTZ R5, R63, R6 ;  /* 0x000000063f057221 */ /* 0x004fce0000010000 */
[----:B------:R-:W2:Y:S01]  /*faf0*/  MUFU.EX2 R70, R70 ;  /* 0x0000004600467308 */ /* 0x000ea20000000800 */
[----:B-1----:R-:W-:-:S07]  /*fb00*/  FADD.FTZ R6, R4, R61 ;  /* 0x0000003d04067221 */ /* 0x002fce0000010000 */
[----:B------:R-:W1:Y:S01]  /*fb10*/  MUFU.EX2 R71, R71 ;  /* 0x0000004700477308 */ /* 0x000e620000000800 */
[C---:B0-----:R-:W-:Y:S01]  /*fb20*/  F2FP.SATFINITE.E4M3.F32.PACK_AB_MERGE_C R204, R41.reuse, R4, R7 ;  /* 0x0000000429cc723e */ /* 0x041fe20004807007 */
[----:B------:R-:W-:-:S04]  /*fb30*/  FADD.FTZ R6, R41, R6 ;  /* 0x0000000629067221 */ /* 0x000fc80000010000 */
[----:B------:R-:W-:Y:S02]  /*fb40*/  FADD.FTZ R39, R39, R6 ;  /* 0x0000000627277221 */ /* 0x000fe40000010000 */
[----:B------:R-:W0:Y:S01]  /*fb50*/  MUFU.EX2 R42, R42 ;  /* 0x0000002a002a7308 */ /* 0x000e220000000800 */
[----:B--2---:R-:W-:-:S01]  /*fb60*/  FADD.FTZ R4, R70, R5 ;  /* 0x0000000546047221 */ /* 0x004fc20000010000 */
[----:B------:R-:W-:-:S06]  /*fb70*/  FADD.FTZ R44, R44, R39 ;  /* 0x000000272c2c7221 */ /* 0x000fcc0000010000 */
[----:B------:R-:W2:Y:S01]  /*fb80*/  MUFU.EX2 R43, R43 ;  /* 0x0000002b002b7308 */ /* 0x000ea20000000800 */
[----:B-1----:R-:W-:-:S01]  /*fb90*/  FADD.FTZ R5, R71, R4 ;  /* 0x0000000447057221 */ /* 0x002fc20000010000 */
[----:B------:R-:W-:-:S04]  /*fba0*/  F2FP.SATFINITE.E4M3.F32.PACK_AB_MERGE_C R70, R71, R70, RZ ;  /* 0x000000464746723e */ /* 0x000fc800048070ff */
[----:B------:R-:W-:Y:S02]  /*fbb0*/  F2FP.SATFINITE.E4M3.F32.PACK_AB_MERGE_C R211, R63, R62, R70 ;  /* 0x0000003e3fd3723e */ /* 0x000fe40004807046 */
[----:B------:R-:W1:Y:S01]  /*fbc0*/  MUFU.EX2 R46, R46 ;  /* 0x0000002e002e7308 */ /* 0x000e620000000800 */
[----:B0-----:R-:W-:-:S07]  /*fbd0*/  FADD.FTZ R4, R42, R5 ;  /* 0x000000052a047221 */ /* 0x001fce0000010000 */
        /* <DEDUP_REMOVED lines=11> */
[----:B------:R-:W-:Y:S08]  /*fc90*/  MUFU.EX2 R28, R28 ;  /* 0x0000001c001c7308 */ /* 0x000ff00000000800 */
[----:B------:R-:W1:Y:S01]  /*fca0*/  MUFU.EX2 R29, R29 ;  /* 0x0000001d001d7308 */ /* 0x000e620000000800 */
[----:B0-----:R-:W-:Y:S01]  /*fcb0*/  F2FP.SATFINITE.E4M3.F32.PACK_AB_MERGE_C R206, R48, R45, R6 ;  /* 0x0000002d30ce723e */ /* 0x001fe20004807006 */
[----:B------:R-:W-:-:S04]  /*fcc0*/  FADD.FTZ R45, R45, R44 ;  /* 0x0000002c2d2d7221 */ /* 0x000fc80000010000 */
[----:B------:R-:W-:Y:S02]  /*fcd0*/  FADD.FTZ R48, R48, R45 ;  /* 0x0000002d30307221 */ /* 0x000fe40000010000 */
[----:B------:R-:W0:Y:S02]  /*fce0*/  MUFU.EX2 R50, R50 ;  /* 0x0000003200327308 */ /* 0x000e240000000800 */
[----:B------:R-:W-:-:S04]  /*fcf0*/  FADD.FTZ R49, R49, R48 ;  /* 0x0000003031317221 */ /* 0x000fc80000010000 */
[----:B------:R-:W-:Y:S02]  /*fd00*/  FADD.FTZ R49, R52, R49 ;  /* 0x0000003134317221 */ /* 0x000fe40000010000 */
[----:B------:R-:W-:Y:S01]  /*fd10*/  MUFU.EX2 R24, R24 ;  /* 0x0000001800187308 */ /* 0x000fe20000000800 */
[----:B-1----:R-:W-:-:S07]  /*fd20*/  F2FP.SATFINITE.E4M3.F32.PACK_AB_MERGE_C R5, R29, R28, RZ ;  /* 0x0000001c1d05723e */ /* 0x002fce00048070ff */
[----:B------:R-:W1:Y:S01]  /*fd30*/  MUFU.EX2 R25, R25 ;  /* 0x0000001900197308 */ /* 0x000e620000000800 */
[----:B0-----:R-:W-:-:S07]  /*fd40*/  FADD.FTZ R4, R50, R47 ;  /* 0x0000002f32047221 */ /* 0x001fce0000010000 */
        /* <DEDUP_REMOVED lines=9> */
[----:B------:R-:W0:Y:S01]  /*fde0*/  MUFU.EX2 R26, R26 ;  /* 0x0000001a001a7308 */ /* 0x000e220000000800 */
[----:B--2---:R-:W-:-:S07]  /*fdf0*/  FADD.FTZ R4, R54, R5 ;  /* 0x0000000536047221 */ /* 0x004fce0000010000 */
[----:B------:R-:W2:Y:S01]  /*fe00*/  MUFU.EX2 R27, R27 ;  /* 0x0000001b001b7308 */ /* 0x000ea20000000800 */
[C---:B-1----:R-:W-:Y:S01]  /*fe10*/  F2FP.SATFINITE.E4M3.F32.PACK_AB_MERGE_C R54, R55.reuse, R54, RZ ;  /* 0x000000363736723e */ /* 0x042fe200048070ff */
[----:B------:R-:W-:-:S03]  /*fe20*/  FADD.FTZ R55, R55, R4 ;  /* 0x0000000437377221 */ /* 0x000fc60000010000 */
[----:B------:R-:W-:-:S03]  /*fe30*/  F2FP.SATFINITE.E4M3.F32.PACK_AB_MERGE_C R207, R51, R50, R54 ;  /* 0x0000003233cf723e */ /* 0x000fc60004807036 */
        /* <DEDUP_REMOVED lines=40> */
.L_x_1532:
[----:B------:R-:W-:-:S11]  /*100c0*/  UISETP.NE.AND UP2, UPT, UR7, 0x1, UPT ;  /* 0x000000010700788c */ /* 0x000fd6000bf45270 */
[----:B------:R-:W-:Y:S02]  /*100d0*/  @UP2 ULDC.64 UR10, c[0x0][0x9e8] ;  /* 0x00027a00000a2ab9 */ /* 0x000fe40000000a00 */
[----:B------:R-:W-:-:S04]  /*100e0*/  UIMAD.WIDE.U32 UR14, UR5, UR10, URZ ;  /* 0x0000000a050e72a5 */ /* 0x000fc8000f8e003f */
[----:B------:R-:W-:-:S12]  /*100f0*/  @UP2 USHF.R.U32.HI UR5, URZ, UR11, UR15 ;  /* 0x0000000b3f052299 */ /* 0x000fd8000801160f */
.L_x_1533:
[----:B------:R-:W-:-:S04]  /*10100*/  UIMAD UR5, UR5, UR7, UR7 ;  /* 0x00000007050572a4 */ /* 0x000fc8000f8e0207 */
[----:B------:R-:W-:-:S04]  /*10110*/  UISETP.LT.AND UP2, UPT, UR6, UR5, UPT ;  /* 0x000000050600728c */ /* 0x000fc8000bf41270 */
[----:B------:R-:W-:-:S12]  /*10120*/  USEL UR6, UR6, UR5, UP2 ;  /* 0x0000000506067287 */ /* 0x000fd80009000000 */
.L_x_1531:
        /* <DEDUP_REMOVED lines=59> */
.L_x_1552:
        /* <DEDUP_REMOVED lines=9> */
.L_x_1536:
[----:B------:R-:W-:Y:S01]  /*10570*/  ULEA UR6, UR5, UR39, 0x3 ;  /* 0x0000002705067291 */ /* 0x000fe2000f8e183f */
[----:B------:R-:W-:-:S05]  /*10580*/  IMAD.U32 R7, RZ, RZ, UR7 ;  /* 0x00000007ff077e24 */ /* 0x000fca000f8e00ff */
[----:B------:R-:W-:-:S04]  /*10590*/  SHF.L.U32 R7, R7, 0x1f, RZ ;  /* 0x0000001f07077819 */ /* 0x000fc800000006ff */
[----:B------:R0:W1:Y:S01]  /*105a0*/  SYNCS.PHASECHK.TRANS64.TRYWAIT P2, [UR6+0x33430], R7 ;  /* 0x03343007ff0075a7 */ /* 0x0000620008040146 */
[----:B------:R-:W-:Y:S05]  /*105b0*/  @!P0 BRA `(.L_x_1537) ;  /* 0x0000000000048947 */ /* 0x000fea0003800000 */
[----:B------:R-:W-:Y:S01]  /*105c0*/  BPT.TRAP 0x1 ;  /* 0x000000040000795c */ /* 0x000fe20000300000 */
.L_x_1537:
[----:B-1----:R-:W-:Y:S05]  /*105d0*/  @P2 BRA `(.L_x_1535) ;  /* 0x0000000000082947 */ /* 0x002fea0003800000 */
[----:B------:R-:W1:Y:S02]  /*105e0*/  SYNCS.PHASECHK.TRANS64.TRYWAIT P2, [UR6+0x33430], R7 ;  /* 0x03343007ff0075a7 */ /* 0x000e640008040146 */
[----:B-1----:R-:W-:Y:S05]  /*105f0*/  @!P2 BRA `(.L_x_1538) ;  /* 0x0000018400c0a947 */ /* 0x002fea0003800000 */
.L_x_1535:
        /* <DEDUP_REMOVED lines=188> */
.L_x_1540:
[----:B------:R-:W-:Y:S01]  /*111c0*/  ULEA UR6, UR38, UR39, 0x3 ;  /* 0x0000002726067291 */ /* 0x000fe2000f8e183f */
[----:B------:R-:W-:-:S05]  /*111d0*/  IMAD.U32 R7, RZ, RZ, UR44 ;  /* 0x0000002cff077e24 */ /* 0x000fca000f8e00ff */
[----:B------:R-:W-:-:S04]  /*111e0*/  SHF.L.U32 R7, R7, 0x1f, RZ ;  /* 0x0000001f07077819 */ /* 0x000fc800000006ff */
[----:B------:R0:W1:Y:S01]  /*111f0*/  SYNCS.PHASECHK.TRANS64.TRYWAIT P2, [UR6+0x33450], R7 ;  /* 0x03345007ff0075a7 */ /* 0x0000620008040146 */
[----:B------:R-:W-:Y:S05]  /*11200*/  @!P0 BRA `(.L_x_1541) ;  /* 0x0000000000048947 */ /* 0x000fea0003800000 */
[----:B------:R-:W-:Y:S01]  /*11210*/  BPT.TRAP 0x1 ;  /* 0x000000040000795c */ /* 0x000fe20000300000 */
.L_x_1541:
[----:B-1----:R-:W-:Y:S05]  /*11220*/  @P2 BRA `(.L_x_1539) ;  /* 0x0000000000082947 */ /* 0x002fea0003800000 */
[----:B------:R-:W1:Y:S02]  /*11230*/  SYNCS.PHASECHK.TRANS64.TRYWAIT P2, [UR6+0x33450], R7 ;  /* 0x03345007ff0075a7 */ /* 0x000e640008040146 */
[----:B-1----:R-:W-:Y:S05]  /*11240*/  @!P2 BRA `(.L_x_1542) ;  /* 0x0000017800c4a947 */ /* 0x002fea0003800000 */
.L_x_1539:
[----:B------:R-:W-:Y:S01]  /*11250*/  UIADD3 UR6, UR39, 0x200, URZ ;  /* 0x0000020027067890 */ /* 0x000fe2000fffe03f */
[----:B------:R-:W-:Y:S01]  /*11260*/  WARPGROUP.ARRIVE ;  /* 0x00000000000079c5 */ /* 0x000fe20000000000 */
[----:B------:R-:W-:Y:S01]  /*11270*/  UMOV UR11, 0xc0000010 ;  /* 0xc0000010000b7882 */ /* 0x000fe20000000000 */
[----:B------:R-:W-:Y:S01]  /*11280*/  PLOP3.LUT P2, PT, PT, PT, UP0, 0x80, 0x0 ;  /* 0x000000000000781c */ /* 0x000fe20003f4f008 */
[----:B------:R-:W-:-:S03]  /*11290*/  USHF.R.U32.HI UR6, URZ, 0x4, UR6 ;  /* 0x000000043f067899 */ /* 0x000fc60008011606 */
[----:B------:R-:W2:Y:S01]  /*112a0*/  S2R R9, SR_TID.X ;  /* 0x0000000000097919 */ /* 0x000ea20000002100 */
[----:B------:R-:W-:Y:S01]  /*112b0*/  PLOP3.LUT P3, PT, PT, PT, UP0, 0x80, 0x0 ;  /* 0x000000000000781c */ /* 0x000fe20003f6f008 */
[----:B------:R-:W-:Y:S01]  /*112c0*/  VIADD R14, R22, UR45 ;  /* 0x0000002d160e7c36 */ /* 0x000fe20008000000 */
[----:B------:R-:W-:Y:S01]  /*112d0*/  ULOP3.LUT UR6, UR6, 0x3fff, URZ, 0xc0, !UPT ;  /* 0x00003fff06067892 */ /* 0x000fe2000f8ec03f */
[----:B------:R-:W-:Y:S02]  /*112e0*/  IMAD R15, R4, -0xa0, RZ ;  /* 0xffffff60040f7824 */ /* 0x000fe400078e02ff */
[----:B01----:R-:W-:Y:S01]  /*112f0*/  IMAD.U32 R7, RZ, RZ, UR5 ;  /* 0x00000005ff077e24 */ /* 0x003fe2000f8e00ff */
[----:B------:R-:W-:Y:S01]  /*11300*/  ULOP3.LUT UR6, UR6, 0x10000, URZ, 0xfc, !UPT ;  /* 0x0001000006067892 */ /* 0x000fe2000f8efc3f */
[----:B------:R-:W-:-:S03]  /*11310*/  VIADD R10, R15, 0x1 ;  /* 0x000000010f0a7836 */ /* 0x000fc60000000000 */
[----:B------:R-:W-:Y:S01]  /*11320*/  UIMAD UR6, UR38, 0x780, UR6 ;  /* 0x00000780260678a4 */ /* 0x000fe2000f8e0206 */
[----:B------:R-:W-:Y:S01]  /*11330*/  @!P1 LEA R7, R7, UR39, 0x3 ;  /* 0x0000002707079c11 */ /* 0x000fe2000f8e18ff */
[----:B------:R-:W-:-:S04]  /*11340*/  IMAD R10, R23, -0x2, R10 ;  /* 0xfffffffe170a7824 */ /* 0x000fc800078e020a */
[----:B------:R-:W-:Y:S01]  /*11350*/  @!P1 VIADD R7, R7, 0x33440 ;  /* 0x0003344007079836 */ /* 0x000fe20000000000 */
[----:B------:R-:W-:Y:S01]  /*11360*/  UMOV UR10, UR6 ;  /* 0x00000006000a7c82 */ /* 0x000fe20008000000 */
[----:B------:R-:W-:Y:S01]  /*11370*/  IADD3 R12, -R18, R10, R19 ;  /* 0x0000000a120c7210 */ /* 0x000fe20007ffe113 */
[----:B------:R-:W-:Y:S01]  /*11380*/  QGMMA.64x192x32.F32.E4M3.E4M3 R24, R216, gdesc[UR8], R24, gsb0 ;  /* 0x02e00008d8187df3 */ /* 0x000fe20008000818 */
[----:B------:R-:W-:Y:S01]  /*11390*/  UIADD3 UR10, UR6, 0x180, URZ ;  /* 0x00000180060a7890 */ /* 0x000fe2000fffe03f */
[----:B------:R-:W-:Y:S01]  /*113a0*/  @!P1 PRMT R7, RZ, 0x654, R7 ;  /* 0x00000654ff079816 */ /* 0x000fe20000000007 */
[----:B------:R-:W-:Y:S01]  /*113b0*/  UMOV UR11, 0xc0000010 ;  /* 0xc0000010000b7882 */ /* 0x000fe20000000000 */
[----:B------:R-:W-:Y:S01]  /*113c0*/  VIADD R13, R12, UR60 ;  /* 0x0000003c0c0d7c36 */ /* 0x000fe20008000000 */
[----:B--2---:R-:W-:Y:S01]  /*113d0*/  SHF.R.U32.HI R9, RZ, 0x7, R9 ;  /* 0x00000007ff097819 */ /* 0x004fe20000011609 */
[----:B------:R-:W-:Y:S02]  /*113e0*/  WARPGROUP.DEPBAR.LE gsb0, 0x0 ;  /* 0x00008000000079c5 */ /* 0x000fe40000010000 */
[----:B------:R-:W-:-:S12]  /*113f0*/  WARPGROUP.ARRIVE ;  /* 0x00000000000079c5 */ /* 0x000fd80000000000 */
        /* <DEDUP_REMOVED lines=12> */
[----:B------:R-:W-:Y:S02]  /*114c0*/  UMOV UR11, 0xc0000010 ;  /* 0xc0000010000b7882 */ /* 0x000fe40000000000 */
        /* <DEDUP_REMOVED lines=11> */
[----:B------:R-:W-:-:S06]  /*11580*/  WARPGROUP.ARRIVE ;  /* 0x00000000000079c5 */ /* 0x000fcc0000000000 */
[----:B------:R-:W-:Y:S03]  /*11590*/  QGMMA.64x192x32.F32.E4M3.E4M3 R24, R200, gdesc[UR8], R24, gsb0 ;  /* 0x02e00008c8187df3 */ /* 0x000fe60008000818 */
        /* <DEDUP_REMOVED lines=18> */
.L_x_1545:
[----:B------:R-:W-:-:S05]  /*116c0*/  IMAD.U32 R20, RZ, RZ, UR50 ;  /* 0x00000032ff147e24 */ /* 0x000fca000f8e00ff */
[----:B------:R-:W-:-:S13]  /*116d0*/  ISETP.NE.AND P2, PT, R20, 0x1, PT ;  /* 0x000000011400780c */ /* 0x000fda0003f45270 */
[----:B------:R-:W0:Y:S02]  /*116e0*/  @P2 LDC.64 R8, c[0x0][0x9e8] ;  /* 0x00027a00ff082b82 */ /* 0x000e240000000a00 */
[----:B0-----:R-:W-:-:S05]  /*116f0*/  @P2 IMAD.HI.U32 R8, R17, R8, RZ ;  /* 0x0000000811082227 */ /* 0x001fca00078e00ff */
[----:B------:R-:W-:-:S07]  /*11700*/  @P2 SHF.R.U32.HI R17, RZ, R9, R8 ;  /* 0x00000009ff112219 */ /* 0x000fce0000011608 */
.L_x_1546:
[----:B------:R-:W-:Y:S05]  /*11710*/  BSYNC B0 ;  /* 0x0000000000007941 */ /* 0x000fea0003800000 */
.L_x_1544:
[----:B------:R-:W-:-:S05]  /*11720*/  IMAD R17, R17, R20, R7 ;  /* 0x0000001411117224 */ /* 0x000fca00078e0207 */
[----:B------:R-:W-:Y:S02]  /*11730*/  VIADDMNMX R11, R17, R20, R11, PT ;  /* 0x00000014110b7246 */ /* 0x000fe4000380010b */
[----:B------:R-:W-:-:S07]  /*11740*/  VIMNMX R10, R10, R17, !PT ;  /* 0x000000110a0a7248 */ /* 0x000fce0007fe0100 */
.L_x_1543:
[----:B------:R-:W2:Y:S01]  /*11750*/  LDL.LU R17, [R1+0x2d0] ;  /* 0x0002d00001117983 */ /* 0x000ea20000300800 */
[C---:B------:R-:W-:Y:S02]  /*11760*/  ISETP.GE.AND P3, PT, R15.reuse, 0x2, PT ;  /* 0x000000020f00780c */ /* 0x040fe40003f66270 */
[C---:B------:R-:W-:Y:S02]  /*11770*/  ISETP.GE.AND P2, PT, R15.reuse, 0x9, PT ;  /* 0x000000090f00780c */ /* 0x040fe40003f46270 */
[----:B------:R-:W-:Y:S02]  /*11780*/  ISETP.GE.AND P4, PT, R15, 0xa, PT ;  /* 0x0000000a0f00780c */ /* 0x000fe40003f86270 */
[----:B------:R-:W-:Y:S02]  /*11790*/  LOP3.LUT R2, R2, 0xfffffffe, RZ, 0xc0, !PT ;  /* 0xfffffffe02027812 */ /* 0x000fe400078ec0ff */
[----:B--2---:R-:W-:-:S05]  /*117a0*/  LOP3.LUT R17, R17, 0xdfffffff, RZ, 0xc0, !PT ;  /* 0xdfffffff11117812 */ /* 0x004fca00078ec0ff */
[----:B------:R-:W-:Y:S02]  /*117b0*/  @P3 LOP3.LUT R17, R17, 0x20000000, RZ, 0xfc, !PT ;  /* 0x2000000011113812 */ /* 0x000fe400078efcff */
[C---:B------:R-:W-:Y:S02]  /*117c0*/  ISETP.GT.AND P3, PT, R10.reuse, 0x1, !P3 ;  /* 0x000000010a00780c */ /* 0x040fe40005f64270 */
[----:B------:R-:W-:Y:S02]  /*117d0*/  LOP3.LUT R17, R17, 0xbfffffff, RZ, 0xc0, !PT ;  /* 0xbfffffff11117812 */ /* 0x000fe400078ec0ff */
[----:B------:R-:W-:Y:S02]  /*117e0*/  ISETP.LT.OR P3, PT, R11, 0x2, P3 ;  /* 0x000000020b00780c */ /* 0x000fe40001f61670 */
[----:B------:R-:W-:Y:S02]  /*117f0*/  @P2 LOP3.LUT R17, R17, 0x40000000, RZ, 0xfc, !PT ;  /* 0x4000000011112812 */ /* 0x000fe400078efcff */
[----:B------:R-:W-:-:S02]  /*11800*/  ISETP.GT.AND P2, PT, R10, 0x8, !P2 ;  /* 0x000000080a00780c */ /* 0x000fc40005744270 */
[----:B------:R-:W-:Y:S02]  /*11810*/  FSEL R185, R185, -INF , !P3 ;  /* 0xff800000b9b97808 */ /* 0x000fe40005800000 */
[----:B------:R-:W-:Y:S02]  /*11820*/  ISETP.LT.OR P2, PT, R11, 0x9, P2 ;  /* 0x000000090b00780c */ /* 0x000fe40001741670 */
[----:B------:R-:W-:Y:S02]  /*11830*/  ISETP.GE.AND P3, PT, R15, 0x11, PT ;  /* 0x000000110f00780c */ /* 0x000fe40003f66270 */
[----:B------:R-:W-:Y:S02]  /*11840*/  FSEL R188, R188, -INF , !P2 ;  /* 0xff800000bcbc7808 */ /* 0x000fe40005000000 */
[----:B------:R-:W-:Y:S02]  /*11850*/  ISETP.GT.AND P2, PT, R10, 0x9, !P4 ;  /* 0x000000090a00780c */ /* 0x000fe40006744270 */
[----:B------:R-:W-:-:S02]  /*11860*/  LOP3.LUT R17, R17, 0x7fffffff, RZ, 0xc0, !PT ;  /* 0x7fffffff11117812 */ /* 0x000fc400078ec0ff */
[----:B------:R-:W-:Y:S02]  /*11870*/  ISETP.LT.OR P2, PT, R11, 0xa, P2 ;  /* 0x0000000a0b00780c */ /* 0x000fe40001741670 */
[----:B------:R-:W-:Y:S02]  /*11880*/  @P4 LOP3.LUT R17, R17, 0x80000000, RZ, 0xfc, !PT ;  /* 0x8000000011114812 */ /* 0x000fe400078efcff */
[----:B------:R-:W-:Y:S02]  /*11890*/  FSEL R189, R189, -INF , !P2 ;  /* 0xff800000bdbd7808 */ /* 0x000fe40005000000 */
[----:B------:R-:W-:Y:S02]  /*118a0*/  @P3 LOP3.LUT R2, R2, 0x1, RZ, 0xfc, !PT ;  /* 0x0000000102023812 */ /* 0x000fe400078efcff */
[----:B------:R-:W-:Y:S02]  /*118b0*/  ISETP.GT.AND P2, PT, R10, 0x10, !P3 ;  /* 0x000000100a00780c */ /* 0x000fe40005f44270 */
[----:B------:R-:W-:-:S02]  /*118c0*/  ISETP.GE.AND P3, PT, R15, 0x12, PT ;  /* 0x000000120f00780c */ /* 0x000fc40003f66270 */
[----:B------:R-:W-:Y:S02]  /*118d0*/  ISETP.LT.OR P2, PT, R11, 0x11, P2 ;  /* 0x000000110b00780c */ /* 0x000fe40001741670 */
[----:B------:R-:W-:Y:S02]  /*118e0*/  LOP3.LUT R2, R2, 0xfffffff7, RZ, 0xc0, !PT ;  /* 0xfffffff702027812 */ /* 0x000fe400078ec0ff */
[----:B------:R-:W-:Y:S02]  /*118f0*/  FSEL R192, R192, -INF , !P2 ;  /* 0xff800000c0c07808 */ /* 0x000fe40005000000 */
[----:B------:R-:W-:Y:S02]  /*11900*/  ISETP.GT.AND P2, PT, R10, 0x11, !P3 ;  /* 0x000000110a00780c */ /* 0x000fe40005f44270 */
[----:B------:R-:W-:Y:S02]  /*11910*/  ISETP.GE.AND P4, PT, R15, 0x22, PT ;  /* 0x000000220f00780c */ /* 0x000fe40003f86270 */
[----:B------:R-:W-:-:S02]  /*11920*/  ISETP.LT.OR P2, PT, R11, 0x12, P2 ;  /* 0x000000120b00780c */ /* 0x000fc40001741670 */
[----:B------:R-:W-:Y:S02]  /*11930*/  @P3 LOP3.LUT R2, R2, 0x8, RZ, 0xfc, !PT ;  /* 0x0000000802023812 */ /* 0x000fe400078efcff */
[----:B------:R-:W-:Y:S02]  /*11940*/  ISETP.GE.AND P3, PT, R15, 0x19, PT ;  /* 0x000000190f00780c */ /* 0x000fe40003f66270 */
[----:B------:R-:W-:Y:S02]  /*11950*/  FSEL R193, R193, -INF , !P2 ;  /* 0xff800000c1c17808 */ /* 0x000fe40005000000 */
[----:B------:R-:W-:Y:S02]  /*11960*/  LOP3.LUT R2, R2, 0xfffffffb, RZ, 0xc0, !PT ;  /* 0xfffffffb02027812 */ /* 0x000fe400078ec0ff */
[----:B------:R-:W-:Y:S02]  /*11970*/  ISETP.GT.AND P2, PT, R10, 0x18, !P3 ;  /* 0x000000180a00780c */ /* 0x000fe40005f44270 */
[----:B------:R-:W-:-:S02]  /*11980*/  LOP3.LUT R17, R17, 0xfffffffd, RZ, 0xc0, !PT ;  /* 0xfffffffd11117812 */ /* 0x000fc400078ec0ff */
[----:B------:R-:W-:Y:S02]  /*11990*/  ISETP.LT.OR P2, PT, R11, 0x19, P2 ;  /* 0x000000190b00780c */ /* 0x000fe40001741670 */
[----:B------:R-:W-:Y:S02]  /*119a0*/  @P4 LOP3.LUT R17, R17, 0x2, RZ, 0xfc, !PT ;  /* 0x0000000211114812 */ /* 0x000fe400078efcff */
[----:B------:R-:W-:Y:S02]  /*119b0*/  @P3 LOP3.LUT R2, R2, 0x4, RZ, 0xfc, !PT ;  /* 0x0000000402023812 */ /* 0x000fe400078efcff */
[----:B------:R-:W-:Y:S02]  /*119c0*/  ISETP.GE.AND P3, PT, R15, 0x1a, PT ;  /* 0x0000001a0f00780c */ /* 0x000fe40003f66270 */
[----:B------:R-:W-:Y:S02]  /*119d0*/  FSEL R196, R196, -INF , !P2 ;  /* 0xff800000c4c47808 */ /* 0x000fe40005000000 */
[----:B------:R-:W-:-:S02]  /*119e0*/  ISETP.GT.AND P2, PT, R10, 0x19, !P3 ;  /* 0x000000190a00780c */ /* 0x000fc40005f44270 */
[----:B------:R-:W-:Y:S02]  /*119f0*/  LOP3.LUT R2, R2, 0xfffffffd, RZ, 0xc0, !PT ;  /* 0xfffffffd02027812 */ /* 0x000fe400078ec0ff */
[----:B------:R-:W-:Y:S02]  /*11a00*/  ISETP.LT.OR P2, PT, R11, 0x1a, P2 ;  /* 0x0000001a0b00780c */ /* 0x000fe40001741670 */
[----:B------:R-:W-:Y:S02]  /*11a10*/  LOP3.LUT R17, R17, 0xfffffffb, RZ, 0xc0, !PT ;  /* 0xfffffffb11117812 */ /* 0x000fe400078ec0ff */
[----:B------:R-:W-:Y:S02]  /*11a20*/  FSEL R197, R197, -INF , !P2 ;  /* 0xff800000c5c57808 */ /* 0x000fe40005000000 */
[----:B------:R-:W-:Y:S02]  /*11a30*/  ISETP.GE.AND P2, PT, R15, 0x21, PT ;  /* 0x000000210f00780c */ /* 0x000fe40003f46270 */
[----:B------:R-:W-:-:S02]  /*11a40*/  @P3 LOP3.LUT R2, R2, 0x2, RZ, 0xfc, !PT ;  /* 0x0000000202023812 */ /* 0x000fc400078efcff */
[----:B------:R-:W-:-:S04]  /*11a50*/  ISETP.GT.AND P3, PT, R10, 0x20, !P2 ;  /* 0x000000200a00780c */ /* 0x000fc80005764270 */
[----:B------:R-:W-:-:S04]  /*11a60*/  ISETP.LT.OR P3, PT, R11, 0x21, P3 ;  /* 0x000000210b00780c */ /* 0x000fc80001f61670 */
        /* <DEDUP_REMOVED lines=182> */
[----:B------:R-:W-:Y:S02]  /*125d0*/  ISETP.LT.OR P6, PT, R11, 0x9a, P6 ;  /* 0x0000009a0b00780c */ /* 0x000fe400037c1670 */
[----:B------:R1:W-:Y:S02]  /*125e0*/  STL [R1+0x2d0], R17 ;  /* 0x0002d01101007387 */ /* 0x0003e40000100800 */
[----:B------:R-:W-:-:S02]  /*125f0*/  FSEL R133, R133, -INF , !P6 ;  /* 0xff80000085857808 */ /* 0x000fc40007000000 */
[----:B------:R-:W-:Y:S01]  /*12600*/  PLOP3.LUT P6, PT, PT, PT, UP1, 0x40, 0x0 ;  /* 0x000000000000781c */ /* 0x000fe20003fce818 */
[--C-:B0-----:R-:W-:Y:S02]  /*12610*/  IMAD.IADD R13, R13, 0x1, R10.reuse ;  /* 0x000000010d0d7824 */ /* 0x101fe400078e020a */
[----:B------:R-:W-:-:S10]  /*12620*/  IMAD.IADD R12, R12, 0x1, R10 ;  /* 0x000000010c0c7824 */ /* 0x000fd400078e020a */
[----:B-1----:R-:W-:Y:S05]  /*12630*/  @P6 BRA `(.L_x_1547) ;  /* 0x0000000000546947 */ /* 0x002fea0003800000 */
        /* <DEDUP_REMOVED lines=12> */
.L_x_1549:
[----:B------:R-:W-:-:S05]  /*12700*/  IMAD.U32 R14, RZ, RZ, UR50 ;  /* 0x00000032ff0e7e24 */ /* 0x000fca000f8e00ff */
[----:B------:R-:W-:-:S13]  /*12710*/  ISETP.NE.AND P6, PT, R14, 0x1, PT ;  /* 0x000000010e00780c */ /* 0x000fda0003fc5270 */
[----:B------:R-:W0:Y:S02]  /*12720*/  @P6 LDC.64 R8, c[0x0][0x9e8] ;  /* 0x00027a00ff086b82 */ /* 0x000e240000000a00 */
[----:B0-----:R-:W-:-:S05]  /*12730*/  @P6 IMAD.HI.U32 R8, R10, R8, RZ ;  /* 0x000000080a086227 */ /* 0x001fca00078e00ff */
[----:B------:R-:W-:-:S07]  /*12740*/  @P6 SHF.R.U32.HI R10, RZ, R9, R8 ;  /* 0x00000009ff0a6219 */ /* 0x000fce0000011608 */
.L_x_1550:
[----:B------:R-:W-:Y:S05]  /*12750*/  BSYNC B0 ;  /* 0x0000000000007941 */ /* 0x000fea0003800000 */
.L_x_1548:
[----:B------:R-:W-:-:S05]  /*12760*/  IMAD R7, R10, R14, R7 ;  /* 0x0000000e0a077224 */ /* 0x000fca00078e0207 */
[----:B------:R-:W-:Y:S02]  /*12770*/  VIADDMNMX R13, R7, R14, R13, PT ;  /* 0x0000000e070d7246 */ /* 0x000fe4000380010d */
[----:B------:R-:W-:-:S07]  /*12780*/  VIMNMX R12, R12, R7, !PT ;  /* 0x000000070c0c7248 */ /* 0x000fce0007fe0100 */
.L_x_1547:
[----:B------:R-:W-:Y:S02]  /*12790*/  ISETP.GT.AND P2, PT, R12, 0x20, !P2 ;  /* 0x000000200c00780c */ /* 0x000fe40005744270 */
[----:B------:R-:W-:Y:S02]  /*127a0*/  LOP3.LUT P6, RZ, R17, 0x2, RZ, 0xc0, !PT ;  /* 0x0000000211ff7812 */ /* 0x000fe400078cc0ff */
[----:B------:R-:W-:Y:S02]  /*127b0*/  ISETP.LT.OR P2, PT, R13, 0x21, P2 ;  /* 0x000000210d00780c */ /* 0x000fe40001741670 */
[----:B------:R-:W-:Y:S02]  /*127c0*/  FMNMX.FTZ R8, R184, R3, !PT ;  /* 0x00000003b8087209 */ /* 0x000fe40007810000 */
[----:B------:R-:W-:Y:S02]  /*127d0*/  FSEL R170, R170, -INF , !P2 ;  /* 0xff800000aaaa7808 */ /* 0x000fe40005000000 */
[----:B------:R-:W-:-:S02]  /*127e0*/  ISETP.GT.AND P2, PT, R12, 0x21, !P6 ;  /* 0x000000210c00780c */ /* 0x000fc40007744270 */
[----:B------:R-:W-:Y:S02]  /*127f0*/  LOP3.LUT P6, RZ, R17, 0x8000, RZ, 0xc0, !PT ;  /* 0x0000800011ff7812 */ /* 0x000fe400078cc0ff */
        /* <DEDUP_REMOVED lines=73> */
[----:B------:R-:W-:Y:S02]  /*12c90*/  ISETP.GT.AND P2, PT, R12, 0x50, !P6 ;  /* 0x000000500c00780c */ /* 0x000fe40007744270 */
[----:B------:R-:W-:Y:S02]  /*12ca0*/  LOP3.LUT P6, RZ, R17, 0x10, RZ, 0xc0, !PT ;  /* 0x0000001011ff7812 */ /* 0x000fe400078cc0ff */
        /* <DEDUP_REMOVED lines=18> */
[----:B------:R-:W-:Y:S01]  /*12dd0*/  FMNMX.FTZ R10, R133, R8, !PT ;  /* 0x00000008850a7209 */ /* 0x000fe20007810000 */
[----:B------:R-:W-:Y:S01]  /*12de0*/  IMAD.U32 R8, RZ, RZ, UR36 ;  /* 0x00000024ff087e24 */ /* 0x000fe2000f8e00ff */
[----:B------:R-:W-:-:S02]  /*12df0*/  ISETP.GT.AND P2, PT, R12, 0x59, !P2 ;  /* 0x000000590c00780c */ /* 0x000fc40005744270 */
[C---:B------:R-:W-:Y:S01]  /*12e00*/  ISETP.GT.AND P3, PT, R12.reuse, 0x90, !P3 ;  /* 0x000000900c00780c */ /* 0x040fe20005f64270 */
[----:B------:R-:W0:Y:S01]  /*12e10*/  SHFL.BFLY PT, R7, R10, 0x2, 0x1f ;  /* 0x0c401f000a077f89 */ /* 0x000e2200000e0000 */
[C---:B------:R-:W-:Y:S02]  /*12e20*/  ISETP.LT.OR P2, PT, R13.reuse, 0x5a, P2 ;  /* 0x0000005a0d00780c */ /* 0x040fe40001741670 */
[----:B------:R-:W-:Y:S02]  /*12e30*/  ISETP.LT.OR P3, PT, R13, 0x91, P3 ;  /* 0x000000910d00780c */ /* 0x000fe40001f61670 */
[----:B------:R-:W-:Y:S02]  /*12e40*/  FSEL R167, R167, -INF , !P2 ;  /* 0xff800000a7a77808 */ /* 0x000fe40005000000 */
[----:B------:R-:W-:Y:S02]  /*12e50*/  LOP3.LUT P2, RZ, R17, 0x800, RZ, 0xc0, !PT ;  /* 0x0000080011ff7812 */ /* 0x000fe4000784c0ff */
[----:B------:R-:W-:-:S02]  /*12e60*/  ISETP.GT.AND P4, PT, R12, 0x91, !P4 ;  /* 0x000000910c00780c */ /* 0x000fc40006784270 */
[----:B------:R-:W-:Y:S02]  /*12e70*/  ISETP.GT.AND P2, PT, R12, 0x60, !P2 ;  /* 0x000000600c00780c */ /* 0x000fe40005744270 */
[----:B------:R-:W-:Y:S02]  /*12e80*/  FSEL R130, R130, -INF , !P3 ;  /* 0xff80000082827808 */ /* 0x000fe40005800000 */
[----:B------:R-:W-:Y:S02]  /*12e90*/  ISETP.LT.OR P2, PT, R13, 0x61, P2 ;  /* 0x000000610d00780c */ /* 0x000fe40001741670 */
[----:B------:R-:W-:Y:S02]  /*12ea0*/  ISETP.GT.AND P5, PT, R12, 0x98, !P5 ;  /* 0x000000980c00780c */ /* 0x000fe40006fa4270 */
[----:B------:R-:W-:Y:S02]  /*12eb0*/  FSEL R138, R138, -INF , !P2 ;  /* 0xff8000008a8a7808 */ /* 0x000fe40005000000 */
[----:B------:R-:W-:-:S02]  /*12ec0*/  LOP3.LUT P2, RZ, R17, 0x400, RZ, 0xc0, !PT ;  /* 0x0000040011ff7812 */ /* 0x000fc4000784c0ff */
[C---:B------:R-:W-:Y:S02]  /*12ed0*/  ISETP.LT.OR P4, PT, R13.reuse, 0x92, P4 ;  /* 0x000000920d00780c */ /* 0x040fe40002781670 */
[----:B------:R-:W-:Y:S02]  /*12ee0*/  ISETP.GT.AND P2, PT, R12, 0x61, !P2 ;  /* 0x000000610c00780c */ /* 0x000fe40005744270 */
[----:B0-----:R-:W-:Y:S02]  /*12ef0*/  FMNMX.FTZ R14, R10, R7, !PT ;  /* 0x000000070a0e7209 */ /* 0x001fe40007810000 */
[C---:B------:R-:W-:Y:S02]  /*12f00*/  ISETP.LT.OR P2, PT, R13.reuse, 0x62, P2 ;  /* 0x000000620d00780c */ /* 0x040fe40001741670 */
[----:B------:R-:W-:Y:S01]  /*12f10*/  ISETP.LT.OR P5, PT, R13, 0x99, P5 ;  /* 0x000000990d00780c */ /* 0x000fe20002fa1670 */
[----:B------:R-:W0:Y:S01]  /*12f20*/  SHFL.BFLY PT, R7, R14, 0x1, 0x1f ;  /* 0x0c201f000e077f89 */ /* 0x000e2200000e0000 */
[----:B------:R-:W-:-:S02]  /*12f30*/  FSEL R139, R139, -INF , !P2 ;  /* 0xff8000008b8b7808 */ /* 0x000fc40005000000 */
[----:B------:R-:W-:Y:S02]  /*12f40*/  LOP3.LUT P2, RZ, R17, 0x200, RZ, 0xc0, !PT ;  /* 0x0000020011ff7812 */ /* 0x000fe4000784c0ff */
[----:B------:R-:W-:Y:S02]  /*12f50*/  FSEL R131, R131, -INF , !P4 ;  /* 0xff80000083837808 */ /* 0x000fe40006000000 */
[----:B------:R-:W-:Y:S02]  /*12f60*/  ISETP.GT.AND P2, PT, R12, 0x68, !P2 ;  /* 0x000000680c00780c */ /* 0x000fe40005744270 */
[----:B------:R-:W-:Y:S02]  /*12f70*/  FSEL R134, R134, -INF , !P5 ;  /* 0xff80000086867808 */ /* 0x000fe40006800000 */
[----:B------:R-:W-:-:S04]  /*12f80*/  ISETP.LT.OR P2, PT, R13, 0x69, P2 ;  /* 0x000000690d00780c */ /* 0x000fc80001741670 */
[----:B------:R-:W-:Y:S02]  /*12f90*/  FSEL R142, R142, -INF , !P2 ;  /* 0xff8000008e8e7808 */ /* 0x000fe40005000000 */
[----:B------:R-:W-:-:S04]  /*12fa0*/  LOP3.LUT P2, RZ, R17, 0x100, RZ, 0xc0, !PT ;  /* 0x0000010011ff7812 */ /* 0x000fc8000784c0ff */
[----:B------:R-:W-:Y:S02]  /*12fb0*/  ISETP.GT.AND P2, PT, R12, 0x69, !P2 ;  /* 0x000000690c00780c */ /* 0x000fe40005744270 */
[----:B0-----:R-:W-:Y:S02]  /*12fc0*/  FMNMX.FTZ R7, R14, R7, !PT ;  /* 0x000000070e077209 */ /* 0x001fe40007810000 */
[----:B------:R-:W-:-:S03]  /*12fd0*/  ISETP.LT.OR P2, PT, R13, 0x6a, P2 ;  /* 0x0000006a0d00780c */ /* 0x000fc60001741670 */
[----:B------:R-:W-:Y:S01]  /*12fe0*/  FFMA.FTZ R8, R7, R8, -8 ;  /* 0xc100000007087423 */ /* 0x000fe20000010008 */
        /* <DEDUP_REMOVED lines=74> */
[----:B------:R-:W-:Y:S01]  /*13490*/  FSEL R135, R135, -INF , !P3 ;  /* 0xff80000087877808 */ /* 0x000fe20005800000 */
        /* <DEDUP_REMOVED lines=47> */
[----:B------:R-:W-:Y:S01]  /*13790*/  FSEL R148, R7, RZ, P2 ;  /* 0x000000ff07947208 */ /* 0x000fe20001000000 */
[----:B------:R-:W-:Y:S01]  /*137a0*/  MUFU.EX2 R11, R11 ;  /* 0x0000000b000b7308 */ /* 0x000fe20000000800 */
[----:B------:R-:W-:-:S03]  /*137b0*/  FMNMX.FTZ R186, R182, R185, !PT ;  /* 0x000000b9b6ba7209 */ /* 0x000fc60007810000 */
[----:B------:R-:W-:Y:S01]  /*137c0*/  FADD.FTZ R148, -R148, R3 ;  /* 0x0000000394947221 */ /* 0x000fe20000010100 */
[----:B------:R-:W-:-:S03]  /*137d0*/  FMNMX.FTZ R185, R183, R186, !PT ;  /* 0x000000bab7b97209 */ /* 0x000fc60007810000 */
[----:B------:R-:W-:Y:S01]  /*137e0*/  MUFU.EX2 R3, R133 ;  /* 0x0000008500037308 */ /* 0x000fe20000000800 */
[----:B------:R-:W-:Y:S01]  /*137f0*/  FMNMX.FTZ R186, R154, R185, !PT ;  /* 0x000000b99aba7209 */ /* 0x000fe20007810000 */
[----:B------:R-:W-:-:S03]  /*13800*/  FMUL.FTZ R148, R148, UR36 ;  /* 0x0000002494947c20 */ /* 0x000fc60008410000 */
[----:B------:R-:W-:-:S03]  /*13810*/  FMNMX.FTZ R185, R155, R186, !PT ;  /* 0x000000ba9bb97209 */ /* 0x000fc60007810000 */
[----:B------:R-:W0:Y:S01]  /*13820*/  MUFU.EX2 R148, R148 ;  /* 0x0000009400947308 */ /* 0x000e220000000800 */
[----:B------:R-:W-:-:S04]  /*13830*/  FMNMX.FTZ R186, R158, R185, !PT ;  /* 0x000000b99eba7209 */ /* 0x000fc80007810000 */
[----:B------:R-:W-:-:S03]  /*13840*/  FMNMX.FTZ R185, R159, R186, !PT ;  /* 0x000000ba9fb97209 */ /* 0x000fc60007810000 */
[----:B------:R-:W1:Y:S01]  /*13850*/  MUFU.EX2 R10, R10 ;  /* 0x0000000a000a7308 */ /* 0x000e620000000800 */
[----:B------:R-:W-:-:S04]  /*13860*/  FMNMX.FTZ R186, R162, R185, !PT ;  /* 0x000000b9a2ba7209 */ /* 0x000fc80007810000 */
[----:B------:R-:W-:-:S03]  /*13870*/  FMNMX.FTZ R185, R163, R186, !PT ;  /* 0x000000baa3b97209 */ /* 0x000fc60007810000 */
[----:B------:R-:W2:Y:S01]  /*13880*/  MUFU.EX2 R14, R14 ;  /* 0x0000000e000e7308 */ /* 0x000ea20000000800 */
[----:B------:R-:W-:-:S04]  /*13890*/  FMNMX.FTZ R186, R166, R185, !PT ;  /* 0x000000b9a6ba7209 */ /* 0x000fc80007810000 */
[----:B------:R-:W-:-:S03]  /*138a0*/  FMNMX.FTZ R185, R167, R186, !PT ;  /* 0x000000baa7b97209 */ /* 0x000fc60007810000 */
[----:B------:R-:W3:Y:S01]  /*138b0*/  MUFU.EX2 R15, R15 ;  /* 0x0000000f000f7308 */ /* 0x000ee20000000800 */
        /* <DEDUP_REMOVED lines=21> */
[----:B------:R-:W-:Y:S01]  /*13a10*/  FMNMX.FTZ R140, R134, R141, !PT ;  /* 0x0000008d868c7209 */ /* 0x000fe20007810000 */
[--C-:B------:R-:W-:Y:S01]  /*13a20*/  FFMA.FTZ R141, R145, UR36, -R8.reuse ;  /* 0x00000024918d7c23 */ /* 0x100fe20008010808 */
[----:B------:R-:W-:-:S02]  /*13a30*/  FFMA.FTZ R145, R149, UR36, -R8 ;  /* 0x0000002495917c23 */ /* 0x000fc40008010808 */
[----:B------:R-:W-:-:S03]  /*13a40*/  FMNMX.FTZ R185, R135, R140, !PT ;  /* 0x0000008c87b97209 */ /* 0x000fc60007810000 */
[----:B------:R4:W-:Y:S02]  /*13a50*/  MUFU.EX2 R140, R188 ;  /* 0x000000bc008c7308 */ /* 0x0009e40000000800 */
[----:B------:R-:W5:Y:S06]  /*13a60*/  SHFL.BFLY PT, R186, R185, 0x2, 0x1f ;  /* 0x0c401f00b9ba7f89 */ /* 0x000f6c00000e0000 */
[----:B------:R-:W-:Y:S08]  /*13a70*/  MUFU.EX2 R173, R173 ;  /* 0x000000ad00ad7308 */ /* 0x000ff00000000800 */
[----:B------:R-:W-:Y:S08]  /*13a80*/  MUFU.EX2 R176, R176 ;  /* 0x000000b000b07308 */ /* 0x000ff00000000800 */
[----:B------:R-:W-:Y:S01]  /*13a90*/  MUFU.EX2 R177, R177 ;  /* 0x000000b100b17308 */ /* 0x000fe20000000800 */
[----:B-----5:R-:W-:-:S05]  /*13aa0*/  FMNMX.FTZ R186, R185, R186, !PT ;  /* 0x000000bab9ba7209 */ /* 0x020fca0007810000 */
[----:B------:R-:W5:Y:S02]  /*13ab0*/  SHFL.BFLY PT, R149, R186, 0x1, 0x1f ;  /* 0x0c201f00ba957f89 */ /* 0x000f6400000e0000 */
[----:B------:R-:W-:Y:S08]  /*13ac0*/  MUFU.EX2 R180, R180 ;  /* 0x000000b400b47308 */ /* 0x000ff00000000800 */
[----:B------:R-:W-:Y:S08]  /*13ad0*/  MUFU.EX2 R181, R181 ;  /* 0x000000b500b57308 */ /* 0x000ff00000000800 */
[----:B------:R-:W-:Y:S01]  /*13ae0*/  MUFU.EX2 R152, R152 ;  /* 0x0000009800987308 */ /* 0x000fe20000000800 */
[----:B-----5:R-:W-:Y:S01]  /*13af0*/  FMNMX.FTZ R8, R186, R149, !PT ;  /* 0x00000095ba087209 */ /* 0x020fe20007810000 */
[----:B------:R-:W-:-:S06]  /*13b00*/  IMAD.U32 R149, RZ, RZ, UR36 ;  /* 0x00000024ff957e24 */ /* 0x000fcc000f8e00ff */
[----:B------:R-:W-:Y:S01]  /*13b10*/  MUFU.EX2 R153, R153 ;  /* 0x0000009900997308 */ /* 0x000fe20000000800 */
[C---:B------:R-:W-:Y:S01]  /*13b20*/  FSETP.NEU.FTZ.AND P2, PT, R8.reuse, -INF , PT ;  /* 0xff8000000800780b */ /* 0x040fe20003f5d000 */
[----:B------:R-:W-:-:S05]  /*13b30*/  FFMA.FTZ R186, R8, R149, -8 ;  /* 0xc100000008ba7423 */ /* 0x000fca0000010095 */
[----:B------:R-:W-:Y:S01]  /*13b40*/  FSEL R186, R186, RZ, P2 ;  /* 0x000000ffbaba7208 */ /* 0x000fe20001000000 */
[----:B------:R-:W-:Y:S04]  /*13b50*/  MUFU.EX2 R156, R156 ;  /* 0x0000009c009c7308 */ /* 0x000fe80000000800 */
[----:B----4-:R-:W-:-:S01]  /*13b60*/  FFMA.FTZ R188, R9, UR36, -R186 ;  /* 0x0000002409bc7c23 */ /* 0x010fc200080108ba */
[--C-:B------:R-:W-:Y:S01]  /*13b70*/  FFMA.FTZ R9, R187, UR36, -R186.reuse ;  /* 0x00000024bb097c23 */ /* 0x100fe200080108ba */
[----:B------:R-:W-:-:S01]  /*13b80*/  FFMA.FTZ R187, R190, UR36, -R186 ;  /* 0x00000024bebb7c23 */ /* 0x000fc200080108ba */
[--C-:B------:R-:W-:Y:S01]  /*13b90*/  FFMA.FTZ R190, R191, UR36, -R186.reuse ;  /* 0x00000024bfbe7c23 */ /* 0x100fe200080108ba */
[----:B------:R-:W-:-:S01]  /*13ba0*/  FFMA.FTZ R149, R194, UR36, -R186 ;  /* 0x00000024c2957c23 */ /* 0x000fc200080108ba */
[----:B------:R-:W-:Y:S01]  /*13bb0*/  FFMA.FTZ R192, R195, UR36, -R186 ;  /* 0x00000024c3c07c23 */ /* 0x000fe200080108ba */
[----:B------:R4:W-:Y:S01]  /*13bc0*/  MUFU.EX2 R133, R187 ;  /* 0x000000bb00857308 */ /* 0x0009e20000000800 */
[----:B0-----:R-:W-:-:S01]  /*13bd0*/  FFMA.FTZ R191, R148, R6, R11 ;  /* 0x0000000694bf7223 */ /* 0x001fc2000001000b */
[--C-:B------:R-:W-:Y:S01]  /*13be0*/  FFMA.FTZ R185, R198, UR36, -R186.reuse ;  /* 0x00000024c6b97c23 */ /* 0x100fe200080108ba */
[----:B------:R-:W-:-:S01]  /*13bf0*/  FFMA.FTZ R194, R199, UR36, -R186 ;  /* 0x00000024c7c27c23 */ /* 0x000fc200080108ba */
[----:B------:R-:W-:Y:S01]  /*13c00*/  FFMA.FTZ R189, R158, UR36, -R186 ;  /* 0x000000249ebd7c23 */ /* 0x000fe200080108ba */
[----:B-1----:R-:W-:-:S01]  /*13c10*/  FADD.FTZ R191, R10, R191 ;  /* 0x000000bf0abf7221 */ /* 0x002fc20000010000 */
[--C-:B------:R-:W-:Y:S01]  /*13c20*/  FFMA.FTZ R158, R162, UR36, -R186.reuse ;  /* 0x00000024a29e7c23 */ /* 0x100fe200080108ba */
[----:B------:R-:W-:-:S01]  /*13c30*/  FFMA.FTZ R162, R166, UR36, -R186 ;  /* 0x00000024a6a27c23 */ /* 0x000fc200080108ba */
[----:B------:R-:W-:Y:S01]  /*13c40*/  MUFU.EX2 R188, R188 ;  /* 0x000000bc00bc7308 */ /* 0x000fe20000000800 */
[----:B----4-:R-:W-:Y:S01]  /*13c50*/  FSEL R187, R8, RZ, P2 ;  /* 0x000000ff08bb7208 */ /* 0x010fe20001000000 */
[----:B--2---:R-:W-:Y:S01]  /*13c60*/  FADD.FTZ R166, R14, R191 ;  /* 0x000000bf0ea67221 */ /* 0x004fe20000010000 */
[----:B------:R-:W-:-:S01]  /*13c70*/  FFMA.FTZ R170, R170, UR36, -R186 ;  /* 0x00000024aaaa7c23 */ /* 0x000fc200080108ba */
[--C-:B------:R-:W-:Y:S01]  /*13c80*/  FFMA.FTZ R171, R171, UR36, -R186.reuse ;  /* 0x00000024abab7c23 */ /* 0x100fe200080108ba */
[----:B------:R-:W-:-:S01]  /*13c90*/  FFMA.FTZ R174, R174, UR36, -R186 ;  /* 0x00000024aeae7c23 */ /* 0x000fc200080108ba */
[----:B------:R-:W-:Y:S01]  /*13ca0*/  FADD.FTZ R187, -R187, R0 ;  /* 0x00000000bbbb7221 */ /* 0x000fe20000010100 */
[----:B---3--:R-:W-:-:S01]  /*13cb0*/  FADD.FTZ R166, R15, R166 ;  /* 0x000000a60fa67221 */ /* 0x008fc20000010000 */
        /* <DEDUP_REMOVED lines=34> */
[----:B------:R-:W-:-:S03]  /*13ee0*/  FFMA.FTZ R135, R135, UR36, -R186 ;  /* 0x0000002487877c23 */ /* 0x000fc600080108ba */
[----:B-1----:R-:W-:Y:S01]  /*13ef0*/  FADD.FTZ R6, R190, R5 ;  /* 0x00000005be067221 */ /* 0x002fe20000010000 */
[----:B------:R-:W-:-:S02]  /*13f00*/  FADD.FTZ R5, R17, R166 ;  /* 0x000000a611057221 */ /* 0x000fc40000010000 */
[----:B------:R-:W1:Y:S08]  /*13f10*/  MUFU.EX2 R185, R185 ;  /* 0x000000b900b97308 */ /* 0x000e700000000800 */
[----:B------:R-:W3:Y:S08]  /*13f20*/  MUFU.EX2 R194, R194 ;  /* 0x000000c200c27308 */ /* 0x000ef00000000800 */
[----:B------:R-:W4:Y:S08]  /*13f30*/  MUFU.EX2 R170, R170 ;  /* 0x000000aa00aa7308 */ /* 0x000f300000000800 */
[----:B------:R2:W-:Y:S08]  /*13f40*/  MUFU.EX2 R0, R189 ;  /* 0x000000bd00007308 */ /* 0x0005f00000000800 */
[----:B------:R-:W5:Y:S01]  /*13f50*/  MUFU.EX2 R171, R171 ;  /* 0x000000ab00ab7308 */ /* 0x000f620000000800 */
[----:B--2---:R-:W-:-:S01]  /*13f60*/  FADD.FTZ R189, R149, R6 ;  /* 0x0000000695bd7221 */ /* 0x004fc20000010000 */
[----:B------:R-:W-:-:S03]  /*13f70*/  FADD.FTZ R6, R20, R5 ;  /* 0x0000000514067221 */ /* 0x000fc60000010000 */
[----:B0-----:R-:W-:Y:S01]  /*13f80*/  FADD.FTZ R166, R192, R189 ;  /* 0x000000bdc0a67221 */ /* 0x001fe20000010000 */
[----:B------:R-:W-:-:S02]  /*13f90*/  FADD.FTZ R5, R21, R6 ;  /* 0x0000000615057221 */ /* 0x000fc40000010000 */
[----:B------:R-:W0:Y:S01]  /*13fa0*/  MUFU.EX2 R174, R174 ;  /* 0x000000ae00ae7308 */ /* 0x000e220000000800 */
[----:B-1----:R-:W-:-:S01]  /*13fb0*/  FADD.FTZ R189, R185, R166 ;  /* 0x000000a6b9bd7221 */ /* 0x002fc20000010000 */
[----:B------:R-:W-:-:S03]  /*13fc0*/  FADD.FTZ R5, R184, R5 ;  /* 0x00000005b8057221 */ /* 0x000fc60000010000 */
[----:B---3--:R-:W-:Y:S01]  /*13fd0*/  FADD.FTZ R189, R194, R189 ;  /* 0x000000bdc2bd7221 */ /* 0x008fe20000010000 */
[----:B------:R-:W-:-:S02]  /*13fe0*/  FADD.FTZ R6, R168, R5 ;  /* 0x00000005a8067221 */ /* 0x000fc40000010000 */
[----:B------:R-:W1:Y:S01]  /*13ff0*/  MUFU.EX2 R175, R175 ;  /* 0x000000af00af7308 */ /* 0x000e620000000800 */
[----:B----4-:R-:W-:-:S01]  /*14000*/  FADD.FTZ R166, R170, R189 ;  /* 0x000000bdaaa67221 */ /* 0x010fc20000010000 */
[----:B------:R-:W-:-:S03]  /*14010*/  FADD.FTZ R5, R169, R6 ;  /* 0x00000006a9057221 */ /* 0x000fc60000010000 */
[----:B-----5:R-:W-:Y:S01]  /*14020*/  FADD.FTZ R189, R171, R166 ;  /* 0x000000a6abbd7221 */ /* 0x020fe20000010000 */
[----:B------:R-:W-:-:S02]  /*14030*/  FADD.FTZ R6, R172, R5 ;  /* 0x00000005ac067221 */ /* 0x000fc40000010000 */
        /* <DEDUP_REMOVED lines=102> */
[----:B------:R-:W-:Y:S01]  /*146a0*/  FADD.FTZ R6, R3, R6 ;  /* 0x0000000603067221 */ /* 0x000fe20000010000 */
[----:B-1----:R-:W-:-:S04]  /*146b0*/  FADD.FTZ R189, R134, R189 ;  /* 0x000000bd86bd7221 */ /* 0x002fc80000010000 */
[----:B--2---:R-:W-:Y:S01]  /*146c0*/  FADD.FTZ R5, R135, R189 ;  /* 0x000000bd87057221 */ /* 0x004fe20000010000 */
[----:B------:R-:W-:Y:S06]  /*146d0*/  @!P0 BRA `(.L_x_1551) ;  /* 0x0000000000048947 */ /* 0x000fec0003800000 */
[----:B------:R-:W-:Y:S01]  /*146e0*/  BPT.TRAP 0x1 ;  /* 0x000000040000795c */ /* 0x000fe20000300000 */
.L_x_1551:
        /* <DEDUP_REMOVED lines=151> */
.L_x_1534:
        /* <DEDUP_REMOVED lines=25> */
.L_x_1554:
[----:B------:R-:W-:-:S11]  /*151f0*/  UISETP.NE.AND UP2, UPT, UR14, 0x1, UPT ;  /* 0x000000010e00788c */ /* 0x000fd6000bf45270 */
[----:B------:R-:W-:Y:S02]  /*15200*/  @UP2 ULDC.64 UR6, c[0x0][0x9e8] ;  /* 0x00027a0000062ab9 */ /* 0x000fe40000000a00 */
[----:B------:R-:W-:-:S04]  /*15210*/  UIMAD.WIDE.U32 UR10, UR5, UR6, URZ ;  /* 0x00000006050a72a5 */ /* 0x000fc8000f8e003f */
[----:B------:R-:W-:-:S12]  /*15220*/  @UP2 USHF.R.U32.HI UR5, URZ, UR7, UR11 ;  /* 0x000000073f052299 */ /* 0x000fd8000801160b */
.L_x_1555:
[----:B------:R-:W-:-:S04]  /*15230*/  UIMAD UR5, UR5, UR14, URZ ;  /* 0x0000000e050572a4 */ /* 0x000fc8000f8e023f */
[----:B------:R-:W-:-:S04]  /*15240*/  UISETP.LT.AND UP2, UPT, UR59, UR5, UPT ;  /* 0x000000053b00728c */ /* 0x000fc8000bf41270 */
[----:B------:R-:W-:-:S12]  /*15250*/  USEL UR59, UR59, UR5, !UP2 ;  /* 0x000000053b3b7287 */ /* 0x000fd8000d000000 */
.L_x_1553:
        /* <DEDUP_REMOVED lines=10> */
[----:B------:R-:W-:-:S07]  /*15300*/  IMAD.MOV.U32 R7, RZ, RZ, R3 ;  /* 0x000000ffff077224 */ /* 0x000fce00078e0003 */
.L_x_1566:
[----:B------:R-:W-:Y:S01]  /*15310*/  ISETP.NE.AND P3, PT, RZ, UR48, PT ;  /* 0x00000030ff007c0c */ /* 0x000fe2000bf65270 */
[----:B------:R-:W-:-:S04]  /*15320*/  UISETP.NE.AND UP2, UPT, UR38, 0x1, UPT ;  /* 0x000000012600788c */ /* 0x000fc8000bf45270 */
[----:B------:R-:W-:-:S04]  /*15330*/  USEL UR44, URZ, 0x1, UP2 ;  /* 0x000000013f2c7887 */ /* 0x000fc80009000000 */
[----:B------:R-:W-:-:S04]  /*15340*/  ULOP3.LUT UR44, UR7, UR44, URZ, 0x3c, !UPT ;  /* 0x0000002c072c7292 */ /* 0x000fc8000f8e3c3f */
[----:B------:R-:W-:Y:S08]  /*15350*/  @P3 BRA `(.L_x_1557) ;  /* 0x0000000000383947 */ /* 0x000ff00003800000 */
[----:B------:R-:W-:Y:S05]  /*15360*/  @!P0 BRA `(.L_x_1558) ;  /* 0x0000000000048947 */ /* 0x000fea0003800000 */
[----:B------:R-:W-:Y:S01]  /*15370*/  BPT.TRAP 0x1 ;  /* 0x000000040000795c */ /* 0x000fe20000300000 */
.L_x_1558:
        /* <DEDUP_REMOVED lines=9> */
.L_x_1559:
[----:B-1----:R-:W-:Y:S05]  /*15410*/  @P2 BRA `(.L_x_1557) ;  /* 0x0000000000082947 */ /* 0x002fea0003800000 */
[----:B------:R-:W1:Y:S02]  /*15420*/  SYNCS.PHASECHK.TRANS64.TRYWAIT P2, [UR5+0x33430], R0 ;  /* 0x03343000ff0075a7 */ /* 0x000e640008040145 */
[----:B-1----:R-:W-:Y:S05]  /*15430*/  @!P2 BRA `(.L_x_1560) ;  /* 0x000001380060a947 */ /* 0x002fea0003800000 */
.L_x_1557:
        /* <DEDUP_REMOVED lines=191> */
.L_x_1562:
[----:B------:R-:W-:Y:S01]  /*16030*/  ULEA UR6, UR38, UR39, 0x3 ;  /* 0x0000002726067291 */ /* 0x000fe2000f8e183f */
[----:B------:R-:W-:-:S05]  /*16040*/  IMAD.U32 R0, RZ, RZ, UR7 ;  /* 0x00000007ff007e24 */ /* 0x000fca000f8e00ff */
[----:B------:R-:W-:-:S04]  /*16050*/  SHF.L.U32 R0, R0, 0x1f, RZ ;  /* 0x0000001f00007819 */ /* 0x000fc800000006ff */
[----:B------:R0:W1:Y:S01]  /*16060*/  SYNCS.PHASECHK.TRANS64.TRYWAIT P2, [UR6+0x33450], R0 ;  /* 0x03345000ff0075a7 */ /* 0x0000620008040146 */
[----:B------:R-:W-:Y:S05]  /*16070*/  @!P0 BRA `(.L_x_1563) ;  /* 0x0000000000048947 */ /* 0x000fea0003800000 */
[----:B------:R-:W-:Y:S01]  /*16080*/  BPT.TRAP 0x1 ;  /* 0x000000040000795c */ /* 0x000fe20000300000 */
.L_x_1563:
[----:B-1----:R-:W-:Y:S05]  /*16090*/  @P2 BRA `(.L_x_1561) ;  /* 0x0000000000082947 */ /* 0x002fea0003800000 */
[----:B------:R-:W1:Y:S02]  /*160a0*/  SYNCS.PHASECHK.TRANS64.TRYWAIT P2, [UR6+0x33450], R0 ;  /* 0x03345000ff0075a7 */ /* 0x000e640008040146 */
[----:B-1----:R-:W-:Y:S05]  /*160b0*/  @!P2 BRA `(.L_x_1564) ;  /* 0x0000012c0058a947 */ /* 0x002fea0003800000 */
.L_x_1561:
        /* <DEDUP_REMOVED lines=119> */
[----:B------:R-:W-:-:S02]  /*16830*/  IMAD.U32 R181, RZ, RZ, UR36 ;  /* 0x00000024ffb57e24 */ /* 0x000fc4000f8e00ff */
        /* <DEDUP_REMOVED lines=34> */
[----:B------:R-:W-:Y:S01]  /*16a60*/  MUFU.EX2 R7, R7 ;  /* 0x0000000700077308 */ /* 0x000fe20000000800 */
[----:B------:R-:W-:Y:S01]  /*16a70*/  IADD3 R193, -R221, 0xb, RZ ;  /* 0x0000000bddc17810 */ /* 0x000fe20007ffe1ff */
        /* <DEDUP_REMOVED lines=185> */
[----:B------:R-:W-:-:S05]  /*17610*/  @!P1 VIADD R5, R194, 0x33440 ;  /* 0x00033440c2059836 */ /* 0x000fca0000000000 */
[----:B------:R-:W-:Y:S01]  /*17620*/  @!P1 PRMT R5, RZ, 0x654, R5 ;  /* 0x00000654ff059816 */ /* 0x000fe20000000005 */
[----:B------:R-:W-:Y:S01]  /*17630*/  MUFU.EX2 R123, R123 ;  /* 0x0000007b007b7308 */ /* 0x000fe20000000800 */
[----:B0-----:R-:W-:-:S07]  /*17640*/  FADD.FTZ R192, R122, R191 ;  /* 0x000000bf7ac07221 */ /* 0x001fce0000010000 */
[----:B------:R-:W0:Y:S01]  /*17650*/  MUFU.EX2 R124, R124 ;  /* 0x0000007c007c7308 */ /* 0x000e220000000800 */
[----:B--2---:R-:W-:-:S07]  /*17660*/  FADD.FTZ R191, R121, R6 ;  /* 0x0000000679bf7221 */ /* 0x004fce0000010000 */
[----:B------:R-:W1:Y:S08]  /*17670*/  MUFU.EX2 R126, R126 ;  /* 0x0000007e007e7308 */ /* 0x000e700000000800 */
[----:B------:R-:W2:Y:S01]  /*17680*/  MUFU.EX2 R125, R125 ;  /* 0x0000007d007d7308 */ /* 0x000ea20000000800 */
[----:B0-----:R-:W-:-:S07]  /*17690*/  FADD.FTZ R6, R124, R191 ;  /* 0x000000bf7c067221 */ /* 0x001fce0000010000 */
[----:B------:R-:W0:Y:S01]  /*176a0*/  MUFU.EX2 R127, R127 ;  /* 0x0000007f007f7308 */ /* 0x000e220000000800 */
[----:B------:R-:W-:Y:S02]  /*176b0*/  WARPGROUP.DEPBAR.LE gsb0, 0x0 ;  /* 0x00008000000079c5 */ /* 0x000fe40000010000 */
[----:B------:R-:W-:-:S05]  /*176c0*/  WARPGROUP.ARRIVE ;  /* 0x00000000000079c5 */ /* 0x000fca0000000000 */
[----:B------:R-:W3:Y:S01]  /*176d0*/  MUFU.EX2 R128, R128 ;  /* 0x0000008000807308 */ /* 0x000ee20000000800 */
[----:B------:R-:W-:Y:S07]  /*176e0*/  QGMMA.64x192x32.F32.E4M3.E4M3 R24, R200, gdesc[UR4], R24, gsb0 ;  /* 0x02e00004c8187df3 */ /* 0x000fee0008000818 */
[----:B------:R-:W4:Y:S08]  /*176f0*/  MUFU.EX2 R130, R130 ;  /* 0x0000008200827308 */ /* 0x000f300000000800 */
[----:B------:R-:W5:Y:S08]  /*17700*/  MUFU.EX2 R129, R129 ;  /* 0x0000008100817308 */ /* 0x000f700000000800 */
[----:B------:R-:W5:Y:S08]  /*17710*/  MUFU.EX2 R131, R131 ;  /* 0x0000008300837308 */ /* 0x000f700000000800 */
[----:B------:R-:W5:Y:S08]  /*17720*/  MUFU.EX2 R132, R132 ;  /* 0x0000008400847308 */ /* 0x000f700000000800 */
[----:B------:R-:W5:Y:S08]  /*17730*/  MUFU.EX2 R134, R134 ;  /* 0x0000008600867308 */ /* 0x000f700000000800 */
[----:B------:R-:W5:Y:S08]  /*17740*/  MUFU.EX2 R9, R9 ;  /* 0x0000000900097308 */ /* 0x000f700000000800 */
[----:B------:R-:W5:Y:S01]  /*17750*/  MUFU.EX2 R133, R133 ;  /* 0x0000008500857308 */ /* 0x000f620000000800 */
[----:B------:R-:W-:-:S02]  /*17760*/  WARPGROUP.DEPBAR.LE gsb0, 0x0 ;  /* 0x00008000000079c5 */ /* 0x000fc40000010000 */
[----:B------:R1:W-:Y:S06]  /*17770*/  BAR.ARV R193, 0x100 ;  /* 0x000400c10000751d */ /* 0x0003ec0000002000 */
[----:B------:R2:W-:Y:S01]  /*17780*/  @!P1 SYNCS.ARRIVE.TRANS64.RED.A1T0 RZ, [R5+URZ], RZ ;  /* 0x000000ff05ff99a7 */ /* 0x0005e2000810043f */
[----:B-1----:R-:W-:-:S04]  /*17790*/  FADD.FTZ R193, R123, R192 ;  /* 0x000000c07bc17221 */ /* 0x002fc80000010000 */
[----:B------:R-:W-:Y:S01]  /*177a0*/  FADD.FTZ R192, R126, R193 ;  /* 0x000000c17ec07221 */ /* 0x000fe20000010000 */
[----:B--2---:R-:W-:-:S03]  /*177b0*/  FADD.FTZ R5, R125, R6 ;  /* 0x000000067d057221 */ /* 0x004fc60000010000 */
[----:B0-----:R-:W-:Y:S01]  /*177c0*/  FADD.FTZ R135, R127, R192 ;  /* 0x000000c07f877221 */ /* 0x001fe20000010000 */
[----:B---3--:R-:W-:-:S03]  /*177d0*/  FADD.FTZ R6, R128, R5 ;  /* 0x0000000580067221 */ /* 0x008fc60000010000 */
[----:B----4-:R-:W-:Y:S01]  /*177e0*/  FADD.FTZ R192, R130, R135 ;  /* 0x0000008782c07221 */ /* 0x010fe20000010000 */
[----:B-----5:R-:W-:-:S03]  /*177f0*/  FADD.FTZ R5, R129, R6 ;  /* 0x0000000681057221 */ /* 0x020fc60000010000 */
[----:B------:R-:W-:Y:S01]  /*17800*/  FADD.FTZ R135, R131, R192 ;  /* 0x000000c083877221 */ /* 0x000fe20000010000 */
[----:B------:R-:W-:-:S03]  /*17810*/  FADD.FTZ R6, R132, R5 ;  /* 0x0000000584067221 */ /* 0x000fc60000010000 */
[----:B------:R-:W-:Y:S01]  /*17820*/  FADD.FTZ R135, R134, R135 ;  /* 0x0000008786877221 */ /* 0x000fe20000010000 */
[----:B------:R-:W-:-:S03]  /*17830*/  FADD.FTZ R6, R9, R6 ;  /* 0x0000000609067221 */ /* 0x000fc60000010000 */
[----:B------:R-:W-:Y:S01]  /*17840*/  FADD.FTZ R5, R133, R135 ;  /* 0x0000008785057221 */ /* 0x000fe20000010000 */
[----:B------:R-:W-:Y:S06]  /*17850*/  @!P0 BRA `(.L_x_1565) ;  /* 0x0000000000048947 */ /* 0x000fec0003800000 */
[----:B------:R-:W-:Y:S01]  /*17860*/  BPT.TRAP 0x1 ;  /* 0x000000040000795c */ /* 0x000fe20000300000 */
.L_x_1565:
        /* <DEDUP_REMOVED lines=148> */
.L_x_1556:
[----:B------:R-:W-:-:S13]  /*181b0*/  ISETP.GE.AND P2, PT, R4, UR52, PT ;  /* 0x0000003404007c0c */ /* 0x000fda000bf46270 */
[----:B------:R-:W-:Y:S05]  /*181c0*/  @!P2 BRA `(.L_x_1567) ;  /* 0x0000004800fca947 */ /* 0x000fea0003800000 */
[----:B------:R-:W-:Y:S01]  /*181d0*/  IMAD.MOV.U32 R10, RZ, RZ, R0 ;  /* 0x000000ffff0a7224 */ /* 0x000fe200078e0000 */
[----:B------:R-:W-:Y:S01]  /*181e0*/  UMOV UR7, UR44 ;  /* 0x0000002c00077c82 */ /* 0x000fe20008000000 */
[----:B------:R-:W-:Y:S01]  /*181f0*/  IMAD.MOV.U32 R7, RZ, RZ, R3 ;  /* 0x000000ffff077224 */ /* 0x000fe200078e0003 */
[----:B------:R-:W-:Y:S01]  /*18200*/  ULDC UR37, c[0x0][0x9e4] ;  /* 0x0002790000257ab9 */ /* 0x000fe20000000800 */
[----:B------:R-:W-:Y:S01]  /*18210*/  ULDC UR50, c[0x0][0x9dc] ;  /* 0x0002770000327ab9 */ /* 0x000fe20000000800 */
[----:B------:R-:W-:-:S05]  /*18220*/  ULDC UR59, c[0x0][0x9e0] ;  /* 0x00027800003b7ab9 */ /* 0x000fca0000000800 */
.L_x_1585:
[----:B------:R-:W-:Y:S01]  /*18230*/  ISETP.NE.AND P3, PT, RZ, UR48, PT ;  /* 0x00000030ff007c0c */ /* 0x000fe2000bf65270 */
[----:B------:R-:W-:-:S04]  /*18240*/  UISETP.NE.AND UP2, UPT, UR38, 0x1, UPT ;  /* 0x000000012600788c */ /* 0x000fc8000bf45270 */
[----:B------:R-:W-:-:S04]  /*18250*/  USEL UR44, URZ, 0x1, UP2 ;  /* 0x000000013f2c7887 */ /* 0x000fc80009000000 */
[----:B------:R-:W-:-:S04]  /*18260*/  ULOP3.LUT UR44, UR7, UR44, URZ, 0x3c, !UPT ;  /* 0x0000002c072c7292 */ /* 0x000fc8000f8e3c3f */
[----:B------:R-:W-:Y:S08]  /*18270*/  @P3 BRA `(.L_x_1568) ;  /* 0x0000000000383947 */ /* 0x000ff00003800000 */
[----:B------:R-:W-:Y:S05]  /*18280*/  @!P0 BRA `(.L_x_1569) ;  /* 0x0000000000048947 */ /* 0x000fea0003800000 */
[----:B------:R-:W-:Y:S01]  /*18290*/  BPT.TRAP 0x1 ;  /* 0x000000040000795c */ /* 0x000fe20000300000 */
.L_x_1569:
        /* <DEDUP_REMOVED lines=9> */
.L_x_1570:
[----:B-1----:R-:W-:Y:S05]  /*18330*/  @P2 BRA `(.L_x_1568) ;  /* 0x0000000000082947 */ /* 0x002fea0003800000 */
[----:B------:R-:W1:Y:S02]  /*18340*/  SYNCS.PHASECHK.TRANS64.TRYWAIT P2, [UR5+0x33430], R0 ;  /* 0x03343000ff0075a7 */ /* 0x000e640008040145 */
[----:B-1----:R-:W-:Y:S05]  /*18350*/  @!P2 BRA `(.L_x_1571) ;  /* 0x0000010800c8a947 */ /* 0x002fea0003800000 */
.L_x_1568:
        /* <DEDUP_REMOVED lines=191> */
.L_x_1573:
[----:B------:R-:W-:Y:S01]  /*18f50*/  ULEA UR6, UR38, UR39, 0x3 ;  /* 0x0000002726067291 */ /* 0x000fe2000f8e183f */
[----:B------:R-:W-:-:S05]  /*18f60*/  IMAD.U32 R0, RZ, RZ, UR7 ;  /* 0x00000007ff007e24 */ /* 0x000fca000f8e00ff */
[----:B------:R-:W-:-:S04]  /*18f70*/  SHF.L.U32 R0, R0, 0x1f, RZ ;  /* 0x0000001f00007819 */ /* 0x000fc800000006ff */
[----:B------:R0:W1:Y:S01]  /*18f80*/  SYNCS.PHASECHK.TRANS64.TRYWAIT P2, [UR6+0x33450], R0 ;  /* 0x03345000ff0075a7 */ /* 0x0000620008040146 */
[----:B------:R-:W-:Y:S05]  /*18f90*/  @!P0 BRA `(.L_x_1574) ;  /* 0x0000000000048947 */ /* 0x000fea0003800000 */
[----:B------:R-:W-:Y:S01]  /*18fa0*/  BPT.TRAP 0x1 ;  /* 0x000000040000795c */ /* 0x000fe20000300000 */
.L_x_1574:
[----:B-1----:R-:W-:Y:S05]  /*18fb0*/  @P2 BRA `(.L_x_1572) ;  /* 0x0000000000082947 */ /* 0x002fea0003800000 */
[----:B------:R-:W1:Y:S02]  /*18fc0*/  SYNCS.PHASECHK.TRANS64.TRYWAIT P2, [UR6+0x33450], R0 ;  /* 0x03345000ff0075a7 */ /* 0x000e640008040146 */
[----:B-1----:R-:W-:Y:S05]  /*18fd0*/  @!P2 BRA `(.L_x_1575) ;  /* 0x000000fc00c0a947 */ /* 0x002fea0003800000 */
.L_x_1572:
        /* <DEDUP_REMOVED lines=12> */
[----:B------:R-:W-:Y:S01]  /*190a0*/  UIMAD UR10, UR38, 0x780, UR6 ;  /* 0x00000780260a78a4 */ /* 0x000fe2000f8e0206 */
[----:B------:R-:W-:-:S05]  /*190b0*/  @!P1 LEA R0, R0, UR39, 0x3 ;  /* 0x0000002700009c11 */ /* 0x000fca000f8e18ff */
[----:B------:R-:W-:Y:S01]  /*190c0*/  @!P1 VIADD R0, R0, 0x33440 ;  /* 0x0003344000009836 */ /* 0x000fe20000000000 */
[----:B------:R-:W-:Y:S02]  /*190d0*/  UMOV UR6, UR10 ;  /* 0x0000000a00067c82 */ /* 0x000fe40008000000 */
[----:B------:R-:W-:Y:S01]  /*190e0*/  QGMMA.64x192x32.F32.E4M3.E4M3 R24, R216, gdesc[UR4], R24, gsb0 ;  /* 0x02e00004d8187df3 */ /* 0x000fe20008000818 */
[----:B------:R-:W-:Y:S01]  /*190f0*/  UIADD3 UR6, UR10, 0x180, URZ ;  /* 0x000001800a067890 */ /* 0x000fe2000fffe03f */
[----:B------:R-:W-:Y:S01]  /*19100*/  @!P1 PRMT R0, RZ, 0x654, R0 ;  /* 0x00000654ff009816 */ /* 0x000fe20000000000 */
[----:B------:R-:W-:Y:S01]  /*19110*/  UMOV UR7, 0xc0000010 ;  /* 0xc000001000077882 */ /* 0x000fe20000000000 */
[----:B--2---:R-:W-:-:S04]  /*19120*/  SHF.R.U32.HI R8, RZ, 0x7, R8 ;  /* 0x00000007ff087819 */ /* 0x004fc80000011608 */
[----:B------:R-:W-:Y:S01]  /*19130*/  IADD3 R9, -R8, 0xb, RZ ;  /* 0x0000000b08097810 */ /* 0x000fe20007ffe1ff */
[----:B------:R-:W-:-:S04]  /*19140*/  VIADD R8, R15, 0x1 ;  /* 0x000000010f087836 */ /* 0x000fc80000000000 */
[----:B------:R-:W-:-:S05]  /*19150*/  IMAD R8, R23, -0x2, R8 ;  /* 0xfffffffe17087824 */ /* 0x000fca00078e0208 */
[----:B------:R-:W-:-:S05]  /*19160*/  IADD3 R12, -R18, R8, R19 ;  /* 0x00000008120c7210 */ /* 0x000fca0007ffe113 */
[----:B------:R-:W-:Y:S01]  /*19170*/  VIADD R13, R12, UR59 ;  /* 0x0000003b0c0d7c36 */ /* 0x000fe20008000000 */
        /* <DEDUP_REMOVED lines=45> */
.L_x_1578:
[----:B------:R-:W-:-:S05]  /*19450*/  IMAD.U32 R20, RZ, RZ, UR37 ;  /* 0x00000025ff147e24 */ /* 0x000fca000f8e00ff */
[----:B------:R-:W-:-:S13]  /*19460*/  ISETP.NE.AND P2, PT, R20, 0x1, PT ;  /* 0x000000011400780c */ /* 0x000fda0003f45270 */
[----:B------:R-:W0:Y:S02]  /*19470*/  @P2 LDC.64 R8, c[0x0][0x9e8] ;  /* 0x00027a00ff082b82 */ /* 0x000e240000000a00 */
[----:B0-----:R-:W-:-:S05]  /*19480*/  @P2 IMAD.HI.U32 R8, R17, R8, RZ ;  /* 0x0000000811082227 */ /* 0x001fca00078e00ff */
[----:B------:R-:W-:-:S07]  /*19490*/  @P2 SHF.R.U32.HI R17, RZ, R9, R8 ;  /* 0x00000009ff112219 */ /* 0x000fce0000011608 */
.L_x_1579:
[----:B------:R-:W-:Y:S05]  /*194a0*/  BSYNC B0 ;  /* 0x0000000000007941 */ /* 0x000fea0003800000 */
.L_x_1577:
[----:B------:R-:W-:-:S05]  /*194b0*/  IMAD R8, R17, R20, R0 ;  /* 0x0000001411087224 */ /* 0x000fca00078e0200 */
[----:B------:R-:W-:Y:S02]  /*194c0*/  VIADDMNMX R11, R8, R20, R11, PT ;  /* 0x00000014080b7246 */ /* 0x000fe4000380010b */
[----:B------:R-:W-:-:S07]  /*194d0*/  VIMNMX R3, R3, R8, !PT ;  /* 0x0000000803037248 */ /* 0x000fce0007fe0100 */
.L_x_1576:
[----:B------:R-:W2:Y:S01]  /*194e0*/  LDL.LU R17, [R1+0x2d0] ;  /* 0x0002d00001117983 */ /* 0x000ea20000300800 */
[C---:B------:R-:W-:Y:S02]  /*194f0*/  ISETP.GE.AND P3, PT, R15.reuse, 0x2, PT ;  /* 0x000000020f00780c */ /* 0x040fe40003f66270 */
[C---:B------:R-:W-:Y:S02]  /*19500*/  ISETP.GE.AND P2, PT, R15.reuse, 0x9, PT ;  /* 0x000000090f00780c */ /* 0x040fe40003f46270 */
[----:B------:R-:W-:Y:S02]  /*19510*/  ISETP.GE.AND P4, PT, R15, 0xa, PT ;  /* 0x0000000a0f00780c */ /* 0x000fe40003f86270 */
[----:B------:R-:W-:Y:S02]  /*19520*/  LOP3.LUT R2, R2, 0xfffffffe, RZ, 0xc0, !PT ;  /* 0xfffffffe02027812 */ /* 0x000fe400078ec0ff */
[----:B--2---:R-:W-:-:S05]  /*19530*/  LOP3.LUT R17, R17, 0xdfffffff, RZ, 0xc0, !PT ;  /* 0xdfffffff11117812 */ /* 0x004fca00078ec0ff */
[----:B------:R-:W-:Y:S02]  /*19540*/  @P3 LOP3.LUT R17, R17, 0x20000000, RZ, 0xfc, !PT ;  /* 0x2000000011113812 */ /* 0x000fe400078efcff */
[----:B------:R-:W-:Y:S02]  /*19550*/  ISETP.GT.AND P3, PT, R3, 0x1, !P3 ;  /* 0x000000010300780c */ /* 0x000fe40005f64270 */
        /* <DEDUP_REMOVED lines=243> */
.L_x_1582:
[----:B------:R-:W-:-:S05]  /*1a490*/  IMAD.U32 R11, RZ, RZ, UR37 ;  /* 0x00000025ff0b7e24 */ /* 0x000fca000f8e00ff */
[----:B------:R-:W-:-:S13]  /*1a4a0*/  ISETP.NE.AND P6, PT, R11, 0x1, PT ;  /* 0x000000010b00780c */ /* 0x000fda0003fc5270 */
[----:B------:R-:W0:Y:S02]  /*1a4b0*/  @P6 LDC.64 R8, c[0x0][0x9e8] ;  /* 0x00027a00ff086b82 */ /* 0x000e240000000a00 */
[----:B0-----:R-:W-:-:S05]  /*1a4c0*/  @P6 IMAD.HI.U32 R8, R3, R8, RZ ;  /* 0x0000000803086227 */ /* 0x001fca00078e00ff */
[----:B------:R-:W-:-:S07]  /*1a4d0*/  @P6 SHF.R.U32.HI R3, RZ, R9, R8 ;  /* 0x00000009ff036219 */ /* 0x000fce0000011608 */
.L_x_1583:
[----:B------:R-:W-:Y:S05]  /*1a4e0*/  BSYNC B0 ;  /* 0x0000000000007941 */ /* 0x000fea0003800000 */
.L_x_1581:
[----:B------:R-:W-:-:S05]  /*1a4f0*/  IMAD R0, R3, R11, R0 ;  /* 0x0000000b03007224 */ /* 0x000fca00078e0200 */
[----:B------:R-:W-:Y:S02]  /*1a500*/  VIADDMNMX R13, R0, R11, R13, PT ;  /* 0x0000000b000d7246 */ /* 0x000fe4000380010d */
[----:B------:R-:W-:-:S07]  /*1a510*/  VIMNMX R12, R12, R0, !PT ;  /* 0x000000000c0c7248 */ /* 0x000fce0007fe0100 */
.L_x_1580:
        /* <DEDUP_REMOVED lines=502> */
.L_x_1584:
        /* <DEDUP_REMOVED lines=148> */
.L_x_1567:
[----:B------:R-:W-:Y:S06]  /*1cdc0*/  BAR.ARV 0x8, 0x180 ;  /* 0x0206000000007b1d */ /* 0x000fec0000002000 */
[----:B------:R-:W-:Y:S05]  /*1cdd0*/  @!P0 BRA `(.L_x_1586) ;  /* 0x0000000000048947 */ /* 0x000fea0003800000 */
[----:B------:R-:W-:Y:S01]  /*1cde0*/  BPT.TRAP 0x1 ;  /* 0x000000040000795c */ /* 0x000fe20000300000 */
.L_x_1586:
[----:B------:R-:W-:Y:S01]  /*1cdf0*/  ULEA UR12, UR38, UR39, 0x3 ;  /* 0x00000027260c7291 */ /* 0x000fe2000f8e183f */
[----:B------:R-:W-:-:S05]  /*1ce00*/  IMAD.U32 R4, RZ, RZ, UR44 ;  /* 0x0000002cff047e24 */ /* 0x000fca000f8e00ff */
[----:B------:R-:W-:-:S04]  /*1ce10*/  SHF.L.U32 R4, R4, 0x1f, RZ ;  /* 0x0000001f04047819 */ /* 0x000fc800000006ff */
[----:B------:R0:W1:Y:S01]  /*1ce20*/  SYNCS.PHASECHK.TRANS64.TRYWAIT P1, [UR12+0x33450], R4 ;  /* 0x03345004ff0075a7 */ /* 0x000062000802014c */
[----:B------:R-:W-:Y:S05]  /*1ce30*/  @!P0 BRA `(.L_x_1587) ;  /* 0x0000000000048947 */ /* 0x000fea0003800000 */
[----:B------:R-:W-:Y:S01]  /*1ce40*/  BPT.TRAP 0x1 ;  /* 0x000000040000795c */ /* 0x000fe20000300000 */
.L_x_1587:
[----:B-1----:R-:W-:Y:S05]  /*1ce50*/  @P1 BRA `(.L_x_1588) ;  /* 0x0000000000081947 */ /* 0x002fea0003800000 */
[----:B------:R-:W1:Y:S02]  /*1ce60*/  SYNCS.PHASECHK.TRANS64.TRYWAIT P1, [UR12+0x33450], R4 ;  /* 0x03345004ff0075a7 */ /* 0x000e64000802014c */
[----:B-1----:R-:W-:Y:S05]  /*1ce70*/  @!P1 BRA `(.L_x_1589) ;  /* 0x000000c000309947 */ /* 0x002fea0003800000 */
.L_x_1588:
        /* <DEDUP_REMOVED lines=12> */
[----:B------:R-:W-:Y:S02]  /*1cf40*/  @UP0 USHF.R.S32.HI UR9, URZ, 0x1f, UR53 ;  /* 0x0000001f3f090899 */ /* 0x000fe40008011435 */
[----:B------:R-:W-:Y:S01]  /*1cf50*/  UMOV UR6, UR8 ;  /* 0x0000000800067c82 */ /* 0x000fe20008000000 */
[----:B------:R-:W-:Y:S01]  /*1cf60*/  @UP0 ULDC.64 UR10, c[0x0][0x9c8] ;  /* 0x00027200000a0ab9 */ /* 0x000fe20000000a00 */
[----:B------:R-:W-:Y:S01]  /*1cf70*/  QGMMA.64x192x32.F32.E4M3.E4M3 R24, R216, gdesc[UR4], R24, gsb0 ;  /* 0x02e00004d8187df3 */ /* 0x000fe20008000818 */
[----:B------:R-:W-:Y:S01]  /*1cf80*/  UIADD3 UR6, UR8, 0x180, URZ ;  /* 0x0000018008067890 */ /* 0x000fe2000fffe03f */
[----:B------:R-:W-:Y:S01]  /*1cf90*/  UMOV UR7, 0xc0000010 ;  /* 0xc000001000077882 */ /* 0x000fe20000000000 */
[----:B------:R-:W-:Y:S02]  /*1cfa0*/  @UP0 UIMAD UR9, UR9, UR10, URZ ;  /* 0x0000000a090902a4 */ /* 0x000fe4000f8e023f */
[----:B------:R-:W-:Y:S02]  /*1cfb0*/  @UP0 USHF.R.S32.HI UR13, URZ, 0x1f, UR54 ;  /* 0x0000001f3f0d0899 */ /* 0x000fe40008011436 */
[----:B------:R-:W-:Y:S01]  /*1cfc0*/  @UP0 UIMAD UR9, UR53, UR11, UR9 ;  /* 0x0000000b350902a4 */ /* 0x000fe2000f8e0209 */
[----:B------:R-:W-:-:S02]  /*1cfd0*/  WARPGROUP.DEPBAR.LE gsb0, 0x0 ;  /* 0x00008000000079c5 */ /* 0x000fc40000010000 */
[----:B------:R-:W-:-:S10]  /*1cfe0*/  WARPGROUP.ARRIVE ;  /* 0x00000000000079c5 */ /* 0x000fd40000000000 */
[----:B------:R-:W-:Y:S01]  /*1cff0*/  QGMMA.64x192x32.F32.E4M3.E4M3 R24, R212, gdesc[UR4], R24, gsb0 ;  /* 0x02e00004d4187df3 */ /* 0x000fe20008000818 */
[----:B------:R-:W-:Y:S01]  /*1d000*/  UIADD3 UR6, UR8, 0x300, URZ ;  /* 0x0000030008067890 */ /* 0x000fe2000fffe03f */
[----:B------:R-:W-:Y:S01]  /*1d010*/  UMOV UR7, 0xc0000010 ;  /* 0xc000001000077882 */ /* 0x000fe20000000000 */
[----:B------:R-:W-:Y:S02]  /*1d020*/  WARPGROUP.DEPBAR.LE gsb0, 0x0 ;  /* 0x00008000000079c5 */ /* 0x000fe40000010000 */
[----:B------:R-:W-:-:S15]  /*1d030*/  WARPGROUP.ARRIVE ;  /* 0x00000000000079c5 */ /* 0x000fde0000000000 */
[----:B------:R-:W-:Y:S01]  /*1d040*/  QGMMA.64x192x32.F32.E4M3.E4M3 R24, R208, gdesc[UR4], R24, gsb0 ;  /* 0x02e00004d0187df3 */ /* 0x000fe20008000818 */
[----:B------:R-:W-:-:S03]  /*1d050*/  @UP0 UIMAD.WIDE.U32 UR6, UR53, UR10, URZ ;  /* 0x0000000a350602a5 */ /* 0x000fc6000f8e003f */
[----:B------:R-:W-:Y:S01]  /*1d060*/  @UP0 ULDC.64 UR10, c[0x0][0x9d0] ;  /* 0x00027400000a0ab9 */ /* 0x000fe20000000a00 */
[----:B------:R-:W-:Y:S02]  /*1d070*/  @UP0 UIADD3 UR7, UR7, UR9, URZ ;  /* 0x0000000907070290 */ /* 0x000fe4000fffe03f */
[----:B------:R-:W-:Y:S02]  /*1d080*/  @UP0 UIMAD UR9, UR13, UR10, URZ ;  /* 0x0000000a0d0902a4 */ /* 0x000fe4000f8e023f */
[----:B------:R-:W-:Y:S02]  /*1d090*/  @UP0 UIMAD.WIDE.U32 UR6, UR54, UR10, UR6 ;  /* 0x0000000a360602a5 */ /* 0x000fe4000f8e0006 */
[----:B------:R-:W-:Y:S02]  /*1d0a0*/  @UP0 UIMAD UR9, UR54, UR11, UR9 ;  /* 0x0000000b360902a4 */ /* 0x000fe4000f8e0209 */
[----:B------:R-:W-:Y:S02]  /*1d0b0*/  @UP0 ULEA UR4, UP1, UR6, UR4, 0x2 ;  /* 0x0000000406040291 */ /* 0x000fe4000f82103f */
[----:B------:R-:W-:-:S04]  /*1d0c0*/  @UP0 UIADD3 UR7, UR7, UR9, URZ ;  /* 0x0000000907070290 */ /* 0x000fc8000fffe03f */
[----:B------:R-:W-:Y:S01]  /*1d0d0*/  @UP0 ULEA.HI.X UR5, UR6, UR5, UR7, 0x2, UP1 ;  /* 0x0000000506050291 */ /* 0x000fe200088f1407 */
[----:B------:R-:W-:-:S05]  /*1d0e0*/  IMAD.U32 R8, RZ, RZ, UR4 ;  /* 0x00000004ff087e24 */ /* 0x000fca000f8e00ff */
[----:B------:R-:W-:-:S05]  /*1d0f0*/  IMAD.U32 R9, RZ, RZ, UR5 ;  /* 0x00000005ff097e24 */ /* 0x000fca000f8e00ff */
[----:B------:R1:W2:Y:S01]  /*1d100*/  @P1 LDG.E R7, desc[UR46][R8.64] ;  /* 0x0000002e08071981 */ /* 0x0002a2000c1e1900 */
[----:B------:R-:W-:Y:S01]  /*1d110*/  UIADD3 UR6, UR8, 0x480, URZ ;  /* 0x0000048008067890 */ /* 0x000fe2000fffe03f */
[----:B------:R-:W-:Y:S01]  /*1d120*/  UMOV UR7, 0xc0000010 ;  /* 0xc000001000077882 */ /* 0x000fe20000000000 */
        /* <DEDUP_REMOVED lines=44> */
.L_x_1590:
        /* <DEDUP_REMOVED lines=106> */
.L_x_1488:
[----:B------:R-:W0:Y:S08]  /*1da90*/  S2UR UR49, SR_CgaCtaId ;  /* 0x00000000003179c3 */ /* 0x000e300000008800 */
[----:B------:R-:W-:Y:S06]  /*1daa0*/  BAR.SYNC.DEFER_BLOCKING 0x5, 0x180 ;  /* 0x0146000000007b1d */ /* 0x000fec0000010000 */
[----:B------:R-:W-:Y:S01]  /*1dab0*/  UMOV UR39, 0x400 ;  /* 0x0000040000277882 */ /* 0x000fe20000000000 */
[----:B------:R-:W-:Y:S01]  /*1dac0*/  BSSY B0, `(.L_x_1591) ;  /* 0x0000318000007945 */ /* 0x000fe20003800000 */
[----:B0-----:R-:W-:-:S09]  /*1dad0*/  ULEA UR39, UR49, UR39, 0x18 ;  /* 0x0000002731277291 */ /* 0x001fd2000f8ec03f */
[----:B------:R-:W0:Y:S02]  /*1dae0*/  LDS.128 R24, [UR39+0x334d0] ;  /* 0x0334d027ff187984 */ /* 0x000e240008000c00 */
        /* <DEDUP_REMOVED lines=10> */
[----:B------:R-:W-:-:S05]  /*1db90*/  IMAD.X R7, RZ, RZ, UR7, P0 ;  /* 0x00000007ff077e24 */ /* 0x000fca00080e06ff */
[----:B------:R0:W2:Y:S01]  /*1dba0*/  LDG.E.CONSTANT R3, desc[UR46][R6.64] ;  /* 0x0000002e06037981 */ /* 0x0000a2000c1e9900 */
[----:B------:R-:W1:Y:S01]  /*1dbb0*/  S2UR UR4, SR_SWINHI ;  /* 0x00000000000479c3 */ /* 0x000e620000002f00 */
[----:B------:R-:W-:Y:S02]  /*1dbc0*/  F2FP.BF16.F32.PACK_AB R29, R29, R0 ;  /* 0x000000001d1d723e */ /* 0x000fe400000010ff */
[----:B------:R-:W-:Y:S02]  /*1dbd0*/  F2FP.BF16.F32.PACK_AB R110, R110, R35 ;  /* 0x000000236e6e723e */ /* 0x000fe400000010ff */
[----:B------:R-:W-:Y:S02]  /*1dbe0*/  F2FP.BF16.F32.PACK_AB R111, R111, R34 ;  /* 0x000000226f6f723e */ /* 0x000fe400000010ff */
[----:B------:R-:W-:Y:S02]  /*1dbf0*/  LOP3.LUT P0, R0, R17, 0x3, RZ, 0xc0, !PT ;  /* 0x0000000311007812 */ /* 0x000fe4000780c0ff */
[----:B------:R-:W-:-:S02]  /*1dc00*/  F2FP.BF16.F32.PACK_AB R10, R11, R10 ;  /* 0x0000000a0b0a723e */ /* 0x000fc400000010ff */
[----:B------:R-:W-:Y:S02]  /*1dc10*/  F2FP.BF16.F32.PACK_AB R36, R36, R65 ;  /* 0x000000412424723e */ /* 0x000fe400000010ff */
[----:B------:R-:W-:Y:S02]  /*1dc20*/  ISETP.EQ.OR P0, PT, R0, 0x3, !P0 ;  /* 0x000000030000780c */ /* 0x000fe40004702670 */
[----:B------:R-:W-:Y:S02]  /*1dc30*/  F2FP.BF16.F32.PACK_AB R58, R58, R59 ;  /* 0x0000003b3a3a723e */ /* 0x000fe400000010ff */
[----:B------:R-:W-:Y:S02]  /*1dc40*/  SEL R0, R10, R29, P0 ;  /* 0x0000001d0a007207 */ /* 0x000fe40000000000 */
[----:B------:R-:W-:Y:S02]  /*1dc50*/  SEL R17, R29, R10, P0 ;  /* 0x0000000a1d117207 */ /* 0x000fe40000000000 */
[----:B------:R-:W-:-:S02]  /*1dc60*/  F2FP.BF16.F32.PACK_AB R13, R13, R32 ;  /* 0x000000200d0d723e */ /* 0x000fc400000010ff */
[----:B------:R-:W-:Y:S01]  /*1dc70*/  F2FP.BF16.F32.PACK_AB R12, R12, R33 ;  /* 0x000000210c0c723e */ /* 0x000fe200000010ff */
[----:B------:R-:W-:Y:S01]  /*1dc80*/  UMOV UR6, UR39 ;  /* 0x0000002700067c82 */ /* 0x000fe20008000000 */
[----:B-1----:R-:W-:Y:S01]  /*1dc90*/  UMOV UR7, UR4 ;  /* 0x0000000400077c82 */ /* 0x002fe20008000000 */
[----:B------:R-:W-:Y:S01]  /*1dca0*/  F2FP.BF16.F32.PACK_AB R31, R118, R31 ;  /* 0x0000001f761f723e */ /* 0x000fe200000010ff */
[----:B0-----:R-:W-:Y:S01]  /*1dcb0*/  IMAD.U32 R6, RZ, RZ, UR6 ;  /* 0x00000006ff067e24 */ /* 0x001fe2000f8e00ff */
[----:B------:R-:W-:Y:S01]  /*1dcc0*/  F2FP.BF16.F32.PACK_AB R30, R119, R30 ;  /* 0x0000001e771e723e */ /* 0x000fe200000010ff */
[----:B------:R-:W-:Y:S01]  /*1dcd0*/  IMAD.U32 R7, RZ, RZ, UR7 ;  /* 0x00000007ff077e24 */ /* 0x000fe2000f8e00ff */
[----:B------:R-:W-:Y:S01]  /*1dce0*/  F2FP.BF16.F32.PACK_AB R44, R44, R73 ;  /* 0x000000492c2c723e */ /* 0x000fe200000010ff */
[----:B------:R-:W-:Y:S01]  /*1dcf0*/  ULDC.64 UR6, c[0x0][0xc00] ;  /* 0x0003000000067ab9 */ /* 0x000fe20000000a00 */
[----:B------:R-:W-:Y:S01]  /*1dd00*/  F2FP.BF16.F32.PACK_AB R15, R15, R40 ;  /* 0x000000280f0f723e */ /* 0x000fe200000010ff */
[----:B------:R-:W-:Y:S01]  /*1dd10*/  IMAD.WIDE R34, R236, 0x2, R6 ;  /* 0x00000002ec227825 */ /* 0x000fe200078e0206 */
[----:B------:R-:W-:Y:S01]  /*1dd20*/  F2FP.BF16.F32.PACK_AB R28, R28, R57 ;  /* 0x000000391c1c723e */ /* 0x000fe200000010ff */
[----:B------:R-:W-:Y:S01]  /*1dd30*/  UISETP.NE.U32.AND UP0, UPT, UR6, URZ, UPT ;  /* 0x0000003f0600728c */ /* 0x000fe2000bf05070 */
[----:B------:R-:W-:-:S02]  /*1dd40*/  F2FP.BF16.F32.PACK_AB R61, R61, R80 ;  /* 0x000000503d3d723e */ /* 0x000fc400000010ff */
[C---:B------:R-:W-:Y:S01]  /*1dd50*/  IADD3 R65, P1, R34.reuse, 0x40, RZ ;  /* 0x0000004022417810 */ /* 0x040fe20007f3e0ff */
[----:B------:R-:W-:Y:S01]  /*1dd60*/  UISETP.NE.AND.EX UP0, UPT, UR7, URZ, UPT, UP0 ;  /* 0x0000003f0700728c */ /* 0x000fe2000bf05300 */
[C---:B------:R-:W-:Y:S02]  /*1dd70*/  IADD3 R59, P2, R34.reuse, 0x20, RZ ;  /* 0x00000020223b7810 */ /* 0x040fe40007f5e0ff */
[----:B------:R-:W-:Y:S01]  /*1dd80*/  LOP3.LUT R10, R65, 0x380, RZ, 0xc0, !PT ;  /* 0x00000380410a7812 */ /* 0x000fe200078ec0ff */
[----:B------:R-:W-:Y:S01]  /*1dd90*/  ULDC.64 UR6, c[0x0][0xc00] ;  /* 0x0003000000067ab9 */ /* 0x000fe20000000a00 */
[----:B------:R-:W-:Y:S01]  /*1dda0*/  IADD3 R67, P3, R34, 0x60, RZ ;  /* 0x0000006022437810 */ /* 0x000fe20007f7e0ff */
[--C-:B------:R-:W-:Y:S01]  /*1ddb0*/  IMAD.X R33, RZ, RZ, R35.reuse, P2 ;  /* 0x000000ffff217224 */ /* 0x100fe200010e0623 */
[----:B------:R-:W-:Y:S01]  /*1ddc0*/  SHF.R.U64 R10, R10, 0x3, RZ ;  /* 0x000000030a0a7819 */ /* 0x000fe200000012ff */
[----:B------:R-:W-:Y:S01]  /*1ddd0*/  UIMAD.WIDE UR6, UR61, 0x4, UR6 ;  /* 0x000000043d0678a5 */ /* 0x000fe2000f8e0206 */
[----:B------:R-:W-:Y:S01]  /*1dde0*/  IADD3 R73, P4, R34, 0x4020, RZ ;  /* 0x0000402022497810 */ /* 0x000fe20007f9e0ff */
[----:B------:R-:W-:Y:S01]  /*1ddf0*/  IMAD.X R29, RZ, RZ, R35, P3 ;  /* 0x000000ffff1d7224 */ /* 0x000fe200018e0623 */
[----:B------:R-:W-:-:S02]  /*1de00*/  F2FP.BF16.F32.PACK_AB R62, R71, R62 ;  /* 0x0000003e473e723e */ /* 0x000fc400000010ff */
[----:B------:R-:W-:Y:S01]  /*1de10*/  SEL R40, R13, R12, P0 ;  /* 0x0000000c0d287207 */ /* 0x000fe20000000000 */
[--C-:B------:R-:W-:Y:S01]  /*1de20*/  IMAD.X R25, RZ, RZ, R35.reuse, P4 ;  /* 0x000000ffff197224 */ /* 0x100fe200020e0623 */
[----:B------:R-:W-:Y:S02]  /*1de30*/  SEL R39, R12, R13, P0 ;  /* 0x0000000d0c277207 */ /* 0x000fe40000000000 */
[----:B------:R-:W-:Y:S02]  /*1de40*/  SEL R80, R31, R30, P0 ;  /* 0x0000001e1f507207 */ /* 0x000fe40000000000 */
[----:B------:R-:W-:Y:S01]  /*1de50*/  SEL R57, R30, R31, P0 ;  /* 0x0000001f1e397207 */ /* 0x000fe20000000000 */
[----:B------:R-:W-:Y:S01]  /*1de60*/  IMAD.X R31, RZ, RZ, R35, P1 ;  /* 0x000000ffff1f7224 */ /* 0x000fe200008e0623 */
[----:B------:R-:W-:Y:S02]  /*1de70*/  IADD3 R71, P5, R34, 0x4000, RZ ;  /* 0x0000400022477810 */ /* 0x000fe40007fbe0ff */
[----:B------:R-:W-:-:S02]  /*1de80*/  LOP3.LUT R12, R67, 0x380, RZ, 0xc0, !PT ;  /* 0x00000380430c7812 */ /* 0x000fc400078ec0ff */
[----:B------:R-:W-:Y:S01]  /*1de90*/  LOP3.LUT R30, R10, R65, RZ, 0x3c, !PT ;  /* 0x000000410a1e7212 */ /* 0x000fe200078e3cff */
[--C-:B------:R-:W-:Y:S01]  /*1dea0*/  IMAD.X R27, RZ, RZ, R35.reuse, P5 ;  /* 0x000000ffff1b7224 */ /* 0x100fe200028e0623 */
[----:B------:R-:W-:Y:S02]  /*1deb0*/  IADD3 R75, P2, R34, 0x4040, RZ ;  /* 0x00004040224b7810 */ /* 0x000fe40007f5e0ff */
[----:B------:R-:W-:Y:S02]  /*1dec0*/  LOP3.LUT R10, R73, 0x380, RZ, 0xc0, !PT ;  /* 0x00000380490a7812 */ /* 0x000fe400078ec0ff */
[----:B------:R-:W-:Y:S01]  /*1ded0*/  F2FP.BF16.F32.PACK_AB R37, R37, R56 ;  /* 0x000000382525723e */ /* 0x000fe200000010ff */
[----:B------:R-:W-:Y:S01]  /*1dee0*/  IMAD.X R19, RZ, RZ, R35, P2 ;  /* 0x000000ffff137224 */ /* 0x000fe200010e0623 */
[----:B------:R-:W-:Y:S02]  /*1def0*/  SHF.R.U64 R12, R12, 0x3, RZ ;  /* 0x000000030c0c7819 */ /* 0x000fe400000012ff */
[----:B------:R-:W-:-:S02]  /*1df00*/  F2FP.BF16.F32.PACK_AB R79, R79, R54 ;  /* 0x000000364f4f723e */ /* 0x000fc400000010ff */
[----:B------:R-:W-:Y:S02]  /*1df10*/  SHF.R.U64 R10, R10, 0x3, RZ ;  /* 0x000000030a0a7819 */ /* 0x000fe400000012ff */
[----:B------:R-:W-:Y:S02]  /*1df20*/  F2FP.BF16.F32.PACK_AB R14, R14, R41 ;  /* 0x000000290e0e723e */ /* 0x000fe400000010ff */
[----:B------:R-:W-:Y:S02]  /*1df30*/  F2FP.BF16.F32.PACK_AB R105, R84, R105 ;  /* 0x000000695469723e */ /* 0x000fe400000010ff */
[----:B------:R-:W-:Y:S02]  /*1df40*/  SEL R54, R37, R28, P0 ;  /* 0x0000001c25367207 */ /* 0x000fe40000000000 */
[----:B------:R-:W-:Y:S02]  /*1df50*/  IADD3 R83, P5, R34, 0x8020, RZ ;  /* 0x0000802022537810 */ /* 0x000fe40007fbe0ff */
[----:B------:R-:W-:-:S02]  /*1df60*/  SEL R37, R28, R37, P0 ;  /* 0x000000251c257207 */ /* 0x000fc40000000000 */
[C---:B------:R-:W-:Y:S01]  /*1df70*/  IADD3 R77, P1, R34.reuse, 0x4060, RZ ;  /* 0x00004060224d7810 */ /* 0x040fe20007f3e0ff */
[----:B------:R-:W-:Y:S01]  /*1df80*/  IMAD.X R13, RZ, RZ, R35, P5 ;  /* 0x000000ffff0d7224 */ /* 0x000fe200028e0623 */
[----:B------:R-:W-:Y:S02]  /*1df90*/  IADD3 R84, P2, R34, 0x8060, RZ ;  /* 0x0000806022547810 */ /* 0x000fe40007f5e0ff */
[----:B------:R-:W-:Y:S02]  /*1dfa0*/  LOP3.LUT R28, R12, R67, RZ, 0x3c, !PT ;  /* 0x000000430c1c7212 */ /* 0x000fe400078e3cff */
[----:B------:R-:W-:Y:S02]  /*1dfb0*/  LOP3.LUT R12, R75, 0x380, RZ, 0xc0, !PT ;  /* 0x000003804b0c7812 */ /* 0x000fe400078ec0ff */
[----:B------:R-:W-:Y:S02]  /*1dfc0*/  LOP3.LUT R24, R10, R73, RZ, 0x3c, !PT ;  /* 0x000000490a187212 */ /* 0x000fe400078e3cff */
[----:B------:R-:W-:-:S02]  /*1dfd0*/  SEL R42, R15, R14, P0 ;  /* 0x0000000e0f2a7207 */ /* 0x000fc40000000000 */
[----:B------:R-:W-:Y:S02]  /*1dfe0*/  SEL R41, R14, R15, P0 ;  /* 0x0000000f0e297207 */ /* 0x000fe40000000000 */
[----:B------:R-:W-:Y:S02]  /*1dff0*/  LOP3.LUT R11, R34, 0x380, RZ, 0xc0, !PT ;  /* 0x00000380220b7812 */ /* 0x000fe400078ec0ff */
[----:B------:R-:W-:Y:S02]  /*1e000*/  LOP3.LUT R10, R83, 0x380, RZ, 0xc0, !PT ;  /* 0x00000380530a7812 */ /* 0x000fe400078ec0ff */
[----:B------:R-:W-:Y:S02]  /*1e010*/  LOP3.LUT R14, R77, 0x380, RZ, 0xc0, !PT ;  /* 0x000003804d0e7812 */ /* 0x000fe400078ec0ff */
[----:B------:R-:W-:Y:S02]  /*1e020*/  LOP3.LUT R65, R84, 0x380, RZ, 0xc0, !PT ;  /* 0x0000038054417812 */ /* 0x000fe400078ec0ff */
[----:B------:R-:W-:-:S02]  /*1e030*/  F2FP.BF16.F32.PACK_AB R45, R45, R64 ;  /* 0x000000402d2d723e */ /* 0x000fc400000010ff */
[----:B------:R-:W-:Y:S02]  /*1e040*/  F2FP.BF16.F32.PACK_AB R21, R21, R48 ;  /* 0x000000301515723e */ /* 0x000fe400000010ff */
[----:B------:R-:W-:Y:S02]  /*1e050*/  F2FP.BF16.F32.PACK_AB R20, R20, R49 ;  /* 0x000000311414723e */ /* 0x000fe400000010ff */
[----:B------:R-:W-:Y:S02]  /*1e060*/  SHF.R.U64 R12, R12, 0x3, RZ ;  /* 0x000000030c0c7819 */ /* 0x000fe400000012ff */
[----:B------:R-:W-:Y:S02]  /*1e070*/  F2FP.BF16.F32.PACK_AB R53, R53, R72 ;  /* 0x000000483535723e */ /* 0x000fe400000010ff */
[----:B------:R-:W-:Y:S02]  /*1e080*/  SHF.R.U64 R11, R11, 0x3, RZ ;  /* 0x000000030b0b7819 */ /* 0x000fe400000012ff */
[----:B------:R-:W-:-:S02]  /*1e090*/  SHF.R.U64 R10, R10, 0x3, RZ ;  /* 0x000000030a0a7819 */ /* 0x000fc400000012ff */
[----:B------:R-:W-:Y:S02]  /*1e0a0*/  SHF.R.U64 R14, R14, 0x3, RZ ;  /* 0x000000030e0e7819 */ /* 0x000fe400000012ff */
[----:B------:R-:W-:Y:S02]  /*1e0b0*/  SHF.R.U64 R65, R65, 0x3, RZ ;  /* 0x0000000341417819 */ /* 0x000fe400000012ff */
[----:B------:R-:W-:Y:S02]  /*1e0c0*/  F2FP.BF16.F32.PACK_AB R52, R52, R81 ;  /* 0x000000513434723e */ /* 0x000fe400000010ff */
[----:B------:R-:W-:Y:S02]  /*1e0d0*/  SEL R56, R45, R36, P0 ;  /* 0x000000242d387207 */ /* 0x000fe40000000000 */
[----:B------:R-:W-:Y:S02]  /*1e0e0*/  F2FP.BF16.F32.PACK_AB R8, R85, R8 ;  /* 0x000000085508723e */ /* 0x000fe400000010ff */
[----:B------:R-:W-:-:S02]  /*1e0f0*/  SEL R48, R21, R20, P0 ;  /* 0x0000001415307207 */ /* 0x000fc40000000000 */
[----:B------:R-:W-:Y:S01]  /*1e100*/  SEL R43, R20, R21, P0 ;  /* 0x00000015142b7207 */ /* 0x000fe20000000000 */
[--C-:B------:R-:W-:Y:S01]  /*1e110*/  IMAD.X R21, RZ, RZ, R35.reuse, P1 ;  /* 0x000000ffff157224 */ /* 0x100fe200008e0623 */
[----:B------:R-:W-:Y:S02]  /*1e120*/  SEL R45, R36, R45, P0 ;  /* 0x0000002d242d7207 */ /* 0x000fe40000000000 */
[C---:B------:R-:W-:Y:S02]  /*1e130*/  IADD3 R81, P3, R34.reuse, 0x8000, RZ ;  /* 0x0000800022517810 */ /* 0x040fe40007f7e0ff */
[----:B------:R-:W-:Y:S02]  /*1e140*/  IADD3 R82, P4, R34, 0x8040, RZ ;  /* 0x0000804022527810 */ /* 0x000fe40007f9e0ff */
[----:B------:R-:W-:Y:S01]  /*1e150*/  LOP3.LUT R18, R12, R75, RZ, 0x3c, !PT ;  /* 0x0000004b0c127212 */ /* 0x000fe200078e3cff */
[----:B------:R-:W-:Y:S01]  /*1e160*/  IMAD.X R15, RZ, RZ, R35, P3 ;  /* 0x000000ffff0f7224 */ /* 0x000fe200018e0623 */
[----:B------:R-:W-:-:S02]  /*1e170*/  F2FP.BF16.F32.PACK_AB R69, R69, R88 ;  /* 0x000000584545723e */ /* 0x000fc400000010ff */
[----:B------:R-:W-:Y:S02]  /*1e180*/  F2FP.BF16.F32.PACK_AB R60, R60, R89 ;  /* 0x000000593c3c723e */ /* 0x000fe400000010ff */
[----:B------:R-:W-:Y:S02]  /*1e190*/  SEL R36, R53, R44, P0 ;  /* 0x0000002c35247207 */ /* 0x000fe40000000000 */
[----:B------:R-:W-:Y:S01]  /*1e1a0*/  LOP3.LUT R34, R11, R34, RZ, 0x3c, !PT ;  /* 0x000000220b227212 */ /* 0x000fe200078e3cff */
[----:B------:R-:W-:Y:S01]  /*1e1b0*/  IMAD.X R11, RZ, RZ, R35, P2 ;  /* 0x000000ffff0b7224 */ /* 0x000fe200010e0623 */
[----:B------:R-:W-:Y:S02]  /*1e1c0*/  LOP3.LUT R12, R10, R83, RZ, 0x3c, !PT ;  /* 0x000000530a0c7212 */ /* 0x000fe400078e3cff */
[----:B------:R-:W-:Y:S02]  /*1e1d0*/  SEL R53, R44, R53, P0 ;  /* 0x000000352c357207 */ /* 0x000fe40000000000 */
[----:B------:R-:W-:-:S02]  /*1e1e0*/  LOP3.LUT R20, R14, R77, RZ, 0x3c, !PT ;  /* 0x0000004d0e147212 */ /* 0x000fc400078e3cff */
[----:B------:R-:W-:Y:S02]  /*1e1f0*/  LOP3.LUT R10, R65, R84, RZ, 0x3c, !PT ;  /* 0x00000054410a7212 */ /* 0x000fe400078e3cff */
[----:B------:R-:W-:Y:S02]  /*1e200*/  F2FP.BF16.F32.PACK_AB R9, R100, R9 ;  /* 0x000000096409723e */ /* 0x000fe400000010ff */
[----:B------:R-:W-:Y:S02]  /*1e210*/  F2FP.BF16.F32.PACK_AB R68, R68, R97 ;  /* 0x000000614444723e */ /* 0x000fe400000010ff */
[----:B------:R-:W-:Y:S02]  /*1e220*/  SEL R44, R61, R52, P0 ;  /* 0x000000343d2c7207 */ /* 0x000fe40000000000 */
[----:B------:R-:W-:Y:S02]  /*1e230*/  F2FP.BF16.F32.PACK_AB R133, R133, R134 ;  /* 0x000000868585723e */ /* 0x000fe400000010ff */
[----:B------:R-:W-:-:S02]  /*1e240*/  F2FP.BF16.F32.PACK_AB R132, R131, R132 ;  /* 0x000000848384723e */ /* 0x000fc400000010ff */
[----:B------:R-:W-:Y:S02]  /*1e250*/  SEL R61, R52, R61, P0 ;  /* 0x0000003d343d7207 */ /* 0x000fe40000000000 */
[----:B------:R-:W-:Y:S02]  /*1e260*/  SEL R64, R8, R105, P0 ;  /* 0x0000006908407207 */ /* 0x000fe40000000000 */
[----:B------:R-:W-:Y:S02]  /*1e270*/  F2FP.BF16.F32.PACK_AB R129, R129, R130 ;  /* 0x000000828181723e */ /* 0x000fe400000010ff */
[----:B------:R-:W-:Y:S02]  /*1e280*/  F2FP.BF16.F32.PACK_AB R128, R127, R128 ;  /* 0x000000807f80723e */ /* 0x000fe400000010ff */
[----:B------:R-:W-:Y:S02]  /*1e290*/  SEL R52, R69, R60, P0 ;  /* 0x0000003c45347207 */ /* 0x000fe40000000000 */
[----:B------:R-:W-:-:S02]  /*1e2a0*/  SEL R105, R105, R8, P0 ;  /* 0x0000000869697207 */ /* 0x000fc40000000000 */
[----:B------:R-:W-:Y:S02]  /*1e2b0*/  F2FP.BF16.F32.PACK_AB R125, R125, R126 ;  /* 0x0000007e7d7d723e */ /* 0x000fe400000010ff */
[----:B------:R-:W-:Y:S02]  /*1e2c0*/  F2FP.BF16.F32.PACK_AB R124, R123, R124 ;  /* 0x0000007c7b7c723e */ /* 0x000fe400000010ff */
[----:B------:R-:W-:Y:S02]  /*1e2d0*/  SEL R69, R60, R69, P0 ;  /* 0x000000453c457207 */ /* 0x000fe40000000000 */
[----:B------:R-:W-:Y:S02]  /*1e2e0*/  LOP3.LUT R8, R59, 0x380, RZ, 0xc0, !PT ;  /* 0x000003803b087812 */ /* 0x000fe400078ec0ff */
[----:B------:R-:W-:Y:S02]  /*1e2f0*/  MOV R75, R20 ;  /* 0x00000014004b7202 */ /* 0x000fe40000000f00 */
[----:B------:R-:W-:-:S02]  /*1e300*/  F2FP.BF16.F32.PACK_AB R121, R121, R122 ;  /* 0x0000007a7979723e */ /* 0x000fc400000010ff */
[----:B------:R-:W-:Y:S02]  /*1e310*/  F2FP.BF16.F32.PACK_AB R120, R117, R120 ;  /* 0x000000787578723e */ /* 0x000fe400000010ff */
[----:B------:R-:W-:Y:S02]  /*1e320*/  F2FP.BF16.F32.PACK_AB R63, R70, R63 ;  /* 0x0000003f463f723e */ /* 0x000fe400000010ff */
[----:B------:R-:W-:Y:S02]  /*1e330*/  SEL R60, R9, R68, P0 ;  /* 0x00000044093c7207 */ /* 0x000fe40000000000 */
[----:B------:R-:W-:Y:S01]  /*1e340*/  SEL R49, R68, R9, P0 ;  /* 0x0000000944317207 */ /* 0x000fe20000000000 */
[----:B------:R-:W-:Y:S01]  /*1e350*/  IMAD.X R9, RZ, RZ, R35, P4 ;  /* 0x000000ffff097224 */ /* 0x000fe200020e0623 */
[----:B------:R-:W-:Y:S02]  /*1e360*/  MOV R21, R10 ;  /* 0x0000000a00157202 */ /* 0x000fe40000000f00 */
[----:B------:R-:W-:-:S02]  /*1e370*/  F2FP.BF16.F32.PACK_AB R109, R109, R116 ;  /* 0x000000746d6d723e */ /* 0x000fc400000010ff */
[----:B------:R-:W-:Y:S02]  /*1e380*/  F2FP.BF16.F32.PACK_AB R108, R101, R108 ;  /* 0x0000006c656c723e */ /* 0x000fe400000010ff */
[----:B------:R-:W-:Y:S02]  /*1e390*/  SEL R68, R133, R132, P0 ;  /* 0x0000008485447207 */ /* 0x000fe40000000000 */
[----:B------:R-:W-:Y:S02]  /*1e3a0*/  SEL R133, R132, R133, P0 ;  /* 0x0000008584857207 */ /* 0x000fe40000000000 */
[----:B------:R-:W-:Y:S02]  /*1e3b0*/  SEL R70, R129, R128, P0 ;  /* 0x0000008081467207 */ /* 0x000fe40000000000 */
[----:B------:R-:W-:Y:S02]  /*1e3c0*/  SEL R129, R128, R129, P0 ;  /* 0x0000008180817207 */ /* 0x000fe40000000000 */
[----:B------:R-:W-:-:S02]  /*1e3d0*/  SEL R72, R125, R124, P0 ;  /* 0x0000007c7d487207 */ /* 0x000fc40000000000 */
[----:B------:R-:W-:Y:S02]  /*1e3e0*/  SHF.R.U64 R8, R8, 0x3, RZ ;  /* 0x0000000308087819 */ /* 0x000fe400000012ff */
[----:B------:R-:W-:Y:S02]  /*1e3f0*/  F2FP.BF16.F32.PACK_AB R55, R86, R55 ;  /* 0x000000375637723e */ /* 0x000fe400000010ff */
[----:B------:R-:W-:Y:S02]  /*1e400*/  F2FP.BF16.F32.PACK_AB R50, R87, R50 ;  /* 0x000000325732723e */ /* 0x000fe400000010ff */
        /* <DEDUP_REMOVED lines=9> */
[----:B------:R-:W-:Y:S02]  /*1e4a0*/  LOP3.LUT R32, R8, R59, RZ, 0x3c, !PT ;  /* 0x0000003b08207212 */ /* 0x000fe400078e3cff */
[----:B------:R-:W-:Y:S02]  /*1e4b0*/  F2FP.BF16.F32.PACK_AB R51, R94, R51 ;  /* 0x000000335e33723e */ /* 0x000fe400000010ff */
[----:B------:R-:W-:Y:S02]  /*1e4c0*/  F2FP.BF16.F32.PACK_AB R46, R95, R46 ;  /* 0x0000002e5f2e723e */ /* 0x000fe400000010ff */
[----:B------:R-:W-:Y:S02]  /*1e4d0*/  SEL R58, R55, R50, P0 ;  /* 0x00000032373a7207 */ /* 0x000fe40000000000 */
[----:B------:R-:W-:Y:S02]  /*1e4e0*/  LOP3.LUT R8, R71, 0x380, RZ, 0xc0, !PT ;  /* 0x0000038047087812 */ /* 0x000fe400078ec0ff */
[----:B------:R-:W-:-:S02]  /*1e4f0*/  SEL R55, R50, R55, P0 ;  /* 0x0000003732377207 */ /* 0x000fc40000000000 */
[----:B------:R-:W-:Y:S02]  /*1e500*/  F2FP.BF16.F32.PACK_AB R47, R102, R47 ;  /* 0x0000002f662f723e */ /* 0x000fe400000010ff */
[----:B------:R-:W-:Y:S02]  /*1e510*/  F2FP.BF16.F32.PACK_AB R38, R103, R38 ;  /* 0x000000266726723e */ /* 0x000fe400000010ff */
[----:B------:R-:W-:Y:S02]  /*1e520*/  F2FP.BF16.F32.PACK_AB R93, R93, R112 ;  /* 0x000000705d5d723e */ /* 0x000fe400000010ff */
[----:B------:R-:W-:Y:S02]  /*1e530*/  F2FP.BF16.F32.PACK_AB R92, R92, R113 ;  /* 0x000000715c5c723e */ /* 0x000fe400000010ff */
[----:B------:R-:W-:Y:S02]  /*1e540*/  SEL R50, R51, R46, P0 ;  /* 0x0000002e33327207 */ /* 0x000fe40000000000 */
[----:B------:R-:W-:-:S02]  /*1e550*/  SHF.R.U64 R8, R8, 0x3, RZ ;  /* 0x0000000308087819 */ /* 0x000fc400000012ff */
[----:B------:R-:W-:Y:S02]  /*1e560*/  SEL R51, R46, R51, P0 ;  /* 0x000000332e337207 */ /* 0x000fe40000000000 */
[----:B------:R-:W-:Y:S02]  /*1e570*/  MOV R77, R18 ;  /* 0x00000012004d7202 */ /* 0x000fe40000000f00 */
[----:B------:R-:W-:Y:S02]  /*1e580*/  SEL R46, R47, R38, P0 ;  /* 0x000000262f2e7207 */ /* 0x000fe40000000000 */
[----:B------:R-:W-:Y:S02]  /*1e590*/  SEL R66, R93, R92, P0 ;  /* 0x0000005c5d427207 */ /* 0x000fe40000000000 */
[----:B------:R-:W-:Y:S02]  /*1e5a0*/  SEL R47, R38, R47, P0 ;  /* 0x0000002f262f7207 */ /* 0x000fe40000000000 */
[----:B------:R-:W-:-:S02]  /*1e5b0*/  SEL R93, R92, R93, P0 ;  /* 0x0000005d5c5d7207 */ /* 0x000fc40000000000 */
[----:B------:R-:W-:Y:S02]  /*1e5c0*/  SEL R38, R110, R111, P0 ;  /* 0x0000006f6e267207 */ /* 0x000fe40000000000 */
[----:B------:R-:W-:Y:S02]  /*1e5d0*/  LOP3.LUT R26, R8, R71, RZ, 0x3c, !PT ;  /* 0x00000047081a7212 */ /* 0x000fe400078e3cff */
[----:B------:R-:W-:Y:S02]  /*1e5e0*/  SEL R111, R111, R110, P0 ;  /* 0x0000006e6f6f7207 */ /* 0x000fe40000000000 */
[----:B------:R-:W-:Y:S02]  /*1e5f0*/  LOP3.LUT R8, R81, 0x380, RZ, 0xc0, !PT ;  /* 0x0000038051087812 */ /* 0x000fe400078ec0ff */
[----:B------:R-:W-:Y:S02]  /*1e600*/  LOP3.LUT R59, R82, 0x380, RZ, 0xc0, !PT ;  /* 0x00000380523b7812 */ /* 0x000fe400078ec0ff */
[----:B------:R-:W-:-:S02]  /*1e610*/  SHF.R.U64 R8, R8, 0x3, RZ ;  /* 0x0000000308087819 */ /* 0x000fc400000012ff */
[----:B------:R-:W-:Y:S02]  /*1e620*/  SHF.R.U64 R59, R59, 0x3, RZ ;  /* 0x000000033b3b7819 */ /* 0x000fe400000012ff */
[----:B------:R-:W-:Y:S02]  /*1e630*/  LOP3.LUT R14, R8, R81, RZ, 0x3c, !PT ;  /* 0x00000051080e7212 */ /* 0x000fe400078e3cff */
[----:B------:R-:W-:Y:S02]  /*1e640*/  LOP3.LUT R8, R59, R82, RZ, 0x3c, !PT ;  /* 0x000000523b087212 */ /* 0x000fe400078e3cff */
[----:B------:R-:W-:Y:S01]  /*1e650*/  MOV R84, R34 ;  /* 0x0000002200547202 */ /* 0x000fe20000000f00 */
[----:B--2---:R0:W-:Y:S01]  /*1e660*/  SHFL.IDX PT, R10, R0, R3, 0x1c1f ;  /* 0x001c1f03000a7589 */ /* 0x0041e200000e0000 */
[----:B------:R-:W-:Y:S02]  /*1e670*/  MOV R59, R8 ;  /* 0x00000008003b7202 */ /* 0x000fe40000000f00 */
[----:B------:R-:W-:Y:S01]  /*1e680*/  MOV R73, R14 ;  /* 0x0000000e00497202 */ /* 0x000fe20000000f00 */
[----:B------:R-:W-:Y:S01]  /*1e690*/  SHFL.IDX PT, R68, R68, R3, 0x1c1f ;  /* 0x001c1f0344447589 */ /* 0x000fe200000e0000 */
[----:B------:R-:W-:-:S02]  /*1e6a0*/  MOV R71, R12 ;  /* 0x0000000c00477202 */ /* 0x000fc40000000f00 */
[----:B------:R-:W-:Y:S01]  /*1e6b0*/  MOV R83, R32 ;  /* 0x0000002000537202 */ /* 0x000fe20000000f00 */
[----:B------:R-:W-:Y:S01]  /*1e6c0*/  SHFL.IDX PT, R40, R40, R3, 0x1c1f ;  /* 0x001c1f0328287589 */ /* 0x000fe200000e0000 */
[----:B------:R-:W-:Y:S02]  /*1e6d0*/  MOV R82, R26 ;  /* 0x0000001a00527202 */ /* 0x000fe40000000f00 */
[----:B0-----:R-:W-:Y:S01]  /*1e6e0*/  LOP3.LUT R0, R3, 0x2, RZ, 0x3c, !PT ;  /* 0x0000000203007812 */ /* 0x001fe200078e3cff */
[----:B------:R-:W-:Y:S01]  /*1e6f0*/  SHFL.IDX PT, R70, R70, R3, 0x1c1f ;  /* 0x001c1f0346467589 */ /* 0x000fe200000e0000 */
[----:B------:R-:W-:Y:S02]  /*1e700*/  MOV R81, R24 ;  /* 0x0000001800517202 */ /* 0x000fe40000000f00 */
[----:B------:R-:W-:Y:S01]  /*1e710*/  MOV R67, R30 ;  /* 0x0000001e00437202 */ /* 0x000fe20000000f00 */
[----:B------:R-:W0:Y:S01]  /*1e720*/  SHFL.IDX PT, R17, R17, R0, 0x1c1f ;  /* 0x001c1f0011117589 */ /* 0x000e2200000e0000 */
[----:B------:R-:W-:-:S02]  /*1e730*/  MOV R65, R28 ;  /* 0x0000001c00417202 */ /* 0x000fc40000000f00 */
[----:B------:R-:W-:Y:S01]  /*1e740*/  PLOP3.LUT P2, PT, PT, PT, UP0, 0x80, 0x0 ;  /* 0x000000000000781c */ /* 0x000fe20003f4f008 */
[----:B------:R-:W1:Y:S04]  /*1e750*/  SHFL.IDX PT, R133, R133, R0, 0x1c1f ;  /* 0x001c1f0085857589 */ /* 0x000e6800000e0000 */
[----:B------:R-:W2:Y:S04]  /*1e760*/  SHFL.IDX PT, R39, R39, R0, 0x1c1f ;  /* 0x001c1f0027277589 */ /* 0x000ea800000e0000 */
[----:B------:R-:W3:Y:S04]  /*1e770*/  SHFL.IDX PT, R129, R129, R0, 0x1c1f ;  /* 0x001c1f0081817589 */ /* 0x000ee800000e0000 */
[----:B------:R-:W-:Y:S04]  /*1e780*/  SHFL.IDX PT, R42, R42, R3, 0x1c1f ;  /* 0x001c1f032a2a7589 */ /* 0x000fe800000e0000 */
[----:B------:R-:W-:Y:S04]  /*1e790*/  SHFL.IDX PT, R72, R72, R3, 0x1c1f ;  /* 0x001c1f0348487589 */ /* 0x000fe800000e0000 */
[----:B------:R-:W4:Y:S01]  /*1e7a0*/  SHFL.IDX PT, R41, R41, R0, 0x1c1f ;  /* 0x001c1f0029297589 */ /* 0x000f2200000e0000 */
[----:B0-----:R-:W-:-:S02]  /*1e7b0*/  SEL R8, R10, R17, P0 ;  /* 0x000000110a087207 */ /* 0x001fc40000000000 */
[----:B------:R-:W-:Y:S01]  /*1e7c0*/  SEL R10, R17, R10, P0 ;  /* 0x0000000a110a7207 */ /* 0x000fe20000000000 */
[----:B------:R-:W0:Y:S01]  /*1e7d0*/  SHFL.IDX PT, R125, R125, R0, 0x1c1f ;  /* 0x001c1f007d7d7589 */ /* 0x000e2200000e0000 */
[----:B-1----:R-:W-:Y:S01]  /*1e7e0*/  SEL R9, R68, R133, P0 ;  /* 0x0000008544097207 */ /* 0x002fe20000000000 */
[----:B------:R-:W-:Y:S01]  /*1e7f0*/  BAR.SYNC.DEFER_BLOCKING 0x1, 0x100 ;  /* 0x0044000000007b1d */ /* 0x000fe20000010000 */
[----:B------:R-:W-:Y:S02]  /*1e800*/  SEL R11, R133, R68, P0 ;  /* 0x00000044850b7207 */ /* 0x000fe40000000000 */
[----:B--2---:R-:W-:Y:S02]  /*1e810*/  SEL R12, R40, R39, P0 ;  /* 0x00000027280c7207 */ /* 0x004fe40000000000 */
[----:B------:R-:W-:Y:S01]  /*1e820*/  SEL R14, R39, R40, P0 ;  /* 0x00000028270e7207 */ /* 0x000fe20000000000 */
[----:B------:R-:W-:Y:S01]  /*1e830*/  UMOV UR4, URZ ;  /* 0x0000003f00047c82 */ /* 0x000fe20008000000 */
[----:B---3--:R-:W-:Y:S01]  /*1e840*/  SEL R13, R70, R129, P0 ;  /* 0x00000081460d7207 */ /* 0x008fe20000000000 */
[----:B------:R-:W-:Y:S01]  /*1e850*/  SHFL.IDX PT, R48, R48, R3, 0x1c1f ;  /* 0x001c1f0330307589 */ /* 0x000fe200000e0000 */
[----:B------:R-:W-:Y:S01]  /*1e860*/  SEL R15, R129, R70, P0 ;  /* 0x00000046810f7207 */ /* 0x000fe20000000000 */
[----:B------:R-:W-:Y:S01]  /*1e870*/  ULDC UR8, c[0x0][0xa88] ;  /* 0x0002a20000087ab9 */ /* 0x000fe20000000800 */
[----:B------:R-:W1:Y:S01]  /*1e880*/  LDC R17, c[0x0][0xbe8] ;  /* 0x0002fa00ff117b82 */ /* 0x000e620000000800 */
[----:B------:R-:W-:Y:S04]  /*1e890*/  SHFL.IDX PT, R74, R74, R3, 0x1c1f ;  /* 0x001c1f034a4a7589 */ /* 0x000fe800000e0000 */
[----:B------:R-:W2:Y:S01]  /*1e8a0*/  SHFL.IDX PT, R43, R43, R0, 0x1c1f ;  /* 0x001c1f002b2b7589 */ /* 0x000ea200000e0000 */
[----:B----4-:R-:W-:-:S02]  /*1e8b0*/  SEL R24, R42, R41, P0 ;  /* 0x000000292a187207 */ /* 0x010fc40000000000 */
[----:B------:R-:W-:Y:S01]  /*1e8c0*/  SEL R26, R41, R42, P0 ;  /* 0x0000002a291a7207 */ /* 0x000fe20000000000 */
[----:B------:R-:W3:Y:S01]  /*1e8d0*/  SHFL.IDX PT, R121, R121, R0, 0x1c1f ;  /* 0x001c1f0079797589 */ /* 0x000ee200000e0000 */
[----:B0-----:R-:W-:Y:S02]  /*1e8e0*/  SEL R25, R72, R125, P0 ;  /* 0x0000007d48197207 */ /* 0x001fe40000000000 */
[----:B------:R-:W-:Y:S01]  /*1e8f0*/  SEL R27, R125, R72, P0 ;  /* 0x000000487d1b7207 */ /* 0x000fe20000000000 */
[----:B------:R-:W-:Y:S04]  /*1e900*/  SHFL.IDX PT, R54, R54, R3, 0x1c1f ;  /* 0x001c1f0336367589 */ /* 0x000fe800000e0000 */
[----:B------:R-:W-:Y:S04]  /*1e910*/  SHFL.IDX PT, R76, R76, R3, 0x1c1f ;  /* 0x001c1f034c4c7589 */ /* 0x000fe800000e0000 */
[----:B------:R-:W0:Y:S04]  /*1e920*/  SHFL.IDX PT, R37, R37, R0, 0x1c1f ;  /* 0x001c1f0025257589 */ /* 0x000e2800000e0000 */
[----:B------:R-:W4:Y:S04]  /*1e930*/  SHFL.IDX PT, R109, R109, R0, 0x1c1f ;  /* 0x001c1f006d6d7589 */ /* 0x000f2800000e0000 */
[----:B------:R-:W-:Y:S01]  /*1e940*/  SHFL.IDX PT, R56, R56, R3, 0x1c1f ;  /* 0x001c1f0338387589 */ /* 0x000fe200000e0000 */
[----:B--2---:R-:W-:-:S02]  /*1e950*/  SEL R28, R48, R43, P0 ;  /* 0x0000002b301c7207 */ /* 0x004fc40000000000 */
[----:B------:R-:W-:Y:S01]  /*1e960*/  SEL R30, R43, R48, P0 ;  /* 0x000000302b1e7207 */ /* 0x000fe20000000000 */
[----:B------:R-:W-:Y:S01]  /*1e970*/  SHFL.IDX PT, R78, R78, R3, 0x1c1f ;  /* 0x001c1f034e4e7589 */ /* 0x000fe200000e0000 */
[----:B---3--:R-:W-:Y:S02]  /*1e980*/  SEL R29, R74, R121, P0 ;  /* 0x000000794a1d7207 */ /* 0x008fe40000000000 */
[----:B------:R-:W-:Y:S01]  /*1e990*/  SEL R31, R121, R74, P0 ;  /* 0x0000004a791f7207 */ /* 0x000fe20000000000 */
[----:B------:R-:W2:Y:S04]  /*1e9a0*/  SHFL.IDX PT, R45, R45, R0, 0x1c1f ;  /* 0x001c1f002d2d7589 */ /* 0x000ea800000e0000 */
[----:B------:R-:W3:Y:S04]  /*1e9b0*/  SHFL.IDX PT, R63, R63, R0, 0x1c1f ;  /* 0x001c1f003f3f7589 */ /* 0x000ee800000e0000 */
[----:B------:R2:W-:Y:S01]  /*1e9c0*/  SHFL.IDX PT, R18, R36, R3, 0x1c1f ;  /* 0x001c1f0324127589 */ /* 0x0005e200000e0000 */
[----:B0-----:R-:W-:-:S02]  /*1e9d0*/  SEL R32, R54, R37, P0 ;  /* 0x0000002536207207 */ /* 0x001fc40000000000 */
[----:B------:R-:W-:Y:S01]  /*1e9e0*/  SEL R34, R37, R54, P0 ;  /* 0x0000003625227207 */ /* 0x000fe20000000000 */
[----:B------:R-:W-:Y:S01]  /*1e9f0*/  SHFL.IDX PT, R62, R62, R3, 0x1c1f ;  /* 0x001c1f033e3e7589 */ /* 0x000fe200000e0000 */
[----:B----4-:R-:W-:Y:S02]  /*1ea00*/  SEL R33, R76, R109, P0 ;  /* 0x0000006d4c217207 */ /* 0x010fe40000000000 */
[----:B------:R-:W-:Y:S01]  /*1ea10*/  SEL R35, R109, R76, P0 ;  /* 0x0000004c6d237207 */ /* 0x000fe20000000000 */
[----:B------:R-:W0:Y:S04]  /*1ea20*/  SHFL.IDX PT, R53, R53, R0, 0x1c1f ;  /* 0x001c1f0035357589 */ /* 0x000e2800000e0000 */
[----:B------:R-:W4:Y:S04]  /*1ea30*/  SHFL.IDX PT, R79, R79, R0, 0x1c1f ;  /* 0x001c1f004f4f7589 */ /* 0x000f2800000e0000 */
[----:B------:R-:W-:Y:S01]  /*1ea40*/  SHFL.IDX PT, R44, R44, R3, 0x1c1f ;  /* 0x001c1f032c2c7589 */ /* 0x000fe200000e0000 */
[----:B--2---:R-:W-:-:S03]  /*1ea50*/  SEL R36, R56, R45, P0 ;  /* 0x0000002d38247207 */ /* 0x004fc60000000000 */
[----:B------:R-:W-:Y:S01]  /*1ea60*/  SHFL.IDX PT, R58, R58, R3, 0x1c1f ;  /* 0x001c1f033a3a7589 */ /* 0x000fe200000e0000 */
[----:B---3--:R-:W-:Y:S02]  /*1ea70*/  SEL R37, R78, R63, P0 ;  /* 0x0000003f4e257207 */ /* 0x008fe40000000000 */
[----:B------:R-:W-:Y:S01]  /*1ea80*/  SEL R39, R63, R78, P0 ;  /* 0x0000004e3f277207 */ /* 0x000fe20000000000 */
[----:B------:R-:W2:Y:S04]  /*1ea90*/  SHFL.IDX PT, R61, R61, R0, 0x1c1f ;  /* 0x001c1f003d3d7589 */ /* 0x000ea800000e0000 */
[----:B------:R-:W3:Y:S04]  /*1eaa0*/  SHFL.IDX PT, R55, R55, R0, 0x1c1f ;  /* 0x001c1f0037377589 */ /* 0x000ee800000e0000 */
[----:B------:R-:W-:Y:S04]  /*1eab0*/  SHFL.IDX PT, R52, R52, R3, 0x1c1f ;  /* 0x001c1f0334347589 */ /* 0x000fe800000e0000 */
[----:B------:R-:W-:Y:S04]  /*1eac0*/  SHFL.IDX PT, R50, R50, R3, 0x1c1f ;  /* 0x001c1f0332327589 */ /* 0x000fe800000e0000 */
[----:B------:R-:W1:Y:S04]  /*1ead0*/  SHFL.IDX PT, R69, R69, R0, 0x1c1f ;  /* 0x001c1f0045457589 */ /* 0x000e6800000e0000 */
[----:B------:R-:W1:Y:S04]  /*1eae0*/  SHFL.IDX PT, R51, R51, R0, 0x1c1f ;  /* 0x001c1f0033337589 */ /* 0x000e6800000e0000 */
[----:B------:R-:W-:Y:S04]  /*1eaf0*/  SHFL.IDX PT, R60, R60, R3, 0x1c1f ;  /* 0x001c1f033c3c7589 */ /* 0x000fe800000e0000 */
[----:B------:R-:W-:Y:S04]  /*1eb00*/  SHFL.IDX PT, R64, R64, R3, 0x1c1f ;  /* 0x001c1f0340407589 */ /* 0x000fe800000e0000 */
[----:B------:R-:W-:Y:S04]  /*1eb10*/  SHFL.IDX PT, R46, R46, R3, 0x1c1f ;  /* 0x001c1f032e2e7589 */ /* 0x000fe800000e0000 */
[----:B------:R-:W1:Y:S04]  /*1eb20*/  SHFL.IDX PT, R49, R49, R0, 0x1c1f ;  /* 0x001c1f0031317589 */ /* 0x000e6800000e0000 */
[----:B------:R-:W-:Y:S04]  /*1eb30*/  SHFL.IDX PT, R105, R105, R0, 0x1c1f ;  /* 0x001c1f0069697589 */ /* 0x000fe800000e0000 */
[----:B------:R-:W1:Y:S04]  /*1eb40*/  SHFL.IDX PT, R47, R47, R0, 0x1c1f ;  /* 0x001c1f002f2f7589 */ /* 0x000e6800000e0000 */
[----:B------:R-:W-:Y:S04]  /*1eb50*/  SHFL.IDX PT, R66, R66, R3, 0x1c1f ;  /* 0x001c1f0342427589 */ /* 0x000fe800000e0000 */
[----:B------:R0:W-:Y:S04]  /*1eb60*/  SHFL.IDX PT, R19, R38, R3, 0x1c1f ;  /* 0x001c1f0326137589 */ /* 0x0001e800000e0000 */
[----:B------:R-:W-:Y:S04]  /*1eb70*/  SHFL.IDX PT, R93, R93, R0, 0x1c1f ;  /* 0x001c1f005d5d7589 */ /* 0x000fe800000e0000 */
[----:B------:R-:W-:Y:S01]  /*1eb80*/  SHFL.IDX PT, R20, R111, R0, 0x1c1f ;  /* 0x001c1f006f147589 */ /* 0x000fe200000e0000 */
[----:B0-----:R-:W-:-:S03]  /*1eb90*/  SEL R38, R45, R56, P0 ;  /* 0x000000382d267207 */ /* 0x001fc60000000000 */
[----:B------:R-:W-:Y:S04]  /*1eba0*/  SHFL.IDX PT, R80, R80, R3, 0x1c1f ;  /* 0x001c1f0350507589 */ /* 0x000fe800000e0000 */
[----:B------:R-:W0:Y:S04]  /*1ebb0*/  SHFL.IDX PT, R57, R57, R0, 0x1c1f ;  /* 0x001c1f0039397589 */ /* 0x000e2800000e0000 */
[----:B------:R4:W-:Y:S04]  /*1ebc0*/  STSM.16.M88.4 [R84], R8 ;  /* 0x0000000854007844 */ /* 0x0009e80000000200 */
[----:B------:R2:W-:Y:S04]  /*1ebd0*/  STSM.16.M88.4 [R83], R12 ;  /* 0x0000000c53007844 */ /* 0x0005e80000000200 */
[----:B------:R1:W-:Y:S04]  /*1ebe0*/  STSM.16.M88.4 [R67], R24 ;  /* 0x0000001843007844 */ /* 0x0003e80000000200 */
[----:B------:R0:W-:Y:S01]  /*1ebf0*/  STSM.16.M88.4 [R65], R28 ;  /* 0x0000001c41007844 */ /* 0x0001e20000000200 */
[----:B----4-:R-:W-:-:S03]  /*1ec00*/  SEL R8, R18, R53, P0 ;  /* 0x0000003512087207 */ /* 0x010fc60000000000 */
[----:B------:R-:W-:Y:S01]  /*1ec10*/  STSM.16.M88.4 [R82], R32 ;  /* 0x0000002052007844 */ /* 0x000fe20000000200 */
[----:B------:R-:W-:Y:S02]  /*1ec20*/  SEL R10, R53, R18, P0 ;  /* 0x00000012350a7207 */ /* 0x000fe40000000000 */
[----:B------:R-:W-:Y:S01]  /*1ec30*/  SEL R9, R62, R79, P0 ;  /* 0x0000004f3e097207 */ /* 0x000fe20000000000 */
[----:B------:R-:W-:Y:S01]  /*1ec40*/  STSM.16.M88.4 [R81], R36 ;  /* 0x0000002451007844 */ /* 0x000fe20000000200 */
[----:B------:R-:W-:Y:S02]  /*1ec50*/  SEL R11, R79, R62, P0 ;  /* 0x0000003e4f0b7207 */ /* 0x000fe40000000000 */
[----:B--2---:R-:W-:Y:S02]  /*1ec60*/  SEL R12, R44, R61, P0 ;  /* 0x0000003d2c0c7207 */ /* 0x004fe40000000000 */
[----:B------:R-:W-:Y:S01]  /*1ec70*/  SEL R14, R61, R44, P0 ;  /* 0x0000002c3d0e7207 */ /* 0x000fe20000000000 */
[----:B------:R2:W-:Y:S01]  /*1ec80*/  STSM.16.M88.4 [R77], R8 ;  /* 0x000000084d007844 */ /* 0x0005e20000000200 */
[----:B---3--:R-:W-:-:S02]  /*1ec90*/  SEL R13, R58, R55, P0 ;  /* 0x000000373a0d7207 */ /* 0x008fc40000000000 */
[----:B------:R-:W-:Y:S02]  /*1eca0*/  SEL R15, R55, R58, P0 ;  /* 0x0000003a370f7207 */ /* 0x000fe40000000000 */
[----:B-1----:R-:W-:Y:S02]  /*1ecb0*/  SEL R24, R52, R69, P0 ;  /* 0x0000004534187207 */ /* 0x002fe40000000000 */
[----:B------:R-:W-:Y:S01]  /*1ecc0*/  SEL R26, R69, R52, P0 ;  /* 0x00000034451a7207 */ /* 0x000fe20000000000 */
[----:B------:R1:W-:Y:S01]  /*1ecd0*/  STSM.16.M88.4 [R75], R12 ;  /* 0x0000000c4b007844 */ /* 0x0003e20000000200 */
[----:B------:R-:W-:Y:S02]  /*1ece0*/  SEL R25, R50, R51, P0 ;  /* 0x0000003332197207 */ /* 0x000fe40000000000 */
[----:B------:R-:W-:Y:S02]  /*1ecf0*/  SEL R27, R51, R50, P0 ;  /* 0x00000032331b7207 */ /* 0x000fe40000000000 */
[----:B0-----:R-:W-:-:S02]  /*1ed00*/  SEL R28, R60, R49, P0 ;  /* 0x000000313c1c7207 */ /* 0x001fc40000000000 */
[----:B------:R-:W-:Y:S01]  /*1ed10*/  SEL R30, R49, R60, P0 ;  /* 0x0000003c311e7207 */ /* 0x000fe20000000000 */
[----:B------:R-:W-:Y:S01]  /*1ed20*/  STSM.16.M88.4 [R73], R24 ;  /* 0x0000001849007844 */ /* 0x000fe20000000200 */
[----:B------:R-:W-:Y:S01]  /*1ed30*/  SEL R29, R46, R47, P0 ;  /* 0x0000002f2e1d7207 */ /* 0x000fe20000000000 */
[----:B--2---:R-:W-:Y:S01]  /*1ed40*/  IMAD.U32 R8, RZ, RZ, UR6 ;  /* 0x00000006ff087e24 */ /* 0x004fe2000f8e00ff */
[----:B------:R-:W-:Y:S01]  /*1ed50*/  SEL R31, R47, R46, P0 ;  /* 0x0000002e2f1f7207 */ /* 0x000fe20000000000 */
[----:B------:R-:W-:Y:S01]  /*1ed60*/  IMAD.U32 R9, RZ, RZ, UR7 ;  /* 0x00000007ff097e24 */ /* 0x000fe2000f8e00ff */
[----:B------:R-:W-:Y:S01]  /*1ed70*/  SEL R65, R80, R57, P0 ;  /* 0x0000003950417207 */ /* 0x000fe20000000000 */
[----:B------:R-:W-:Y:S01]  /*1ed80*/  ULDC.64 UR6, c[0x0][0xc08] ;  /* 0x0003020000067ab9 */ /* 0x000fe20000000a00 */
[----:B------:R-:W-:Y:S01]  /*1ed90*/  SEL R67, R57, R80, P0 ;  /* 0x0000005039437207 */ /* 0x000fe20000000000 */
[----:B------:R-:W-:Y:S01]  /*1eda0*/  STSM.16.M88.4 [R71], R28 ;  /* 0x0000001c47007844 */ /* 0x000fe20000000200 */
[----:B-1----:R-:W-:-:S02]  /*1edb0*/  SEL R12, R64, R105, P0 ;  /* 0x00000069400c7207 */ /* 0x002fc40000000000 */
[----:B------:R-:W-:Y:S02]  /*1edc0*/  SEL R14, R105, R64, P0 ;  /* 0x00000040690e7207 */ /* 0x000fe40000000000 */
[----:B------:R-:W-:Y:S02]  /*1edd0*/  SEL R13, R19, R20, P0 ;  /* 0x00000014130d7207 */ /* 0x000fe40000000000 */
[----:B------:R-:W-:Y:S02]  /*1ede0*/  SEL R15, R20, R19, P0 ;  /* 0x00000013140f7207 */ /* 0x000fe40000000000 */
[----:B------:R-:W-:Y:S02]  /*1edf0*/  SEL R64, R66, R93, P0 ;  /* 0x0000005d42407207 */ /* 0x000fe40000000000 */
[----:B------:R-:W-:Y:S01]  /*1ee00*/  SEL R66, R93, R66, P0 ;  /* 0x000000425d427207 */ /* 0x000fe20000000000 */
[----:B------:R0:W-:Y:S04]  /*1ee10*/  STSM.16.M88.4 [R59], R12 ;  /* 0x0000000c3b007844 */ /* 0x0001e80000000200 */
[----:B------:R1:W-:Y:S01]  /*1ee20*/  STSM.16.M88.4 [R21], R64 ;  /* 0x0000004015007844 */ /* 0x0003e20000000200 */
[----:B------:R-:W-:Y:S06]  /*1ee30*/  BAR.SYNC.DEFER_BLOCKING 0x1, 0x100 ;  /* 0x0044000000007b1d */ /* 0x000fec0000010000 */
[----:B------:R-:W2:Y:S01]  /*1ee40*/  @P2 LDG.E R0, desc[UR46][R8.64] ;  /* 0x0000002e08002981 */ /* 0x000ea2000c1e1900 */
[----:B------:R-:W-:Y:S01]  /*1ee50*/  UISETP.NE.U32.AND UP1, UPT, UR6, URZ, UPT ;  /* 0x0000003f0600728c */ /* 0x000fe2000bf25070 */
[----:B------:R-:W-:-:S03]  /*1ee60*/  ISETP.NE.AND P1, PT, R17, 0x1, PT ;  /* 0x000000011100780c */ /* 0x000fc60003f25270 */
[----:B------:R-:W-:-:S06]  /*1ee70*/  UISETP.NE.AND.EX UP1, UPT, UR7, URZ, UPT, UP1 ;  /* 0x0000003f0700728c */ /* 0x000fcc000bf25310 */
[----:B------:R-:W-:-:S04]  /*1ee80*/  PLOP3.LUT P0, PT, PT, PT, UP1, 0x80, 0x0 ;  /* 0x000000000000781c */ /* 0x000fc80003f0f018 */
[----:B------:R-:W3:Y:S01]  /*1ee90*/  @P1 LDC R3, c[0x0][0xbec] ;  /* 0x0002fb00ff031b82 */ /* 0x000ee20000000800 */
[----:B------:R-:W-:Y:S02]  /*1eea0*/  @UP1 ULDC.64 UR6, c[0x0][0xc08] ;  /* 0x0003020000061ab9 */ /* 0x000fe40000000a00 */
[----:B------:R-:W-:-:S05]  /*1eeb0*/  @UP1 UIMAD.WIDE UR6, UR61, 0x4, UR6 ;  /* 0x000000043d0618a5 */ /* 0x000fca000f8e0206 */
[----:B------:R-:W4:Y:S01]  /*1eec0*/  @P1 LDC R10, c[0x0][0xbf0] ;  /* 0x0002fc00ff0a1b82 */ /* 0x000f220000000800 */
[----:B0-----:R-:W-:Y:S02]  /*1eed0*/  IMAD.U32 R12, RZ, RZ, UR6 ;  /* 0x00000006ff0c7e24 */ /* 0x001fe4000f8e00ff */
[----:B------:R-:W-:Y:S01]  /*1eee0*/  IMAD.U32 R13, RZ, RZ, UR7 ;  /* 0x00000007ff0d7e24 */ /* 0x000fe2000f8e00ff */
[----:B--2---:R-:W-:Y:S01]  /*1eef0*/  @P2 R2UR UR4, R0 ;  /* 0x00000000000422ca */ /* 0x004fe200000e0000 */
[----:B------:R-:W-:-:S06]  /*1ef00*/  IMAD.U32 R0, RZ, RZ, UR8 ;  /* 0x00000008ff007e24 */ /* 0x000fcc000f8e00ff */
[----:B------:R1:W5:Y:S01]  /*1ef10*/  @P0 LDG.E R0, desc[UR46][R12.64] ;  /* 0x0000002e0c000981 */ /* 0x000362000c1e1900 */
[----:B---34-:R-:W-:Y:S07]  /*1ef20*/  @P0 BRA `(.L_x_1593) ;  /* 0x0000000000100947 */ /* 0x018fee0003800000 */
[----:B------:R-:W-:Y:S05]  /*1ef30*/  @!P2 BRA `(.L_x_1593) ;  /* 0x00000000000ca947 */ /* 0x000fea0003800000 */
[----:B------:R-:W2:Y:S04]  /*1ef40*/  LDG.E R11, desc[UR46][R8.64] ;  /* 0x0000002e080b7981 */ /* 0x000ea8000c1e1900 */
[----:B-----5:R-:W2:Y:S02]  /*1ef50*/  LDG.E R0, desc[UR46][R8.64+0x4] ;  /* 0x0000042e08007981 */ /* 0x020ea4000c1e1900 */
[----:B--2---:R-:W-:-:S07]  /*1ef60*/  IMAD.IADD R0, R0, 0x1, -R11 ;  /* 0x0000000100007824 */ /* 0x004fce00078e0a0b */
.L_x_1593:
[----:B-1----:R-:W-:Y:S01]  /*1ef70*/  VIADD R12, R22, UR45 ;  /* 0x0000002d160c7c36 */ /* 0x002fe20008000000 */
[----:B------:R-:W-:Y:S01]  /*1ef80*/  USHF.R.S32.HI UR16, URZ, 0x1f, UR56 ;  /* 0x0000001f3f107899 */ /* 0x000fe20008011438 */
[----:B------:R-:W-:Y:S01]  /*1ef90*/  IMAD.SHL.U32 R65, R226, 0x8, RZ ;  /* 0x00000008e2417824 */ /* 0x000fe200078e00ff */
[----:B------:R-:W-:Y:S01]  /*1efa0*/  ULDC.64 UR12, c[0x0][0xb90] ;  /* 0x0002e400000c7ab9 */ /* 0x000fe20000000a00 */
[----:B------:R-:W-:Y:S01]  /*1efb0*/  @P1 IMAD.HI.U32 R3, R12, R3, RZ ;  /* 0x000000030c031227 */ /* 0x000fe200078e00ff */
[----:B------:R-:W-:Y:S01]  /*1efc0*/  USHF.R.S32.HI UR15, URZ, 0x1f, UR61 ;  /* 0x0000001f3f0f7899 */ /* 0x000fe2000801143d */
[----:B------:R-:W0:Y:S01]  /*1efd0*/  @P1 LDC R61, c[0x0][0xbf0] ;  /* 0x0002fc00ff3d1b82 */ /* 0x000e220000000800 */
[----:B------:R-:W-:Y:S01]  /*1efe0*/  USHF.R.S32.HI UR7, URZ, 0x1f, UR4 ;  /* 0x0000001f3f077899 */ /* 0x000fe20008011404 */
[----:B------:R-:W-:Y:S01]  /*1eff0*/  IMAD.MOV.U32 R8, RZ, RZ, R12 ;  /* 0x000000ffff087224 */ /* 0x000fe200078e000c */
[----:B------:R-:W-:Y:S01]  /*1f000*/  UIMAD UR10, UR16, UR12, URZ ;  /* 0x0000000c100a72a4 */ /* 0x000fe2000f8e023f */
[----:B------:R-:W-:Y:S01]  /*1f010*/  @P1 SHF.R.U32.HI R8, RZ, R10, R3 ;  /* 0x0000000aff081219 */ /* 0x000fe20000011603 */
[----:B------:R-:W-:Y:S01]  /*1f020*/  UMOV UR6, UR4 ;  /* 0x0000000400067c82 */ /* 0x000fe20008000000 */
[----:B------:R-:W-:Y:S01]  /*1f030*/  USEL UR15, UR15, URZ, !UP0 ;  /* 0x0000003f0f0f7287 */ /* 0x000fe2000c000000 */
[----:B------:R-:W-:Y:S01]  /*1f040*/  IMAD R9, R224, 0x40, R65 ;  /* 0x00000040e0097824 */ /* 0x000fe200078e0241 */
[----:B------:R-:W-:Y:S01]  /*1f050*/  UIMAD.WIDE.U32 UR8, UR56, UR12, UR6 ;  /* 0x0000000c380872a5 */ /* 0x000fe2000f8e0006 */
[----:B------:R-:W-:Y:S01]  /*1f060*/  IMAD.MOV R10, RZ, RZ, -R8 ;  /* 0x000000ffff0a7224 */ /* 0x000fe200078e0a08 */
[----:B------:R-:W-:Y:S01]  /*1f070*/  UIMAD UR10, UR56, UR13, UR10 ;  /* 0x0000000d380a72a4 */ /* 0x000fe2000f8e020a */
[----:B------:R-:W-:Y:S01]  /*1f080*/  IMAD.WIDE R6, R9, 0x2, R6 ;  /* 0x0000000209067825 */ /* 0x000fe200078e0206 */
[----:B------:R-:W-:Y:S01]  /*1f090*/  USEL UR14, UR61, URZ, !UP0 ;  /* 0x0000003f3d0e7287 */ /* 0x000fe2000c000000 */
[----:B------:R-:W-:Y:S01]  /*1f0a0*/  ULDC.64 UR12, c[0x0][0xb98] ;  /* 0x0002e600000c7ab9 */ /* 0x000fe20000000a00 */
[----:B------:R-:W-:Y:S01]  /*1f0b0*/  UIADD3 UR9, UR9, UR10, URZ ;  /* 0x0000000a09097290 */ /* 0x000fe2000fffe03f */
[----:B------:R-:W-:Y:S01]  /*1f0c0*/  IMAD R3, R17, R10, R12 ;  /* 0x0000000a11037224 */ /* 0x000fe200078e020c */
[----:B------:R-:W-:Y:S01]  /*1f0d0*/  UIMAD UR6, UR15, UR12, URZ ;  /* 0x0000000c0f0672a4 */ /* 0x000fe2000f8e023f */
[----:B------:R-:W-:Y:S01]  /*1f0e0*/  SHF.R.S32.HI R10, RZ, 0x1f, R8 ;  /* 0x0000001fff0a7819 */ /* 0x000fe20000011408 */
[----:B------:R-:W-:Y:S01]  /*1f0f0*/  UIMAD.WIDE.U32 UR8, UR14, UR12, UR8 ;  /* 0x0000000c0e0872a5 */ /* 0x000fe2000f8e0008 */
[----:B------:R-:W-:Y:S01]  /*1f100*/  IADD3 R13, P2, R6, 0x2000, RZ ;  /* 0x00002000060d7810 */ /* 0x000fe20007f5e0ff */
[----:B------:R-:W-:Y:S01]  /*1f110*/  UIMAD UR6, UR14, UR13, UR6 ;  /* 0x0000000d0e0672a4 */ /* 0x000fe2000f8e0206 */
[----:B------:R-:W-:Y:S01]  /*1f120*/  SHF.R.S32.HI R9, RZ, 0x1f, R3 ;  /* 0x0000001fff097819 */ /* 0x000fe20000011403 */
[----:B------:R-:W-:Y:S01]  /*1f130*/  ULDC.64 UR10, c[0x0][0xb88] ;  /* 0x0002e200000a7ab9 */ /* 0x000fe20000000a00 */
[----:B------:R-:W-:Y:S01]  /*1f140*/  VIADD R18, R234, UR45 ;  /* 0x0000002dea127c36 */ /* 0x000fe20008000000 */
[----:B------:R-:W-:Y:S01]  /*1f150*/  IADD3 R8, P0, R8, UR8, RZ ;  /* 0x0000000808087c10 */ /* 0x000fe2000ff1e0ff */
[----:B-----5:R-:W-:Y:S01]  /*1f160*/  IMAD R63, R0, R17, RZ ;  /* 0x00000011003f7224 */ /* 0x020fe200078e02ff */
[C---:B------:R-:W-:Y:S01]  /*1f170*/  IADD3 R25, P4, R6.reuse, 0x1000, RZ ;  /* 0x0000100006197810 */ /* 0x040fe20007f9e0ff */
[----:B------:R-:W-:Y:S01]  /*1f180*/  IMAD.U32 R11, RZ, RZ, UR6 ;  /* 0x00000006ff0b7e24 */ /* 0x000fe2000f8e00ff */
[----:B------:R-:W-:Y:S01]  /*1f190*/  IADD3 R45, P5, R6, 0x4000, RZ ;  /* 0x00004000062d7810 */ /* 0x000fe20007fbe0ff */
[----:B------:R-:W-:Y:S01]  /*1f1a0*/  IMAD R12, R9, UR10, RZ ;  /* 0x0000000a090c7c24 */ /* 0x000fe2000f8e02ff */
[----:B------:R-:W-:Y:S01]  /*1f1b0*/  LOP3.LUT R24, R25, 0x380, RZ, 0xc0, !PT ;  /* 0x0000038019187812 */ /* 0x000fe200078ec0ff */
[----:B------:R-:W-:Y:S01]  /*1f1c0*/  VIADD R0, R18, 0x8 ;  /* 0x0000000812007836 */ /* 0x000fe20000000000 */
[----:B------:R-:W-:Y:S01]  /*1f1d0*/  IADD3.X R9, R10, UR9, R11, P0, !PT ;  /* 0x000000090a097c10 */ /* 0x000fe200087fe40b */
[----:B------:R-:W-:Y:S01]  /*1f1e0*/  IMAD R11, R3, UR11, R12 ;  /* 0x0000000b030b7c24 */ /* 0x000fe2000f8e020c */
[----:B------:R-:W-:Y:S01]  /*1f1f0*/  ULDC.64 UR8, c[0x0][0xb50] ;  /* 0x0002d40000087ab9 */ /* 0x000fe20000000a00 */
[----:B------:R-:W-:Y:S01]  /*1f200*/  LOP3.LUT R12, R13, 0x380, RZ, 0xc0, !PT ;  /* 0x000003800d0c7812 */ /* 0x000fe200078ec0ff */
[----:B------:R-:W-:Y:S01]  /*1f210*/  IMAD.WIDE.U32 R8, R3, UR10, R8 ;  /* 0x0000000a03087c25 */ /* 0x000fe2000f8e0008 */
[----:B------:R-:W-:Y:S01]  /*1f220*/  SHF.R.U64 R24, R24, 0x3, RZ ;  /* 0x0000000318187819 */ /* 0x000fe200000012ff */
[----:B------:R-:W-:Y:S01]  /*1f230*/  ULDC.64 UR10, c[0x0][0xaa0] ;  /* 0x0002a800000a7ab9 */ /* 0x000fe20000000a00 */
[----:B------:R-:W-:Y:S01]  /*1f240*/  SHF.R.U64 R12, R12, 0x3, RZ ;  /* 0x000000030c0c7819 */ /* 0x000fe200000012ff */
[----:B------:R-:W-:Y:S01]  /*1f250*/  IMAD.IADD R3, R9, 0x1, R11 ;  /* 0x0000000109037824 */ /* 0x000fe200078e020b */
[----:B------:R-:W-:-:S02]  /*1f260*/  LEA R10, P0, R8, UR8, 0x2 ;  /* 0x00000008080a7c11 */ /* 0x000fc4000f8010ff */
[----:B------:R-:W-:Y:S01]  /*1f270*/  LOP3.LUT R12, R12, R13, RZ, 0x3c, !PT ;  /* 0x0000000d0c0c7212 */ /* 0x000fe200078e3cff */
[----:B------:R-:W-:Y:S01]  /*1f280*/  IMAD.X R13, RZ, RZ, R7, P2 ;  /* 0x000000ffff0d7224 */ /* 0x000fe200010e0607 */
[----:B------:R-:W-:Y:S01]  /*1f290*/  LEA.HI.X R14, R8, UR9, R3, 0x2, P0 ;  /* 0x00000009080e7c11 */ /* 0x000fe200080f1403 */
[----:B------:R-:W-:Y:S01]  /*1f2a0*/  SHFL.IDX PT, R20, R10, RZ, 0x1c1f ;  /* 0x001c1fff0a147589 */ /* 0x000fe200000e0000 */
[C---:B------:R-:W-:Y:S02]  /*1f2b0*/  IADD3 R41, P0, R6.reuse, 0x5000, RZ ;  /* 0x0000500006297810 */ /* 0x040fe40007f1e0ff */
[C---:B------:R-:W-:Y:S01]  /*1f2c0*/  IADD3 R29, P2, R6.reuse, 0x7000, RZ ;  /* 0x00007000061d7810 */ /* 0x040fe20007f5e0ff */
[----:B------:R-:W1:Y:S01]  /*1f2d0*/  SHFL.IDX PT, R21, R14, RZ, 0x1c1f ;  /* 0x001c1fff0e157589 */ /* 0x000e6200000e0000 */
[----:B------:R-:W-:Y:S02]  /*1f2e0*/  LOP3.LUT R40, R41, 0x380, RZ, 0xc0, !PT ;  /* 0x0000038029287812 */ /* 0x000fe400078ec0ff */
[----:B------:R-:W-:-:S02]  /*1f2f0*/  IADD3 R9, P3, R6, 0x3000, RZ ;  /* 0x0000300006097810 */ /* 0x000fc40007f7e0ff */
[----:B------:R-:W-:Y:S01]  /*1f300*/  LOP3.LUT R24, R24, R25, RZ, 0x3c, !PT ;  /* 0x0000001918187212 */ /* 0x000fe200078e3cff */
[--C-:B------:R-:W-:Y:S01]  /*1f310*/  IMAD.X R25, RZ, RZ, R7.reuse, P4 ;  /* 0x000000ffff197224 */ /* 0x100fe200020e0607 */
[----:B------:R-:W-:Y:S01]  /*1f320*/  SHF.R.U64 R40, R40, 0x3, RZ ;  /* 0x0000000328287819 */ /* 0x000fe200000012ff */
[----:B------:R-:W-:Y:S01]  /*1f330*/  UIMAD UR8, UR7, UR10, URZ ;  /* 0x0000000a070872a4 */ /* 0x000fe2000f8e023f */
[----:B------:R-:W-:Y:S01]  /*1f340*/  LOP3.LUT R28, R29, 0x380, RZ, 0xc0, !PT ;  /* 0x000003801d1c7812 */ /* 0x000fe200078ec0ff */
[----:B------:R-:W-:Y:S01]  /*1f350*/  SHFL.IDX PT, R50, R10, 0x1, 0x1c1f ;  /* 0x003c1f000a327f89 */ /* 0x000fe200000e0000 */
[----:B------:R-:W-:Y:S02]  /*1f360*/  LOP3.LUT R8, R9, 0x380, RZ, 0xc0, !PT ;  /* 0x0000038009087812 */ /* 0x000fe400078ec0ff */
[----:B------:R-:W-:Y:S01]  /*1f370*/  LOP3.LUT R40, R40, R41, RZ, 0x3c, !PT ;  /* 0x0000002928287212 */ /* 0x000fe200078e3cff */
[----:B------:R-:W-:Y:S01]  /*1f380*/  IMAD.X R41, RZ, RZ, R7, P0 ;  /* 0x000000ffff297224 */ /* 0x000fe200000e0607 */
[----:B------:R-:W-:Y:S01]  /*1f390*/  SHF.R.U64 R28, R28, 0x3, RZ ;  /* 0x000000031c1c7819 */ /* 0x000fe200000012ff */
[----:B------:R-:W2:Y:S01]  /*1f3a0*/  SHFL.IDX PT, R51, R14, 0x1, 0x1c1f ;  /* 0x003c1f000e337f89 */ /* 0x000ea200000e0000 */
[----:B------:R-:W-:-:S02]  /*1f3b0*/  LOP3.LUT P0, RZ, R233, 0x3, RZ, 0xc0, !PT ;  /* 0x00000003e9ff7812 */ /* 0x000fc4000780c0ff */
[----:B------:R-:W-:Y:S02]  /*1f3c0*/  SHF.R.U64 R8, R8, 0x3, RZ ;  /* 0x0000000308087819 */ /* 0x000fe400000012ff */
[----:B------:R-:W-:Y:S01]  /*1f3d0*/  LOP3.LUT R28, R28, R29, RZ, 0x3c, !PT ;  /* 0x0000001d1c1c7212 */ /* 0x000fe200078e3cff */
[--C-:B------:R-:W-:Y:S01]  /*1f3e0*/  IMAD.X R29, RZ, RZ, R7.reuse, P2 ;  /* 0x000000ffff1d7224 */ /* 0x100fe200010e0607 */
[----:B------:R-:W-:Y:S02]  /*1f3f0*/  ISETP.GE.OR P2, PT, R18, R63, P0 ;  /* 0x0000003f1200720c */ /* 0x000fe40000746670 */
[----:B------:R-:W-:Y:S01]  /*1f400*/  LOP3.LUT R8, R8, R9, RZ, 0x3c, !PT ;  /* 0x0000000908087212 */ /* 0x000fe200078e3cff */
[----:B------:R-:W-:Y:S01]  /*1f410*/  IMAD.X R9, RZ, RZ, R7, P3 ;  /* 0x000000ffff097224 */ /* 0x000fe200018e0607 */
[C---:B------:R-:W-:Y:S02]  /*1f420*/  IADD3 R57, P3, R6.reuse, 0x8000, RZ ;  /* 0x0000800006397810 */ /* 0x040fe40007f7e0ff */
[----:B------:R-:W-:-:S02]  /*1f430*/  IADD3 R37, P4, R6, 0x6000, RZ ;  /* 0x0000600006257810 */ /* 0x000fc40007f9e0ff */
[----:B------:R-:W-:Y:S02]  /*1f440*/  LOP3.LUT R56, R57, 0x380, RZ, 0xc0, !PT ;  /* 0x0000038039387812 */ /* 0x000fe400078ec0ff */
[----:B------:R-:W-:Y:S02]  /*1f450*/  ISETP.GE.OR P0, PT, R0, R63, P0 ;  /* 0x0000003f0000720c */ /* 0x000fe40000706670 */
[----:B------:R-:W-:Y:S01]  /*1f460*/  SHF.R.U64 R56, R56, 0x3, RZ ;  /* 0x0000000338387819 */ /* 0x000fe200000012ff */
[----:B-1----:R1:W-:Y:S01]  /*1f470*/  @!P2 ST.E desc[UR46][R20.64], R4 ;  /* 0x000000041400a985 */ /* 0x0023e2000c10192e */
[----:B------:R-:W-:Y:S02]  /*1f480*/  LOP3.LUT R44, R45, 0x380, RZ, 0xc0, !PT ;  /* 0x000003802d2c7812 */ /* 0x000fe400078ec0ff */
[----:B------:R-:W-:Y:S01]  /*1f490*/  LOP3.LUT R56, R56, R57, RZ, 0x3c, !PT ;  /* 0x0000003938387212 */ /* 0x000fe200078e3cff */
[----:B------:R-:W-:Y:S01]  /*1f4a0*/  IMAD.X R57, RZ, RZ, R7, P3 ;  /* 0x000000ffff397224 */ /* 0x000fe200018e0607 */
[----:B------:R-:W-:Y:S01]  /*1f4b0*/  IADD3 R3, P3, R6, 0xb000, RZ ;  /* 0x0000b00006037810 */ /* 0x000fe20007f7e0ff */
[----:B------:R-:W-:Y:S01]  /*1f4c0*/  UIMAD.WIDE.U32 UR6, UR4, UR10, URZ ;  /* 0x0000000a040672a5 */ /* 0x000fe2000f8e003f */
[----:B------:R-:W-:-:S02]  /*1f4d0*/  LOP3.LUT R36, R37, 0x380, RZ, 0xc0, !PT ;  /* 0x0000038025247812 */ /* 0x000fc400078ec0ff */
[----:B------:R-:W-:Y:S01]  /*1f4e0*/  LOP3.LUT R0, R3, 0x380, RZ, 0xc0, !PT ;  /* 0x0000038003007812 */ /* 0x000fe200078ec0ff */
[----:B------:R-:W-:Y:S01]  /*1f4f0*/  UIMAD UR8, UR4, UR11, UR8 ;  /* 0x0000000b040872a4 */ /* 0x000fe2000f8e0208 */
[----:B------:R-:W-:Y:S01]  /*1f500*/  SHF.R.U64 R44, R44, 0x3, RZ ;  /* 0x000000032c2c7819 */ /* 0x000fe200000012ff */
[----:B-1----:R-:W1:Y:S01]  /*1f510*/  @P1 LDC R20, c[0x0][0xbec] ;  /* 0x0002fb00ff141b82 */ /* 0x002e620000000800 */
[----:B------:R-:W-:Y:S01]  /*1f520*/  SHF.R.U64 R0, R0, 0x3, RZ ;  /* 0x0000000300007819 */ /* 0x000fe200000012ff */
[----:B------:R-:W-:Y:S01]  /*1f530*/  ULDC.64 UR10, c[0x0][0xae8] ;  /* 0x0002ba00000a7ab9 */ /* 0x000fe20000000a00 */
[----:B------:R-:W-:Y:S01]  /*1f540*/  SHF.R.U64 R36, R36, 0x3, RZ ;  /* 0x0000000324247819 */ /* 0x000fe200000012ff */
[----:B------:R-:W-:Y:S01]  /*1f550*/  UIADD3 UR7, UR7, UR8, URZ ;  /* 0x0000000807077290 */ /* 0x000fe2000fffe03f */
[----:B------:R-:W-:Y:S01]  /*1f560*/  LOP3.LUT R18, R0, R3, RZ, 0x3c, !PT ;  /* 0x0000000300127212 */ /* 0x000fe200078e3cff */
[----:B------:R-:W-:Y:S01]  /*1f570*/  UIMAD UR4, UR16, UR10, URZ ;  /* 0x0000000a100472a4 */ /* 0x000fe2000f8e023f */
[----:B------:R-:W-:Y:S01]  /*1f580*/  IMAD R0, R226, 0x20, R224 ;  /* 0x00000020e2007824 */ /* 0x000fe200078e02e0 */
[----:B------:R-:W-:Y:S01]  /*1f590*/  LOP3.LUT R44, R44, R45, RZ, 0x3c, !PT ;  /* 0x0000002d2c2c7212 */ /* 0x000fe200078e3cff */
[--C-:B------:R-:W-:Y:S01]  /*1f5a0*/  IMAD.X R45, RZ, RZ, R7.reuse, P5 ;  /* 0x000000ffff2d7224 */ /* 0x100fe200028e0607 */
[----:B------:R-:W-:Y:S01]  /*1f5b0*/  LOP3.LUT R36, R36, R37, RZ, 0x3c, !PT ;  /* 0x0000002524247212 */ /* 0x000fe200078e3cff */
[--C-:B------:R-:W-:Y:S01]  /*1f5c0*/  IMAD.X R37, RZ, RZ, R7.reuse, P4 ;  /* 0x000000ffff257224 */ /* 0x100fe200020e0607 */
[----:B------:R-:W-:Y:S01]  /*1f5d0*/  UIMAD UR4, UR56, UR11, UR4 ;  /* 0x0000000b380472a4 */ /* 0x000fe2000f8e0204 */
[C---:B------:R-:W-:Y:S01]  /*1f5e0*/  IADD3 R53, P5, R6.reuse, 0x9000, RZ ;  /* 0x0000900006357810 */ /* 0x040fe20007fbe0ff */
[----:B------:R-:W-:Y:S01]  /*1f5f0*/  UIMAD.WIDE.U32 UR6, UR56, UR10, UR6 ;  /* 0x0000000a380672a5 */ /* 0x000fe2000f8e0006 */
[----:B------:R-:W-:Y:S01]  /*1f600*/  IADD3 R49, P4, R6, 0xa000, RZ ;  /* 0x0000a00006317810 */ /* 0x000fe20007f9e0ff */
[----:B------:R-:W-:Y:S01]  /*1f610*/  VIADD R21, R0, UR45 ;  /* 0x0000002d00157c36 */ /* 0x000fe20008000000 */
[----:B------:R-:W-:Y:S01]  /*1f620*/  LOP3.LUT R11, R6, 0x380, RZ, 0xc0, !PT ;  /* 0x00000380060b7812 */ /* 0x000fe200078ec0ff */
[----:B------:R-:W-:Y:S01]  /*1f630*/  ULDC.64 UR8, c[0x0][0xaf0] ;  /* 0x0002bc0000087ab9 */ /* 0x000fe20000000a00 */
[----:B------:R-:W-:Y:S01]  /*1f640*/  UIADD3 UR7, UR7, UR4, URZ ;  /* 0x0000000407077290 */ /* 0x000fe2000fffe03f */
[----:B------:R-:W-:Y:S01]  /*1f650*/  LOP3.LUT R52, R53, 0x380, RZ, 0xc0, !PT ;  /* 0x0000038035347812 */ /* 0x000fe200078ec0ff */
[----:B------:R-:W-:Y:S01]  /*1f660*/  UIMAD UR4, UR15, UR8, URZ ;  /* 0x000000080f0472a4 */ /* 0x000fe2000f8e023f */
[----:B------:R-:W-:Y:S01]  /*1f670*/  LOP3.LUT R48, R49, 0x380, RZ, 0xc0, !PT ;  /* 0x0000038031307812 */ /* 0x000fe200078ec0ff */
[----:B------:R-:W-:Y:S01]  /*1f680*/  IMAD.X R19, RZ, RZ, R7, P3 ;  /* 0x000000ffff137224 */ /* 0x000fe200018e0607 */
[----:B------:R-:W-:Y:S01]  /*1f690*/  SHF.R.U64 R11, R11, 0x3, RZ ;  /* 0x000000030b0b7819 */ /* 0x000fe200000012ff */
[----:B-1----:R-:W-:Y:S01]  /*1f6a0*/  @P1 IMAD.HI.U32 R0, R21, R20, RZ ;  /* 0x0000001415001227 */ /* 0x002fe200078e00ff */
[----:B------:R-:W-:Y:S01]  /*1f6b0*/  SHF.R.U64 R52, R52, 0x3, RZ ;  /* 0x0000000334347819 */ /* 0x000fe200000012ff */
[----:B------:R-:W-:Y:S01]  /*1f6c0*/  UIMAD UR4, UR14, UR9, UR4 ;  /* 0x000000090e0472a4 */ /* 0x000fe2000f8e0204 */
[----:B------:R-:W-:Y:S01]  /*1f6d0*/  SHF.R.U64 R48, R48, 0x3, RZ ;  /* 0x0000000330307819 */ /* 0x000fe200000012ff */
[----:B------:R-:W-:Y:S01]  /*1f6e0*/  IMAD.MOV.U32 R3, RZ, RZ, R21 ;  /* 0x000000ffff037224 */ /* 0x000fe200078e0015 */
[----:B------:R-:W-:Y:S01]  /*1f6f0*/  LOP3.LUT R6, R11, R6, RZ, 0x3c, !PT ;  /* 0x000000060b067212 */ /* 0x000fe200078e3cff */
[----:B------:R-:W-:Y:S01]  /*1f700*/  UIMAD.WIDE.U32 UR6, UR14, UR8, UR6 ;  /* 0x000000080e0672a5 */ /* 0x000fe2000f8e0006 */
[----:B0-----:R-:W-:Y:S01]  /*1f710*/  @P1 SHF.R.U32.HI R3, RZ, R61, R0 ;  /* 0x0000003dff031219 */ /* 0x001fe20000011600 */
[----:B--2---:R0:W-:Y:S01]  /*1f720*/  @!P0 ST.E desc[UR46][R50.64], R5 ;  /* 0x0000000532008985 */ /* 0x0041e2000c10192e */
[----:B------:R-:W-:Y:S01]  /*1f730*/  LOP3.LUT R52, R52, R53, RZ, 0x3c, !PT ;  /* 0x0000003534347212 */ /* 0x000fe200078e3cff */
[----:B------:R-:W-:Y:S01]  /*1f740*/  UIADD3 UR4, UR7, UR4, URZ ;  /* 0x0000000407047290 */ /* 0x000fe2000fffe03f */
[----:B------:R-:W-:Y:S01]  /*1f750*/  LOP3.LUT R48, R48, R49, RZ, 0x3c, !PT ;  /* 0x0000003130307212 */ /* 0x000fe200078e3cff */
[--C-:B------:R-:W-:Y:S01]  /*1f760*/  IMAD.X R53, RZ, RZ, R7.reuse, P5 ;  /* 0x000000ffff357224 */ /* 0x100fe200028e0607 */
[----:B------:R-:W5:Y:S01]  /*1f770*/  LD.E.128 R32, desc[UR46][R6.64] ;  /* 0x0000002e06207980 */ /* 0x000f62000c101d00 */
[----:B------:R-:W-:Y:S01]  /*1f780*/  IMAD.X R49, RZ, RZ, R7, P4 ;  /* 0x000000ffff317224 */ /* 0x000fe200020e0607 */
[--C-:B------:R-:W-:Y:S01]  /*1f790*/  SHF.R.S32.HI R0, RZ, 0x1f, R3.reuse ;  /* 0x0000001fff007819 */ /* 0x100fe20000011403 */
[----:B------:R-:W-:Y:S01]  /*1f7a0*/  IMAD.MOV R20, RZ, RZ, -R3 ;  /* 0x000000ffff147224 */ /* 0x000fe200078e0a03 */
[----:B------:R-:W5:Y:S04]  /*1f7b0*/  LD.E.128 R24, desc[UR46][R24.64] ;  /* 0x0000002e18187980 */ /* 0x000f68000c101d00 */
[----:B------:R-:W5:Y:S04]  /*1f7c0*/  LD.E.128 R12, desc[UR46][R12.64] ;  /* 0x0000002e0c0c7980 */ /* 0x000f68000c101d00 */
[----:B0-----:R0:W5:Y:S01]  /*1f7d0*/  LD.E.128 R4, desc[UR46][R18.64] ;  /* 0x0000002e12047980 */ /* 0x001162000c101d00 */
[----:B------:R-:W-:-:S03]  /*1f7e0*/  IMAD R17, R17, R20, R21 ;  /* 0x0000001411117224 */ /* 0x000fc600078e0215 */
[----:B------:R-:W5:Y:S04]  /*1f7f0*/  LD.E.128 R8, desc[UR46][R8.64] ;  /* 0x0000002e08087980 */ /* 0x000f68000c101d00 */
[----:B------:R-:W5:Y:S01]  /*1f800*/  LD.E.128 R44, desc[UR46][R44.64] ;  /* 0x0000002e2c2c7980 */ /* 0x000f62000c101d00 */
[----:B0-----:R-:W-:Y:S02]  /*1f810*/  IMAD.U32 R18, RZ, RZ, UR6 ;  /* 0x00000006ff127e24 */ /* 0x001fe4000f8e00ff */
[----:B------:R-:W-:Y:S01]  /*1f820*/  IMAD.U32 R19, RZ, RZ, UR7 ;  /* 0x00000007ff137e24 */ /* 0x000fe2000f8e00ff */
[----:B------:R-:W-:Y:S01]  /*1f830*/  ULDC.64 UR6, c[0x0][0xae0] ;  /* 0x0002b80000067ab9 */ /* 0x000fe20000000a00 */
[----:B------:R-:W-:Y:S01]  /*1f840*/  IMAD.U32 R19, RZ, RZ, UR4 ;  /* 0x00000004ff137e24 */ /* 0x000fe2000f8e00ff */
[----:B------:R-:W5:Y:S01]  /*1f850*/  LD.E.128 R40, desc[UR46][R40.64] ;  /* 0x0000002e28287980 */ /* 0x000f62000c101d00 */
[----:B------:R-:W-:-:S02]  /*1f860*/  IMAD R0, R0, UR6, RZ ;  /* 0x0000000600007c24 */ /* 0x000fc4000f8e02ff */
[C---:B------:R-:W-:Y:S01]  /*1f870*/  IMAD.WIDE.U32 R18, R3.reuse, UR6, R18 ;  /* 0x0000000603127c25 */ /* 0x040fe2000f8e0012 */
[----:B------:R-:W5:Y:S03]  /*1f880*/  LD.E.128 R36, desc[UR46][R36.64] ;  /* 0x0000002e24247980 */ /* 0x000f66000c101d00 */
[----:B------:R-:W-:Y:S01]  /*1f890*/  IMAD R21, R3, UR7, R0 ;  /* 0x0000000703157c24 */ /* 0x000fe2000f8e0200 */
[----:B------:R-:W5:Y:S01]  /*1f8a0*/  LD.E.128 R28, desc[UR46][R28.64] ;  /* 0x0000002e1c1c7980 */ /* 0x000f62000c101d00 */
[----:B------:R-:W-:Y:S01]  /*1f8b0*/  SHF.R.S32.HI R3, RZ, 0x1f, R17 ;  /* 0x0000001fff037819 */ /* 0x000fe20000011411 */
[----:B------:R-:W-:Y:S02]  /*1f8c0*/  ULDC.64 UR6, c[0x0][0xad8] ;  /* 0x0002b60000067ab9 */ /* 0x000fe40000000a00 */
[----:B------:R-:W5:Y:S04]  /*1f8d0*/  LD.E.128 R56, desc[UR46][R56.64] ;  /* 0x0000002e38387980 */ /* 0x000f68000c101d00 */
[----:B------:R-:W5:Y:S04]  /*1f8e0*/  LD.E.128 R52, desc[UR46][R52.64] ;  /* 0x0000002e34347980 */ /* 0x000f68000c101d00 */
[----:B------:R-:W5:Y:S01]  /*1f8f0*/  LD.E.128 R48, desc[UR46][R48.64] ;  /* 0x0000002e30307980 */ /* 0x000f62000c101d00 */
        /* <DEDUP_REMOVED lines=8> */
[----:B------:R-:W-:Y:S01]  /*1f980*/  VIADD R62, R224, UR45 ;  /* 0x0000002de03e7c36 */ /* 0x000fe20008000000 */
[----:B------:R-:W-:Y:S01]  /*1f990*/  UIADD3 UR4, UR39, 0x33420, URZ ;  /* 0x0003342027047890 */ /* 0x000fe2000fffe03f */
[C---:B------:R-:W-:Y:S02]  /*1f9a0*/  IMAD R3, R17.reuse, UR7, R20 ;  /* 0x0000000711037c24 */ /* 0x040fe4000f8e0214 */
[----:B------:R-:W-:Y:S01]  /*1f9b0*/  IMAD.WIDE.U32 R18, R17, UR6, R18 ;  /* 0x0000000611127c25 */ /* 0x000fe2000f8e0012 */
[C---:B------:R-:W-:Y:S01]  /*1f9c0*/  ISETP.GE.AND P2, PT, R62.reuse, R63, PT ;  /* 0x0000003f3e00720c */ /* 0x040fe20003f46270 */
[----:B------:R-:W-:Y:S02]  /*1f9d0*/  ULDC.64 UR6, c[0x0][0xa80] ;  /* 0x0002a00000067ab9 */ /* 0x000fe40000000a00 */
[----:B------:R-:W-:Y:S01]  /*1f9e0*/  VIADD R0, R62, 0x20 ;  /* 0x000000203e007836 */ /* 0x000fe20000000000 */
[----:B------:R-:W-:Y:S01]  /*1f9f0*/  LEA R17, P3, R18, UR6, 0x1 ;  /* 0x0000000612117c11 */ /* 0x000fe2000f8608ff */
[----:B------:R-:W-:Y:S01]  /*1fa00*/  IMAD.IADD R3, R19, 0x1, R3 ;  /* 0x0000000113037824 */ /* 0x000fe200078e0203 */
[----:B------:R-:W-:-:S02]  /*1fa10*/  UPRMT UR4, URZ, 0x654, UR4 ;  /* 0x000006543f047896 */ /* 0x000fc40008000004 */
[-C--:B------:R-:W-:Y:S01]  /*1fa20*/  ISETP.GE.AND P1, PT, R0, R63.reuse, PT ;  /* 0x0000003f0000720c */ /* 0x080fe20003f26270 */
[----:B------:R-:W-:Y:S01]  /*1fa30*/  VIADD R0, R62, 0x40 ;  /* 0x000000403e007836 */ /* 0x000fe20000000000 */
[----:B------:R-:W-:Y:S01]  /*1fa40*/  LEA.HI.X R3, R18, UR7, R3, 0x1, P3 ;  /* 0x0000000712037c11 */ /* 0x000fe200098f0c03 */
[C---:B------:R-:W-:Y:S02]  /*1fa50*/  VIADD R67, R65.reuse, 0x80 ;  /* 0x0000008041437836 */ /* 0x040fe40000000000 */
[----:B------:R-:W-:Y:S01]  /*1fa60*/  VIADD R69, R65, 0x40 ;  /* 0x0000004041457836 */ /* 0x000fe20000000000 */
[----:B------:R-:W-:Y:S01]  /*1fa70*/  ISETP.GE.AND P0, PT, R0, R63, PT ;  /* 0x0000003f0000720c */ /* 0x000fe20003f06270 */
[----:B0-----:R0:W1:Y:S01]  /*1fa80*/  SHFL.IDX PT, R60, R17, RZ, 0x181f ;  /* 0x00181fff113c7589 */ /* 0x00106200000e0000 */
[----:B------:R-:W-:Y:S01]  /*1fa90*/  SYNCS.ARRIVE.TRANS64.RED.A1T0 RZ, [UR4], RZ ;  /* 0x000000ffffff79a7 */ /* 0x000fe20008100404 */
[----:B------:R-:W-:Y:S02]  /*1faa0*/  BSSY B1, `(.L_x_1594) ;  /* 0x0000013000017945 */ /* 0x000fe40003800000 */
[----:B------:R0:W2:Y:S01]  /*1fab0*/  SHFL.IDX PT, R0, R3, RZ, 0x181f ;  /* 0x00181fff03007589 */ /* 0x0000a200000e0000 */
[----:B------:R-:W-:-:S02]  /*1fac0*/  SHF.R.S32.HI R64, RZ, 0x1f, R65 ;  /* 0x0000001fff407819 */ /* 0x000fc40000011441 */
[----:B------:R-:W-:Y:S02]  /*1fad0*/  SHF.R.S32.HI R66, RZ, 0x1f, R67 ;  /* 0x0000001fff427819 */ /* 0x000fe40000011443 */
[----:B------:R-:W-:Y:S01]  /*1fae0*/  SHF.R.S32.HI R68, RZ, 0x1f, R69 ;  /* 0x0000001fff447819 */ /* 0x000fe20000011445 */
[----:B------:R-:W-:Y:S06]  /*1faf0*/  @P2 BRA `(.L_x_1595) ;  /* 0x0000000000342947 */ /* 0x000fec0003800000 */
[----:B------:R-:W-:Y:S02]  /*1fb00*/  ULDC UR4, c[0x0][0xac8] ;  /* 0x0002b20000047ab9 */ /* 0x000fe40000000800 */
[----:B------:R-:W-:Y:S02]  /*1fb10*/  ISETP.GE.AND P4, PT, R65, UR4, PT ;  /* 0x0000000441007c0c */ /* 0x000fe4000bf86270 */
[----:B------:R-:W-:Y:S02]  /*1fb20*/  ISETP.GE.AND P3, PT, R69, UR4, PT ;  /* 0x0000000445007c0c */ /* 0x000fe4000bf66270 */
[----:B------:R-:W-:-:S09]  /*1fb30*/  ISETP.GE.AND P2, PT, R67, UR4, PT ;  /* 0x0000000443007c0c */ /* 0x000fd2000bf46270 */
[----:B-1----:R-:W-:-:S04]  /*1fb40*/  @!P4 LEA R18, P5, R65, R60, 0x1 ;  /* 0x0000003c4112c211 */ /* 0x002fc800078a08ff */
[----:B--2---:R-:W-:Y:S02]  /*1fb50*/  @!P4 LEA.HI.X R19, R65, R0, R64, 0x1, P5 ;  /* 0x000000004113c211 */ /* 0x004fe400028f0c40 */
[----:B------:R-:W-:-:S03]  /*1fb60*/  @!P3 LEA R20, P5, R69, R60, 0x1 ;  /* 0x0000003c4514b211 */ /* 0x000fc600078a08ff */
[----:B-----5:R3:W-:Y:S01]  /*1fb70*/  @!P4 ST.E.128 desc[UR46][R18.64], R32 ;  /* 0x000000201200c985 */ /* 0x0207e2000c101d2e */
[----:B------:R-:W-:Y:S02]  /*1fb80*/  @!P3 LEA.HI.X R21, R69, R0, R68, 0x1, P5 ;  /* 0x000000004515b211 */ /* 0x000fe400028f0c44 */
[----:B------:R-:W-:-:S03]  /*1fb90*/  @!P2 LEA R60, P5, R67, R60, 0x1 ;  /* 0x0000003c433ca211 */ /* 0x000fc600078a08ff */
[----:B------:R3:W-:Y:S01]  /*1fba0*/  @!P3 ST.E.128 desc[UR46][R20.64], R44 ;  /* 0x0000002c1400b985 */ /* 0x0007e2000c101d2e */
[----:B------:R-:W-:-:S05]  /*1fbb0*/  @!P2 LEA.HI.X R61, R67, R0, R66, 0x1, P5 ;  /* 0x00000000433da211 */ /* 0x000fca00028f0c42 */
[----:B------:R3:W-:Y:S04]  /*1fbc0*/  @!P2 ST.E.128 desc[UR46][R60.64], R56 ;  /* 0x000000383c00a985 */ /* 0x0007e8000c101d2e */
.L_x_1595:
[----:B------:R-:W-:Y:S05]  /*1fbd0*/  BSYNC B1 ;  /* 0x0000000000017941 */ /* 0x000fea0003800000 */
.L_x_1594:
        /* <DEDUP_REMOVED lines=9> */
[----:B------:R-:W-:Y:S02]  /*1fc70*/  @!P2 LEA R20, P4, R69, R32, 0x1 ;  /* 0x000000204514a211 */ /* 0x000fe400078808ff */
[----:B----4-:R-:W-:Y:S02]  /*1fc80*/  @!P3 LEA.HI.X R19, R65, R0, R64, 0x1, P5 ;  /* 0x000000004113b211 */ /* 0x010fe400028f0c40 */
[----:B------:R-:W-:Y:S02]  /*1fc90*/  @!P1 LEA R32, P5, R67, R32, 0x1 ;  /* 0x0000002043209211 */ /* 0x000fe400078a08ff */
[-C--:B------:R-:W-:Y:S01]  /*1fca0*/  @!P2 LEA.HI.X R21, R69, R0.reuse, R68, 0x1, P4 ;  /* 0x000000004515a211 */ /* 0x080fe200020f0c44 */
[----:B------:R3:W-:Y:S01]  /*1fcb0*/  @!P3 ST.E.128 desc[UR46][R18.64], R24 ;  /* 0x000000181200b985 */ /* 0x0007e2000c101d2e */
[----:B------:R-:W-:-:S03]  /*1fcc0*/  @!P1 LEA.HI.X R33, R67, R0, R66, 0x1, P5 ;  /* 0x0000000043219211 */ /* 0x000fc600028f0c42 */
[----:B------:R3:W-:Y:S04]  /*1fcd0*/  @!P2 ST.E.128 desc[UR46][R20.64], R40 ;  /* 0x000000281400a985 */ /* 0x0007e8000c101d2e */
[----:B------:R3:W-:Y:S02]  /*1fce0*/  @!P1 ST.E.128 desc[UR46][R32.64], R52 ;  /* 0x0000003420009985 */ /* 0x0007e4000c101d2e */
.L_x_1597:
[----:B------:R-:W-:Y:S05]  /*1fcf0*/  BSYNC B1 ;  /* 0x0000000000017941 */ /* 0x000fea0003800000 */
.L_x_1596:
        /* <DEDUP_REMOVED lines=9> */
[-C--:B------:R-:W-:Y:S02]  /*1fd90*/  @!P4 LEA R20, P1, R69, R24.reuse, 0x1 ;  /* 0x000000184514c211 */ /* 0x080fe400078208ff */
[----:B------:R-:W-:Y:S02]  /*1fda0*/  @!P5 LEA R24, P2, R67, R24, 0x1 ;  /* 0x000000184318d211 */ /* 0x000fe400078408ff */
[-C--:B0-----:R-:W-:Y:S02]  /*1fdb0*/  @!P3 LEA.HI.X R19, R65, R0.reuse, R64, 0x1, P0 ;  /* 0x000000004113b211 */ /* 0x081fe400000f0c40 */
[-C--:B------:R-:W-:Y:S02]  /*1fdc0*/  @!P4 LEA.HI.X R21, R69, R0.reuse, R68, 0x1, P1 ;  /* 0x000000004515c211 */ /* 0x080fe400008f0c44 */
[----:B------:R-:W-:Y:S01]  /*1fdd0*/  @!P5 LEA.HI.X R25, R67, R0, R66, 0x1, P2 ;  /* 0x000000004319d211 */ /* 0x000fe200010f0c42 */
[----:B------:R0:W-:Y:S04]  /*1fde0*/  @!P3 ST.E.128 desc[UR46][R18.64], R12 ;  /* 0x0000000c1200b985 */ /* 0x0001e8000c101d2e */
[----:B------:R0:W-:Y:S04]  /*1fdf0*/  @!P4 ST.E.128 desc[UR46][R20.64], R36 ;  /* 0x000000241400c985 */ /* 0x0001e8000c101d2e */
[----:B------:R0:W-:Y:S02]  /*1fe00*/  @!P5 ST.E.128 desc[UR46][R24.64], R48 ;  /* 0x000000301800d985 */ /* 0x0001e4000c101d2e */
.L_x_1599:
[----:B------:R-:W-:Y:S05]  /*1fe10*/  BSYNC B1 ;  /* 0x0000000000017941 */ /* 0x000fea0003800000 */
.L_x_1598:
[----:B0-----:R-:W-:Y:S01]  /*1fe20*/  VIADD R0, R62, 0x60 ;  /* 0x000000603e007836 */ /* 0x001fe20000000000 */
[----:B--2-4-:R-:W0:Y:S04]  /*1fe30*/  SHFL.IDX PT, R3, R3, 0x3, 0x181f ;  /* 0x00781f0003037f89 */ /* 0x014e2800000e0000 */
[----:B------:R-:W-:Y:S01]  /*1fe40*/  ISETP.GE.AND P0, PT, R0, R63, PT ;  /* 0x0000003f0000720c */ /* 0x000fe20003f06270 */
[----:B------:R-:W2:-:S12]  /*1fe50*/  SHFL.IDX PT, R17, R17, 0x3, 0x181f ;  /* 0x00781f0011117f89 */ /* 0x000e9800000e0000 */
[----:B------:R-:W-:Y:S05]  /*1fe60*/  @P0 BRA `(.L_x_1600) ;  /* 0x0000000c00740947 */ /* 0x000fea0003800000 */
[----:B------:R-:W-:Y:S02]  /*1fe70*/  ULDC UR4, c[0x0][0xac8] ;  /* 0x0002b20000047ab9 */ /* 0x000fe40000000800 */
[----:B------:R-:W-:Y:S02]  /*1fe80*/  ISETP.GE.AND P2, PT, R65, UR4, PT ;  /* 0x0000000441007c0c */ /* 0x000fe4000bf46270 */
[----:B------:R-:W-:-:S11]  /*1fe90*/  ISETP.GE.AND P3, PT, R69, UR4, PT ;  /* 0x0000000445007c0c */ /* 0x000fd6000bf66270 */
[-C--:B--2---:R-:W-:Y:S02]  /*1fea0*/  @!P2 LEA R12, P0, R65, R17.reuse, 0x1 ;  /* 0x00000011410ca211 */ /* 0x084fe400078008ff */
[----:B------:R-:W-:Y:S02]  /*1feb0*/  @!P3 LEA R14, P1, R69, R17, 0x1 ;  /* 0x00000011450eb211 */ /* 0x000fe400078208ff */
[-C--:B0-----:R-:W-:Y:S02]  /*1fec0*/  @!P2 LEA.HI.X R13, R65, R3.reuse, R64, 0x1, P0 ;  /* 0x00000003410da211 */ /* 0x081fe400000f0c40 */
        /* <DEDUP_REMOVED lines=9> */
.L_x_1592:
        /* <DEDUP_REMOVED lines=32> */
.L_x_1601:
        /* <DEDUP_REMOVED lines=47> */
.L_x_1603:
[----:B------:R-:W-:Y:S05]  /*20450*/  BSYNC B1 ;  /* 0x0000000000017941 */ /* 0x000fea0003800000 */
.L_x_1602:
[----:B------:R-:W1:Y:S01]  /*20460*/  @P0 LDC R5, c[0x0][0xbf0] ;  /* 0x0002fc00ff050b82 */ /* 0x000e620000000800 */
[----:B------:R-:W-:Y:S01]  /*20470*/  ULDC.64 UR14, c[0x0][0xaa0] ;  /* 0x0002a800000e7ab9 */ /* 0x000fe20000000a00 */
[----:B0-----:R-:W-:Y:S01]  /*20480*/  IMAD R3, R226, 0x20, R224 ;  /* 0x00000020e2037824 */ /* 0x001fe200078e02e0 */
[----:B------:R-:W-:Y:S01]  /*20490*/  UIMAD UR10, UR11, UR14, URZ ;  /* 0x0000000e0b0a72a4 */ /* 0x000fe2000f8e023f */
[----:B------:R-:W-:Y:S01]  /*204a0*/  VIADD R13, R224, UR45 ;  /* 0x0000002de00d7c36 */ /* 0x000fe20008000000 */
[----:B------:R-:W-:Y:S01]  /*204b0*/  UIMAD.WIDE.U32 UR8, UR4, UR14, URZ ;  /* 0x0000000e040872a5 */ /* 0x000fe2000f8e003f */
[----:B------:R-:W-:Y:S01]  /*204c0*/  VIADD R8, R3, UR45 ;  /* 0x0000002d03087c36 */ /* 0x000fe20008000000 */
[----:B------:R-:W-:Y:S01]  /*204d0*/  UIMAD UR10, UR4, UR15, UR10 ;  /* 0x0000000f040a72a4 */ /* 0x000fe2000f8e020a */
[----:B------:R-:W-:Y:S02]  /*204e0*/  BSSY B1, `(.L_x_1604) ;  /* 0x000003f000017945 */ /* 0x000fe40003800000 */
[----:B------:R-:W-:Y:S01]  /*204f0*/  ULDC.64 UR14, c[0x0][0xae8] ;  /* 0x0002ba00000e7ab9 */ /* 0x000fe20000000a00 */
[----:B------:R-:W-:Y:S01]  /*20500*/  UIADD3 UR9, UR9, UR10, URZ ;  /* 0x0000000a09097290 */ /* 0x000fe2000fffe03f */
[----:B------:R-:W-:Y:S01]  /*20510*/  @P0 IMAD.HI.U32 R4, R8, R9, RZ ;  /* 0x0000000908040227 */ /* 0x000fe200078e00ff */
[----:B------:R-:W-:-:S02]  /*20520*/  UIMAD UR4, UR12, UR14, URZ ;  /* 0x0000000e0c0472a4 */ /* 0x000fc4000f8e023f */
[----:B------:R-:W-:Y:S01]  /*20530*/  UIMAD.WIDE.U32 UR8, UR56, UR14, UR8 ;  /* 0x0000000e380872a5 */ /* 0x000fe2000f8e0008 */
[----:B------:R-:W-:Y:S01]  /*20540*/  IMAD.MOV.U32 R3, RZ, RZ, R8 ;  /* 0x000000ffff037224 */ /* 0x000fe200078e0008 */
[----:B------:R-:W-:Y:S01]  /*20550*/  UIMAD UR4, UR56, UR15, UR4 ;  /* 0x0000000f380472a4 */ /* 0x000fe2000f8e0204 */
[----:B------:R-:W-:Y:S02]  /*20560*/  ULDC.64 UR10, c[0x0][0xaf0] ;  /* 0x0002bc00000a7ab9 */ /* 0x000fe40000000a00 */
[----:B------:R-:W-:Y:S02]  /*20570*/  UIMAD UR7, UR7, UR10, URZ ;  /* 0x0000000a070772a4 */ /* 0x000fe4000f8e023f */
[----:B------:R-:W-:Y:S01]  /*20580*/  UIADD3 UR9, UR9, UR4, URZ ;  /* 0x0000000409097290 */ /* 0x000fe2000fffe03f */
[----:B-1----:R-:W-:Y:S01]  /*20590*/  @P0 SHF.R.U32.HI R3, RZ, R5, R4 ;  /* 0x00000005ff030219 */ /* 0x002fe20000011604 */
[----:B------:R-:W-:Y:S02]  /*205a0*/  UIMAD UR4, UR6, UR11, UR7 ;  /* 0x0000000b060472a4 */ /* 0x000fe4000f8e0207 */
[----:B------:R-:W-:Y:S01]  /*205b0*/  UIMAD.WIDE.U32 UR6, UR6, UR10, UR8 ;  /* 0x0000000a060672a5 */ /* 0x000fe2000f8e0008 */
[--C-:B------:R-:W-:Y:S01]  /*205c0*/  SHF.R.S32.HI R4, RZ, 0x1f, R3.reuse ;  /* 0x0000001fff047819 */ /* 0x100fe20000011403 */
[----:B------:R-:W-:Y:S01]  /*205d0*/  IMAD.MOV R7, RZ, RZ, -R3 ;  /* 0x000000ffff077224 */ /* 0x000fe200078e0a03 */
[----:B------:R-:W-:Y:S01]  /*205e0*/  ULDC.64 UR8, c[0x0][0xae0] ;  /* 0x0002b80000087ab9 */ /* 0x000fe20000000a00 */
[----:B------:R-:W-:-:S02]  /*205f0*/  UIADD3 UR4, UR7, UR4, URZ ;  /* 0x0000000407047290 */ /* 0x000fc4000fffe03f */
[----:B------:R-:W-:Y:S02]  /*20600*/  IMAD R6, R4, UR8, RZ ;  /* 0x0000000804067c24 */ /* 0x000fe4000f8e02ff */
[----:B------:R-:W-:Y:S02]  /*20610*/  IMAD.U32 R5, RZ, RZ, UR7 ;  /* 0x00000007ff057e24 */ /* 0x000fe4000f8e00ff */
        /* <DEDUP_REMOVED lines=9> */
[----:B-----5:R-:W-:Y:S02]  /*206b0*/  IMAD R8, R0, R11, RZ ;  /* 0x0000000b00087224 */ /* 0x020fe400078e02ff */
[----:B------:R-:W-:Y:S02]  /*206c0*/  VIADD R3, R13, 0x40 ;  /* 0x000000400d037836 */ /* 0x000fe40000000000 */
[----:B------:R-:W-:Y:S01]  /*206d0*/  IMAD R9, R7, UR7, R6 ;  /* 0x0000000707097c24 */ /* 0x000fe2000f8e0206 */
[-C--:B------:R-:W-:Y:S01]  /*206e0*/  ISETP.GE.AND P2, PT, R13, R8.reuse, PT ;  /* 0x000000080d00720c */ /* 0x080fe20003f46270 */
[----:B------:R-:W-:Y:S01]  /*206f0*/  IMAD.WIDE.U32 R4, R7, UR6, R4 ;  /* 0x0000000607047c25 */ /* 0x000fe2000f8e0004 */
[----:B------:R-:W-:Y:S01]  /*20700*/  ISETP.GE.AND P0, PT, R3, R8, PT ;  /* 0x000000080300720c */ /* 0x000fe20003f06270 */
[----:B------:R-:W-:-:S02]  /*20710*/  ULDC.64 UR6, c[0x0][0xa80] ;  /* 0x0002a00000067ab9 */ /* 0x000fc40000000a00 */
[----:B------:R-:W-:Y:S01]  /*20720*/  IMAD.IADD R3, R5, 0x1, R9 ;  /* 0x0000000105037824 */ /* 0x000fe200078e0209 */
[----:B------:R-:W-:Y:S01]  /*20730*/  LEA R6, P3, R4, UR6, 0x1 ;  /* 0x0000000604067c11 */ /* 0x000fe2000f8608ff */
[----:B------:R-:W-:Y:S02]  /*20740*/  VIADD R0, R13, 0x20 ;  /* 0x000000200d007836 */ /* 0x000fe40000000000 */
[----:B------:R-:W-:Y:S01]  /*20750*/  IMAD.SHL.U32 R11, R226, 0x8, RZ ;  /* 0x00000008e20b7824 */ /* 0x000fe200078e00ff */
[----:B------:R-:W-:Y:S02]  /*20760*/  LEA.HI.X R7, R4, UR7, R3, 0x1, P3 ;  /* 0x0000000704077c11 */ /* 0x000fe400098f0c03 */
[----:B------:R-:W-:Y:S01]  /*20770*/  ISETP.GE.AND P1, PT, R0, R8, PT ;  /* 0x000000080000720c */ /* 0x000fe20003f26270 */
[C---:B------:R-:W-:Y:S01]  /*20780*/  VIADD R9, R11.reuse, 0x80 ;  /* 0x000000800b097836 */ /* 0x040fe20000000000 */
[----:B------:R0:W1:Y:S01]  /*20790*/  SHFL.IDX PT, R4, R6, RZ, 0x181f ;  /* 0x00181fff06047589 */ /* 0x00006200000e0000 */
[----:B------:R-:W-:Y:S01]  /*207a0*/  VIADD R15, R11, 0x40 ;  /* 0x000000400b0f7836 */ /* 0x000fe20000000000 */
[----:B------:R-:W-:-:S02]  /*207b0*/  SHF.R.S32.HI R10, RZ, 0x1f, R11 ;  /* 0x0000001fff0a7819 */ /* 0x000fc4000001140b */
[----:B------:R0:W2:Y:S01]  /*207c0*/  SHFL.IDX PT, R0, R7, RZ, 0x181f ;  /* 0x00181fff07007589 */ /* 0x0000a200000e0000 */
        /* <DEDUP_REMOVED lines=10> */
[----:B------:R3:W-:Y:S01]  /*20870*/  @!P4 ST.E.128 desc[UR46][R18.64], RZ ;  /* 0x000000ff1200c985 */ /* 0x0007e2000c101d2e */
[----:B------:R-:W-:Y:S02]  /*20880*/  @!P3 LEA.HI.X R21, R15, R0, R14, 0x1, P5 ;  /* 0x000000000f15b211 */ /* 0x000fe400028f0c0e */
[----:B------:R-:W-:-:S03]  /*20890*/  @!P2 LEA R4, P5, R9, R4, 0x1 ;  /* 0x000000040904a211 */ /* 0x000fc600078a08ff */
[----:B------:R3:W-:Y:S01]  /*208a0*/  @!P3 ST.E.128 desc[UR46][R20.64], RZ ;  /* 0x000000ff1400b985 */ /* 0x0007e2000c101d2e */
[----:B------:R-:W-:-:S05]  /*208b0*/  @!P2 LEA.HI.X R5, R9, R0, R12, 0x1, P5 ;  /* 0x000000000905a211 */ /* 0x000fca00028f0c0c */
[----:B------:R3:W-:Y:S04]  /*208c0*/  @!P2 ST.E.128 desc[UR46][R4.64], RZ ;  /* 0x000000ff0400a985 */ /* 0x0007e8000c101d2e */
.L_x_1605:
[----:B------:R-:W-:Y:S05]  /*208d0*/  BSYNC B1 ;  /* 0x0000000000017941 */ /* 0x000fea0003800000 */
.L_x_1604:
        /* <DEDUP_REMOVED lines=9> */
[----:B------:R-:W-:Y:S02]  /*20970*/  @!P2 LEA R20, P4, R15, R4, 0x1 ;  /* 0x000000040f14a211 */ /* 0x000fe400078808ff */
[----:B----4-:R-:W-:Y:S02]  /*20980*/  @!P3 LEA.HI.X R19, R11, R0, R10, 0x1, P5 ;  /* 0x000000000b13b211 */ /* 0x010fe400028f0c0a */
[----:B------:R-:W-:Y:S02]  /*20990*/  @!P1 LEA R4, P5, R9, R4, 0x1 ;  /* 0x0000000409049211 */ /* 0x000fe400078a08ff */
[-C--:B------:R-:W-:Y:S01]  /*209a0*/  @!P2 LEA.HI.X R21, R15, R0.reuse, R14, 0x1, P4 ;  /* 0x000000000f15a211 */ /* 0x080fe200020f0c0e */
[----:B------:R3:W-:Y:S01]  /*209b0*/  @!P3 ST.E.128 desc[UR46][R18.64], RZ ;  /* 0x000000ff1200b985 */ /* 0x0007e2000c101d2e */
[----:B------:R-:W-:-:S03]  /*209c0*/  @!P1 LEA.HI.X R5, R9, R0, R12, 0x1, P5 ;  /* 0x0000000009059211 */ /* 0x000fc600028f0c0c */
[----:B------:R3:W-:Y:S04]  /*209d0*/  @!P2 ST.E.128 desc[UR46][R20.64], RZ ;  /* 0x000000ff1400a985 */ /* 0x0007e8000c101d2e */
[----:B------:R3:W-:Y:S02]  /*209e0*/  @!P1 ST.E.128 desc[UR46][R4.64], RZ ;  /* 0x000000ff04009985 */ /* 0x0007e4000c101d2e */
.L_x_1607:
[----:B------:R-:W-:Y:S05]  /*209f0*/  BSYNC B1 ;  /* 0x0000000000017941 */ /* 0x000fea0003800000 */
.L_x_1606:
        /* <DEDUP_REMOVED lines=17> */
.L_x_1609:
[----:B------:R-:W-:Y:S05]  /*20b10*/  BSYNC B1 ;  /* 0x0000000000017941 */ /* 0x000fea0003800000 */
.L_x_1608:
[----:B------:R-:W-:Y:S01]  /*20b20*/  VIADD R3, R13, 0x60 ;  /* 0x000000600d037836 */ /* 0x000fe20000000000 */
[----:B0-----:R0:W0:Y:S04]  /*20b30*/  SHFL.IDX PT, R0, R7, 0x3, 0x181f ;  /* 0x00781f0007007f89 */ /* 0x00102800000e0000 */
[----:B------:R-:W-:Y:S01]  /*20b40*/  ISETP.GE.AND P0, PT, R3, R8, PT ;  /* 0x000000080300720c */ /* 0x000fe20003f06270 */
[----:B-1-3--:R1:W3:-:S12]  /*20b50*/  SHFL.IDX PT, R4, R6, 0x3, 0x181f ;  /* 0x00781f0006047f89 */ /* 0x00a2d800000e0000 */
[----:B-1----:R-:W-:Y:S05]  /*20b60*/  @P0 BRA `(.L_x_1600) ;  /* 0x0000000000340947 */ /* 0x002fea0003800000 */
[----:B------:R-:W-:Y:S02]  /*20b70*/  ULDC UR4, c[0x0][0xac8] ;  /* 0x0002b20000047ab9 */ /* 0x000fe40000000800 */
[----:B------:R-:W-:Y:S02]  /*20b80*/  ISETP.GE.AND P3, PT, R11, UR4, PT ;  /* 0x000000040b007c0c */ /* 0x000fe4000bf66270 */
[----:B------:R-:W-:Y:S02]  /*20b90*/  ISETP.GE.AND P4, PT, R15, UR4, PT ;  /* 0x000000040f007c0c */ /* 0x000fe4000bf86270 */
[----:B------:R-:W-:-:S09]  /*20ba0*/  ISETP.GE.AND P5, PT, R9, UR4, PT ;  /* 0x0000000409007c0c */ /* 0x000fd2000bfa6270 */
[-C--:B--234-:R-:W-:Y:S02]  /*20bb0*/  @!P3 LEA R6, P0, R11, R4.reuse, 0x1 ;  /* 0x000000040b06b211 */ /* 0x09cfe400078008ff */
        /* <DEDUP_REMOVED lines=8> */
.L_x_1600:
[----:B------:R-:W-:Y:S05]  /*20c40*/  BSYNC B0 ;  /* 0x0000000000007941 */ /* 0x000fea0003800000 */
.L_x_1591:
[----:B------:R-:W-:Y:S02]  /*20c50*/  ULDC UR4, c[0x0][0xc3c] ;  /* 0x00030f0000047ab9 */ /* 0x000fe40000000800 */
[----:B------:R-:W-:-:S06]  /*20c60*/  UISETP.GE.AND UP0, UPT, UR53, UR4, UPT ;  /* 0x000000043500728c */ /* 0x000fcc000bf06270 */
[----:B------:R-:W-:-:S13]  /*20c70*/  PLOP3.LUT P0, PT, PT, PT, UP0, 0x80, 0x0 ;  /* 0x000000000000781c */ /* 0x000fda0003f0f008 */
[----:B------:R-:W-:Y:S05]  /*20c80*/  @!P0 BRA `(.L_x_1610) ;  /* 0xfffffe0400448947 */ /* 0x000fea000383ffff */
[----:B------:R-:W-:Y:S05]  /*20c90*/  EXIT ;  /* 0x000000000000794d */ /* 0x000fea0003800000 */
.L_x_1458:
[----:B------:R-:W-:-:S08]  /*20ca0*/  NOP ;  /* 0x0000000000007918 */ /* 0x000fd00000000000 */
[----:B------:R-:W0:-:S00]  /*20cb0*/  USETMAXREG.DEALLOC.CTAPOOL 0x18 ;  /* 0x00000018000079c8 */ /* 0x000e0000080e0500 */
[----:B0-----:R-:W2:Y:S01]  /*20cc0*/  LDL.LU R2, [R1+0x2d0] ;  /* 0x0002d00001027983 */ /* 0x001ea20000300800 */
[----:B------:R-:W-:Y:S01]  /*20cd0*/  LOP3.LUT R0, R0, 0x3, RZ, 0xc0, !PT ;  /* 0x0000000300007812 */ /* 0x000fe200078ec0ff */
[----:B------:R-:W-:-:S05]  /*20ce0*/  IMAD.MOV.U32 R4, RZ, RZ, RZ ;  /* 0x000000ffff047224 */ /* 0x000fca00078e00ff */
[----:B------:R-:W0:Y:S02]  /*20cf0*/  SHFL.IDX PT, R0, R0, RZ, 0x1f ;  /* 0x00001fff00007589 */ /* 0x000e2400000e0000 */
[----:B0-----:R-:W-:Y:S02]  /*20d00*/  ISETP.NE.AND P0, PT, R0, RZ, PT ;  /* 0x000000ff0000720c */ /* 0x001fe40003f05270 */
        /* <DEDUP_REMOVED lines=11> */
.L_x_1611:
[----:B------:R-:W1:Y:S01]  /*20dc0*/  S2R R0, SR_TID.X ;  /* 0x0000000000007919 */ /* 0x000e620000002100 */
[----:B------:R-:W-:Y:S01]  /*20dd0*/  ULDC UR4, c[0x0][0xc3c] ;  /* 0x00030f0000047ab9 */ /* 0x000fe20000000800 */
[----:B------:R-:W2:Y:S01]  /*20de0*/  S2UR UR6, SR_CTAID.X ;  /* 0x00000000000679c3 */ /* 0x000ea20000002500 */
[----:B------:R-:W-:Y:S01]  /*20df0*/  ULDC UR5, c[0x0][0xc38] ;  /* 0x00030e0000057ab9 */ /* 0x000fe20000000800 */
[----:B-1----:R-:W-:-:S04]  /*20e00*/  LOP3.LUT R0, R0, 0x1f, RZ, 0xc0, !PT ;  /* 0x0000001f00007812 */ /* 0x002fc800078ec0ff */
[----:B------:R-:W-:-:S04]  /*20e10*/  ISETP.NE.AND P0, PT, R0, 0x1f, PT ;  /* 0x0000001f0000780c */ /* 0x000fc80003f05270 */
[----:B------:R-:W-:-:S13]  /*20e20*/  ISETP.GE.OR P1, PT, R0, UR4, !P0 ;  /* 0x0000000400007c0c */ /* 0x000fda000c726670 */
[----:B0-----:R-:W0:Y:S02]  /*20e30*/  @!P1 LDC.64 R2, c[0x0][0xc80] ;  /* 0x00032000ff029b82 */ /* 0x001e240000000a00 */
[----:B0-----:R-:W-:-:S05]  /*20e40*/  @!P1 IMAD.WIDE.U32 R2, R0, 0x4, R2 ;  /* 0x0000000400029825 */ /* 0x001fca00078e0002 */
[----:B------:R-:W3:Y:S01]  /*20e50*/  @!P1 LDG.E R4, desc[UR46][R2.64] ;  /* 0x0000002e02049981 */ /* 0x000ee2000c1e1900 */
[C---:B------:R-:W-:Y:S01]  /*20e60*/  ISETP.NE.AND P1, PT, R0.reuse, RZ, PT ;  /* 0x000000ff0000720c */ /* 0x040fe20003f25270 */
[----:B------:R-:W-:Y:S01]  /*20e70*/  UMOV UR4, URZ ;  /* 0x0000003f00047c82 */ /* 0x000fe20008000000 */
[C---:B------:R-:W-:Y:S01]  /*20e80*/  ISETP.GE.U32.AND P2, PT, R0.reuse, 0x2, PT ;  /* 0x000000020000780c */ /* 0x040fe20003f46070 */
[----:B------:R-:W-:Y:S01]  /*20e90*/  IMAD.MOV.U32 R16, RZ, RZ, RZ ;  /* 0x000000ffff107224 */ /* 0x000fe200078e00ff */
[C---:B------:R-:W-:Y:S02]  /*20ea0*/  ISETP.GE.U32.AND P3, PT, R0.reuse, 0x4, PT ;  /* 0x000000040000780c */ /* 0x040fe40003f66070 */
[C---:B------:R-:W-:Y:S02]  /*20eb0*/  ISETP.GE.U32.AND P4, PT, R0.reuse, 0x8, PT ;  /* 0x000000080000780c */ /* 0x040fe40003f86070 */
[----:B------:R-:W-:Y:S01]  /*20ec0*/  ISETP.GE.U32.AND P5, PT, R0, 0x10, PT ;  /* 0x000000100000780c */ /* 0x000fe20003fa6070 */
        /* <DEDUP_REMOVED lines=18> */
[----:B--2---:R-:W-:-:S13]  /*20ff0*/  ISETP.GT.AND P6, PT, R6, UR6, PT ;  /* 0x0000000606007c0c */ /* 0x004fda000bfc4270 */
[----:B------:R-:W-:Y:S05]  /*21000*/  @P6 BRA `(.L_x_1613) ;  /* 0x00000000009c6947 */ /* 0x000fea0003800000 */
[----:B------:R-:W0:Y:S01]  /*21010*/  LDC R5, c[0x0][0xc3c] ;  /* 0x00030f00ff057b82 */ /* 0x000e220000000800 */
[----:B------:R-:W-:Y:S01]  /*21020*/  IMAD.MOV.U32 R6, RZ, RZ, R3 ;  /* 0x000000ffff067224 */ /* 0x000fe200078e0003 */
[----:B------:R-:W-:Y:S01]  /*21030*/  UMOV UR4, URZ ;  /* 0x0000003f00047c82 */ /* 0x000fe20008000000 */
[----:B------:R-:W-:Y:S01]  /*21040*/  ULDC UR7, c[0x0][0xc3c] ;  /* 0x00030f0000077ab9 */ /* 0x000fe20000000800 */
[----:B------:R-:W-:-:S05]  /*21050*/  ULDC UR5, c[0x0][0xc38] ;  /* 0x00030e0000057ab9 */ /* 0x000fca0000000800 */
.L_x_1617:
[----:B------:R-:W-:Y:S01]  /*21060*/  UIADD3 UR4, UR4, 0x1f, URZ ;  /* 0x0000001f04047890 */ /* 0x000fe2000fffe03f */
[----:B------:R-:W-:-:S05]  /*21070*/  IMAD.U32 R19, RZ, RZ, UR7 ;  /* 0x00000007ff137e24 */ /* 0x000fca000f8e00ff */
        /* <DEDUP_REMOVED lines=10> */
.L_x_1616:
[----:B------:R-:W-:Y:S05]  /*21120*/  BSYNC B0 ;  /* 0x0000000000007941 */ /* 0x000fea0003800000 */
.L_x_1615:
        /* <DEDUP_REMOVED lines=20> */
[----:B------:R-:W-:-:S07]  /*21270*/  IMAD.MOV.U32 R5, RZ, RZ, R9 ;  /* 0x000000ffff057224 */ /* 0x000fce00078e0009 */
.L_x_1613:
[----:B------:R-:W-:-:S04]  /*21280*/  IMAD.IADD R6, R6, 0x1, -R3 ;  /* 0x0000000106067824 */ /* 0x000fc800078e0a03 */
[----:B------:R-:W-:-:S05]  /*21290*/  IMAD R2, R5, UR5, R6 ;  /* 0x0000000505027c24 */ /* 0x000fca000f8e0206 */
[----:B------:R-:W-:Y:S02]  /*212a0*/  ISETP.GT.AND P0, PT, R2, UR6, PT ;  /* 0x0000000602007c0c */ /* 0x000fe4000bf04270 */
[----:B------:R-:W0:Y:S11]  /*212b0*/  LDC.64 R2, c[0x0][0xc90] ;  /* 0x00032400ff027b82 */ /* 0x000e360000000a00 */
[----:B------:R-:W-:-:S04]  /*212c0*/  VOTE.ANY R11, PT, !P0 ;  /* 0x00000000000b7806 */ /* 0x000fc800040e0100 */
[----:B------:R-:W1:Y:S02]  /*212d0*/  POPC R7, R11 ;  /* 0x0000000b00077309 */ /* 0x000e640000000000 */
[----:B-1----:R-:W-:-:S04]  /*212e0*/  VIADD R19, R7, UR4 ;  /* 0x0000000407137c36 */ /* 0x002fc80008000000 */
[----:B0-----:R-:W-:-:S05]  /*212f0*/  IMAD.WIDE R2, R19, 0x4, R2 ;  /* 0x0000000413027825 */ /* 0x001fca00078e0202 */
[----:B------:R-:W2:Y:S01]  /*21300*/  LDG.E R9, desc[UR46][R2.64] ;  /* 0x0000002e02097981 */ /* 0x000ea2000c1e1900 */
[----:B------:R-:W-:-:S03]  /*21310*/  ISETP.NE.AND P0, PT, R11, RZ, PT ;  /* 0x000000ff0b00720c */ /* 0x000fc60003f05270 */
[----:B------:R-:W2:Y:S02]  /*21320*/  SHFL.IDX PT, R4, R4, R7, 0x1f ;  /* 0x00001f0704047589 */ /* 0x000ea400000e0000 */
[----:B--2---:R-:W-:-:S05]  /*21330*/  IMAD R8, R4, R9, RZ ;  /* 0x0000000904087224 */ /* 0x004fca00078e02ff */
[----:B------:R-:W-:-:S04]  /*21340*/  IABS R10, R8 ;  /* 0x00000008000a7213 */ /* 0x000fc80000000000 */
[----:B------:R-:W0:Y:S08]  /*21350*/  I2F.RP R12, R10 ;  /* 0x0000000a000c7306 */ /* 0x000e300000209400 */
[----:B0-----:R-:W0:Y:S02]  /*21360*/  MUFU.RCP R12, R12 ;  /* 0x0000000c000c7308 */ /* 0x001e240000001000 */
[----:B0-----:R-:W-:-:S06]  /*21370*/  VIADD R13, R12, 0xffffffe ;  /* 0x0ffffffe0c0d7836 */ /* 0x001fcc0000000000 */
[----:B------:R0:W1:Y:S01]  /*21380*/  F2I.FTZ.U32.TRUNC.NTZ R3, R13 ;  /* 0x0000000d00037305 */ /* 0x000062000021f000 */
[----:B------:R-:W-:Y:S05]  /*21390*/  @!P0 BRA `(.L_x_1618) ;  /* 0x0000000000088947 */ /* 0x000fea0003800000 */
[----:B------:R-:W-:-:S06]  /*213a0*/  VIADD R16, R7, 0xffffffff ;  /* 0xffffffff07107836 */ /* 0x000fcc0000000000 */
[----:B------:R2:W3:Y:S02]  /*213b0*/  SHFL.IDX PT, R16, R5, R16, 0x1f ;  /* 0x00001f1005107589 */ /* 0x0004e400000e0000 */
.L_x_1618:
[--C-:B-12---:R-:W-:Y:S02]  /*213c0*/  IMAD.MOV R5, RZ, RZ, -R3.reuse ;  /* 0x000000ffff057224 */ /* 0x106fe400078e0a03 */
[----:B---3--:R-:W-:Y:S01]  /*213d0*/  IMAD R16, R16, UR5, R6 ;  /* 0x0000000510107c24 */ /* 0x008fe2000f8e0206 */
[----:B------:R-:W-:Y:S01]  /*213e0*/  IABS R6, R8 ;  /* 0x0000000800067213 */ /* 0x000fe20000000000 */
[----:B------:R-:W-:Y:S02]  /*213f0*/  IMAD R5, R5, R10, RZ ;  /* 0x0000000a05057224 */ /* 0x000fe400078e02ff */
[----:B------:R-:W-:Y:S02]  /*21400*/  IMAD.MOV.U32 R2, RZ, RZ, RZ ;  /* 0x000000ffff027224 */ /* 0x000fe400078e00ff */
[----:B------:R-:W-:Y:S02]  /*21410*/  IMAD.MOV R6, RZ, RZ, -R6 ;  /* 0x000000ffff067224 */ /* 0x000fe400078e0a06 */
[----:B------:R-:W-:Y:S01]  /*21420*/  IMAD.HI.U32 R2, R3, R5, R2 ;  /* 0x0000000503027227 */ /* 0x000fe200078e0002 */
[----:B------:R-:W-:-:S04]  /*21430*/  IADD3 R5, -R16, UR6, RZ ;  /* 0x0000000610057c10 */ /* 0x000fc8000fffe1ff */
[----:B------:R-:W-:-:S05]  /*21440*/  IABS R3, R5 ;  /* 0x0000000500037213 */ /* 0x000fca0000000000 */
        /* <DEDUP_REMOVED lines=16> */
[----:B------:R-:W-:-:S04]  /*21550*/  VIADDMNMX R9, R10, UR5, R9, PT ;  /* 0x000000050a097c46 */ /* 0x000fc8000b800109 */
[-C--:B------:R-:W-:Y:S02]  /*21560*/  IABS R7, R9.reuse ;  /* 0x0000000900077213 */ /* 0x080fe40000000000 */
[----:B------:R-:W-:Y:S02]  /*21570*/  IABS R8, R9 ;  /* 0x0000000900087213 */ /* 0x000fe40000000000 */
[----:B------:R-:W1:Y:S03]  /*21580*/  I2F.RP R10, R7 ;  /* 0x00000007000a7306 */ /* 0x000e660000209400 */
[----:B------:R-:W-:-:S05]  /*21590*/  IMAD.MOV R8, RZ, RZ, -R8 ;  /* 0x000000ffff087224 */ /* 0x000fca00078e0a08 */
        /* <DEDUP_REMOVED lines=8> */
[C---:B------:R-:W-:Y:S01]  /*21620*/  LOP3.LUT R3, R5.reuse, R9, RZ, 0x3c, !PT ;  /* 0x0000000905037212 */ /* 0x040fe200078e3cff */
[----:B------:R-:W-:Y:S02]  /*21630*/  IMAD.IADD R5, R5, 0x1, R6 ;  /* 0x0000000105057824 */ /* 0x000fe400078e0206 */
[----:B------:R-:W-:Y:S01]  /*21640*/  IMAD.HI.U32 R2, R2, R11, RZ ;  /* 0x0000000b02027227 */ /* 0x000fe200078e00ff */
[----:B------:R-:W-:-:S03]  /*21650*/  ISETP.GE.AND P2, PT, R3, RZ, PT ;  /* 0x000000ff0300720c */ /* 0x000fc60003f46270 */
[----:B------:R-:W-:-:S05]  /*21660*/  IMAD R8, R2, R8, R11 ;  /* 0x0000000802087224 */ /* 0x000fca00078e020b */
[----:B------:R-:W-:-:S13]  /*21670*/  ISETP.GT.U32.AND P1, PT, R7, R8, PT ;  /* 0x000000080700720c */ /* 0x000fda0003f24070 */
[----:B------:R-:W-:Y:S02]  /*21680*/  @!P1 IMAD.IADD R8, R8, 0x1, -R7 ;  /* 0x0000000108089824 */ /* 0x000fe400078e0a07 */
[----:B------:R-:W-:Y:S01]  /*21690*/  @!P1 VIADD R2, R2, 0x1 ;  /* 0x0000000102029836 */ /* 0x000fe20000000000 */
[----:B------:R-:W-:Y:S02]  /*216a0*/  ISETP.NE.AND P1, PT, R9, RZ, PT ;  /* 0x000000ff0900720c */ /* 0x000fe40003f25270 */
[----:B------:R-:W-:-:S13]  /*216b0*/  ISETP.GE.U32.AND P0, PT, R8, R7, PT ;  /* 0x000000070800720c */ /* 0x000fda0003f06070 */
[----:B------:R-:W-:-:S04]  /*216c0*/  @P0 VIADD R2, R2, 0x1 ;  /* 0x0000000102020836 */ /* 0x000fc80000000000 */
[----:B------:R-:W-:Y:S01]  /*216d0*/  @!P2 IMAD.MOV R2, RZ, RZ, -R2 ;  /* 0x000000ffff02a224 */ /* 0x000fe200078e0a02 */
[----:B------:R-:W-:Y:S01]  /*216e0*/  @!P1 LOP3.LUT R2, RZ, R9, RZ, 0x33, !PT ;  /* 0x00000009ff029212 */ /* 0x000fe200078e33ff */
[----:B------:R-:W-:-:S03]  /*216f0*/  IMAD.MOV R9, RZ, RZ, -R9 ;  /* 0x000000ffff097224 */ /* 0x000fc600078e0a09 */
[----:B------:R-:W-:Y:S01]  /*21700*/  LOP3.LUT R17, RZ, R2, RZ, 0x33, !PT ;  /* 0x00000002ff117212 */ /* 0x000fe200078e33ff */
[----:B------:R-:W-:-:S04]  /*21710*/  IMAD R18, R2, R9, R5 ;  /* 0x0000000902127224 */ /* 0x000fc800078e0205 */
[----:B------:R-:W-:Y:S01]  /*21720*/  IMAD.IADD R17, R4, 0x1, R17 ;  /* 0x0000000104117824 */ /* 0x000fe200078e0211 */
[----:B------:R-:W-:Y:S06]  /*21730*/  BRA `(.L_x_1619) ;  /* 0x00000000000c7947 */ /* 0x000fec0003800000 */
.L_x_1614:
[----:B------:R-:W-:Y:S02]  /*21740*/  IMAD.MOV.U32 R17, RZ, RZ, RZ ;  /* 0x000000ffff117224 */ /* 0x000fe400078e00ff */
[----:B------:R-:W-:Y:S02]  /*21750*/  IMAD.U32 R16, RZ, RZ, UR6 ;  /* 0x00000006ff107e24 */ /* 0x000fe4000f8e00ff */
[----:B------:R-:W-:-:S07]  /*21760*/  IMAD.MOV.U32 R18, RZ, RZ, RZ ;  /* 0x000000ffff127224 */ /* 0x000fce00078e00ff */
.L_x_1619:
[----:B------:R-:W-:-:S13]  /*21770*/  ISETP.NE.AND P0, PT, R0, RZ, PT ;  /* 0x000000ff0000720c */ /* 0x000fda0003f05270 */
[----:B------:R-:W1:Y:S01]  /*21780*/  @!P0 S2R R3, SR_CgaCtaId ;  /* 0x0000000000038919 */ /* 0x000e620000008800 */
[----:B------:R-:W-:-:S04]  /*21790*/  @!P0 MOV R0, 0x400 ;  /* 0x0000040000008802 */ /* 0x000fc80000000f00 */
[----:B-1----:R-:W-:-:S05]  /*217a0*/  @!P0 LEA R0, R3, R0, 0x18 ;  /* 0x0000000003008211 */ /* 0x002fca00078ec0ff */
[----:B------:R2:W-:Y:S01]  /*217b0*/  @!P0 STS.128 [R0+0x334d0], R16 ;  /* 0x0334d01000008388 */ /* 0x0005e20000000c00 */
[----:B------:R-:W-:Y:S06]  /*217c0*/  BAR.ARV 0x5, 0x180 ;  /* 0x0146000000007b1d */ /* 0x000fec0000002000 */
.L_x_1612:
        /* <DEDUP_REMOVED lines=11> */
[----:B------:R-:W-:Y:S01]  /*21880*/  STL [R1+0x320], RZ ;  /* 0x000320ff01007387 */ /* 0x000fe20000100800 */
[----:B------:R-:W-:Y:S01]  /*21890*/  ULDC.64 UR36, c[0x0][0x198] ;  /* 0x0000660000247ab9 */ /* 0x000fe20000000a00 */
[----:B------:R-:W-:Y:S02]  /*218a0*/  ULOP3.LUT UR38, UR55, 0x1, URZ, 0xfc, !UPT ;  /* 0x0000000137267892 */ /* 0x000fe4000f8efc3f */
[----:B------:R-:W-:Y:S01]  /*218b0*/  STL [R1+0x2dc], RZ ;  /* 0x0002dcff01007387 */ /* 0x000fe20000100800 */
[----:B------:R-:W-:Y:S01]  /*218c0*/  ULOP3.LUT UR39, UR55, 0x2, URZ, 0xfc, !UPT ;  /* 0x0000000237277892 */ /* 0x000fe2000f8efc3f */
[----:B------:R-:W-:-:S02]  /*218d0*/  ULDC UR40, c[0x0][0xc] ;  /* 0x0000030000287ab9 */ /* 0x000fc40000000800 */
[----:B------:R-:W-:Y:S01]  /*218e0*/  STL [R1+0x2d8], RZ ;  /* 0x0002d8ff01007387 */ /* 0x000fe20000100800 */
[----:B--2---:R-:W-:Y:S01]  /*218f0*/  ULEA UR4, UR5, UR4, 0x18 ;  /* 0x0000000405047291 */ /* 0x004fe2000f8ec03f */
[C---:B-1----:R-:W-:Y:S01]  /*21900*/  IMAD.SHL.U32 R4, R10.reuse, 0x40, RZ ;  /* 0x000000400a047824 */ /* 0x042fe200078e00ff */
[----:B------:R-:W-:Y:S01]  /*21910*/  SHF.R.U32.HI R3, RZ, 0x1, R10 ;  /* 0x00000001ff037819 */ /* 0x000fe2000001160a */
[C---:B------:R-:W-:Y:S01]  /*21920*/  IMAD.SHL.U32 R5, R10.reuse, 0x2, RZ ;  /* 0x000000020a057824 */ /* 0x040fe200078e00ff */
[----:B------:R-:W-:Y:S02]  /*21930*/  LOP3.LUT R9, R10, 0x7f, RZ, 0xc0, !PT ;  /* 0x0000007f0a097812 */ /* 0x000fe400078ec0ff */
        /* <DEDUP_REMOVED lines=25> */
[----:B0-----:R-:W-:-:S04]  /*21ad0*/  IMAD.U32 R4, RZ, RZ, UR4 ;  /* 0x00000004ff047e24 */ /* 0x001fc8000f8e00ff */
[----:B------:R-:W-:Y:S01]  /*21ae0*/  IMAD.IADD R3, R4, 0x1, R2 ;  /* 0x0000000104037824 */ /* 0x000fe200078e0202 */
[----:B------:R-:W-:Y:S01]  /*21af0*/  STL [R1+0x2d4], R4 ;  /* 0x0002d40401007387 */ /* 0x000fe20000100800 */
[----:B------:R-:W-:-:S03]  /*21b00*/  IMAD.MOV.U32 R2, RZ, RZ, 0x1 ;  /* 0x00000001ff027424 */ /* 0x000fc600078e00ff */
[----:B------:R0:W-:Y:S04]  /*21b10*/  STL [R1+0x304], R3 ;  /* 0x0003040301007387 */ /* 0x0001e80000100800 */
[----:B------:R1:W-:Y:S01]  /*21b20*/  STL [R1+0x2e4], R2 ;  /* 0x0002e40201007387 */ /* 0x0003e20000100800 */
[----:B0-----:R-:W-:Y:S01]  /*21b30*/  IMAD.MOV.U32 R3, RZ, RZ, 0x1 ;  /* 0x00000001ff037424 */ /* 0x001fe200078e00ff */
[----:B-1----:R-:W-:-:S04]  /*21b40*/  LOP3.LUT R2, R0, 0x40, RZ, 0xfc, !PT ;  /* 0x0000004000027812 */ /* 0x002fc800078efcff */
[----:B------:R0:W-:Y:S01]  /*21b50*/  STL [R1+0x2e0], R3 ;  /* 0x0002e00301007387 */ /* 0x0001e20000100800 */
[----:B------:R-:W-:-:S07]  /*21b60*/  LOP3.LUT R0, R0, 0x80, RZ, 0xfc, !PT ;  /* 0x0000008000007812 */ /* 0x000fce00078efcff */
.L_x_1752:
[----:B------:R-:W-:Y:S05]  /*21b70*/  YIELD ;  /* 0x0000000000007946 */ /* 0x000fea0003800000 */
[----:B------:R-:W-:Y:S01]  /*21b80*/  ULDC.64 UR4, c[0x0][0xa28] ;  /* 0x00028a0000047ab9 */ /* 0x000fe20000000a00 */
[----:B------:R-:W-:Y:S02]  /*21b90*/  CS2R R6, SRZ ;  /* 0x0000000000067805 */ /* 0x000fe4000001ff00 */
[----:B------:R-:W-:Y:S01]  /*21ba0*/  ISETP.NE.U32.AND P0, PT, RZ, UR4, PT ;  /* 0x00000004ff007c0c */ /* 0x000fe2000bf05070 */
[----:B-1----:R-:W1:Y:S01]  /*21bb0*/  LDC.64 R12, c[0x0][0xa00] ;  /* 0x00028000ff0c7b82 */ /* 0x002e620000000a00 */
[----:B------:R-:W-:Y:S01]  /*21bc0*/  ULDC.64 UR6, c[0x0][0xa08] ;  /* 0x0002820000067ab9 */ /* 0x000fe20000000a00 */
[----:B------:R-:W-:Y:S01]  /*21bd0*/  ULDC.64 UR8, c[0x0][0xa10] ;  /* 0x0002840000087ab9 */ /* 0x000fe20000000a00 */
[----:B------:R-:W-:Y:S01]  /*21be0*/  ISETP.NE.AND.EX P0, PT, RZ, UR5, PT, P0 ;  /* 0x00000005ff007c0c */ /* 0x000fe2000bf05300 */
[----:B------:R-:W-:-:S04]  /*21bf0*/  ULDC.64 UR4, c[0x0][0xa18] ;  /* 0x0002860000047ab9 */ /* 0x000fc80000000a00 */
[----:B--2---:R-:W2:Y:S08]  /*21c00*/  LDC.64 R4, c[0x0][0xa08] ;  /* 0x00028200ff047b82 */ /* 0x004eb00000000a00 */
[----:B0---4-:R-:W0:Y:S02]  /*21c10*/  @P0 LDC.64 R2, c[0x0][0xa28] ;  /* 0x00028a00ff020b82 */ /* 0x011e240000000a00 */
[----:B0-----:R-:W-:-:S05]  /*21c20*/  @P0 IMAD.WIDE R2, R19, 0x4, R2 ;  /* 0x0000000413020825 */ /* 0x001fca00078e0202 */
[----:B------:R0:W5:Y:S01]  /*21c30*/  @P0 LDG.E R6, desc[UR46][R2.64] ;  /* 0x0000002e02060981 */ /* 0x000162000c1e1900 */
[----:B------:R-:W-:Y:S01]  /*21c40*/  ISETP.NE.U32.AND P0, PT, RZ, UR4, PT ;  /* 0x00000004ff007c0c */ /* 0x000fe2000bf05070 */
[----:B-1----:R-:W-:Y:S01]  /*21c50*/  IMAD.WIDE R12, R19, 0x4, R12 ;  /* 0x00000004130c7825 */ /* 0x002fe200078e020c */
[----:B------:R-:W-:Y:S02]  /*21c60*/  ISETP.NE.U32.AND P2, PT, RZ, UR6, PT ;  /* 0x00000006ff007c0c */ /* 0x000fe4000bf45070 */
[----:B------:R-:W-:Y:S01]  /*21c70*/  ISETP.NE.AND.EX P0, PT, RZ, UR5, PT, P0 ;  /* 0x00000005ff007c0c */ /* 0x000fe2000bf05300 */
[----:B------:R-:W-:Y:S01]  /*21c80*/  ULDC.64 UR4, c[0x0][0xa00] ;  /* 0x0002800000047ab9 */ /* 0x000fe20000000a00 */
[----:B------:R-:W-:Y:S01]  /*21c90*/  ISETP.NE.U32.AND P4, PT, RZ, UR8, PT ;  /* 0x00000008ff007c0c */ /* 0x000fe2000bf85070 */
[----:B------:R-:W-:Y:S01]  /*21ca0*/  IMAD.MOV.U32 R8, RZ, RZ, RZ ;  /* 0x000000ffff087224 */ /* 0x000fe200078e00ff */
[----:B------:R-:W-:Y:S01]  /*21cb0*/  ISETP.NE.U32.AND P1, PT, RZ, UR4, PT ;  /* 0x00000004ff007c0c */ /* 0x000fe2000bf25070 */
[----:B0-----:R-:W0:Y:S01]  /*21cc0*/  LDC.64 R2, c[0x0][0xa10] ;  /* 0x00028400ff027b82 */ /* 0x001e220000000a00 */
[----:B------:R-:W-:-:S02]  /*21cd0*/  IMAD.MOV.U32 R0, RZ, RZ, RZ ;  /* 0x000000ffff007224 */ /* 0x000fc400078e00ff */
[----:B------:R-:W-:Y:S01]  /*21ce0*/  ISETP.NE.AND.EX P3, PT, RZ, UR5, PT, P1 ;  /* 0x00000005ff007c0c */ /* 0x000fe2000bf65310 */
[----:B--2---:R-:W-:-:S04]  /*21cf0*/  IMAD.WIDE R4, R19, 0x4, R4 ;  /* 0x0000000413047825 */ /* 0x004fc800078e0204 */
[----:B------:R-:W1:Y:S01]  /*21d00*/  @P0 LDC.64 R10, c[0x0][0xa18] ;  /* 0x00028600ff0a0b82 */ /* 0x000e620000000a00 */
[----:B------:R-:W-:Y:S01]  /*21d10*/  ULDC UR4, c[0x0][0x288] ;  /* 0x0000a20000047ab9 */ /* 0x000fe20000000800 */
[----:B------:R-:W-:Y:S02]  /*21d20*/  ISETP.NE.AND.EX P1, PT, RZ, UR7, PT, P2 ;  /* 0x00000007ff007c0c */ /* 0x000fe4000bf25320 */
[----:B------:R-:W-:-:S04]  /*21d30*/  ISETP.NE.AND.EX P2, PT, RZ, UR9, PT, P4 ;  /* 0x00000009ff007c0c */ /* 0x000fc8000bf45340 */
[----:B------:R-:W2:Y:S07]  /*21d40*/  @P3 LDG.E R7, desc[UR46][R12.64] ;  /* 0x0000002e0c073981 */ /* 0x000eae000c1e1900 */
[----:B------:R-:W5:Y:S01]  /*21d50*/  @P1 LDG.E R8, desc[UR46][R4.64] ;  /* 0x0000002e04081981 */ /* 0x000f62000c1e1900 */
[----:B0-----:R-:W-:-:S05]  /*21d60*/  IMAD.WIDE R2, R19, 0x4, R2 ;  /* 0x0000000413027825 */ /* 0x001fca00078e0202 */
[----:B------:R-:W5:Y:S01]  /*21d70*/  @P2 LDG.E R0, desc[UR46][R2.64] ;  /* 0x0000002e02002981 */ /* 0x000f62000c1e1900 */
[----:B-1----:R-:W-:-:S03]  /*21d80*/  @P0 IMAD.WIDE R10, R19, 0x4, R10 ;  /* 0x00000004130a0825 */ /* 0x002fc600078e020a */
[----:B--2---:R0:W-:Y:S02]  /*21d90*/  STL [R1+0x30c], R7 ;  /* 0x00030c0701007387 */ /* 0x0041e40000100800 */
[----:B0-----:R-:W-:Y:S01]  /*21da0*/  IMAD.U32 R7, RZ, RZ, UR4 ;  /* 0x00000004ff077e24 */ /* 0x001fe2000f8e00ff */
        /* <DEDUP_REMOVED lines=10> */
[----:B--2---:R0:W-:Y:S01]  /*21e50*/  STL [R1+0x308], R7 ;  /* 0x0003080701007387 */ /* 0x0041e20000100800 */
[----:B------:R-:W-:Y:S02]  /*21e60*/  IMAD.MOV.U32 R11, RZ, RZ, R7 ;  /* 0x000000ffff0b7224 */ /* 0x000fe400078e0007 */
[----:B0-----:R-:W-:Y:S01]  /*21e70*/  IMAD.U32 R7, RZ, RZ, UR4 ;  /* 0x00000004ff077e24 */ /* 0x001fe2000f8e00ff */
[----:B------:R-:W-:Y:S06]  /*21e80*/  @P0 BRA `(.L_x_1621) ;  /* 0x0000000000140947 */ /* 0x000fec0003800000 */
[----:B------:R-:W-:Y:S05]  /*21e90*/  @!P3 BRA `(.L_x_1621) ;  /* 0x000000000010b947 */ /* 0x000fea0003800000 */
[----:B------:R-:W2:Y:S04]  /*21ea0*/  LDG.E R9, desc[UR46][R12.64] ;  /* 0x0000002e0c097981 */ /* 0x000ea8000c1e1900 */
[----:B------:R-:W2:Y:S02]  /*21eb0*/  LDG.E R12, desc[UR46][R12.64+0x4] ;  /* 0x0000042e0c0c7981 */ /* 0x000ea4000c1e1900 */
[----:B--2---:R-:W-:-:S05]  /*21ec0*/  IMAD.IADD R11, R12, 0x1, -R9 ;  /* 0x000000010c0b7824 */ /* 0x004fca00078e0a09 */
[----:B------:R0:W-:Y:S02]  /*21ed0*/  STL [R1+0x308], R11 ;  /* 0x0003080b01007387 */ /* 0x0001e40000100800 */
.L_x_1621:
[----:B-----5:R-:W-:Y:S01]  /*21ee0*/  IMAD.IADD R8, R8, 0x1, R6 ;  /* 0x0000000108087824 */ /* 0x020fe200078e0206 */
[----:B------:R-:W-:Y:S02]  /*21ef0*/  ULDC.64 UR4, c[0x0][0xa20] ;  /* 0x0002880000047ab9 */ /* 0x000fe40000000a00 */
[----:B------:R-:W-:Y:S02]  /*21f00*/  ISETP.NE.U32.AND P0, PT, RZ, UR4, PT ;  /* 0x00000004ff007c0c */ /* 0x000fe4000bf05070 */
[----:B------:R1:W-:Y:S02]  /*21f10*/  STL [R1+0x2f4], R8 ;  /* 0x0002f40801007387 */ /* 0x0003e40000100800 */
[----:B------:R-:W-:-:S13]  /*21f20*/  ISETP.NE.AND.EX P0, PT, RZ, UR5, PT, P0 ;  /* 0x00000005ff007c0c */ /* 0x000fda000bf05300 */
[----:B-1----:R-:W-:Y:S05]  /*21f30*/  @!P0 BRA `(.L_x_1622) ;  /* 0x0000000000108947 */ /* 0x002fea0003800000 */
[----:B------:R-:W1:Y:S02]  /*21f40*/  LDC.64 R4, c[0x0][0xa20] ;  /* 0x00028800ff047b82 */ /* 0x000e640000000a00 */
[----:B-1----:R-:W-:-:S05]  /*21f50*/  IMAD.WIDE R4, R19, 0x4, R4 ;  /* 0x0000000413047825 */ /* 0x002fca00078e0204 */
[----:B------:R1:W5:Y:S01]  /*21f60*/  LDG.E R7, desc[UR46][R4.64] ;  /* 0x0000002e04077981 */ /* 0x000362000c1e1900 */
[----:B------:R-:W-:Y:S05]  /*21f70*/  BRA `(.L_x_1623) ;  /* 0x0000000000107947 */ /* 0x000fea0003800000 */
.L_x_1622:
[----:B------:R-:W-:Y:S05]  /*21f80*/  @!P1 BRA `(.L_x_1623) ;  /* 0x00000000000c9947 */ /* 0x000fea0003800000 */
[----:B------:R-:W2:Y:S04]  /*21f90*/  LDG.E R7, desc[UR46][R4.64] ;  /* 0x0000002e04077981 */ /* 0x000ea8000c1e1900 */
[----:B------:R-:W2:Y:S02]  /*21fa0*/  LDG.E R4, desc[UR46][R4.64+0x4] ;  /* 0x0000042e04047981 */ /* 0x000ea4000c1e1900 */
[----:B--2---:R-:W-:-:S07]  /*21fb0*/  IMAD.IADD R7, R4, 0x1, -R7 ;  /* 0x0000000104077824 */ /* 0x004fce00078e0a07 */
.L_x_1623:
[----:B-1----:R-:W2:Y:S04]  /*21fc0*/  @P2 LDG.E R4, desc[UR46][R2.64] ;  /* 0x0000002e02042981 */ /* 0x002ea8000c1e1900 */
[----:B------:R1:W2:Y:S01]  /*21fd0*/  @P2 LDG.E R2, desc[UR46][R2.64+0x4] ;  /* 0x0000042e02022981 */ /* 0x0002a2000c1e1900 */
[----:B------:R-:W-:Y:S02]  /*21fe0*/  IMAD.SHL.U32 R12, R17, 0x80, RZ ;  /* 0x00000080110c7824 */ /* 0x000fe400078e00ff */
[----:B-----5:R-:W-:Y:S02]  /*21ff0*/  IMAD.IADD R9, R7, 0x1, -R6 ;  /* 0x0000000107097824 */ /* 0x020fe400078e0a06 */
[----:B------:R-:W-:Y:S01]  /*22000*/  VIADD R6, R12, 0x7f ;  /* 0x0000007f0c067836 */ /* 0x000fe20000000000 */
[----:B------:R3:W-:Y:S01]  /*22010*/  STL [R1+0x2f8], R12 ;  /* 0x0002f80c01007387 */ /* 0x0007e20000100800 */
[----:B-1----:R-:W1:Y:S02]  /*22020*/  LDC R3, c[0x0][0x448] ;  /* 0x00011200ff037b82 */ /* 0x002e640000000800 */
[----:B-1----:R-:W-:-:S13]  /*22030*/  ISETP.NE.AND P1, PT, R3, 0x1, PT ;  /* 0x000000010300780c */ /* 0x002fda0003f25270 */
[----:B------:R-:W1:Y:S08]  /*22040*/  @P1 LDC R3, c[0x0][0x44c] ;  /* 0x00011300ff031b82 */ /* 0x000e700000000800 */
[----:B------:R-:W4:Y:S01]  /*22050*/  @P1 LDC R5, c[0x0][0x450] ;  /* 0x00011400ff051b82 */ /* 0x000f220000000800 */
[----:B--2---:R-:W-:Y:S02]  /*22060*/  @P2 IMAD.IADD R10, R2, 0x1, -R4 ;  /* 0x00000001020a2824 */ /* 0x004fe400078e0a04 */
[----:B-1----:R-:W-:-:S04]  /*22070*/  @P1 IMAD.HI.U32 R2, R6, R3, RZ ;  /* 0x0000000306021227 */ /* 0x002fc800078e00ff */
[----:B------:R-:W-:Y:S01]  /*22080*/  IMAD.IADD R7, R9, 0x1, R10 ;  /* 0x0000000109077824 */ /* 0x000fe200078e020a */
[----:B----4-:R-:W-:-:S03]  /*22090*/  @P1 SHF.R.U32.HI R6, RZ, R5, R2 ;  /* 0x00000005ff061219 */ /* 0x010fc60000011602 */
[C---:B------:R-:W-:Y:S01]  /*220a0*/  VIADD R2, R7.reuse, 0x9f ;  /* 0x0000009f07027836 */ /* 0x040fe20000000000 */
[----:B------:R-:W-:-:S03]  /*220b0*/  IADD3 R17, R7, 0x1, -R11 ;  /* 0x0000000107117810 */ /* 0x000fc60007ffe80b */
[----:B------:R-:W-:-:S04]  /*220c0*/  IMAD.HI R2, R2, 0x66666667, RZ ;  /* 0x6666666702027827 */ /* 0x000fc800078e02ff */
[----:B------:R-:W-:Y:S01]  /*220d0*/  IMAD.IADD R6, R17, 0x1, R6 ;  /* 0x0000000111067824 */ /* 0x000fe200078e0206 */
[----:B------:R-:W-:-:S04]  /*220e0*/  SHF.R.U32.HI R21, RZ, 0x1f, R2 ;  /* 0x0000001fff157819 */ /* 0x000fc80000011602 */
[----:B------:R-:W-:Y:S02]  /*220f0*/  LEA.HI.SX32 R21, R2, R21, 0x1a ;  /* 0x0000001502157211 */ /* 0x000fe400078fd2ff */
[----:B------:R-:W1:Y:S02]  /*22100*/  LDC.64 R2, c[0x0][0x9e0] ;  /* 0x00027800ff027b82 */ /* 0x000e640000000a00 */
[----:B-1----:R-:W-:Y:S01]  /*22110*/  ISETP.GE.AND P3, PT, R3, 0x1, PT ;  /* 0x000000010300780c */ /* 0x002fe20003f66270 */
[----:B------:R-:W-:-:S12]  /*22120*/  IMAD.IADD R8, R6, 0x1, R2 ;  /* 0x0000000106087824 */ /* 0x000fd800078e0202 */
[----:B---3--:R-:W-:Y:S05]  /*22130*/  @!P3 BRA `(.L_x_1624) ;  /* 0x000000000048b947 */ /* 0x008fea0003800000 */
[C---:B------:R-:W-:Y:S01]  /*22140*/  ISETP.GT.AND P0, PT, R6.reuse, RZ, PT ;  /* 0x000000ff0600720c */ /* 0x040fe20003f04270 */
[----:B------:R-:W-:Y:S01]  /*22150*/  BSSY B0, `(.L_x_1625) ;  /* 0x000000e000007945 */ /* 0x000fe20003800000 */
[----:B------:R-:W-:-:S11]  /*22160*/  VIADD R2, R6, 0xffffffff ;  /* 0xffffffff06027836 */ /* 0x000fd60000000000 */
[----:B------:R-:W-:Y:S05]  /*22170*/  @P0 BRA `(.L_x_1626) ;  /* 0x00000000001c0947 */ /* 0x000fea0003800000 */
[----:B------:R-:W-:Y:S01]  /*22180*/  ISETP.NE.AND P0, PT, R3, 0x1, PT ;  /* 0x000000010300780c */ /* 0x000fe20003f05270 */
[----:B------:R-:W-:-:S12]  /*22190*/  IMAD.MOV R2, RZ, RZ, -R6 ;  /* 0x000000ffff027224 */ /* 0x000fd800078e0a06 */
[----:B------:R-:W1:Y:S02]  /*221a0*/  @P0 LDC.64 R4, c[0x0][0x9e8] ;  /* 0x00027a00ff040b82 */ /* 0x000e640000000a00 */
[----:B-1----:R-:W-:-:S05]  /*221b0*/  @P0 IMAD.HI.U32 R4, R2, R4, RZ ;  /* 0x0000000402040227 */ /* 0x002fca00078e00ff */
[----:B------:R-:W-:-:S04]  /*221c0*/  @P0 SHF.R.U32.HI R2, RZ, R5, R4 ;  /* 0x00000005ff020219 */ /* 0x000fc80000011604 */
[----:B------:R-:W-:Y:S01]  /*221d0*/  LOP3.LUT R2, RZ, R2, RZ, 0x33, !PT ;  /* 0x00000002ff027212 */ /* 0x000fe200078e33ff */
[----:B------:R-:W-:Y:S06]  /*221e0*/  BRA `(.L_x_1627) ;  /* 0x0000000000107947 */ /* 0x000fec0003800000 */
.L_x_1626:
[----:B------:R-:W-:-:S13]  /*221f0*/  ISETP.NE.AND P0, PT, R3, 0x1, PT ;  /* 0x000000010300780c */ /* 0x000fda0003f05270 */
[----:B------:R-:W1:Y:S02]  /*22200*/  @P0 LDC.64 R4, c[0x0][0x9e8] ;  /* 0x00027a00ff040b82 */ /* 0x000e640000000a00 */
[----:B-1----:R-:W-:-:S05]  /*22210*/  @P0 IMAD.HI.U32 R4, R2, R4, RZ ;  /* 0x0000000402040227 */ /* 0x002fca00078e00ff */
[----:B------:R-:W-:-:S07]  /*22220*/  @P0 SHF.R.U32.HI R2, RZ, R5, R4 ;  /* 0x00000005ff020219 */ /* 0x000fce0000011604 */
.L_x_1627:
[----:B------:R-:W-:Y:S05]  /*22230*/  BSYNC B0 ;  /* 0x0000000000007941 */ /* 0x000fea0003800000 */
.L_x_1625:
[----:B------:R-:W-:-:S05]  /*22240*/  IMAD R2, R2, R3, R3 ;  /* 0x0000000302027224 */ /* 0x000fca00078e0203 */
[----:B------:R-:W-:-:S07]  /*22250*/  VIMNMX R8, R8, R2, PT ;  /* 0x0000000208087248 */ /* 0x000fce0003fe0100 */
.L_x_1624:
[----:B------:R-:W1:Y:S01]  /*22260*/  @P1 LDC R4, c[0x0][0x44c] ;  /* 0x00011300ff041b82 */ /* 0x000e620000000800 */
[----:B------:R-:W-:Y:S01]  /*22270*/  IMAD.MOV.U32 R2, RZ, RZ, R12 ;  /* 0x000000ffff027224 */ /* 0x000fe200078e000c */
[----:B------:R-:W-:Y:S01]  /*22280*/  ULDC UR4, c[0x0][0x9dc] ;  /* 0x0002770000047ab9 */ /* 0x000fe20000000800 */
[----:B------:R-:W-:-:S05]  /*22290*/  IMAD.IADD R20, R7, 0x1, -R11 ;  /* 0x0000000107147824 */ /* 0x000fca00078e0a0b */
[----:B------:R-:W2:Y:S01]  /*222a0*/  @P1 LDC R5, c[0x0][0x450] ;  /* 0x00011400ff051b82 */ /* 0x000ea20000000800 */
[----:B-1----:R-:W-:-:S05]  /*222b0*/  @P1 IMAD.HI.U32 R4, R12, R4, RZ ;  /* 0x000000040c041227 */ /* 0x002fca00078e00ff */
[----:B--2---:R-:W-:-:S05]  /*222c0*/  @P1 SHF.R.U32.HI R2, RZ, R5, R4 ;  /* 0x00000005ff021219 */ /* 0x004fca0000011604 */
[----:B------:R-:W-:-:S04]  /*222d0*/  IMAD.IADD R2, R20, 0x1, R2 ;  /* 0x0000000114027824 */ /* 0x000fc800078e0202 */
[----:B------:R-:W-:Y:S01]  /*222e0*/  VIADD R6, R2, -UR4 ;  /* 0x8000000402067c36 */ /* 0x000fe20008000000 */
[----:B------:R-:W-:Y:S06]  /*222f0*/  @!P3 BRA `(.L_x_1628) ;  /* 0x000000000044b947 */ /* 0x000fec0003800000 */
[----:B------:R-:W-:Y:S01]  /*22300*/  ISETP.GT.AND P0, PT, R2, -0x1, PT ;  /* 0xffffffff0200780c */ /* 0x000fe20003f04270 */
[----:B------:R-:W-:-:S12]  /*22310*/  BSSY B0, `(.L_x_1629) ;  /* 0x000000d000007945 */ /* 0x000fd80003800000 */
[----:B------:R-:W-:Y:S05]  /*22320*/  @P0 BRA `(.L_x_1630) ;  /* 0x00000000001c0947 */ /* 0x000fea0003800000 */
[----:B------:R-:W-:Y:S02]  /*22330*/  ISETP.NE.AND P0, PT, R3, 0x1, PT ;  /* 0x000000010300780c */ /* 0x000fe40003f05270 */
[----:B------:R-:W-:-:S11]  /*22340*/  LOP3.LUT R2, RZ, R2, RZ, 0x33, !PT ;  /* 0x00000002ff027212 */ /* 0x000fd600078e33ff */
[----:B------:R-:W1:Y:S02]  /*22350*/  @P0 LDC.64 R4, c[0x0][0x9e8] ;  /* 0x00027a00ff040b82 */ /* 0x000e640000000a00 */
[----:B-1----:R-:W-:-:S05]  /*22360*/  @P0 IMAD.HI.U32 R4, R2, R4, RZ ;  /* 0x0000000402040227 */ /* 0x002fca00078e00ff */
[----:B------:R-:W-:-:S04]  /*22370*/  @P0 SHF.R.U32.HI R2, RZ, R5, R4 ;  /* 0x00000005ff020219 */ /* 0x000fc80000011604 */
[----:B------:R-:W-:Y:S01]  /*22380*/  LOP3.LUT R2, RZ, R2, RZ, 0x33, !PT ;  /* 0x00000002ff027212 */ /* 0x000fe200078e33ff */
[----:B------:R-:W-:Y:S06]  /*22390*/  BRA `(.L_x_1631) ;  /* 0x0000000000107947 */ /* 0x000fec0003800000 */
.L_x_1630:
[----:B------:R-:W-:-:S13]  /*223a0*/  ISETP.NE.AND P0, PT, R3, 0x1, PT ;  /* 0x000000010300780c */ /* 0x000fda0003f05270 */
[----:B------:R-:W1:Y:S02]  /*223b0*/  @P0 LDC.64 R4, c[0x0][0x9e8] ;  /* 0x00027a00ff040b82 */ /* 0x000e640000000a00 */
[----:B-1----:R-:W-:-:S05]  /*223c0*/  @P0 IMAD.HI.U32 R4, R2, R4, RZ ;  /* 0x0000000402040227 */ /* 0x002fca00078e00ff */
[----:B------:R-:W-:-:S07]  /*223d0*/  @P0 SHF.R.U32.HI R2, RZ, R5, R4 ;  /* 0x00000005ff020219 */ /* 0x000fce0000011604 */
.L_x_1631:
[----:B------:R-:W-:Y:S05]  /*223e0*/  BSYNC B0 ;  /* 0x0000000000007941 */ /* 0x000fea0003800000 */
.L_x_1629:
[----:B------:R-:W-:-:S05]  /*223f0*/  IMAD R2, R2, R3, RZ ;  /* 0x0000000302027224 */ /* 0x000fca00078e02ff */
[----:B------:R-:W-:-:S07]  /*22400*/  VIMNMX R6, R6, R2, !PT ;  /* 0x0000000206067248 */ /* 0x000fce0007fe0100 */
.L_x_1628:
[----:B------:R-:W-:Y:S01]  /*22410*/  VIADD R8, R8, 0x9f ;  /* 0x0000009f08087836 */ /* 0x000fe20000000000 */
[----:B------:R-:W-:Y:S01]  /*22420*/  BSSY B0, `(.L_x_1632) ;  /* 0x000016c000007945 */ /* 0x000fe20003800000 */
[----:B------:R-:W-:-:S04]  /*22430*/  IMAD.HI R6, R6, 0x66666667, RZ ;  /* 0x6666666706067827 */ /* 0x000fc800078e02ff */
[----:B------:R-:W-:Y:S01]  /*22440*/  IMAD.HI R8, R8, 0x66666667, RZ ;  /* 0x6666666708087827 */ /* 0x000fe200078e02ff */
[----:B------:R-:W-:-:S04]  /*22450*/  SHF.R.U32.HI R2, RZ, 0x1f, R6 ;  /* 0x0000001fff027819 */ /* 0x000fc80000011606 */
[----:B------:R-:W-:Y:S02]  /*22460*/  SHF.R.U32.HI R3, RZ, 0x1f, R8 ;  /* 0x0000001fff037819 */ /* 0x000fe40000011608 */
[----:B------:R-:W-:Y:S02]  /*22470*/  LEA.HI.SX32 R6, R6, R2, 0x1a ;  /* 0x0000000206067211 */ /* 0x000fe400078fd2ff */
[----:B------:R-:W-:Y:S02]  /*22480*/  LEA.HI.SX32 R3, R8, R3, 0x1a ;  /* 0x0000000308037211 */ /* 0x000fe400078fd2ff */
[----:B------:R-:W-:Y:S02]  /*22490*/  VIMNMX R6, RZ, R6, !PT ;  /* 0x00000006ff067248 */ /* 0x000fe40007fe0100 */
[----:B------:R-:W-:-:S03]  /*224a0*/  VIMNMX R2, R21, R3, PT ;  /* 0x0000000315027248 */ /* 0x000fc60003fe0100 */
[--C-:B------:R-:W-:Y:S02]  /*224b0*/  IMAD R6, R6, 0xa0, -R9.reuse ;  /* 0x000000a006067824 */ /* 0x100fe400078e0a09 */
[----:B------:R-:W-:-:S03]  /*224c0*/  IMAD R9, R2, 0xa0, -R9 ;  /* 0x000000a002097824 */ /* 0x000fc600078e0a09 */
[----:B------:R-:W-:Y:S02]  /*224d0*/  VIMNMX R2, RZ, R6, !PT ;  /* 0x00000006ff027248 */ /* 0x000fe40007fe0100 */
[----:B------:R-:W-:-:S03]  /*224e0*/  VIMNMX R10, R9, R10, PT ;  /* 0x0000000a090a7248 */ /* 0x000fc60003fe0100 */
[----:B------:R-:W-:Y:S01]  /*224f0*/  IMAD.WIDE.U32 R4, R2, -0x33333333, RZ ;  /* 0xcccccccd02047825 */ /* 0x000fe200078e00ff */
[----:B------:R-:W-:-:S04]  /*22500*/  ISETP.GT.AND P0, PT, R10, R2, PT ;  /* 0x000000020a00720c */ /* 0x000fc80003f04270 */
[----:B------:R-:W-:-:S05]  /*22510*/  SHF.R.U32.HI R3, RZ, 0x7, R5 ;  /* 0x00000007ff037819 */ /* 0x000fca0000011605 */
[----:B------:R-:W-:-:S04]  /*22520*/  IMAD.MOV.U32 R9, RZ, RZ, R3 ;  /* 0x000000ffff097224 */ /* 0x000fc800078e0003 */
[----:B------:R-:W-:-:S04]  /*22530*/  @P0 VIADD R2, R10, 0x9f ;  /* 0x0000009f0a020836 */ /* 0x000fc80000000000 */
        /* <DEDUP_REMOVED lines=9> */
[----:B------:R-:W1:Y:S02]  /*225d0*/  S2R R4, SR_TID.X ;  /* 0x0000000000047919 */ /* 0x000e640000002100 */
[----:B-1----:R-:W-:-:S04]  /*225e0*/  SHF.R.U32.HI R4, RZ, 0x5, R4 ;  /* 0x00000005ff047819 */ /* 0x002fc80000011604 */
[----:B------:R-:W-:-:S05]  /*225f0*/  LOP3.LUT R4, R4, 0x3, RZ, 0xc0, !PT ;  /* 0x0000000304047812 */ /* 0x000fca00078ec0ff */
[----:B------:R1:W2:Y:S02]  /*22600*/  SHFL.IDX PT, R14, R4, RZ, 0x1f ;  /* 0x00001fff040e7589 */ /* 0x0002a400000e0000 */
.L_x_1784:
[----:B--2---:R-:W-:Y:S02]  /*22610*/  ISETP.NE.AND P0, PT, R14, RZ, PT ;  /* 0x000000ff0e00720c */ /* 0x004fe40003f05270 */
[----:B------:R-:W-:-:S11]  /*22620*/  PLOP3.LUT P6, PT, PT, PT, PT, 0x8, 0x0 ;  /* 0x000000000000781c */ /* 0x000fd60003fce170 */
[----:B------:R-:W-:Y:S05]  /*22630*/  @P0 BRA `(.L_x_1635) ;  /* 0x00000000000c0947 */ /* 0x000fea0003800000 */
[----:B------:R-:W-:-:S03]  /*22640*/  UMOV UR4, 0xffffffff ;  /* 0xffffffff00047882 */ /* 0x000fc60000000000 */
[----:B------:R-:W-:Y:S05]  /*22650*/  BRA.DIV UR4, `(.L_x_1636) ;  /* 0x0000006a04847947 */ /* 0x000fea000b800000 */
[----:B------:R-:W-:-:S13]  /*22660*/  ELECT P6, URZ, PT ;  /* 0x00000000003f782f */ /* 0x000fda00038c0000 */
.L_x_1635:
[----:B-1----:R-:W2:Y:S04]  /*22670*/  LDL R4, [R1+0x320] ;  /* 0x0003200001047983 */ /* 0x002ea80000100800 */
[----:B------:R-:W3:Y:S01]  /*22680*/  LDL R6, [R1+0x2d4] ;  /* 0x0002d40001067983 */ /* 0x000ee20000100800 */
[----:B------:R-:W-:Y:S01]  /*22690*/  BSSY B1, `(.L_x_1637) ;  /* 0x0000008000017945 */ /* 0x000fe20003800000 */
[----:B--2---:R-:W-:-:S05]  /*226a0*/  VIADD R4, R4, 0x1 ;  /* 0x0000000104047836 */ /* 0x004fca0000000000 */
[----:B------:R-:W-:-:S04]  /*226b0*/  LEA.HI R5, R4, R4, RZ, 0x1 ;  /* 0x0000000404057211 */ /* 0x000fc800078f08ff */
[----:B------:R-:W-:-:S05]  /*226c0*/  LOP3.LUT R5, R5, 0xfffffffe, RZ, 0xc0, !PT ;  /* 0xfffffffe05057812 */ /* 0x000fca00078ec0ff */
[----:B------:R-:W-:-:S05]  /*226d0*/  IMAD.IADD R4, R4, 0x1, -R5 ;  /* 0x0000000104047824 */ /* 0x000fca00078e0a05 */
[----:B------:R-:W-:-:S04]  /*226e0*/  SHF.L.U32 R4, R4, 0x1f, RZ ;  /* 0x0000001f04047819 */ /* 0x000fc800000006ff */
[----:B---3--:R-:W1:Y:S02]  /*226f0*/  SYNCS.PHASECHK.TRANS64.TRYWAIT P0, [R6+URZ+0x33420], R4 ;  /* 0x03342004060075a7 */ /* 0x008e64000800017f */
[----:B-1----:R-:W-:Y:S05]  /*22700*/  @!P0 BRA `(.L_x_1638) ;  /* 0x0000006800788947 */ /* 0x002fea0003800000 */
.L_x_1787:
[----:B------:R-:W-:Y:S05]  /*22710*/  BSYNC B1 ;  /* 0x0000000000017941 */ /* 0x000fea0003800000 */
.L_x_1637:
[----:B------:R-:W-:Y:S04]  /*22720*/  BSSY B1, `(.L_x_1639) ;  /* 0x0000091000017945 */ /* 0x000fe80003800000 */
[----:B------:R-:W-:Y:S05]  /*22730*/  @!P6 BRA `(.L_x_1640) ;  /* 0x00000008003ce947 */ /* 0x000fea0003800000 */
[----:B------:R-:W2:Y:S04]  /*22740*/  LDL R6, [R1+0x2d4] ;  /* 0x0002d40001067983 */ /* 0x000ea80000100800 */
[----:B------:R-:W3:Y:S01]  /*22750*/  LDL R7, [R1+0x2dc] ;  /* 0x0002dc0001077983 */ /* 0x000ee20000100800 */
[----:B-1----:R-:W1:Y:S01]  /*22760*/  S2R R5, SR_TID.X ;  /* 0x0000000000057919 */ /* 0x002e620000002100 */
[----:B--2---:R-:W-:Y:S02]  /*22770*/  IMAD.MOV.U32 R8, RZ, RZ, R6 ;  /* 0x000000ffff087224 */ /* 0x004fe400078e0006 */
[----:B------:R-:W2:Y:S02]  /*22780*/  LDL R6, [R1+0x2e4] ;  /* 0x0002e40001067983 */ /* 0x000ea40000100800 */
[----:B---3--:R-:W-:Y:S01]  /*22790*/  IMAD R7, R7, 0x8, R8 ;  /* 0x0000000807077824 */ /* 0x008fe200078e0208 */
[----:B-1----:R-:W-:Y:S01]  /*227a0*/  LOP3.LUT R5, R5, 0x7f, RZ, 0xc0, !PT ;  /* 0x0000007f05057812 */ /* 0x002fe200078ec0ff */
[----:B------:R-:W-:Y:S03]  /*227b0*/  BSSY B2, `(.L_x_1641) ;  /* 0x0000005000027945 */ /* 0x000fe60003800000 */
[----:B------:R-:W-:-:S02]  /*227c0*/  ISETP.NE.AND P1, PT, R5, RZ, PT ;  /* 0x000000ff0500720c */ /* 0x000fc40003f25270 */
[----:B--2---:R-:W-:-:S04]  /*227d0*/  SHF.L.U32 R10, R6, 0x1f, RZ ;  /* 0x0000001f060a7819 */ /* 0x004fc800000006ff */
[----:B------:R-:W1:Y:S02]  /*227e0*/  SYNCS.PHASECHK.TRANS64.TRYWAIT P0, [R7+URZ+0x334a0], R10 ;  /* 0x0334a00a070075a7 */ /* 0x000e64000800017f */
[----:B-1----:R-:W-:Y:S05]  /*227f0*/  @!P0 BRA `(.L_x_1642) ;  /* 0x0000006800548947 */ /* 0x002fea0003800000 */
.L_x_1788:
[----:B------:R-:W-:Y:S05]  /*22800*/  BSYNC B2 ;  /* 0x0000000000027941 */ /* 0x000fea0003800000 */
.L_x_1641:
        /* <DEDUP_REMOVED lines=9> */
.L_x_1644:
[----:B------:R-:W-:Y:S05]  /*228a0*/  BSYNC B2 ;  /* 0x0000000000027941 */ /* 0x000fea0003800000 */
.L_x_1643:
        /* <DEDUP_REMOVED lines=14> */
.L_x_1645:
        /* <DEDUP_REMOVED lines=16> */
.L_x_1646:
        /* <DEDUP_REMOVED lines=16> */
.L_x_1647:
        /* <DEDUP_REMOVED lines=10> */
[----:B------:R-:W2:Y:S01]  /*22c30*/  SYNCS.PHASECHK.TRANS64.TRYWAIT P0, [R7+URZ+0x334c0], R10 ;  /* 0x0334c00a070075a7 */ /* 0x000ea2000800017f */
[----:B------:R-:W-:Y:S04]  /*22c40*/  BSSY B2, `(.L_x_1648) ;  /* 0x0000002000027945 */ /* 0x000fe80003800000 */
[----:B--2---:R-:W-:Y:S05]  /*22c50*/  @!P0 BRA `(.L_x_1649) ;  /* 0x0000006400508947 */ /* 0x004fea0003800000 */
.L_x_1789:
[----:B------:R-:W-:Y:S05]  /*22c60*/  BSYNC B2 ;  /* 0x0000000000027941 */ /* 0x000fea0003800000 */
.L_x_1648:
[----:B------:R-:W-:Y:S01]  /*22c70*/  BSSY B2, `(.L_x_1650) ;  /* 0x000000b000027945 */ /* 0x000fe20003800000 */
[----:B-12---:R-:W-:Y:S02]  /*22c80*/  IMAD.MOV.U32 R10, RZ, RZ, 0x0 ;  /* 0x00000000ff0a7424 */ /* 0x006fe400078e00ff */
[----:B0-----:R-:W-:Y:S01]  /*22c90*/  IMAD.MOV.U32 R11, RZ, RZ, 0x12f00000 ;  /* 0x12f00000ff0b7424 */ /* 0x001fe200078e00ff */
        /* <DEDUP_REMOVED lines=8> */
.L_x_1651:
[----:B------:R-:W-:Y:S05]  /*22d20*/  BSYNC B2 ;  /* 0x0000000000027941 */ /* 0x000fea0003800000 */
.L_x_1650:
        /* <DEDUP_REMOVED lines=8> */
.L_x_1652:
        /* <DEDUP_REMOVED lines=15> */
.L_x_1653:
        /* <DEDUP_REMOVED lines=15> */
.L_x_1654:
        /* <DEDUP_REMOVED lines=10> */
.L_x_1640:
[----:B------:R-:W-:Y:S05]  /*23030*/  BSYNC B1 ;  /* 0x0000000000017941 */ /* 0x000fea0003800000 */
.L_x_1639:
[----:B-1----:R-:W2:Y:S04]  /*23040*/  LDL.LU R4, [R1+0x2dc] ;  /* 0x0002dc0001047983 */ /* 0x002ea80000300800 */
        /* <DEDUP_REMOVED lines=12> */
.L_x_1671:
[----:B------:R-:W-:Y:S05]  /*23110*/  YIELD ;  /* 0x0000000000007946 */ /* 0x000fea0003800000 */
[----:B------:R-:W-:Y:S04]  /*23120*/  BSSY B1, `(.L_x_1655) ;  /* 0x000008f000017945 */ /* 0x000fe80003800000 */
[----:B--2---:R-:W-:Y:S05]  /*23130*/  @!P6 BRA `(.L_x_1656) ;  /* 0x000000080034e947 */ /* 0x004fea0003800000 */
[----:B------:R-:W2:Y:S04]  /*23140*/  LDL R7, [R1+0x2d4] ;  /* 0x0002d40001077983 */ /* 0x000ea80000100800 */
[----:B------:R-:W2:Y:S04]  /*23150*/  LDL R6, [R1+0x2dc] ;  /* 0x0002dc0001067983 */ /* 0x000ea80000100800 */
[----:B------:R-:W3:Y:S01]  /*23160*/  LDL R5, [R1+0x2e4] ;  /* 0x0002e40001057983 */ /* 0x000ee20000100800 */
[----:B-1----:R-:W1:Y:S01]  /*23170*/  S2R R4, SR_TID.X ;  /* 0x0000000000047919 */ /* 0x002e620000002100 */
[----:B------:R-:W-:Y:S01]  /*23180*/  BSSY B2, `(.L_x_1657) ;  /* 0x0000007000027945 */ /* 0x000fe20003800000 */
[----:B-1----:R-:W-:-:S04]  /*23190*/  LOP3.LUT R4, R4, 0x7f, RZ, 0xc0, !PT ;  /* 0x0000007f04047812 */ /* 0x002fc800078ec0ff */
[----:B------:R-:W-:Y:S01]  /*231a0*/  ISETP.NE.AND P2, PT, R4, RZ, PT ;  /* 0x000000ff0400720c */ /* 0x000fe20003f45270 */
[----:B--2---:R-:W-:Y:S01]  /*231b0*/  IMAD R8, R6, 0x8, R7 ;  /* 0x0000000806087824 */ /* 0x004fe200078e0207 */
[----:B---3--:R-:W-:-:S04]  /*231c0*/  SHF.L.U32 R7, R5, 0x1f, RZ ;  /* 0x0000001f05077819 */ /* 0x008fc800000006ff */
[----:B------:R-:W1:Y:S02]  /*231d0*/  SYNCS.PHASECHK.TRANS64.TRYWAIT P1, [R8+URZ+0x334a0], R7 ;  /* 0x0334a007080075a7 */ /* 0x000e64000802017f */
[----:B-1----:R-:W-:Y:S05]  /*231e0*/  @!P1 BRA `(.L_x_1658) ;  /* 0x0000006000009947 */ /* 0x002fea0003800000 */
.L_x_1790:
[----:B------:R-:W-:Y:S05]  /*231f0*/  BSYNC B2 ;  /* 0x0000000000027941 */ /* 0x000fea0003800000 */
.L_x_1657:
        /* <DEDUP_REMOVED lines=9> */
.L_x_1660:
[----:B------:R-:W-:Y:S05]  /*23290*/  BSYNC B2 ;  /* 0x0000000000027941 */ /* 0x000fea0003800000 */
.L_x_1659:
        /* <DEDUP_REMOVED lines=13> */
.L_x_1661:
        /* <DEDUP_REMOVED lines=16> */
.L_x_1662:
        /* <DEDUP_REMOVED lines=16> */
.L_x_1663:
        /* <DEDUP_REMOVED lines=13> */
.L_x_1791:
[----:B------:R-:W-:Y:S05]  /*23640*/  BSYNC B2 ;  /* 0x0000000000027941 */ /* 0x000fea0003800000 */
.L_x_1664:
[----:B------:R-:W-:Y:S01]  /*23650*/  BSSY B2, `(.L_x_1666) ;  /* 0x000000b000027945 */ /* 0x000fe20003800000 */
[----:B------:R-:W-:Y:S02]  /*23660*/  IMAD.MOV.U32 R10, RZ, RZ, 0x0 ;  /* 0x00000000ff0a7424 */ /* 0x000fe400078e00ff */
        /* <DEDUP_REMOVED lines=9> */
.L_x_1667:
[----:B------:R-:W-:Y:S05]  /*23700*/  BSYNC B2 ;  /* 0x0000000000027941 */ /* 0x000fea0003800000 */
.L_x_1666:
        /* <DEDUP_REMOVED lines=8> */
.L_x_1668:
        /* <DEDUP_REMOVED lines=15> */
.L_x_1669:
        /* <DEDUP_REMOVED lines=15> */
.L_x_1670:
        /* <DEDUP_REMOVED lines=10> */
.L_x_1656:
[----:B------:R-:W-:Y:S05]  /*23a10*/  BSYNC B1 ;  /* 0x0000000000017941 */ /* 0x000fea0003800000 */
.L_x_1655:
[----:B-1----:R-:W2:Y:S04]  /*23a20*/  LDL.LU R4, [R1+0x2dc] ;  /* 0x0002dc0001047983 */ /* 0x002ea80000300800 */
[----:B------:R-:W3:Y:S01]  /*23a30*/  LDL.LU R7, [R1+0x2e4] ;  /* 0x0002e40001077983 */ /* 0x000ee20000300800 */
[C---:B------:R-:W-:Y:S01]  /*23a40*/  ISETP.GT.AND P2, PT, R9.reuse, R3, PT ;  /* 0x000000030900720c */ /* 0x040fe20003f44270 */
[----:B------:R-:W-:Y:S02]  /*23a50*/  VIADD R9, R9, 0xffffffff ;  /* 0xffffffff09097836 */ /* 0x000fe40000000000 */
[----:B--2---:R-:W-:-:S05]  /*23a60*/  VIADD R4, R4, 0x1 ;  /* 0x0000000104047836 */ /* 0x004fca0000000000 */
[----:B------:R-:W-:-:S04]  /*23a70*/  ISETP.NE.AND P1, PT, R4, 0x2, PT ;  /* 0x000000020400780c */ /* 0x000fc80003f25270 */
[----:B------:R-:W-:Y:S02]  /*23a80*/  SEL R5, RZ, 0x1, P1 ;  /* 0x00000001ff057807 */ /* 0x000fe40000800000 */
[----:B------:R-:W-:Y:S02]  /*23a90*/  SEL R4, R4, RZ, P1 ;  /* 0x000000ff04047207 */ /* 0x000fe40000800000 */
[----:B---3--:R-:W-:-:S03]  /*23aa0*/  LOP3.LUT R7, R7, R5, RZ, 0x3c, !PT ;  /* 0x0000000507077212 */ /* 0x008fc600078e3cff */
[----:B------:R2:W-:Y:S04]  /*23ab0*/  STL [R1+0x2dc], R4 ;  /* 0x0002dc0401007387 */ /* 0x0005e80000100800 */
[----:B------:R2:W-:Y:S01]  /*23ac0*/  STL [R1+0x2e4], R7 ;  /* 0x0002e40701007387 */ /* 0x0005e20000100800 */
[----:B------:R-:W-:Y:S05]  /*23ad0*/  @P2 BRA `(.L_x_1671) ;  /* 0xfffffff4008c2947 */ /* 0x000fea000383ffff */
.L_x_1633:
[----:B------:R-:W-:Y:S05]  /*23ae0*/  BSYNC B0 ;  /* 0x0000000000007941 */ /* 0x000fea0003800000 */
.L_x_1632:
[----:B--2---:R-:W2:Y:S01]  /*23af0*/  LDL R7, [R1+0x2f8] ;  /* 0x0002f80001077983 */ /* 0x004ea20000100800 */
[----:B------:R-:W3:Y:S01]  /*23b00*/  LDC R0, c[0x0][0x448] ;  /* 0x00011200ff007b82 */ /* 0x000ee20000000800 */
[----:B------:R-:W-:Y:S07]  /*23b10*/  @!P0 WARPSYNC.ALL ;  /* 0x0000000000008948 */ /* 0x000fee0003800000 */
[----:B------:R-:W-:Y:S01]  /*23b20*/  @!P0 BAR.SYNC.DEFER_BLOCKING 0xc, 0x180 ;  /* 0x0306000000008b1d */ /* 0x000fe20000010000 */
[----:B---3--:R-:W-:-:S13]  /*23b30*/  ISETP.NE.AND P1, PT, R0, 0x1, PT ;  /* 0x000000010000780c */ /* 0x008fda0003f25270 */
[----:B------:R-:W3:Y:S08]  /*23b40*/  @P1 LDC R0, c[0x0][0x44c] ;  /* 0x00011300ff001b82 */ /* 0x000ef00000000800 */
[----:B------:R-:W4:Y:S01]  /*23b50*/  @P1 LDC R3, c[0x0][0x450] ;  /* 0x00011400ff031b82 */ /* 0x000f220000000800 */
[----:B--2---:R-:W-:-:S04]  /*23b60*/  VIADD R2, R7, 0x7f ;  /* 0x0000007f07027836 */ /* 0x004fc80000000000 */
[----:B---3--:R-:W-:-:S05]  /*23b70*/  @P1 IMAD.HI.U32 R0, R2, R0, RZ ;  /* 0x0000000002001227 */ /* 0x008fca00078e00ff */
[----:B----4-:R-:W-:-:S05]  /*23b80*/  @P1 SHF.R.U32.HI R2, RZ, R3, R0 ;  /* 0x00000003ff021219 */ /* 0x010fca0000011600 */
[----:B------:R-:W-:Y:S02]  /*23b90*/  IMAD.IADD R0, R17, 0x1, R2 ;  /* 0x0000000111007824 */ /* 0x000fe400078e0202 */
[----:B------:R-:W2:Y:S02]  /*23ba0*/  LDC.64 R2, c[0x0][0x9e0] ;  /* 0x00027800ff027b82 */ /* 0x000ea40000000a00 */
[----:B--2---:R-:W-:Y:S01]  /*23bb0*/  ISETP.GE.AND P2, PT, R3, 0x1, PT ;  /* 0x000000010300780c */ /* 0x004fe20003f46270 */
[----:B------:R-:W-:-:S12]  /*23bc0*/  IMAD.IADD R2, R0, 0x1, R2 ;  /* 0x0000000100027824 */ /* 0x000fd800078e0202 */
[----:B------:R-:W-:Y:S05]  /*23bd0*/  @!P2 BRA `(.L_x_1672) ;  /* 0x000000000048a947 */ /* 0x000fea0003800000 */
[C---:B------:R-:W-:Y:S01]  /*23be0*/  ISETP.GT.AND P0, PT, R0.reuse, RZ, PT ;  /* 0x000000ff0000720c */ /* 0x040fe20003f04270 */
[----:B------:R-:W-:Y:S01]  /*23bf0*/  BSSY B0, `(.L_x_1673) ;  /* 0x000000e000007945 */ /* 0x000fe20003800000 */
[----:B------:R-:W-:-:S11]  /*23c00*/  VIADD R6, R0, 0xffffffff ;  /* 0xffffffff00067836 */ /* 0x000fd60000000000 */
[----:B------:R-:W-:Y:S05]  /*23c10*/  @P0 BRA `(.L_x_1674) ;  /* 0x00000000001c0947 */ /* 0x000fea0003800000 */
[----:B------:R-:W-:Y:S01]  /*23c20*/  ISETP.NE.AND P0, PT, R3, 0x1, PT ;  /* 0x000000010300780c */ /* 0x000fe20003f05270 */
[----:B------:R-:W-:-:S12]  /*23c30*/  IMAD.MOV R0, RZ, RZ, -R0 ;  /* 0x000000ffff007224 */ /* 0x000fd800078e0a00 */
[----:B-1----:R-:W1:Y:S02]  /*23c40*/  @P0 LDC.64 R4, c[0x0][0x9e8] ;  /* 0x00027a00ff040b82 */ /* 0x002e640000000a00 */
[----:B-1----:R-:W-:-:S05]  /*23c50*/  @P0 IMAD.HI.U32 R4, R0, R4, RZ ;  /* 0x0000000400040227 */ /* 0x002fca00078e00ff */
[----:B------:R-:W-:-:S04]  /*23c60*/  @P0 SHF.R.U32.HI R0, RZ, R5, R4 ;  /* 0x00000005ff000219 */ /* 0x000fc80000011604 */
[----:B------:R-:W-:Y:S01]  /*23c70*/  LOP3.LUT R6, RZ, R0, RZ, 0x33, !PT ;  /* 0x00000000ff067212 */ /* 0x000fe200078e33ff */
[----:B------:R-:W-:Y:S06]  /*23c80*/  BRA `(.L_x_1675) ;  /* 0x0000000000107947 */ /* 0x000fec0003800000 */
.L_x_1674:
[----:B------:R-:W-:-:S13]  /*23c90*/  ISETP.NE.AND P0, PT, R3, 0x1, PT ;  /* 0x000000010300780c */ /* 0x000fda0003f05270 */
[----:B-1----:R-:W1:Y:S02]  /*23ca0*/  @P0 LDC.64 R4, c[0x0][0x9e8] ;  /* 0x00027a00ff040b82 */ /* 0x002e640000000a00 */
[----:B-1----:R-:W-:-:S05]  /*23cb0*/  @P0 IMAD.HI.U32 R4, R6, R4, RZ ;  /* 0x0000000406040227 */ /* 0x002fca00078e00ff */
[----:B------:R-:W-:-:S07]  /*23cc0*/  @P0 SHF.R.U32.HI R6, RZ, R5, R4 ;  /* 0x00000005ff060219 */ /* 0x000fce0000011604 */
.L_x_1675:
[----:B------:R-:W-:Y:S05]  /*23cd0*/  BSYNC B0 ;  /* 0x0000000000007941 */ /* 0x000fea0003800000 */
.L_x_1673:
[----:B------:R-:W-:-:S05]  /*23ce0*/  IMAD R6, R6, R3, R3 ;  /* 0x0000000306067224 */ /* 0x000fca00078e0203 */
[----:B------:R-:W-:-:S07]  /*23cf0*/  VIMNMX R2, R2, R6, PT ;  /* 0x0000000602027248 */ /* 0x000fce0003fe0100 */
.L_x_1672:
[----:B------:R-:W-:Y:S01]  /*23d00*/  VIADD R2, R2, 0x9f ;  /* 0x0000009f02027836 */ /* 0x000fe20000000000 */
[----:B-1----:R-:W1:Y:S01]  /*23d10*/  @P1 LDC R4, c[0x0][0x450] ;  /* 0x00011400ff041b82 */ /* 0x002e620000000800 */
[----:B------:R-:W-:Y:S02]  /*23d20*/  ULDC UR4, c[0x0][0x9dc] ;  /* 0x0002770000047ab9 */ /* 0x000fe40000000800 */
[----:B------:R-:W-:-:S05]  /*23d30*/  IMAD.HI R2, R2, 0x66666667, RZ ;  /* 0x6666666702027827 */ /* 0x000fca00078e02ff */
[----:B------:R-:W-:-:S04]  /*23d40*/  SHF.R.U32.HI R0, RZ, 0x1f, R2 ;  /* 0x0000001fff007819 */ /* 0x000fc80000011602 */
[----:B------:R-:W-:Y:S01]  /*23d50*/  LEA.HI.SX32 R0, R2, R0, 0x1a ;  /* 0x0000000002007211 */ /* 0x000fe200078fd2ff */
[----:B------:R-:W-:-:S03]  /*23d60*/  IMAD.MOV.U32 R2, RZ, RZ, R7 ;  /* 0x000000ffff027224 */ /* 0x000fc600078e0007 */
[----:B------:R-:W-:Y:S02]  /*23d70*/  VIMNMX R6, R21, R0, PT ;  /* 0x0000000015067248 */ /* 0x000fe40003fe0100 */
[----:B------:R-:W2:Y:S03]  /*23d80*/  @P1 LDC R0, c[0x0][0x44c] ;  /* 0x00011300ff001b82 */ /* 0x000ea60000000800 */
[----:B------:R3:W-:Y:S01]  /*23d90*/  STL [R1+0x310], R6 ;  /* 0x0003100601007387 */ /* 0x0007e20000100800 */
[----:B--2---:R-:W-:-:S05]  /*23da0*/  @P1 IMAD.HI.U32 R0, R7, R0, RZ ;  /* 0x0000000007001227 */ /* 0x004fca00078e00ff */
[----:B-1----:R-:W-:-:S05]  /*23db0*/  @P1 SHF.R.U32.HI R2, RZ, R4, R0 ;  /* 0x00000004ff021219 */ /* 0x002fca0000011600 */
[----:B------:R-:W-:-:S04]  /*23dc0*/  IMAD.IADD R0, R20, 0x1, R2 ;  /* 0x0000000114007824 */ /* 0x000fc800078e0202 */
[----:B------:R-:W-:Y:S01]  /*23dd0*/  VIADD R2, R0, -UR4 ;  /* 0x8000000400027c36 */ /* 0x000fe20008000000 */
[----:B---3--:R-:W-:Y:S06]  /*23de0*/  @!P2 BRA `(.L_x_1676) ;  /* 0x000000000044a947 */ /* 0x008fec0003800000 */
        /* <DEDUP_REMOVED lines=10> */
.L_x_1678:
[----:B------:R-:W-:-:S13]  /*23e90*/  ISETP.NE.AND P0, PT, R3, 0x1, PT ;  /* 0x000000010300780c */ /* 0x000fda0003f05270 */
[----:B------:R-:W1:Y:S02]  /*23ea0*/  @P0 LDC.64 R4, c[0x0][0x9e8] ;  /* 0x00027a00ff040b82 */ /* 0x000e640000000a00 */
[----:B-1----:R-:W-:-:S05]  /*23eb0*/  @P0 IMAD.HI.U32 R4, R0, R4, RZ ;  /* 0x0000000400040227 */ /* 0x002fca00078e00ff */
[----:B------:R-:W-:-:S07]  /*23ec0*/  @P0 SHF.R.U32.HI R0, RZ, R5, R4 ;  /* 0x00000005ff000219 */ /* 0x000fce0000011604 */
.L_x_1679:
[----:B------:R-:W-:Y:S05]  /*23ed0*/  BSYNC B0 ;  /* 0x0000000000007941 */ /* 0x000fea0003800000 */
.L_x_1677:
[----:B------:R-:W-:-:S05]  /*23ee0*/  IMAD R0, R0, R3, RZ ;  /* 0x0000000300007224 */ /* 0x000fca00078e02ff */
[----:B------:R-:W-:-:S07]  /*23ef0*/  VIMNMX R2, R2, R0, !PT ;  /* 0x0000000002027248 */ /* 0x000fce0007fe0100 */
.L_x_1676:
[----:B------:R-:W-:-:S05]  /*23f00*/  IMAD.HI R2, R2, 0x66666667, RZ ;  /* 0x6666666702027827 */ /* 0x000fca00078e02ff */
[----:B------:R-:W-:-:S04]  /*23f10*/  SHF.R.U32.HI R0, RZ, 0x1f, R2 ;  /* 0x0000001fff007819 */ /* 0x000fc80000011602 */
[----:B------:R-:W-:-:S04]  /*23f20*/  LEA.HI.SX32 R0, R2, R0, 0x1a ;  /* 0x0000000002007211 */ /* 0x000fc800078fd2ff */
[----:B------:R-:W-:-:S04]  /*23f30*/  VIMNMX R3, RZ, R0, !PT ;  /* 0x00000000ff037248 */ /* 0x000fc80007fe0100 */
[----:B------:R-:W-:Y:S01]  /*23f40*/  ISETP.GT.AND P0, PT, R6, R3, PT ;  /* 0x000000030600720c */ /* 0x000fe20003f04270 */
[----:B------:R1:W-:-:S12]  /*23f50*/  STL [R1+0x2f0], R3 ;  /* 0x0002f00301007387 */ /* 0x0003d80000100800 */
[----:B-1----:R-:W-:Y:S05]  /*23f60*/  @P0 BRA `(.L_x_1680) ;  /* 0x0000000000440947 */ /* 0x002fea0003800000 */
[----:B------:R-:W1:Y:S02]  /*23f70*/  S2R R3, SR_TID.X ;  /* 0x0000000000037919 */ /* 0x000e640000002100 */
[----:B-1----:R-:W-:-:S04]  /*23f80*/  LOP3.LUT R3, R3, 0x7f, RZ, 0xc0, !PT ;  /* 0x0000007f03037812 */ /* 0x002fc800078ec0ff */
[----:B------:R-:W-:-:S13]  /*23f90*/  ISETP.NE.AND P0, PT, R3, RZ, PT ;  /* 0x000000ff0300720c */ /* 0x000fda0003f05270 */
[----:B------:R-:W-:Y:S05]  /*23fa0*/  @P0 BRA `(.L_x_1681) ;  /* 0x00000038001c0947 */ /* 0x000fea0003800000 */
[----:B------:R-:W1:Y:S01]  /*23fb0*/  S2R R3, SR_LANEID ;  /* 0x0000000000037919 */ /* 0x000e620000000000 */
[----:B------:R-:W-:Y:S01]  /*23fc0*/  VOTEU.ANY UR4, UPT, PT ;  /* 0x0000000000047886 */ /* 0x000fe200038e0100 */
[----:B------:R-:W2:Y:S01]  /*23fd0*/  LDC.64 R4, c[0x0][0xc60] ;  /* 0x00031800ff047b82 */ /* 0x000ea20000000a00 */
[----:B------:R-:W1:Y:S08]  /*23fe0*/  FLO.U32 R0, UR4 ;  /* 0x0000000400007d00 */ /* 0x000e7000080e0000 */
[----:B------:R-:W2:Y:S01]  /*23ff0*/  POPC R2, UR4 ;  /* 0x0000000400027d09 */ /* 0x000ea20008000000 */
[----:B-1----:R-:W-:-:S13]  /*24000*/  ISETP.EQ.U32.AND P0, PT, R0, R3, PT ;  /* 0x000000030000720c */ /* 0x002fda0003f02070 */
[----:B--2---:R-:W2:Y:S01]  /*24010*/  @P0 ATOMG.E.ADD.STRONG.GPU PT, R5, desc[UR46][R4.64], R2 ;  /* 0x00000002040509a8 */ /* 0x004ea200081ee1ee */
[----:B------:R-:W1:Y:S02]  /*24020*/  S2R R3, SR_LTMASK ;  /* 0x0000000000037919 */ /* 0x000e640000003900 */
[----:B-1----:R-:W-:-:S06]  /*24030*/  LOP3.LUT R3, R3, UR4, RZ, 0xc0, !PT ;  /* 0x0000000403037c12 */ /* 0x002fcc000f8ec0ff */
[----:B------:R-:W1:Y:S01]  /*24040*/  POPC R3, R3 ;  /* 0x0000000300037309 */ /* 0x000e620000000000 */
[----:B--2---:R-:W1:Y:S02]  /*24050*/  SHFL.IDX PT, R0, R5, R0, 0x1f ;  /* 0x00001f0005007589 */ /* 0x004e6400000e0000 */
[----:B-1----:R-:W-:Y:S01]  /*24060*/  IADD3 R16, R0, UR40, R3 ;  /* 0x0000002800107c10 */ /* 0x002fe2000fffe003 */
[----:B------:R-:W-:Y:S06]  /*24070*/  BRA `(.L_x_1681) ;  /* 0x0000003400e87947 */ /* 0x000fec0003800000 */
.L_x_1680:
[----:B------:R-:W2:Y:S01]  /*24080*/  LDL R17, [R1+0x2d4] ;  /* 0x0002d40001117983 */ /* 0x000ea20000100800 */
        /* <DEDUP_REMOVED lines=8> */
[----:B------:R-:W-:Y:S02]  /*24110*/  IMAD.U32 R4, RZ, RZ, UR6 ;  /* 0x00000006ff047e24 */ /* 0x000fe4000f8e00ff */
[----:B------:R-:W1:Y:S01]  /*24120*/  LDC.64 R2, c[0x4][R2] ;  /* 0x0100000002027b82 */ /* 0x000e620000000a00 */
[----:B------:R-:W-:Y:S02]  /*24130*/  IMAD.U32 R5, RZ, RZ, UR7 ;  /* 0x00000007ff057e24 */ /* 0x000fe4000f8e00ff */
[----:B------:R-:W-:Y:S02]  /*24140*/  IMAD.U32 R6, RZ, RZ, UR8 ;  /* 0x00000008ff067e24 */ /* 0x000fe4000f8e00ff */
[----:B------:R-:W-:-:S02]  /*24150*/  IMAD.U32 R7, RZ, RZ, UR9 ;  /* 0x00000009ff077e24 */ /* 0x000fc4000f8e00ff */
[----:B------:R-:W-:Y:S02]  /*24160*/  IMAD.U32 R10, RZ, RZ, UR4 ;  /* 0x00000004ff0a7e24 */ /* 0x000fe4000f8e00ff */
[----:B0-----:R-:W-:Y:S02]  /*24170*/  IMAD.U32 R11, RZ, RZ, UR5 ;  /* 0x00000005ff0b7e24 */ /* 0x001fe4000f8e00ff */
[----:B------:R-:W-:Y:S02]  /*24180*/  IMAD.MOV.U32 R8, RZ, RZ, 0x70 ;  /* 0x00000070ff087424 */ /* 0x000fe400078e00ff */
[----:B------:R-:W-:Y:S02]  /*24190*/  IMAD.MOV.U32 R12, RZ, RZ, 0x1 ;  /* 0x00000001ff0c7424 */ /* 0x000fe400078e00ff */
[----:B------:R-:W-:-:S07]  /*241a0*/  IMAD.MOV.U32 R13, RZ, RZ, RZ ;  /* 0x000000ffff0d7224 */ /* 0x000fce00078e00ff */
[----:B------:R-:W-:-:S07]  /*241b0*/  LEPC R20, `(.L_x_1683) ;  /* 0x000000001014794e */ /* 0x000fce0000000000 */
[----:B-1----:R-:W-:Y:S05]  /*241c0*/  CALL.ABS.NOINC R2 ;  /* 0x0000000002007343 */ /* 0x002fea0003c00000 */
.L_x_1683:
[----:B------:R-:W-:Y:S05]  /*241d0*/  BSYNC B6 ;  /* 0x0000000000067941 */ /* 0x000fea0003800000 */
.L_x_1682:
[----:B------:R-:W-:Y:S02]  /*241e0*/  IMAD.MOV.U32 R2, RZ, RZ, R17 ;  /* 0x000000ffff027224 */ /* 0x000fe400078e0011 */
[----:B------:R-:W2:Y:S01]  /*241f0*/  LDL.LU R17, [R1+0x2d0] ;  /* 0x0002d00001117983 */ /* 0x000ea20000300800 */
[----:B------:R-:W-:Y:S01]  /*24200*/  BSSY B6, `(.L_x_1684) ;  /* 0x0000017000067945 */ /* 0x000fe20003800000 */
[----:B------:R-:W-:-:S05]  /*24210*/  VIADD R0, R2, 0xf200 ;  /* 0x0000f20002007836 */ /* 0x000fca0000000000 */
[----:B------:R-:W-:Y:S02]  /*24220*/  LOP3.LUT P0, RZ, R0, 0x1bf, RZ, 0xc0, !PT ;  /* 0x000001bf00ff7812 */ /* 0x000fe4000780c0ff */
[----:B--2---:R-:W-:-:S11]  /*24230*/  LOP3.LUT R17, R17, 0xfffffffe, RZ, 0xc0, !PT ;  /* 0xfffffffe11117812 */ /* 0x004fd600078ec0ff */
[----:B------:R-:W-:-:S05]  /*24240*/  @P0 LOP3.LUT R17, R17, 0x1, RZ, 0xfc, !PT ;  /* 0x0000000111110812 */ /* 0x000fca00078efcff */
[----:B------:R1:W-:Y:S01]  /*24250*/  STL [R1+0x2d0], R17 ;  /* 0x0002d01101007387 */ /* 0x0003e20000100800 */
        /* <DEDUP_REMOVED lines=16> */
[----:B-12---:R-:W-:Y:S05]  /*24360*/  CALL.ABS.NOINC R2 ;  /* 0x0000000002007343 */ /* 0x006fea0003c00000 */
.L_x_1685:
[----:B------:R-:W-:Y:S05]  /*24370*/  BSYNC B6 ;  /* 0x0000000000067941 */ /* 0x000fea0003800000 */
.L_x_1684:
        /* <DEDUP_REMOVED lines=21> */
.L_x_1687:
[----:B------:R-:W-:Y:S05]  /*244d0*/  BSYNC B6 ;  /* 0x0000000000067941 */ /* 0x000fea0003800000 */
.L_x_1686:
        /* <DEDUP_REMOVED lines=19> */
.L_x_1689:
[----:B------:R-:W-:Y:S05]  /*24610*/  BSYNC B6 ;  /* 0x0000000000067941 */ /* 0x000fea0003800000 */
.L_x_1688:
[----:B------:R-:W-:Y:S01]  /*24620*/  ULDC.64 UR4, c[0x0][0x9f8] ;  /* 0x00027e0000047ab9 */ /* 0x000fe20000000a00 */
[----:B------:R-:W-:Y:S01]  /*24630*/  IMAD.MOV.U32 R8, RZ, RZ, R19 ;  /* 0x000000ffff087224 */ /* 0x000fe200078e0013 */
[----:B------:R-:W-:-:S04]  /*24640*/  ISETP.NE.U32.AND P0, PT, RZ, UR4, PT ;  /* 0x00000004ff007c0c */ /* 0x000fc8000bf05070 */
[----:B------:R-:W-:Y:S01]  /*24650*/  ISETP.NE.AND.EX P0, PT, RZ, UR5, PT, P0 ;  /* 0x00000005ff007c0c */ /* 0x000fe2000bf05300 */
[----:B------:R-:W-:-:S12]  /*24660*/  ULDC.64 UR4, c[0x0][0xa08] ;  /* 0x0002820000047ab9 */ /* 0x000fd80000000a00 */
[----:B------:R-:W2:Y:S02]  /*24670*/  @P0 LDC.64 R2, c[0x0][0x9f8] ;  /* 0x00027e00ff020b82 */ /* 0x000ea40000000a00 */
[----:B--2---:R-:W-:-:S05]  /*24680*/  @P0 IMAD.WIDE R2, R19, 0x4, R2 ;  /* 0x0000000413020825 */ /* 0x004fca00078e0202 */
[----:B------:R2:W3:Y:S02]  /*24690*/  @P0 LDG.E R8, desc[UR46][R2.64] ;  /* 0x0000002e02080981 */ /* 0x0004e4000c1e1900 */
[----:B--2---:R-:W2:Y:S02]  /*246a0*/  LDC.64 R2, c[0x0][0x418] ;  /* 0x00010600ff027b82 */ /* 0x004ea40000000a00 */
[----:B--2---:R-:W-:Y:S01]  /*246b0*/  LOP3.LUT P0, RZ, R2, UR4, RZ, 0xfc, !PT ;  /* 0x0000000402ff7c12 */ /* 0x004fe2000f80fcff */
[----:B------:R-:W-:-:S03]  /*246c0*/  UMOV UR4, 0xffffffff ;  /* 0xffffffff00047882 */ /* 0x000fc60000000000 */
[----:B------:R-:W-:Y:S02]  /*246d0*/  LOP3.LUT P0, RZ, R3, UR5, RZ, 0xfc, P0 ;  /* 0x0000000503ff7c12 */ /* 0x000fe4000800fcff */
[----:B---3--:R-:W-:Y:S01]  /*246e0*/  SHF.R.S32.HI R9, RZ, 0x1f, R8 ;  /* 0x0000001fff097819 */ /* 0x008fe20000011408 */
[----:B------:R2:W-:Y:S01]  /*246f0*/  STL [R1+0x2e8], R8 ;  /* 0x0002e80801007387 */ /* 0x0005e20000100800 */
[----:B-1----:R-:W-:-:S03]  /*24700*/  SEL R17, R8, RZ, !P0 ;  /* 0x000000ff08117207 */ /* 0x002fc60004000000 */
[----:B------:R2:W-:Y:S01]  /*24710*/  STL [R1+0x2ec], R9 ;  /* 0x0002ec0901007387 */ /* 0x0005e20000100800 */
[----:B------:R-:W-:Y:S05]  /*24720*/  BRA.DIV UR4, `(.L_x_1690) ;  /* 0x0000004a04d87947 */ /* 0x000fea000b800000 */
[----:B------:R-:W1:Y:S02]  /*24730*/  S2R R0, SR_TID.X ;  /* 0x0000000000007919 */ /* 0x000e640000002100 */
[----:B-1----:R-:W-:-:S04]  /*24740*/  SHF.R.U32.HI R0, RZ, 0x5, R0 ;  /* 0x00000005ff007819 */ /* 0x002fc80000011600 */
[----:B------:R-:W-:-:S05]  /*24750*/  LOP3.LUT R0, R0, 0x3, RZ, 0xc0, !PT ;  /* 0x0000000300007812 */ /* 0x000fca00078ec0ff */
[----:B------:R1:W3:Y:S02]  /*24760*/  SHFL.IDX PT, R14, R0, RZ, 0x1f ;  /* 0x00001fff000e7589 */ /* 0x0002e400000e0000 */
.L_x_1794:
[----:B-1----:R-:W4:Y:S01]  /*24770*/  LDL.LU R0, [R1+0x2d0] ;  /* 0x0002d00001007983 */ /* 0x002f220000300800 */
[----:B------:R-:W-:Y:S02]  /*24780*/  PLOP3.LUT P1, PT, PT, PT, PT, 0x8, 0x0 ;  /* 0x000000000000781c */ /* 0x000fe40003f2e170 */
[----:B---3--:R-:W-:Y:S02]  /*24790*/  ISETP.NE.AND P0, PT, R14, RZ, PT ;  /* 0x000000ff0e00720c */ /* 0x008fe40003f05270 */
[----:B----4-:R-:W-:-:S09]  /*247a0*/  LOP3.LUT R0, R0, 0xfffffffe, RZ, 0xc0, !PT ;  /* 0xfffffffe00007812 */ /* 0x010fd200078ec0ff */
[----:B------:R-:W-:-:S05]  /*247b0*/  @P1 LOP3.LUT R0, R0, 0x1, RZ, 0xfc, !PT ;  /* 0x0000000100001812 */ /* 0x000fca00078efcff */
[----:B------:R1:W-:Y:S01]  /*247c0*/  STL [R1+0x2d0], R0 ;  /* 0x0002d00001007387 */ /* 0x0003e20000100800 */
[----:B------:R-:W-:Y:S05]  /*247d0*/  @P0 BRA `(.L_x_1691) ;  /* 0x0000000400bc0947 */ /* 0x000fea0003800000 */
[----:B------:R-:W-:-:S03]  /*247e0*/  UMOV UR4, 0xffffffff ;  /* 0xffffffff00047882 */ /* 0x000fc60000000000 */
[----:B------:R-:W-:Y:S05]  /*247f0*/  BRA.DIV UR4, `(.L_x_1692) ;  /* 0x0000004a04d87947 */ /* 0x000fea000b800000 */
[----:B------:R-:W-:-:S13]  /*24800*/  ELECT P6, URZ, PT ;  /* 0x00000000003f782f */ /* 0x000fda00038c0000 */
.L_x_1797:
[----:B------:R-:W-:Y:S05]  /*24810*/  @!P6 BRA `(.L_x_1691) ;  /* 0x0000000400ace947 */ /* 0x000fea0003800000 */
[----:B-1----:R-:W3:Y:S01]  /*24820*/  LDL R0, [R1+0x310] ;  /* 0x0003100001007983 */ /* 0x002ee20000100800 */
[----:B------:R-:W-:-:S04]  /*24830*/  ISETP.NE.U32.AND P0, PT, R2, RZ, PT ;  /* 0x000000ff0200720c */ /* 0x000fc80003f05070 */
[----:B------:R-:W-:Y:S01]  /*24840*/  ISETP.NE.AND.EX P0, PT, R3, RZ, PT, P0 ;  /* 0x000000ff0300720c */ /* 0x000fe20003f05300 */
[----:B---3--:R-:W-:-:S12]  /*24850*/  VIADD R0, R0, 0xffffffff ;  /* 0xffffffff00007836 */ /* 0x008fd80000000000 */
        /* <DEDUP_REMOVED lines=18> */
.L_x_1693:
[----:B--2---:R-:W2:Y:S04]  /*24980*/  LDL R9, [R1+0x2d4] ;  /* 0x0002d40001097983 */ /* 0x004ea80000100800 */
[----:B-1----:R-:W2:Y:S04]  /*24990*/  LDL R2, [R1+0x2d8] ;  /* 0x0002d80001027983 */ /* 0x002ea80000100800 */
[----:B------:R-:W3:Y:S01]  /*249a0*/  LDL R3, [R1+0x2e0] ;  /* 0x0002e00001037983 */ /* 0x000ee20000100800 */
[----:B------:R-:W1:Y:S02]  /*249b0*/  S2R R8, SR_TID.X ;  /* 0x0000000000087919 */ /* 0x000e640000002100 */
[----:B-1----:R-:W-:-:S04]  /*249c0*/  LOP3.LUT R8, R8, 0x7f, RZ, 0xc0, !PT ;  /* 0x0000007f08087812 */ /* 0x002fc800078ec0ff */
[----:B------:R-:W-:Y:S01]  /*249d0*/  ISETP.NE.AND P1, PT, R8, RZ, PT ;  /* 0x000000ff0800720c */ /* 0x000fe20003f25270 */
[----:B--2---:R-:W-:Y:S01]  /*249e0*/  IMAD R2, R2, 0x8, R9 ;  /* 0x0000000802027824 */ /* 0x004fe200078e0209 */
[----:B---3--:R-:W-:-:S04]  /*249f0*/  SHF.L.U32 R4, R3, 0x1f, RZ ;  /* 0x0000001f03047819 */ /* 0x008fc800000006ff */
[----:B------:R-:W1:Y:S02]  /*24a00*/  SYNCS.PHASECHK.TRANS64.TRYWAIT P0, [R2+URZ+0x33480], R4 ;  /* 0x03348004020075a7 */ /* 0x000e64000800017f */
[----:B-1----:R-:W-:Y:S05]  /*24a10*/  @!P0 BRA `(.L_x_1694) ;  /* 0x0000004800708947 */ /* 0x002fea0003800000 */
.L_x_1798:
        /* <DEDUP_REMOVED lines=8> */
.L_x_1695:
[----:B------:R-:W2:Y:S04]  /*24aa0*/  LDL R6, [R1+0x2d4] ;  /* 0x0002d40001067983 */ /* 0x000ea80000100800 */
[----:B------:R-:W2:Y:S04]  /*24ab0*/  LDL R3, [R1+0x2d8] ;  /* 0x0002d80001037983 */ /* 0x000ea80000100800 */
[----:B------:R-:W3:Y:S01]  /*24ac0*/  LDL R5, [R1+0x2f4] ;  /* 0x0002f40001057983 */ /* 0x000ee20000100800 */
[----:B------:R-:W-:Y:S01]  /*24ad0*/  R2UR UR9, R2 ;  /* 0x00000000020972ca */ /* 0x000fe200000e0000 */
[----:B------:R-:W-:Y:S01]  /*24ae0*/  UIADD3 UR4, UP0, UR36, 0x470, URZ ;  /* 0x0000047024047890 */ /* 0x000fe2000ff1e03f */
[----:B------:R-:W-:Y:S01]  /*24af0*/  R2UR UR12, R18 ;  /* 0x00000000120c72ca */ /* 0x000fe200000e0000 */
[----:B------:R-:W-:Y:S01]  /*24b00*/  UMOV UR10, URZ ;  /* 0x0000003f000a7c82 */ /* 0x000fe20008000000 */
[----:B-----5:R-:W-:Y:S01]  /*24b10*/  R2UR UR13, R17 ;  /* 0x00000000110d72ca */ /* 0x020fe200000e0000 */
[----:B------:R-:W-:Y:S01]  /*24b20*/  UIADD3.X UR5, URZ, UR37, URZ, UP0, !UPT ;  /* 0x000000253f057290 */ /* 0x000fe200087fe43f */
[----:B------:R-:W-:Y:S01]  /*24b30*/  UMOV UR6, 0x0 ;  /* 0x0000000000067882 */ /* 0x000fe20000000000 */
[----:B------:R-:W-:Y:S01]  /*24b40*/  UMOV UR7, 0x14f00000 ;  /* 0x14f0000000077882 */ /* 0x000fe20000000000 */
[----:B------:R-:W-:-:S05]  /*24b50*/  UMOV UR16, 0x40 ;  /* 0x0000004000107882 */ /* 0x000fca0000000000 */
[----:B------:R-:W-:Y:S01]  /*24b60*/  UIADD3 UR9, UR9, 0x33470, URZ ;  /* 0x0003347009097890 */ /* 0x000fe2000fffe03f */
[----:B--2---:R-:W-:Y:S02]  /*24b70*/  IMAD R3, R3, 0x7800, R6 ;  /* 0x0000780003037824 */ /* 0x004fe400078e0206 */
[----:B---3--:R-:W-:-:S03]  /*24b80*/  IMAD R0, R0, 0xa0, R5 ;  /* 0x000000a000007824 */ /* 0x008fc600078e0205 */
[----:B------:R-:W-:Y:S02]  /*24b90*/  R2UR UR15, R3 ;  /* 0x00000000030f72ca */ /* 0x000fe400000e0000 */
[----:B------:R-:W-:-:S11]  /*24ba0*/  R2UR UR11, R0 ;  /* 0x00000000000b72ca */ /* 0x000fd600000e0000 */
[----:B------:R-:W-:Y:S02]  /*24bb0*/  UIADD3 UR8, UR15, 0xf200, URZ ;  /* 0x0000f2000f087890 */ /* 0x000fe4000fffe03f */
[----:B------:R-:W-:Y:S02]  /*24bc0*/  UIADD3 UR14, UR15, 0x11a00, URZ ;  /* 0x00011a000f0e7890 */ /* 0x000fe4000fffe03f */
[----:B------:R-:W-:-:S05]  /*24bd0*/  UIADD3 UR15, UR15, 0x14200, URZ ;  /* 0x000142000f0f7890 */ /* 0x000fca000fffe03f */
[----:B------:R2:W-:Y:S02]  /*24be0*/  UTMALDG.4D [UR8], [UR4], desc[UR6] ;  /* 0x00000608040075b4 */ /* 0x0005e40008019000 */
[----:B--2---:R-:W-:Y:S01]  /*24bf0*/  UMOV UR8, UR14 ;  /* 0x0000000e00087c82 */ /* 0x004fe20008000000 */
[----:B------:R-:W-:Y:S01]  /*24c00*/  UMOV UR10, UR16 ;  /* 0x00000010000a7c82 */ /* 0x000fe20008000000 */
[----:B------:R-:W-:Y:S01]  /*24c10*/  UMOV UR14, 0x80 ;  /* 0x00000080000e7882 */ /* 0x000fe20000000000 */
[----:B------:R2:W-:Y:S02]  /*24c20*/  UTMALDG.4D [UR8], [UR4], desc[UR6] ;  /* 0x00000608040075b4 */ /* 0x0005e40008019000 */
[----:B--2---:R-:W-:Y:S01]  /*24c30*/  UMOV UR8, UR15 ;  /* 0x0000000f00087c82 */ /* 0x004fe20008000000 */
[----:B------:R-:W-:Y:S02]  /*24c40*/  UMOV UR10, UR14 ;  /* 0x0000000e000a7c82 */ /* 0x000fe40008000000 */
[----:B------:R2:W-:Y:S01]  /*24c50*/  UTMALDG.4D [UR8], [UR4], desc[UR6] ;  /* 0x00000608040075b4 */ /* 0x0005e20008019000 */
[----:B------:R-:W3:Y:S02]  /*24c60*/  SYNCS.PHASECHK.TRANS64.TRYWAIT P0, [R2+URZ+0x33440], R4 ;  /* 0x03344004020075a7 */ /* 0x000ee4000800017f */
[----:B--23--:R-:W-:Y:S05]  /*24c70*/  @!P0 BRA `(.L_x_1696) ;  /* 0x0000004400ec8947 */ /* 0x00cfea0003800000 */
.L_x_1799:
        /* <DEDUP_REMOVED lines=8> */
.L_x_1697:
[----:B-12---:R-:W2:Y:S01]  /*24d00*/  LDL.LU R4, [R1+0x2d0] ;  /* 0x0002d00001047983 */ /* 0x006ea20000300800 */
        /* <DEDUP_REMOVED lines=8> */
[----:B------:R-:W-:Y:S01]  /*24d90*/  R2UR UR13, R17 ;  /* 0x00000000110d72ca */ /* 0x000fe200000e0000 */
[----:B------:R-:W-:Y:S01]  /*24da0*/  UMOV UR7, 0x14f00000 ;  /* 0x14f0000000077882 */ /* 0x000fe20000000000 */
[----:B------:R-:W-:Y:S01]  /*24db0*/  PLOP3.LUT P0, PT, PT, PT, PT, 0x80, 0x0 ;  /* 0x000000000000781c */ /* 0x000fe20003f0f070 */
[----:B------:R-:W-:-:S02]  /*24dc0*/  UMOV UR16, 0x40 ;  /* 0x0000004000107882 */ /* 0x000fc40000000000 */
[----:B------:R-:W-:Y:S02]  /*24dd0*/  UIADD3 UR8, UR15, 0x24200, URZ ;  /* 0x000242000f087890 */ /* 0x000fe4000fffe03f */
        /* <DEDUP_REMOVED lines=11> */
[----:B--2---:R-:W-:-:S04]  /*24e90*/  LOP3.LUT R4, R4, 0xfffffffe, RZ, 0xc0, !PT ;  /* 0xfffffffe04047812 */ /* 0x004fc800078ec0ff */
[----:B------:R-:W-:-:S05]  /*24ea0*/  @P0 LOP3.LUT R4, R4, 0x1, RZ, 0xfc, !PT ;  /* 0x0000000104040812 */ /* 0x000fca00078efcff */
[----:B------:R3:W-:Y:S01]  /*24eb0*/  STL [R1+0x2d0], R4 ;  /* 0x0002d00401007387 */ /* 0x0007e20000100800 */
[----:B------:R-:W-:Y:S01]  /*24ec0*/  NOP ;  /* 0x0000000000007918 */ /* 0x000fe20000000000 */
.L_x_1691:
[----:B------:R-:W1:Y:S04]  /*24ed0*/  LDL.LU R3, [R1+0x30c] ;  /* 0x00030c0001037983 */ /* 0x000e680000300800 */
[----:B---3--:R-:W3:Y:S01]  /*24ee0*/  LDL R4, [R1+0x2d4] ;  /* 0x0002d40001047983 */ /* 0x008ee20000100800 */
[----:B------:R-:W-:Y:S05]  /*24ef0*/  WARPSYNC.ALL ;  /* 0x0000000000007948 */ /* 0x000fea0003800000 */
[----:B------:R-:W-:Y:S01]  /*24f00*/  ULDC.64 UR4, c[0x0][0x298] ;  /* 0x0000a60000047ab9 */ /* 0x000fe20000000a00 */
[----:B------:R-:W-:Y:S01]  /*24f10*/  BSSY B6, `(.L_x_1698) ;  /* 0x000001c000067945 */ /* 0x000fe20003800000 */
[----:B------:R-:W-:Y:S01]  /*24f20*/  BAR.SYNC.DEFER_BLOCKING 0x8, 0x180 ;  /* 0x0206000000007b1d */ /* 0x000fe20000010000 */
[----:B-1----:R-:W-:-:S05]  /*24f30*/  SHF.R.S32.HI R0, RZ, 0x1f, R3 ;  /* 0x0000001fff007819 */ /* 0x002fca0000011403 */
[----:B------:R-:W-:Y:S02]  /*24f40*/  IMAD R2, R0, UR4, RZ ;  /* 0x0000000400027c24 */ /* 0x000fe4000f8e02ff */
[----:B---3--:R-:W-:Y:S02]  /*24f50*/  VIADD R0, R4, 0x1e200 ;  /* 0x0001e20004007836 */ /* 0x008fe40000000000 */
[C---:B------:R-:W-:Y:S02]  /*24f60*/  IMAD R2, R3.reuse, UR5, R2 ;  /* 0x0000000503027c24 */ /* 0x040fe4000f8e0202 */
[----:B------:R-:W-:Y:S01]  /*24f70*/  IMAD.WIDE.U32 R4, R3, UR4, RZ ;  /* 0x0000000403047c25 */ /* 0x000fe2000f8e00ff */
[----:B------:R-:W-:-:S03]  /*24f80*/  LOP3.LUT P0, RZ, R0, 0x1bf, RZ, 0xc0, !PT ;  /* 0x000001bf00ff7812 */ /* 0x000fc6000780c0ff */
[----:B------:R-:W-:Y:S01]  /*24f90*/  IMAD.IADD R0, R5, 0x1, R2 ;  /* 0x0000000105007824 */ /* 0x000fe200078e0202 */
[----:B------:R1:W-:Y:S04]  /*24fa0*/  STL.64 [R1+0x318], R4 ;  /* 0x0003180401007387 */ /* 0x0003e80000100a00 */
[----:B------:R1:W-:Y:S05]  /*24fb0*/  STL [R1+0x30c], R0 ;  /* 0x00030c0001007387 */ /* 0x0003ea0000100800 */
        /* <DEDUP_REMOVED lines=11> */
[----:B0-----:R-:W-:Y:S02]  /*25070*/  IMAD.U32 R11, RZ, RZ, UR9 ;  /* 0x00000009ff0b7e24 */ /* 0x001fe4000f8e00ff */
[----:B--2---:R-:W-:Y:S02]  /*25080*/  IMAD.MOV.U32 R8, RZ, RZ, 0x70 ;  /* 0x00000070ff087424 */ /* 0x004fe400078e00ff */
[----:B------:R-:W-:Y:S02]  /*25090*/  IMAD.MOV.U32 R12, RZ, RZ, 0x1 ;  /* 0x00000001ff0c7424 */ /* 0x000fe400078e00ff */
[----:B------:R-:W-:-:S07]  /*250a0*/  IMAD.MOV.U32 R13, RZ, RZ, RZ ;  /* 0x000000ffff0d7224 */ /* 0x000fce00078e00ff */
[----:B------:R-:W-:-:S07]  /*250b0*/  LEPC R20, `(.L_x_1699) ;  /* 0x000000001014794e */ /* 0x000fce0000000000 */
[----:B-1----:R-:W-:Y:S05]  /*250c0*/  CALL.ABS.NOINC R2 ;  /* 0x0000000002007343 */ /* 0x002fea0003c00000 */
.L_x_1699:
[----:B------:R-:W-:Y:S05]  /*250d0*/  BSYNC B6 ;  /* 0x0000000000067941 */ /* 0x000fea0003800000 */
.L_x_1698:
[----:B-1----:R-:W3:Y:S01]  /*250e0*/  LDL.LU R0, [R1+0x30c] ;  /* 0x00030c0001007983 */ /* 0x002ee20000300800 */
[----:B------:R-:W1:Y:S01]  /*250f0*/  LDC R7, c[0x0][0x448] ;  /* 0x00011200ff077b82 */ /* 0x000e620000000800 */
[----:B------:R-:W-:Y:S01]  /*25100*/  ULDC.64 UR4, c[0x0][0x2d8] ;  /* 0x0000b60000047ab9 */ /* 0x000fe20000000a00 */
[----:B------:R-:W-:Y:S01]  /*25110*/  ULDC.64 UR6, c[0x0][0x280] ;  /* 0x0000a00000067ab9 */ /* 0x000fe20000000a00 */
[----:B------:R-:W3:Y:S04]  /*25120*/  LDL.LU.64 R2, [R1+0x318] ;  /* 0x0003180001027983 */ /* 0x000ee80000300a00 */
[----:B------:R-:W4:Y:S01]  /*25130*/  LDL R12, [R1+0x2f8] ;  /* 0x0002f800010c7983 */ /* 0x000f220000100800 */
[----:B------:R-:W0:Y:S01]  /*25140*/  S2R R5, SR_TID.X ;  /* 0x0000000000057919 */ /* 0x000e220000002100 */
[----:B------:R-:W2:Y:S01]  /*25150*/  S2R R6, SR_TID.X ;  /* 0x0000000000067919 */ /* 0x000ea20000002100 */
[----:B0-----:R-:W-:-:S04]  /*25160*/  LOP3.LUT R5, R5, 0x7f, RZ, 0xc0, !PT ;  /* 0x0000007f05057812 */ /* 0x001fc800078ec0ff */
[----:B------:R-:W-:Y:S01]  /*25170*/  SHF.R.U32.HI R5, RZ, 0x2, R5 ;  /* 0x00000002ff057819 */ /* 0x000fe20000011605 */
[----:B--2---:R-:W-:-:S05]  /*25180*/  IMAD.SHL.U32 R8, R6, 0x20, RZ ;  /* 0x0000002006087824 */ /* 0x004fca00078e00ff */
[----:B------:R-:W-:Y:S01]  /*25190*/  LOP3.LUT R8, R5, 0x60, R8, 0xf8, !PT ;  /* 0x0000006005087812 */ /* 0x000fe200078ef808 */
[----:B------:R-:W0:Y:S02]  /*251a0*/  S2R R10, SR_TID.X ;  /* 0x00000000000a7919 */ /* 0x000e240000002100 */
[----:B0-----:R-:W-:-:S05]  /*251b0*/  IMAD.SHL.U32 R10, R10, 0x10, RZ ;  /* 0x000000100a0a7824 */ /* 0x001fca00078e00ff */
[----:B------:R-:W-:-:S04]  /*251c0*/  LOP3.LUT R10, R10, 0x30, RZ, 0xc0, !PT ;  /* 0x000000300a0a7812 */ /* 0x000fc800078ec0ff */
[C---:B------:R-:W-:Y:S02]  /*251d0*/  LOP3.LUT R11, R10.reuse, 0x40, RZ, 0xfc, !PT ;  /* 0x000000400a0b7812 */ /* 0x040fe400078efcff */
[----:B------:R-:W-:Y:S01]  /*251e0*/  LOP3.LUT R10, R10, 0x80, RZ, 0xfc, !PT ;  /* 0x000000800a0a7812 */ /* 0x000fe200078efcff */
[----:B---3--:R-:W-:Y:S01]  /*251f0*/  IMAD.MOV.U32 R3, RZ, RZ, R0 ;  /* 0x000000ffff037224 */ /* 0x008fe200078e0000 */
[----:B------:R-:W-:-:S05]  /*25200*/  SHF.R.S32.HI R0, RZ, 0x1f, R18 ;  /* 0x0000001fff007819 */ /* 0x000fca0000011412 */
[----:B------:R-:W-:Y:S02]  /*25210*/  IMAD R0, R0, UR4, RZ ;  /* 0x0000000400007c24 */ /* 0x000fe4000f8e02ff */
[----:B------:R-:W-:-:S04]  /*25220*/  IMAD.WIDE.U32 R2, R18, UR4, R2 ;  /* 0x0000000412027c25 */ /* 0x000fc8000f8e0002 */
[----:B------:R-:W-:Y:S01]  /*25230*/  IMAD R0, R18, UR5, R0 ;  /* 0x0000000512007c24 */ /* 0x000fe2000f8e0200 */
[----:B------:R-:W-:Y:S02]  /*25240*/  ULDC.64 UR4, c[0x0][0xa00] ;  /* 0x0002800000047ab9 */ /* 0x000fe40000000a00 */
[----:B------:R-:W-:Y:S01]  /*25250*/  ISETP.NE.U32.AND P0, PT, RZ, UR4, PT ;  /* 0x00000004ff007c0c */ /* 0x000fe2000bf05070 */
[----:B------:R-:W-:Y:S01]  /*25260*/  IMAD.IADD R3, R3, 0x1, R0 ;  /* 0x0000000103037824 */ /* 0x000fe200078e0200 */
[----:B------:R-:W-:Y:S02]  /*25270*/  SHF.R.S32.HI R0, RZ, 0x1f, R19 ;  /* 0x0000001fff007819 */ /* 0x000fe40000011413 */
[----:B------:R-:W-:Y:S01]  /*25280*/  ISETP.NE.AND.EX P0, PT, RZ, UR5, PT, P0 ;  /* 0x00000005ff007c0c */ /* 0x000fe2000bf05300 */
[----:B------:R-:W-:-:S03]  /*25290*/  ULDC.64 UR4, c[0x0][0x2e0] ;  /* 0x0000b80000047ab9 */ /* 0x000fc60000000a00 */
[----:B------:R-:W-:Y:S02]  /*252a0*/  SEL R4, R0, RZ, !P0 ;  /* 0x000000ff00047207 */ /* 0x000fe40004000000 */
[----:B------:R-:W-:Y:S02]  /*252b0*/  SEL R0, R19, RZ, !P0 ;  /* 0x000000ff13007207 */ /* 0x000fe40004000000 */
[----:B-1----:R-:W-:-:S13]  /*252c0*/  ISETP.NE.AND P0, PT, R7, 0x1, PT ;  /* 0x000000010700780c */ /* 0x002fda0003f05270 */
[----:B------:R-:W0:Y:S08]  /*252d0*/  @P0 LDC R5, c[0x0][0x44c] ;  /* 0x00011300ff050b82 */ /* 0x000e300000000800 */
[----:B------:R-:W1:Y:S01]  /*252e0*/  @P0 LDC R6, c[0x0][0x450] ;  /* 0x00011400ff060b82 */ /* 0x000e620000000800 */
[----:B------:R-:W-:Y:S02]  /*252f0*/  IMAD R4, R4, UR4, RZ ;  /* 0x0000000404047c24 */ /* 0x000fe4000f8e02ff */
[----:B------:R-:W-:-:S04]  /*25300*/  IMAD.WIDE.U32 R2, R0, UR4, R2 ;  /* 0x0000000400027c25 */ /* 0x000fc8000f8e0002 */
[----:B------:R-:W-:Y:S01]  /*25310*/  IMAD R0, R0, UR5, R4 ;  /* 0x0000000500007c24 */ /* 0x000fe2000f8e0204 */
[----:B------:R-:W-:Y:S01]  /*25320*/  ULDC.64 UR4, c[0x0][0x2d0] ;  /* 0x0000b40000047ab9 */ /* 0x000fe20000000a00 */
[----:B----4-:R-:W-:Y:S02]  /*25330*/  IMAD.IADD R4, R8, 0x1, R12 ;  /* 0x0000000108047824 */ /* 0x010fe400078e020c */
[----:B------:R-:W-:Y:S02]  /*25340*/  IMAD.IADD R3, R3, 0x1, R0 ;  /* 0x0000000103037824 */ /* 0x000fe400078e0200 */
[----:B0-----:R-:W-:Y:S01]  /*25350*/  @P0 IMAD.HI.U32 R5, R4, R5, RZ ;  /* 0x0000000504050227 */ /* 0x001fe200078e00ff */
[----:B------:R-:W0:Y:S03]  /*25360*/  S2R R8, SR_TID.X ;  /* 0x0000000000087919 */ /* 0x000e260000002100 */
[----:B------:R-:W-:Y:S01]  /*25370*/  IMAD.MOV.U32 R0, RZ, RZ, R4 ;  /* 0x000000ffff007224 */ /* 0x000fe200078e0004 */
[----:B-1----:R-:W-:-:S05]  /*25380*/  @P0 SHF.R.U32.HI R0, RZ, R6, R5 ;  /* 0x00000006ff000219 */ /* 0x002fca0000011605 */
[----:B------:R-:W-:-:S04]  /*25390*/  IMAD.MOV R5, RZ, RZ, -R0 ;  /* 0x000000ffff057224 */ /* 0x000fc800078e0a00 */
[----:B------:R-:W-:Y:S01]  /*253a0*/  IMAD R4, R7, R5, R4 ;  /* 0x0000000507047224 */ /* 0x000fe200078e0204 */
[----:B------:R-:W-:Y:S01]  /*253b0*/  SHF.R.S32.HI R5, RZ, 0x1f, R0 ;  /* 0x0000001fff057819 */ /* 0x000fe20000011400 */
        /* <DEDUP_REMOVED lines=8> */
[----:B------:R-:W-:Y:S01]  /*25440*/  ULDC UR4, c[0x0][0x2b8] ;  /* 0x0000ae0000047ab9 */ /* 0x000fe20000000800 */
[----:B0-----:R-:W-:Y:S01]  /*25450*/  IMAD.SHL.U32 R9, R8, 0x10, RZ ;  /* 0x0000001008097824 */ /* 0x001fe200078e00ff */
[----:B------:R-:W-:Y:S02]  /*25460*/  ISETP.GE.AND P2, PT, R10, UR4, PT ;  /* 0x000000040a007c0c */ /* 0x000fe4000bf46270 */
[----:B------:R-:W-:Y:S02]  /*25470*/  LOP3.LUT R10, R8, 0x7f, RZ, 0xc0, !PT ;  /* 0x0000007f080a7812 */ /* 0x000fe400078ec0ff */
[----:B------:R0:W5:Y:S01]  /*25480*/  LDL R8, [R1+0x304] ;  /* 0x0003040001087983 */ /* 0x0001620000100800 */
[----:B------:R-:W-:Y:S01]  /*25490*/  LOP3.LUT R9, R9, 0x30, RZ, 0xc0, !PT ;  /* 0x0000003009097812 */ /* 0x000fe200078ec0ff */
[----:B------:R-:W-:Y:S01]  /*254a0*/  IMAD R0, R4, UR5, R0 ;  /* 0x0000000504007c24 */ /* 0x000fe2000f8e0200 */
[----:B------:R-:W-:-:S02]  /*254b0*/  IADD3 R4, P3, R2, UR6, RZ ;  /* 0x0000000602047c10 */ /* 0x000fc4000ff7e0ff */
[----:B------:R-:W-:Y:S02]  /*254c0*/  ISETP.GE.AND P0, PT, R9, UR4, PT ;  /* 0x0000000409007c0c */ /* 0x000fe4000bf06270 */
[----:B------:R-:W-:Y:S01]  /*254d0*/  ISETP.GE.AND P1, PT, R11, UR4, PT ;  /* 0x000000040b007c0c */ /* 0x000fe2000bf26270 */
[----:B------:R-:W-:Y:S01]  /*254e0*/  UMOV UR4, 0xffffffff ;  /* 0xffffffff00047882 */ /* 0x000fe20000000000 */
[----:B------:R-:W-:Y:S02]  /*254f0*/  IADD3.X R3, R3, UR7, R0, P3, !PT ;  /* 0x0000000703037c10 */ /* 0x000fe40009ffe400 */
[----:B------:R-:W-:Y:S01]  /*25500*/  SHF.R.U32.HI R10, RZ, 0x2, R10 ;  /* 0x00000002ff0a7819 */ /* 0x000fe2000001160a */
[----:B0-----:R-:W-:Y:S08]  /*25510*/  BRA.DIV UR4, `(.L_x_1700) ;  /* 0x0000003e04d87947 */ /* 0x001ff0000b800000 */
[----:B------:R-:W2:Y:S04]  /*25520*/  LDL.LU R6, [R1+0x308] ;  /* 0x0003080001067983 */ /* 0x000ea80000300800 */
[----:B------:R-:W3:Y:S01]  /*25530*/  LDL.LU R11, [R1+0x2f8] ;  /* 0x0002f800010b7983 */ /* 0x000ee20000300800 */
[----:B--2---:R-:W-:-:S03]  /*25540*/  IMAD R2, R6, R7, RZ ;  /* 0x0000000706027224 */ /* 0x004fc600078e02ff */
[----:B------:R-:W0:Y:S01]  /*25550*/  SHFL.IDX PT, R7, R4, RZ, 0x1c1f ;  /* 0x001c1fff04077589 */ /* 0x000e2200000e0000 */
[----:B---3--:R-:W-:-:S03]  /*25560*/  IMAD.IADD R0, R10, 0x1, R11 ;  /* 0x000000010a007824 */ /* 0x008fc600078e020b */
[----:B------:R-:W1:Y:S01]  /*25570*/  SHFL.IDX PT, R6, R3, RZ, 0x1c1f ;  /* 0x001c1fff03067589 */ /* 0x000e6200000e0000 */
[C---:B------:R-:W-:Y:S01]  /*25580*/  VIADD R5, R0.reuse, 0x20 ;  /* 0x0000002000057836 */ /* 0x040fe20000000000 */
[----:B------:R-:W-:-:S13]  /*25590*/  ISETP.GE.AND P4, PT, R0, R2, PT ;  /* 0x000000020000720c */ /* 0x000fda0003f86270 */
        /* <DEDUP_REMOVED lines=13> */
[----:B------:R-:W-:Y:S02]  /*25670*/  @!P3 IMAD.MOV.U32 R7, RZ, RZ, R6 ;  /* 0x000000ffff07b224 */ /* 0x000fe400078e0006 */
[----:B------:R-:W-:Y:S02]  /*25680*/  @!P3 IMAD.MOV.U32 R6, RZ, RZ, R5 ;  /* 0x000000ffff06b224 */ /* 0x000fe400078e0005 */
[----:B------:R-:W-:-:S03]  /*25690*/  VIADD R5, R0, 0x40 ;  /* 0x0000004000057836 */ /* 0x000fc60000000000 */
        /* <DEDUP_REMOVED lines=15> */
.L_x_1808:
[----:B------:R-:W-:Y:S01]  /*25790*/  VIADD R0, R0, 0x60 ;  /* 0x0000006000007836 */ /* 0x000fe20000000000 */
[----:B------:R-:W-:Y:S04]  /*257a0*/  BSSY B0, `(.L_x_1701) ;  /* 0x000000b000007945 */ /* 0x000fe80003800000 */
[----:B------:R-:W-:-:S13]  /*257b0*/  ISETP.GE.AND P3, PT, R0, R2, PT ;  /* 0x000000020000720c */ /* 0x000fda0003f66270 */
[----:B------:R-:W-:Y:S05]  /*257c0*/  @P3 BRA `(.L_x_1702) ;  /* 0x0000000000203947 */ /* 0x000fea0003800000 */
[----:B---3--:R-:W-:-:S05]  /*257d0*/  IADD3 R2, P3, R9, R3, RZ ;  /* 0x0000000309027210 */ /* 0x008fca0007f7e0ff */
[----:B-12---:R-:W-:-:S05]  /*257e0*/  IMAD.X R3, RZ, RZ, R5, P3 ;  /* 0x000000ffff037224 */ /* 0x006fca00018e0605 */
[----:B------:R-:W-:Y:S01]  /*257f0*/  @!PT LDS RZ, [RZ] ;  /* 0x00000000fffff984 */ /* 0x000fe20000000800 */
[----:B------:R-:W-:Y:S01]  /*25800*/  @!PT LDS RZ, [RZ] ;  /* 0x00000000fffff984 */ /* 0x000fe20000000800 */
[----:B------:R-:W-:Y:S01]  /*25810*/  @!PT LDS RZ, [RZ] ;  /* 0x00000000fffff984 */ /* 0x000fe20000000800 */
[----:B------:R4:W-:Y:S04]  /*25820*/  LDGSTS.E.BYPASS.LTC128B.128 [R8+0x1fa00], desc[UR46][R2.64], !P0 ;  /* 0x1fa0000002087fae */ /* 0x0009e8000c101d6e */
[----:B------:R4:W-:Y:S04]  /*25830*/  LDGSTS.E.BYPASS.LTC128B.128 [R8+0x21a00], desc[UR46][R2.64+0x40], !P1 ;  /* 0x21a0004002087fae */ /* 0x0009e8000c901d6e */
[----:B------:R4:W-:Y:S02]  /*25840*/  LDGSTS.E.BYPASS.LTC128B.128 [R8+0x23a00], desc[UR46][R2.64+0x80], !P2 ;  /* 0x23a0008002087fae */ /* 0x0009e4000d101d6e */
.L_x_1702:
[----:B------:R-:W-:Y:S05]  /*25850*/  BSYNC B0 ;  /* 0x0000000000007941 */ /* 0x000fea0003800000 */
.L_x_1701:
[----:B01--4-:R0:W5:Y:S01]  /*25860*/  LDL R8, [R1+0x2d4] ;  /* 0x0002d40001087983 */ /* 0x0131620000100800 */
[----:B------:R-:W-:Y:S01]  /*25870*/  PLOP3.LUT P0, PT, PT, PT, PT, 0x80, 0x0 ;  /* 0x000000000000781c */ /* 0x000fe20003f0f070 */
[----:B------:R-:W-:-:S12]  /*25880*/  NOP ;  /* 0x0000000000007918 */ /* 0x000fd80000000000 */
.L_x_1703:
        /* <DEDUP_REMOVED lines=19> */
.L_x_1809:
[----:B------:R-:W-:Y:S05]  /*259c0*/  BSYNC B0 ;  /* 0x0000000000007941 */ /* 0x000fea0003800000 */
.L_x_1704:
[----:B-1----:R-:W3:Y:S04]  /*259d0*/  LDL.LU R2, [R1+0x310] ;  /* 0x0003100001027983 */ /* 0x002ee80000300800 */
[----:B------:R-:W4:Y:S01]  /*259e0*/  LDL R3, [R1+0x2f0] ;  /* 0x0002f00001037983 */ /* 0x000f220000100800 */
[----:B---3--:R-:W-:-:S05]  /*259f0*/  VIADD R2, R2, 0xfffffffe ;  /* 0xfffffffe02027836 */ /* 0x008fca0000000000 */
[----:B----4-:R-:W-:-:S13]  /*25a00*/  ISETP.GE.AND P0, PT, R2, R3, PT ;  /* 0x000000030200720c */ /* 0x010fda0003f06270 */
[----:B------:R-:W-:Y:S05]  /*25a10*/  @!P0 BRA `(.L_x_1706) ;  /* 0x0000001000fc8947 */ /* 0x000fea0003800000 */
[----:B------:R1:W5:Y:S04]  /*25a20*/  LDL.LU R0, [R1+0x2d8] ;  /* 0x0002d80001007983 */ /* 0x0003680000300800 */
[----:B-----5:R1:W5:Y:S02]  /*25a30*/  LDL.LU R8, [R1+0x2e0] ;  /* 0x0002e00001087983 */ /* 0x0203640000300800 */
.L_x_1730:
[----:B------:R-:W3:Y:S01]  /*25a40*/  LDL R3, [R1+0x2d0] ;  /* 0x0002d00001037983 */ /* 0x000ee20000100800 */
[----:B-----5:R-:W-:Y:S01]  /*25a50*/  VIADD R4, R0, 0x1 ;  /* 0x0000000100047836 */ /* 0x020fe20000000000 */
[----:B------:R-:W-:Y:S05]  /*25a60*/  YIELD ;  /* 0x0000000000007946 */ /* 0x000fea0003800000 */
[C---:B------:R-:W-:Y:S01]  /*25a70*/  ISETP.NE.AND P0, PT, R4.reuse, 0x2, PT ;  /* 0x000000020400780c */ /* 0x040fe20003f05270 */
[----:B------:R-:W-:Y:S03]  /*25a80*/  BSSY B0, `(.L_x_1707) ;  /* 0x00000ac000007945 */ /* 0x000fe60003800000 */
[----:B------:R-:W-:-:S05]  /*25a90*/  SEL R10, R4, RZ, P0 ;  /* 0x000000ff040a7207 */ /* 0x000fca0000000000 */
[----:B------:R4:W-:Y:S01]  /*25aa0*/  STL [R1+0x2d8], R10 ;  /* 0x0002d80a01007387 */ /* 0x0009e20000100800 */
[----:B---3--:R-:W-:Y:S02]  /*25ab0*/  LOP3.LUT P1, RZ, R3, 0x1, RZ, 0xc0, !PT ;  /* 0x0000000103ff7812 */ /* 0x008fe4000782c0ff */
[----:B------:R-:W-:-:S04]  /*25ac0*/  SEL R3, RZ, 0x1, P0 ;  /* 0x00000001ff037807 */ /* 0x000fc80000000000 */
[----:B-----5:R-:W-:-:S05]  /*25ad0*/  LOP3.LUT R9, R8, R3, RZ, 0x3c, !PT ;  /* 0x0000000308097212 */ /* 0x020fca00078e3cff */
[----:B------:R4:W-:Y:S02]  /*25ae0*/  STL [R1+0x2e0], R9 ;  /* 0x0002e00901007387 */ /* 0x0009e40000100800 */
        /* <DEDUP_REMOVED lines=9> */
[----:B------:R-:W4:Y:S01]  /*25b80*/  LDL R7, [R1+0x2e8] ;  /* 0x0002e80001077983 */ /* 0x000f220000100800 */
[----:B0-----:R-:W-:-:S13]  /*25b90*/  ISETP.NE.AND P0, PT, R6, 0x1, PT ;  /* 0x000000010600780c */ /* 0x001fda0003f05270 */
[----:B--2---:R-:W0:Y:S02]  /*25ba0*/  @P0 LDC.64 R4, c[0x0][0x440] ;  /* 0x00011000ff040b82 */ /* 0x004e240000000a00 */
[----:B0-----:R-:W-:-:S04]  /*25bb0*/  @P0 IMAD.HI.U32 R3, R2, R4, RZ ;  /* 0x0000000402030227 */ /* 0x001fc800078e00ff */
[----:B------:R-:W-:Y:S01]  /*25bc0*/  IMAD.MOV.U32 R4, RZ, RZ, R2 ;  /* 0x000000ffff047224 */ /* 0x000fe200078e0002 */
[----:B------:R-:W-:-:S04]  /*25bd0*/  @P0 SHF.R.U32.HI R4, RZ, R5, R3 ;  /* 0x00000005ff040219 */ /* 0x000fc80000011603 */
[--C-:B------:R-:W-:Y:S01]  /*25be0*/  SHF.R.S32.HI R5, RZ, 0x1f, R4.reuse ;  /* 0x0000001fff057819 */ /* 0x100fe20000011404 */
[----:B------:R-:W-:-:S04]  /*25bf0*/  IMAD.MOV R3, RZ, RZ, -R4 ;  /* 0x000000ffff037224 */ /* 0x000fc800078e0a04 */
[----:B------:R-:W-:Y:S02]  /*25c00*/  IMAD R3, R6, R3, R2 ;  /* 0x0000000306037224 */ /* 0x000fe400078e0202 */
[----:B---3--:R-:W-:-:S04]  /*25c10*/  IMAD R6, R11, UR6, RZ ;  /* 0x000000060b067c24 */ /* 0x008fc8000f8e02ff */
[C---:B----4-:R-:W-:Y:S02]  /*25c20*/  IMAD R6, R7.reuse, UR7, R6 ;  /* 0x0000000707067c24 */ /* 0x050fe4000f8e0206 */
[----:B------:R-:W-:-:S04]  /*25c30*/  IMAD.WIDE.U32 R4, R7, UR6, R4 ;  /* 0x0000000607047c25 */ /* 0x000fc8000f8e0004 */
[----:B------:R-:W-:Y:S01]  /*25c40*/  IMAD.IADD R5, R6, 0x1, R5 ;  /* 0x0000000106057824 */ /* 0x000fe200078e0205 */
[----:B------:R-:W-:-:S04]  /*25c50*/  LEA R6, P0, R4, UR4, 0x2 ;  /* 0x0000000404067c11 */ /* 0x000fc8000f8010ff */
[----:B------:R-:W-:-:S05]  /*25c60*/  LEA.HI.X R7, R4, UR5, R5, 0x2, P0 ;  /* 0x0000000504077c11 */ /* 0x000fca00080f1405 */
[----:B------:R3:W5:Y:S04]  /*25c70*/  LDG.E R17, desc[UR46][R6.64] ;  /* 0x0000002e06117981 */ /* 0x000768000c1e1900 */
.L_x_1709:
[----:B--2---:R-:W3:Y:S01]  /*25c80*/  LDL R5, [R1+0x2d4] ;  /* 0x0002d40001057983 */ /* 0x004ee20000100800 */
[----:B------:R-:W2:Y:S01]  /*25c90*/  S2R R4, SR_TID.X ;  /* 0x0000000000047919 */ /* 0x000ea20000002100 */
[----:B------:R-:W-:Y:S01]  /*25ca0*/  BSSY B1, `(.L_x_1710) ;  /* 0x0000007000017945 */ /* 0x000fe20003800000 */
[----:B--2---:R-:W-:-:S04]  /*25cb0*/  LOP3.LUT R4, R4, 0x7f, RZ, 0xc0, !PT ;  /* 0x0000007f04047812 */ /* 0x004fc800078ec0ff */
[----:B------:R-:W-:Y:S01]  /*25cc0*/  ISETP.NE.AND P1, PT, R4, RZ, PT ;  /* 0x000000ff0400720c */ /* 0x000fe20003f25270 */
[----:B---3--:R-:W-:Y:S01]  /*25cd0*/  IMAD R6, R10, 0x8, R5 ;  /* 0x000000080a067824 */ /* 0x008fe200078e0205 */
[----:B------:R-:W-:-:S04]  /*25ce0*/  SHF.L.U32 R5, R9, 0x1f, RZ ;  /* 0x0000001f09057819 */ /* 0x000fc800000006ff */
[----:B------:R-:W2:Y:S02]  /*25cf0*/  SYNCS.PHASECHK.TRANS64.TRYWAIT P0, [R6+URZ+0x33480], R5 ;  /* 0x03348005060075a7 */ /* 0x000ea4000800017f */
[----:B--2---:R-:W-:Y:S05]  /*25d00*/  @!P0 BRA `(.L_x_1711) ;  /* 0x0000003c005c8947 */ /* 0x004fea0003800000 */
.L_x_1810:
[----:B------:R-:W-:Y:S05]  /*25d10*/  BSYNC B1 ;  /* 0x0000000000017941 */ /* 0x000fea0003800000 */
.L_x_1710:
        /* <DEDUP_REMOVED lines=9> */
.L_x_1713:
[----:B------:R-:W-:Y:S05]  /*25db0*/  BSYNC B1 ;  /* 0x0000000000017941 */ /* 0x000fea0003800000 */
.L_x_1712:
[----:B----4-:R-:W3:Y:S04]  /*25dc0*/  LDL R9, [R1+0x2d4] ;  /* 0x0002d40001097983 */ /* 0x010ee80000100800 */
        /* <DEDUP_REMOVED lines=10> */
[----:B----4-:R-:W-:Y:S02]  /*25e70*/  IMAD R7, R3, 0xa0, R7 ;  /* 0x000000a003077824 */ /* 0x010fe400078e0207 */
[----:B------:R-:W-:Y:S02]  /*25e80*/  VIADD R3, R6, 0x33470 ;  /* 0x0003347006037836 */ /* 0x000fe40000000000 */
[----:B------:R-:W-:-:S07]  /*25e90*/  VIADD R9, R4, 0xf200 ;  /* 0x0000f20004097836 */ /* 0x000fce0000000000 */
.L_x_1714:
[----:B------:R-:W-:-:S13]  /*25ea0*/  @P0 ELECT P2, URZ, PT ;  /* 0x00000000003f082f */ /* 0x000fda0003840000 */
[----:B-----5:R-:W-:Y:S02]  /*25eb0*/  @P2 R2UR UR13, R17 ;  /* 0x00000000110d22ca */ /* 0x020fe400000e0000 */
[----:B------:R-:W-:Y:S02]  /*25ec0*/  @P2 R2UR UR12, R18 ;  /* 0x00000000120c22ca */ /* 0x000fe400000e0000 */
[----:B------:R-:W-:Y:S02]  /*25ed0*/  @P2 R2UR UR11, R7 ;  /* 0x00000000070b22ca */ /* 0x000fe400000e0000 */
[----:B------:R-:W-:Y:S02]  /*25ee0*/  @P2 R2UR UR9, R3 ;  /* 0x00000000030922ca */ /* 0x000fe400000e0000 */
[----:B------:R-:W-:Y:S02]  /*25ef0*/  @P2 R2UR UR8, R9 ;  /* 0x00000000090822ca */ /* 0x000fe400000e0000 */
[----:B------:R-:W-:-:S02]  /*25f00*/  @P2 PLOP3.LUT P0, PT, P2, PT, PT, 0x8, 0x0 ;  /* 0x000000000000281c */ /* 0x000fc4000170e170 */
[----:B------:R-:W-:-:S09]  /*25f10*/  PLOP3.LUT P2, PT, PT, PT, PT, 0x8, 0x0 ;  /* 0x000000000000781c */ /* 0x000fd20003f4e170 */
[----:B------:R3:W-:Y:S02]  /*25f20*/  UTMALDG.4D [UR8], [UR4], desc[UR6] ;  /* 0x00000608040075b4 */ /* 0x0007e40008019000 */
[----:B---3--:R-:W-:Y:S05]  /*25f30*/  @P0 BRA.U.ANY `(.L_x_1714) ;  /* 0xfffffffd00d80947 */ /* 0x008fea000393ffff */
[----:B------:R-:W-:Y:S01]  /*25f40*/  IMAD.MOV.U32 R13, RZ, RZ, 0x40 ;  /* 0x00000040ff0d7424 */ /* 0x000fe200078e00ff */
[----:B------:R-:W-:Y:S01]  /*25f50*/  PLOP3.LUT P0, PT, PT, PT, PT, 0x80, 0x0 ;  /* 0x000000000000781c */ /* 0x000fe20003f0f070 */
[----:B------:R-:W-:Y:S01]  /*25f60*/  VIADD R9, R4, 0x11a00 ;  /* 0x00011a0004097836 */ /* 0x000fe20000000000 */
[----:B------:R-:W-:Y:S01]  /*25f70*/  UMOV UR6, 0x0 ;  /* 0x0000000000067882 */ /* 0x000fe20000000000 */
[----:B------:R-:W-:Y:S01]  /*25f80*/  UMOV UR7, 0x14f00000 ;  /* 0x14f0000000077882 */ /* 0x000fe20000000000 */
[----:B------:R-:W-:-:S15]  /*25f90*/  R2UR UR10, R13 ;  /* 0x000000000d0a72ca */ /* 0x000fde00000e0000 */
.L_x_1715:
        /* <DEDUP_REMOVED lines=16> */
.L_x_1716:
        /* <DEDUP_REMOVED lines=10> */
[----:B------:R-:W3:Y:S01]  /*26140*/  SYNCS.PHASECHK.TRANS64.TRYWAIT P0, [R6+URZ+0x33440], R5 ;  /* 0x03344005060075a7 */ /* 0x000ee2000800017f */
[----:B------:R-:W-:Y:S04]  /*26150*/  BSSY B1, `(.L_x_1717) ;  /* 0x0000002000017945 */ /* 0x000fe80003800000 */
[----:B---3--:R-:W-:Y:S05]  /*26160*/  @!P0 BRA `(.L_x_1718) ;  /* 0x0000003800588947 */ /* 0x008fea0003800000 */
.L_x_1811:
[----:B------:R-:W-:Y:S05]  /*26170*/  BSYNC B1 ;  /* 0x0000000000017941 */ /* 0x000fea0003800000 */
.L_x_1717:
[----:B------:R-:W-:Y:S01]  /*26180*/  BSSY B1, `(.L_x_1719) ;  /* 0x000000b000017945 */ /* 0x000fe20003800000 */
[----:B------:R-:W-:Y:S02]  /*26190*/  IMAD.MOV.U32 R10, RZ, RZ, 0x0 ;  /* 0x00000000ff0a7424 */ /* 0x000fe400078e00ff */
[----:B------:R-:W-:Y:S01]  /*261a0*/  IMAD.MOV.U32 R11, RZ, RZ, 0x14f00000 ;  /* 0x14f00000ff0b7424 */ /* 0x000fe200078e00ff */
[----:B------:R-:W-:Y:S06]  /*261b0*/  @P1 BRA `(.L_x_1720) ;  /* 0x00000000001c1947 */ /* 0x000fec0003800000 */
[----:B------:R-:W4:Y:S02]  /*261c0*/  S2R R3, SR_TID.X ;  /* 0x0000000000037919 */ /* 0x000f240000002100 */
[----:B----4-:R-:W-:Y:S01]  /*261d0*/  LOP3.LUT R9, R3, 0x1f, RZ, 0xc0, !PT ;  /* 0x0000001f03097812 */ /* 0x010fe200078ec0ff */
[----:B------:R-:W-:-:S03]  /*261e0*/  IMAD.MOV.U32 R3, RZ, RZ, 0x7800 ;  /* 0x00007800ff037424 */ /* 0x000fc600078e00ff */
[----:B------:R-:W-:Y:S01]  /*261f0*/  ISETP.NE.AND P0, PT, R9, RZ, PT ;  /* 0x000000ff0900720c */ /* 0x000fe20003f05270 */
[----:B------:R4:W-:-:S12]  /*26200*/  SYNCS.ARRIVE.TRANS64 RZ, [R6+URZ+0x33430], R3 ;  /* 0x0334300306ff79a7 */ /* 0x0009d8000800003f */
[----:B----4-:R-:W-:Y:S05]  /*26210*/  @!P0 BRA `(.L_x_1720) ;  /* 0x0000000000048947 */ /* 0x010fea0003800000 */
[----:B------:R-:W-:Y:S01]  /*26220*/  BPT.TRAP 0x1 ;  /* 0x000000040000795c */ /* 0x000fe20000300000 */
.L_x_1720:
[----:B------:R-:W-:Y:S05]  /*26230*/  BSYNC B1 ;  /* 0x0000000000017941 */ /* 0x000fea0003800000 */
.L_x_1719:
[----:B------:R-:W-:Y:S01]  /*26240*/  R2UR UR10, R14 ;  /* 0x000000000e0a72ca */ /* 0x000fe200000e0000 */
[----:B------:R-:W-:Y:S01]  /*26250*/  UIADD3 UR4, UP0, UR36, 0x370, URZ ;  /* 0x0000037024047890 */ /* 0x000fe2000ff1e03f */
[----:B------:R-:W-:Y:S01]  /*26260*/  R2UR UR6, R10 ;  /* 0x000000000a0672ca */ /* 0x000fe200000e0000 */
[----:B--23--:R-:W-:Y:S01]  /*26270*/  VIADD R6, R6, 0x33430 ;  /* 0x0003343006067836 */ /* 0x00cfe20000000000 */
[----:B------:R-:W-:Y:S01]  /*26280*/  R2UR UR7, R11 ;  /* 0x000000000b0772ca */ /* 0x000fe200000e0000 */
[----:B------:R-:W-:Y:S01]  /*26290*/  VIADD R3, R4, 0x24200 ;  /* 0x0002420004037836 */ /* 0x000fe20000000000 */
[----:B------:R-:W-:Y:S01]  /*262a0*/  PLOP3.LUT P0, PT, PT, PT, PT, 0x80, 0x0 ;  /* 0x000000000000781c */ /* 0x000fe20003f0f070 */
[----:B------:R-:W-:-:S12]  /*262b0*/  UIADD3.X UR5, URZ, UR37, URZ, UP0, !UPT ;  /* 0x000000253f057290 */ /* 0x000fd800087fe43f */
.L_x_1721:
        /* <DEDUP_REMOVED lines=10> */
[----:B------:R-:W-:Y:S01]  /*26360*/  R2UR UR10, R13 ;  /* 0x000000000d0a72ca */ /* 0x000fe200000e0000 */
[----:B------:R-:W-:Y:S01]  /*26370*/  VIADD R3, R4, 0x26a00 ;  /* 0x00026a0004037836 */ /* 0x000fe20000000000 */
[----:B------:R-:W-:Y:S02]  /*26380*/  R2UR UR6, R10 ;  /* 0x000000000a0672ca */ /* 0x000fe400000e0000 */
[----:B------:R-:W-:Y:S02]  /*26390*/  R2UR UR7, R11 ;  /* 0x000000000b0772ca */ /* 0x000fe400000e0000 */
[----:B------:R-:W-:-:S13]  /*263a0*/  PLOP3.LUT P0, PT, PT, PT, PT, 0x80, 0x0 ;  /* 0x000000000000781c */ /* 0x000fda0003f0f070 */
.L_x_1722:
        /* <DEDUP_REMOVED lines=15> */
.L_x_1723:
        /* <DEDUP_REMOVED lines=10> */
.L_x_1708:
[----:B------:R-:W-:Y:S05]  /*26540*/  BSYNC B0 ;  /* 0x0000000000007941 */ /* 0x000fea0003800000 */
.L_x_1707:
[----:B------:R-:W-:-:S06]  /*26550*/  UISETP.NE.AND UP0, UPT, UR38, 0x3, UPT ;  /* 0x000000032600788c */ /* 0x000fcc000bf05270 */
[----:B------:R-:W-:-:S13]  /*26560*/  PLOP3.LUT P0, PT, PT, PT, UP0, 0x80, 0x0 ;  /* 0x000000000000781c */ /* 0x000fda0003f0f008 */
[----:B------:R-:W-:Y:S05]  /*26570*/  @!P0 BRA `(.L_x_1724) ;  /* 0x0000000000048947 */ /* 0x000fea0003800000 */
[----:B------:R-:W-:Y:S01]  /*26580*/  BPT.TRAP 0x1 ;  /* 0x000000040000795c */ /* 0x000fe20000300000 */
.L_x_1724:
        /* <DEDUP_REMOVED lines=9> */
.L_x_1812:
[----:B------:R-:W-:Y:S05]  /*26620*/  BSYNC B0 ;  /* 0x0000000000007941 */ /* 0x000fea0003800000 */
.L_x_1725:
[----:B------:R-:W-:Y:S05]  /*26630*/  @!P1 BRA `(.L_x_1727) ;  /* 0x0000000000049947 */ /* 0x000fea0003800000 */
[----:B------:R-:W-:Y:S01]  /*26640*/  BPT.TRAP 0x1 ;  /* 0x000000040000795c */ /* 0x000fe20000300000 */
.L_x_1727:
[----:B--2---:R-:W-:Y:S01]  /*26650*/  SHF.L.U32 R4, R8, 0x1f, RZ ;  /* 0x0000001f08047819 */ /* 0x004fe200000006ff */
[----:B----4-:R-:W-:-:S03]  /*26660*/  IMAD R10, R0, 0x7800, RZ ;  /* 0x00007800000a7824 */ /* 0x010fc600078e02ff */
[----:B------:R-:W2:Y:S02]  /*26670*/  SYNCS.PHASECHK.TRANS64.TRYWAIT P0, [R3+URZ+0x33460], R4 ;  /* 0x03346004030075a7 */ /* 0x000ea4000800017f */
[----:B--2---:R-:W-:Y:S05]  /*26680*/  @!P0 BRA `(.L_x_1728) ;  /* 0x0000003400388947 */ /* 0x004fea0003800000 */
.L_x_1813:
[----:B------:R-:W3:Y:S04]  /*26690*/  LDL R0, [R1+0x300] ;  /* 0x0003000001007983 */ /* 0x000ee80000100800 */
[----:B------:R-:W4:Y:S04]  /*266a0*/  LDL R13, [R1+0x2d4] ;  /* 0x0002d400010d7983 */ /* 0x000f280000100800 */
[----:B------:R-:W5:Y:S01]  /*266b0*/  LDL R11, [R1+0x2fc] ;  /* 0x0002fc00010b7983 */ /* 0x000f620000100800 */
[----:B------:R-:W-:Y:S05]  /*266c0*/  WARPSYNC.ALL ;  /* 0x0000000000007948 */ /* 0x000fea0003800000 */
[----:B---3--:R-:W-:-:S05]  /*266d0*/  LOP3.LUT R0, R10, R0, RZ, 0xfc, !PT ;  /* 0x000000000a007212 */ /* 0x008fca00078efcff */
[----:B----4-:R-:W-:-:S05]  /*266e0*/  IMAD.IADD R0, R13, 0x1, R0 ;  /* 0x000000010d007824 */ /* 0x010fca00078e0200 */
[----:B--2---:R-:W2:Y:S01]  /*266f0*/  LDSM.16.MT88.4 R4, [R0+0xf200] ;  /* 0x00f200000004783b */ /* 0x004ea20000004200 */
[----:B-----5:R-:W-:-:S05]  /*26700*/  LOP3.LUT R12, R10, R11, RZ, 0xfc, !PT ;  /* 0x0000000b0a0c7212 */ /* 0x020fca00078efcff */
[----:B------:R-:W-:Y:S01]  /*26710*/  IMAD.IADD R12, R13, 0x1, R12 ;  /* 0x000000010d0c7824 */ /* 0x000fe200078e020c */
[C-C-:B--2---:R-:W-:Y:S02]  /*26720*/  PRMT R8, R4.reuse, 0x6420, R5.reuse ;  /* 0x0000642004087816 */ /* 0x144fe40000000005 */
[----:B------:R-:W-:Y:S02]  /*26730*/  PRMT R9, R4, 0x7531, R5 ;  /* 0x0000753104097816 */ /* 0x000fe40000000005 */
[C-C-:B------:R-:W-:Y:S02]  /*26740*/  PRMT R10, R6.reuse, 0x6420, R7.reuse ;  /* 0x00006420060a7816 */ /* 0x140fe40000000007 */
[----:B------:R-:W-:-:S05]  /*26750*/  PRMT R11, R6, 0x7531, R7 ;  /* 0x00007531060b7816 */ /* 0x000fca0000000007 */
[----:B------:R-:W-:Y:S04]  /*26760*/  STSM.16.M88.4 [R12+0x200], R8 ;  /* 0x000200080c007844 */ /* 0x000fe80000000200 */
[----:B------:R-:W2:Y:S02]  /*26770*/  LDSM.16.MT88.4 R4, [R0+0x11a00] ;  /* 0x011a00000004783b */ /* 0x000ea40000004200 */
[C-C-:B--2---:R-:W-:Y:S02]  /*26780*/  PRMT R8, R4.reuse, 0x6420, R5.reuse ;  /* 0x0000642004087816 */ /* 0x144fe40000000005 */
[----:B------:R-:W-:Y:S02]  /*26790*/  PRMT R9, R4, 0x7531, R5 ;  /* 0x0000753104097816 */ /* 0x000fe40000000005 */
[----:B------:R-:W-:-:S02]  /*267a0*/  PRMT R10, R6, 0x6420, R7 ;  /* 0x00006420060a7816 */ /* 0x000fc40000000007 */
        /* <DEDUP_REMOVED lines=85> */
[----:B---3--:R-:W3:Y:S01]  /*26d00*/  FENCE.VIEW.ASYNC.S ;  /* 0x00000000000073c6 */ /* 0x008ee20000000000 */
[----:B------:R-:W-:Y:S05]  /*26d10*/  @!P1 BRA `(.L_x_1729) ;  /* 0x0000000000049947 */ /* 0x000fea0003800000 */
[----:B------:R-:W-:Y:S01]  /*26d20*/  BPT.TRAP 0x1 ;  /* 0x000000040000795c */ /* 0x000fe20000300000 */
.L_x_1729:
[----:B------:R-:W4:Y:S01]  /*26d30*/  S2R R0, SR_TID.X ;  /* 0x0000000000007919 */ /* 0x000f220000002100 */
[----:B---3--:R3:W-:Y:S01]  /*26d40*/  SYNCS.ARRIVE.TRANS64.A1T0 RZ, [R3+URZ+0x33450], RZ ;  /* 0x033450ff03ff79a7 */ /* 0x0087e2000810003f */
[----:B--2---:R2:W5:Y:S01]  /*26d50*/  LDL R8, [R1+0x2e0] ;  /* 0x0002e00001087983 */ /* 0x0045620000100800 */
[----:B----4-:R-:W-:-:S03]  /*26d60*/  LOP3.LUT R4, R0, 0x7f, RZ, 0xc0, !PT ;  /* 0x0000007f00047812 */ /* 0x010fc600078ec0ff */
[----:B------:R-:W4:Y:S01]  /*26d70*/  LDL R0, [R1+0x2f0] ;  /* 0x0002f00001007983 */ /* 0x000f220000100800 */
[----:B------:R-:W-:Y:S01]  /*26d80*/  BAR.SYNC.DEFER_BLOCKING 0x2, 0x80 ;  /* 0x0082000000007b1d */ /* 0x000fe20000010000 */
[----:B------:R-:W-:-:S13]  /*26d90*/  ISETP.NE.AND P0, PT, R4, RZ, PT ;  /* 0x000000ff0400720c */ /* 0x000fda0003f05270 */
[----:B---3--:R-:W-:-:S05]  /*26da0*/  @!P0 VIADD R3, R3, 0x33480 ;  /* 0x0003348003038836 */ /* 0x008fca0000000000 */
[----:B------:R-:W-:-:S04]  /*26db0*/  @!P0 PRMT R3, RZ, 0x654, R3 ;  /* 0x00000654ff038816 */ /* 0x000fc80000000003 */
[----:B------:R2:W-:Y:S01]  /*26dc0*/  @!P0 SYNCS.ARRIVE.TRANS64.RED.A1T0 RZ, [R3+URZ], RZ ;  /* 0x000000ff03ff89a7 */ /* 0x0005e2000810043f */
[C---:B----4-:R-:W-:Y:S01]  /*26dd0*/  ISETP.GT.AND P0, PT, R2.reuse, R0, PT ;  /* 0x000000000200720c */ /* 0x050fe20003f04270 */
[----:B------:R-:W-:Y:S01]  /*26de0*/  VIADD R2, R2, 0xffffffff ;  /* 0xffffffff02027836 */ /* 0x000fe20000000000 */
[----:B------:R2:W5:Y:S11]  /*26df0*/  LDL R0, [R1+0x2d8] ;  /* 0x0002d80001007983 */ /* 0x0005760000100800 */
[----:B--2---:R-:W-:Y:S05]  /*26e00*/  @P0 BRA `(.L_x_1730) ;  /* 0xffffffec000c0947 */ /* 0x004fea000383ffff */
.L_x_1706:
[----:B------:R-:W3:Y:S01]  /*26e10*/  S2R R3, SR_TID.X ;  /* 0x0000000000037919 */ /* 0x000ee20000002100 */
[----:B------:R-:W-:Y:S01]  /*26e20*/  BSSY B0, `(.L_x_1731) ;  /* 0x0000010000007945 */ /* 0x000fe20003800000 */
[----:B---3--:R-:W-:-:S04]  /*26e30*/  LOP3.LUT R3, R3, 0x7f, RZ, 0xc0, !PT ;  /* 0x0000007f03037812 */ /* 0x008fc800078ec0ff */
[----:B------:R-:W-:-:S13]  /*26e40*/  ISETP.NE.AND P0, PT, R3, RZ, PT ;  /* 0x000000ff0300720c */ /* 0x000fda0003f05270 */
[----:B------:R-:W-:Y:S05]  /*26e50*/  @P0 BRA `(.L_x_1732) ;  /* 0x0000000000300947 */ /* 0x000fea0003800000 */
[----:B------:R-:W3:Y:S01]  /*26e60*/  S2R R3, SR_LANEID ;  /* 0x0000000000037919 */ /* 0x000ee20000000000 */
[----:B------:R-:W-:Y:S01]  /*26e70*/  VOTEU.ANY UR4, UPT, PT ;  /* 0x0000000000047886 */ /* 0x000fe200038e0100 */
[----:B--2---:R-:W2:Y:S01]  /*26e80*/  LDC.64 R4, c[0x0][0xc60] ;  /* 0x00031800ff047b82 */ /* 0x004ea20000000a00 */
[----:B-----5:R-:W3:Y:S08]  /*26e90*/  FLO.U32 R0, UR4 ;  /* 0x0000000400007d00 */ /* 0x020ef000080e0000 */
[----:B------:R-:W2:Y:S01]  /*26ea0*/  POPC R2, UR4 ;  /* 0x0000000400027d09 */ /* 0x000ea20008000000 */
[----:B---3--:R-:W-:-:S13]  /*26eb0*/  ISETP.EQ.U32.AND P1, PT, R0, R3, PT ;  /* 0x000000030000720c */ /* 0x008fda0003f22070 */
[----:B--2---:R-:W2:Y:S01]  /*26ec0*/  @P1 ATOMG.E.ADD.STRONG.GPU PT, R5, desc[UR46][R4.64], R2 ;  /* 0x00000002040519a8 */ /* 0x004ea200081ee1ee */
[----:B------:R-:W3:Y:S02]  /*26ed0*/  S2R R3, SR_LTMASK ;  /* 0x0000000000037919 */ /* 0x000ee40000003900 */
[----:B---3--:R-:W-:-:S06]  /*26ee0*/  LOP3.LUT R3, R3, UR4, RZ, 0xc0, !PT ;  /* 0x0000000403037c12 */ /* 0x008fcc000f8ec0ff */
[----:B------:R-:W3:Y:S01]  /*26ef0*/  POPC R3, R3 ;  /* 0x0000000300037309 */ /* 0x000ee20000000000 */
[----:B--2---:R-:W3:Y:S02]  /*26f00*/  SHFL.IDX PT, R0, R5, R0, 0x1f ;  /* 0x00001f0005007589 */ /* 0x004ee400000e0000 */
[----:B---3--:R-:W-:-:S07]  /*26f10*/  IADD3 R16, R0, UR40, R3 ;  /* 0x0000002800107c10 */ /* 0x008fce000fffe003 */
.L_x_1732:
[----:B------:R-:W-:Y:S05]  /*26f20*/  BSYNC B0 ;  /* 0x0000000000007941 */ /* 0x000fea0003800000 */
.L_x_1731:
[----:B------:R-:W-:-:S06]  /*26f30*/  UISETP.NE.AND UP0, UPT, UR38, 0x3, UPT ;  /* 0x000000032600788c */ /* 0x000fcc000bf05270 */
[----:B------:R-:W-:-:S13]  /*26f40*/  PLOP3.LUT P1, PT, PT, PT, UP0, 0x80, 0x0 ;  /* 0x000000000000781c */ /* 0x000fda0003f2f008 */
[----:B------:R-:W-:Y:S05]  /*26f50*/  @!P1 BRA `(.L_x_1733) ;  /* 0x0000000000049947 */ /* 0x000fea0003800000 */
[----:B------:R-:W-:Y:S01]  /*26f60*/  BPT.TRAP 0x1 ;  /* 0x000000040000795c */ /* 0x000fe20000300000 */
.L_x_1733:
        /* <DEDUP_REMOVED lines=9> */
[----:B------:R-:W3:Y:S02]  /*27000*/  SYNCS.PHASECHK.TRANS64.TRYWAIT P1, [R3+URZ+0x33470], R0 ;  /* 0x03347000030075a7 */ /* 0x000ee4000802017f */
[----:B---3--:R-:W-:Y:S05]  /*27010*/  @!P1 BRA `(.L_x_1735) ;  /* 0x0000002800e89947 */ /* 0x008fea0003800000 */
.L_x_1814:
[----:B------:R-:W-:Y:S05]  /*27020*/  BSYNC B0 ;  /* 0x0000000000007941 */ /* 0x000fea0003800000 */
.L_x_1734:
[----:B------:R-:W-:Y:S05]  /*27030*/  @!P2 BRA `(.L_x_1736) ;  /* 0x000000000004a947 */ /* 0x000fea0003800000 */
[----:B------:R-:W-:Y:S01]  /*27040*/  BPT.TRAP 0x1 ;  /* 0x000000040000795c */ /* 0x000fe20000300000 */
.L_x_1736:
[----:B---3--:R-:W3:Y:S02]  /*27050*/  LDL R0, [R1+0x2e0] ;  /* 0x0002e00001007983 */ /* 0x008ee40000100800 */
[----:B---3--:R-:W-:-:S04]  /*27060*/  SHF.L.U32 R0, R0, 0x1f, RZ ;  /* 0x0000001f00007819 */ /* 0x008fc800000006ff */
[----:B------:R-:W3:Y:S02]  /*27070*/  SYNCS.PHASECHK.TRANS64.TRYWAIT P1, [R3+URZ+0x33460], R0 ;  /* 0x03346000030075a7 */ /* 0x000ee4000802017f */
[----:B---3--:R-:W-:Y:S05]  /*27080*/  @!P1 BRA `(.L_x_1737) ;  /* 0x0000002800e09947 */ /* 0x008fea0003800000 */
.L_x_1815:
[----:B------:R-:W4:Y:S04]  /*27090*/  LDL R12, [R1+0x2d8] ;  /* 0x0002d800010c7983 */ /* 0x000f280000100800 */
[----:B------:R-:W3:Y:S04]  /*270a0*/  LDL R4, [R1+0x300] ;  /* 0x0003000001047983 */ /* 0x000ee80000100800 */
[----:B------:R-:W5:Y:S04]  /*270b0*/  LDL R13, [R1+0x2d4] ;  /* 0x0002d400010d7983 */ /* 0x000f680000100800 */
[----:B------:R-:W2:Y:S01]  /*270c0*/  LDL R10, [R1+0x2fc] ;  /* 0x0002fc00010a7983 */ /* 0x000ea20000100800 */
[----:B------:R-:W-:Y:S05]  /*270d0*/  WARPSYNC.ALL ;  /* 0x0000000000007948 */ /* 0x000fea0003800000 */
[----:B----4-:R-:W-:-:S05]  /*270e0*/  IMAD R2, R12, 0x7800, RZ ;  /* 0x000078000c027824 */ /* 0x010fca00078e02ff */
[----:B---3--:R-:W-:-:S05]  /*270f0*/  LOP3.LUT R0, R2, R4, RZ, 0xfc, !PT ;  /* 0x0000000402007212 */ /* 0x008fca00078efcff */
[----:B-----5:R-:W-:-:S05]  /*27100*/  IMAD.IADD R0, R13, 0x1, R0 ;  /* 0x000000010d007824 */ /* 0x020fca00078e0200 */
[----:B--2---:R-:W2:Y:S01]  /*27110*/  LDSM.16.MT88.4 R4, [R0+0xf200] ;  /* 0x00f200000004783b */ /* 0x004ea20000004200 */
[----:B------:R-:W-:-:S05]  /*27120*/  LOP3.LUT R2, R2, R10, RZ, 0xfc, !PT ;  /* 0x0000000a02027212 */ /* 0x000fca00078efcff */
        /* <DEDUP_REMOVED lines=98> */
.L_x_1738:
[----:B------:R-:W4:Y:S01]  /*27750*/  LDL.LU R4, [R1+0x2e0] ;  /* 0x0002e00001047983 */ /* 0x000f220000300800 */
[----:B---3--:R3:W-:Y:S01]  /*27760*/  SYNCS.ARRIVE.TRANS64.A1T0 RZ, [R3+URZ+0x33450], RZ ;  /* 0x033450ff03ff79a7 */ /* 0x0087e2000810003f */
[----:B------:R-:W-:Y:S02]  /*27770*/  VIADD R0, R12, 0x1 ;  /* 0x000000010c007836 */ /* 0x000fe40000000000 */
[----:B---3--:R-:W-:-:S05]  /*27780*/  @!P0 VIADD R3, R3, 0x33480 ;  /* 0x0003348003038836 */ /* 0x008fca0000000000 */
[----:B------:R-:W-:Y:S01]  /*27790*/  @!P0 PRMT R3, RZ, 0x654, R3 ;  /* 0x00000654ff038816 */ /* 0x000fe20000000003 */
[----:B------:R-:W-:Y:S06]  /*277a0*/  BAR.SYNC.DEFER_BLOCKING 0x2, 0x80 ;  /* 0x0082000000007b1d */ /* 0x000fec0000010000 */
[----:B------:R3:W-:Y:S01]  /*277b0*/  @!P0 SYNCS.ARRIVE.TRANS64.RED.A1T0 RZ, [R3+URZ], RZ ;  /* 0x000000ff03ff89a7 */ /* 0x0007e2000810043f */
[----:B------:R-:W-:-:S04]  /*277c0*/  ISETP.NE.AND P0, PT, R0, 0x2, PT ;  /* 0x000000020000780c */ /* 0x000fc80003f05270 */
[----:B--2---:R-:W-:Y:S02]  /*277d0*/  SEL R2, RZ, 0x1, P0 ;  /* 0x00000001ff027807 */ /* 0x004fe40000000000 */
[----:B------:R-:W-:-:S05]  /*277e0*/  SEL R0, R0, RZ, P0 ;  /* 0x000000ff00007207 */ /* 0x000fca0000000000 */
[----:B------:R3:W-:Y:S01]  /*277f0*/  STL [R1+0x2d8], R0 ;  /* 0x0002d80001007387 */ /* 0x0007e20000100800 */
[----:B----4-:R-:W-:-:S05]  /*27800*/  LOP3.LUT R4, R4, R2, RZ, 0x3c, !PT ;  /* 0x0000000204047212 */ /* 0x010fca00078e3cff */
[----:B------:R3:W-:Y:S02]  /*27810*/  STL [R1+0x2e0], R4 ;  /* 0x0002e00401007387 */ /* 0x0007e40000100800 */
.L_x_1681:
[----:B---3--:R-:W2:Y:S02]  /*27820*/  LDL R0, [R1+0x2d0] ;  /* 0x0002d00001007983 */ /* 0x008ea40000100800 */
[----:B--2---:R-:W-:-:S13]  /*27830*/  LOP3.LUT P0, RZ, R0, 0x2, RZ, 0xc0, !PT ;  /* 0x0000000200ff7812 */ /* 0x004fda000780c0ff */
[----:B------:R-:W-:Y:S05]  /*27840*/  @!P0 BRA `(.L_x_1739) ;  /* 0x0000000000288947 */ /* 0x000fea0003800000 */
[----:B------:R-:W-:Y:S05]  /*27850*/  WARPSYNC.ALL ;  /* 0x0000000000007948 */ /* 0x000fea0003800000 */
[----:B------:R-:W2:Y:S08]  /*27860*/  S2UR UR5, SR_CgaCtaId ;  /* 0x00000000000579c3 */ /* 0x000eb00000008800 */
[----:B------:R-:W-:Y:S06]  /*27870*/  BAR.SYNC.DEFER_BLOCKING 0x5, 0x180 ;  /* 0x0146000000007b1d */ /* 0x000fec0000010000 */
[----:B------:R-:W-:-:S02]  /*27880*/  UMOV UR4, 0x400 ;  /* 0x0000040000047882 */ /* 0x000fc40000000000 */
[----:B--2---:R-:W-:-:S06]  /*27890*/  ULEA UR4, UR5, UR4, 0x18 ;  /* 0x0000000405047291 */ /* 0x004fcc000f8ec03f */
[----:B------:R-:W-:-:S05]  /*278a0*/  IMAD.U32 R0, RZ, RZ, UR4 ;  /* 0x00000004ff007e24 */ /* 0x000fca000f8e00ff */
[----:B------:R2:W3:Y:S04]  /*278b0*/  LDS.128 R16, [R0+0x334d0] ;  /* 0x0334d00000107984 */ /* 0x0004e80000000c00 */
[----:B------:R2:W-:Y:S01]  /*278c0*/  STL [R1+0x2d4], R0 ;  /* 0x0002d40001007387 */ /* 0x0005e20000100800 */
[----:B------:R-:W-:Y:S06]  /*278d0*/  BAR.ARV 0x4, 0x180 ;  /* 0x0106000000007b1d */ /* 0x000fec0000002000 */
[----:B------:R-:W-:Y:S05]  /*278e0*/  BRA `(.L_x_1740) ;  /* 0x0000000800dc7947 */ /* 0x000fea0003800000 */
.L_x_1739:
[----:B------:R-:W2:Y:S01]  /*278f0*/  S2R R0, SR_TID.X ;  /* 0x0000000000007919 */ /* 0x000ea20000002100 */
[----:B------:R-:W-:Y:S01]  /*27900*/  UMOV UR4, 0xffffffff ;  /* 0xffffffff00047882 */ /* 0x000fe20000000000 */
[----:B--2---:R-:W-:-:S04]  /*27910*/  LOP3.LUT R6, R0, 0x1f, RZ, 0xc0, !PT ;  /* 0x0000001f00067812 */ /* 0x004fc800078ec0ff */
[----:B------:R-:W-:Y:S01]  /*27920*/  ISETP.NE.AND P0, PT, R6, 0x1f, PT ;  /* 0x0000001f0600780c */ /* 0x000fe20003f05270 */
[----:B------:R-:W-:-:S12]  /*27930*/  BRA.DIV UR4, `(.L_x_1741) ;  /* 0x0000002204c87947 */ /* 0x000fd8000b800000 */
[----:B------:R-:W-:Y:S01]  /*27940*/  IMAD.IADD R0, R19, 0x1, R6 ;  /* 0x0000000113007824 */ /* 0x000fe200078e0206 */
[----:B------:R-:W-:-:S04]  /*27950*/  ULDC UR4, c[0x0][0xc3c] ;  /* 0x00030f0000047ab9 */ /* 0x000fc80000000800 */
[----:B------:R-:W-:-:S13]  /*27960*/  ISETP.GE.OR P1, PT, R0, UR4, !P0 ;  /* 0x0000000400007c0c */ /* 0x000fda000c726670 */
[----:B------:R-:W2:Y:S02]  /*27970*/  @!P1 LDC.64 R2, c[0x0][0xc80] ;  /* 0x00032000ff029b82 */ /* 0x000ea40000000a00 */
[----:B--2---:R-:W-:-:S06]  /*27980*/  @!P1 IMAD.WIDE R2, R0, 0x4, R2 ;  /* 0x0000000400029825 */ /* 0x004fcc00078e0202 */
[----:B------:R2:W3:Y:S01]  /*27990*/  @!P1 LDG.E R3, desc[UR46][R2.64] ;  /* 0x0000002e02039981 */ /* 0x0004e2000c1e1900 */
[C---:B------:R-:W-:Y:S02]  /*279a0*/  ISETP.GE.U32.AND P2, PT, R6.reuse, 0x2, PT ;  /* 0x000000020600780c */ /* 0x040fe40003f46070 */
[C---:B------:R-:W-:Y:S01]  /*279b0*/  ISETP.GE.U32.AND P3, PT, R6.reuse, 0x4, PT ;  /* 0x000000040600780c */ /* 0x040fe20003f66070 */
[----:B------:R-:W-:Y:S01]  /*279c0*/  SHFL.IDX PT, R0, R16, RZ, 0x1f ;  /* 0x00001fff10007589 */ /* 0x000fe200000e0000 */
[C---:B------:R-:W-:Y:S02]  /*279d0*/  ISETP.GE.U32.AND P4, PT, R6.reuse, 0x8, PT ;  /* 0x000000080600780c */ /* 0x040fe40003f86070 */
[C---:B------:R-:W-:Y:S01]  /*279e0*/  ISETP.GE.U32.AND P5, PT, R6.reuse, 0x10, PT ;  /* 0x000000100600780c */ /* 0x040fe20003fa6070 */
[----:B------:R-:W-:Y:S01]  /*279f0*/  SHFL.IDX PT, R5, R16, 0x1, 0x1f ;  /* 0x00201f0010057f89 */ /* 0x000fe200000e0000 */
[----:B--2---:R-:W-:Y:S02]  /*27a00*/  IMAD.MOV.U32 R2, RZ, RZ, RZ ;  /* 0x000000ffff027224 */ /* 0x004fe400078e00ff */
[----:B---3--:R-:W-:Y:S01]  /*27a10*/  @!P1 IMAD.MOV.U32 R2, RZ, RZ, R3 ;  /* 0x000000ffff029224 */ /* 0x008fe200078e0003 */
[----:B------:R-:W-:-:S04]  /*27a20*/  ISETP.NE.AND P1, PT, R6, RZ, PT ;  /* 0x000000ff0600720c */ /* 0x000fc80003f25270 */
[----:B------:R-:W2:Y:S02]  /*27a30*/  SHFL.UP PT, R3, R2, 0x1, RZ ;  /* 0x0420000002037989 */ /* 0x000ea400000e00ff */
[----:B--2---:R-:W-:-:S05]  /*27a40*/  SEL R3, R3, RZ, P1 ;  /* 0x000000ff03037207 */ /* 0x004fca0000800000 */
[----:B------:R-:W-:-:S05]  /*27a50*/  IMAD.IADD R3, R2, 0x1, R3 ;  /* 0x0000000102037824 */ /* 0x000fca00078e0203 */
        /* <DEDUP_REMOVED lines=12> */
[----:B------:R2:W3:Y:S02]  /*27b20*/  SHFL.IDX PT, R16, R3, 0x1f, 0x1f ;  /* 0x03e01f0003107f89 */ /* 0x0004e400000e0000 */
.L_x_1825:
[----:B------:R-:W-:Y:S02]  /*27b30*/  ULDC UR4, c[0x0][0xc38] ;  /* 0x00030e0000047ab9 */ /* 0x000fe40000000800 */
[----:B------:R-:W-:-:S04]  /*27b40*/  IMAD.U32 R4, RZ, RZ, UR4 ;  /* 0x00000004ff047e24 */ /* 0x000fc8000f8e00ff */
[----:B---3--:R-:W-:-:S04]  /*27b50*/  IMAD R16, R16, R4, RZ ;  /* 0x0000000410107224 */ /* 0x008fc800078e02ff */
[----:B------:R-:W-:-:S05]  /*27b60*/  IMAD.IADD R5, R5, 0x1, R16 ;  /* 0x0000000105057824 */ /* 0x000fca00078e0210 */
[----:B------:R-:W-:-:S13]  /*27b70*/  ISETP.GT.AND P6, PT, R5, R0, PT ;  /* 0x000000000500720c */ /* 0x000fda0003fc4270 */
[----:B------:R-:W-:Y:S05]  /*27b80*/  @P6 BRA `(.L_x_1742) ;  /* 0x00000000009c6947 */ /* 0x000fea0003800000 */
.L_x_1747:
[----:B------:R-:W3:Y:S01]  /*27b90*/  LDC R2, c[0x0][0xc3c] ;  /* 0x00030f00ff027b82 */ /* 0x000ee20000000800 */
[----:B------:R-:W-:-:S05]  /*27ba0*/  VIADD R19, R19, 0x1f ;  /* 0x0000001f13137836 */ /* 0x000fca0000000000 */
[----:B---3--:R-:W-:-:S13]  /*27bb0*/  ISETP.GE.AND P6, PT, R19, R2, PT ;  /* 0x000000021300720c */ /* 0x008fda0003fc6270 */
[----:B------:R-:W-:Y:S05]  /*27bc0*/  @P6 BRA `(.L_x_1743) ;  /* 0x0000000400d86947 */ /* 0x000fea0003800000 */
[----:B--2---:R-:W2:Y:S01]  /*27bd0*/  S2R R3, SR_TID.X ;  /* 0x0000000000037919 */ /* 0x004ea20000002100 */
[----:B------:R-:W-:Y:S01]  /*27be0*/  BSSY B0, `(.L_x_1744) ;  /* 0x0000009000007945 */ /* 0x000fe20003800000 */
[----:B--2---:R-:W-:-:S05]  /*27bf0*/  LOP3.LUT R3, R3, 0x1f, RZ, 0xc0, !PT ;  /* 0x0000001f03037812 */ /* 0x004fca00078ec0ff */
[----:B------:R-:W-:-:S05]  /*27c00*/  IMAD.IADD R4, R19, 0x1, R3 ;  /* 0x0000000113047824 */ /* 0x000fca00078e0203 */
[----:B------:R-:W-:Y:S01]  /*27c10*/  ISETP.GE.OR P6, PT, R4, R2, !P0 ;  /* 0x000000020400720c */ /* 0x000fe200047c6670 */
[----:B------:R-:W-:-:S12]  /*27c20*/  IMAD.MOV.U32 R2, RZ, RZ, RZ ;  /* 0x000000ffff027224 */ /* 0x000fd800078e00ff */
[----:B------:R-:W-:Y:S05]  /*27c30*/  @P6 BRA `(.L_x_1745) ;  /* 0x00000000000c6947 */ /* 0x000fea0003800000 */
[----:B------:R-:W2:Y:S02]  /*27c40*/  LDC.64 R2, c[0x0][0xc80] ;  /* 0x00032000ff027b82 */ /* 0x000ea40000000a00 */
[----:B--2---:R-:W-:-:S06]  /*27c50*/  IMAD.WIDE R2, R4, 0x4, R2 ;  /* 0x0000000404027825 */ /* 0x004fcc00078e0202 */
[----:B------:R2:W5:Y:S02]  /*27c60*/  LDG.E R2, desc[UR46][R2.64] ;  /* 0x0000002e02027981 */ /* 0x000564000c1e1900 */
.L_x_1745:
[----:B------:R-:W-:Y:S05]  /*27c70*/  BSYNC B0 ;  /* 0x0000000000007941 */ /* 0x000fea0003800000 */
.L_x_1744:
[----:B------:R-:W-:-:S03]  /*27c80*/  UMOV UR4, 0xffffffff ;  /* 0xffffffff00047882 */ /* 0x000fc60000000000 */
[----:B------:R-:W-:Y:S05]  /*27c90*/  BRA.DIV UR4, `(.L_x_1746) ;  /* 0x00000026042c7947 */ /* 0x000fea000b800000 */
[----:B--2--5:R-:W2:Y:S02]  /*27ca0*/  SHFL.UP PT, R3, R2, 0x1, RZ ;  /* 0x0420000002037989 */ /* 0x024ea400000e00ff */
        /* <DEDUP_REMOVED lines=15> */
.L_x_1833:
[----:B------:R-:W-:Y:S02]  /*27da0*/  ULDC UR4, c[0x0][0xc38] ;  /* 0x00030e0000047ab9 */ /* 0x000fe40000000800 */
[----:B------:R-:W-:-:S04]  /*27db0*/  IMAD.U32 R4, RZ, RZ, UR4 ;  /* 0x00000004ff047e24 */ /* 0x000fc8000f8e00ff */
[----:B---3--:R-:W-:-:S04]  /*27dc0*/  IMAD R16, R16, R4, RZ ;  /* 0x0000000410107224 */ /* 0x008fc800078e02ff */
[----:B------:R-:W-:-:S05]  /*27dd0*/  IMAD.IADD R5, R16, 0x1, R5 ;  /* 0x0000000110057824 */ /* 0x000fca00078e0205 */
[----:B------:R-:W-:-:S13]  /*27de0*/  ISETP.GT.AND P6, PT, R5, R0, PT ;  /* 0x000000000500720c */ /* 0x000fda0003fc4270 */
[----:B------:R-:W-:Y:S05]  /*27df0*/  @!P6 BRA `(.L_x_1747) ;  /* 0xfffffffc0064e947 */ /* 0x000fea000383ffff */
.L_x_1742:
[----:B------:R-:W-:Y:S01]  /*27e00*/  IMAD.IADD R16, R5, 0x1, -R16 ;  /* 0x0000000105107824 */ /* 0x000fe200078e0a10 */
[----:B------:R-:W-:-:S03]  /*27e10*/  UMOV UR4, 0xffffffff ;  /* 0xffffffff00047882 */ /* 0x000fc60000000000 */
[----:B------:R-:W-:-:S05]  /*27e20*/  IMAD R5, R3, R4, R16 ;  /* 0x0000000403057224 */ /* 0x000fca00078e0210 */
[----:B------:R-:W-:Y:S01]  /*27e30*/  ISETP.GT.AND P6, PT, R5, R0, PT ;  /* 0x000000000500720c */ /* 0x000fe20003fc4270 */
[----:B------:R-:W-:-:S12]  /*27e40*/  BRA.DIV UR4, `(.L_x_1748) ;  /* 0x0000002604987947 */ /* 0x000fd8000b800000 */
[----:B------:R-:W-:-:S04]  /*27e50*/  VOTE.ANY R6, PT, !P6 ;  /* 0x0000000000067806 */ /* 0x000fc800070e0100 */
[----:B------:R-:W3:Y:S02]  /*27e60*/  POPC R5, R6 ;  /* 0x0000000600057309 */ /* 0x000ee40000000000 */
[----:B---3--:R3:W4:Y:S02]  /*27e70*/  SHFL.IDX PT, R17, R2, R5, 0x1f ;  /* 0x00001f0502117589 */ /* 0x00872400000e0000 */
.L_x_1837:
[----:B------:R-:W-:Y:S01]  /*27e80*/  ISETP.NE.AND P0, PT, R6, RZ, PT ;  /* 0x000000ff0600720c */ /* 0x000fe20003f05270 */
[----:B------:R-:W-:-:S12]  /*27e90*/  IMAD.MOV.U32 R6, RZ, RZ, RZ ;  /* 0x000000ffff067224 */ /* 0x000fd800078e00ff */
[----:B------:R-:W-:Y:S05]  /*27ea0*/  @!P0 BRA `(.L_x_1749) ;  /* 0x0000000000148947 */ /* 0x000fea0003800000 */
[----:B------:R-:W-:Y:S01]  /*27eb0*/  UMOV UR4, 0xffffffff ;  /* 0xffffffff00047882 */ /* 0x000fe20000000000 */
[----:B------:R-:W-:Y:S02]  /*27ec0*/  VIADD R12, R5, 0xffffffff ;  /* 0xffffffff050c7836 */ /* 0x000fe40000000000 */
[----:B------:R-:W-:Y:S05]  /*27ed0*/  BRA.DIV UR4, `(.L_x_1750) ;  /* 0x0000002604bc7947 */ /* 0x000fea000b800000 */
[----:B--2---:R2:W0:Y:S02]  /*27ee0*/  SHFL.IDX PT, R3, R3, R12, 0x1f ;  /* 0x00001f0c03037589 */ /* 0x00442400000e0000 */
.L_x_1840:
[----:B0-----:R-:W-:-:S07]  /*27ef0*/  IMAD.MOV.U32 R6, RZ, RZ, R3 ;  /* 0x000000ffff067224 */ /* 0x001fce00078e0003 */
.L_x_1749:
[----:B--23--:R-:W2:Y:S01]  /*27f00*/  LDC.64 R2, c[0x0][0xc90] ;  /* 0x00032400ff027b82 */ /* 0x00cea20000000a00 */
[----:B------:R-:W-:-:S04]  /*27f10*/  IMAD.IADD R19, R5, 0x1, R19 ;  /* 0x0000000105137824 */ /* 0x000fc800078e0213 */
[----:B--2---:R-:W-:-:S05]  /*27f20*/  IMAD.WIDE R2, R19, 0x4, R2 ;  /* 0x0000000413027825 */ /* 0x004fca00078e0202 */
[----:B------:R-:W4:Y:S01]  /*27f30*/  LDG.E R7, desc[UR46][R2.64] ;  /* 0x0000002e02077981 */ /* 0x000f22000c1e1900 */
[----:B------:R-:W-:-:S04]  /*27f40*/  IMAD R16, R6, R4, R16 ;  /* 0x0000000406107224 */ /* 0x000fc800078e0210 */
[----:B------:R-:W-:Y:S02]  /*27f50*/  IMAD.IADD R0, R0, 0x1, -R16 ;  /* 0x0000000100007824 */ /* 0x000fe400078e0a10 */
[----:B----4-:R-:W-:-:S05]  /*27f60*/  IMAD R5, R17, R7, RZ ;  /* 0x0000000711057224 */ /* 0x010fca00078e02ff */
[----:B------:R-:W-:-:S04]  /*27f70*/  IABS R8, R5 ;  /* 0x0000000500087213 */ /* 0x000fc80000000000 */
[----:B------:R-:W2:Y:S08]  /*27f80*/  I2F.RP R2, R8 ;  /* 0x0000000800027306 */ /* 0x000eb00000209400 */
[----:B--2---:R-:W2:Y:S02]  /*27f90*/  MUFU.RCP R2, R2 ;  /* 0x0000000200027308 */ /* 0x004ea40000001000 */
[----:B--2---:R-:W-:-:S06]  /*27fa0*/  VIADD R2, R2, 0xffffffe ;  /* 0x0ffffffe02027836 */ /* 0x004fcc0000000000 */
[----:B------:R-:W2:Y:S02]  /*27fb0*/  F2I.FTZ.U32.TRUNC.NTZ R3, R2 ;  /* 0x0000000200037305 */ /* 0x000ea4000021f000 */
[----:B--2---:R-:W-:-:S04]  /*27fc0*/  IMAD.MOV R2, RZ, RZ, -R3 ;  /* 0x000000ffff027224 */ /* 0x004fc800078e0a03 */
        /* <DEDUP_REMOVED lines=15> */
[----:B------:R-:W-:-:S04]  /*280c0*/  @P0 VIADD R6, R6, 0x1 ;  /* 0x0000000106060836 */ /* 0x000fc80000000000 */
[----:B------:R-:W-:-:S04]  /*280d0*/  IMAD.MOV.U32 R2, RZ, RZ, R6 ;  /* 0x000000ffff027224 */ /* 0x000fc800078e0006 */
[----:B------:R-:W-:Y:S01]  /*280e0*/  @!P2 IMAD.MOV R2, RZ, RZ, -R2 ;  /* 0x000000ffff02a224 */ /* 0x000fe200078e0a02 */
[----:B------:R-:W-:-:S05]  /*280f0*/  @!P1 LOP3.LUT R2, RZ, R5, RZ, 0x33, !PT ;  /* 0x00000005ff029212 */ /* 0x000fca00078e33ff */
[----:B------:R-:W-:Y:S02]  /*28100*/  IMAD R6, R7, R2, RZ ;  /* 0x0000000207067224 */ /* 0x000fe400078e02ff */
[----:B------:R-:W-:Y:S02]  /*28110*/  IMAD.MOV R2, RZ, RZ, -R2 ;  /* 0x000000ffff027224 */ /* 0x000fe400078e0a02 */
[----:B------:R-:W-:Y:S02]  /*28120*/  IMAD.MOV R3, RZ, RZ, -R6 ;  /* 0x000000ffff037224 */ /* 0x000fe400078e0a06 */
[----:B------:R-:W-:-:S03]  /*28130*/  IMAD R0, R5, R2, R0 ;  /* 0x0000000205007224 */ /* 0x000fc600078e0200 */
[----:B------:R-:W-:-:S04]  /*28140*/  VIADDMNMX R4, R3, R4, R7, PT ;  /* 0x0000000403047246 */ /* 0x000fc80003800107 */
        /* <DEDUP_REMOVED lines=19> */
[C---:B------:R-:W-:Y:S01]  /*28280*/  LOP3.LUT R3, R0.reuse, R4, RZ, 0x3c, !PT ;  /* 0x0000000400037212 */ /* 0x040fe200078e3cff */
[----:B------:R-:W-:-:S03]  /*28290*/  IMAD.IADD R0, R0, 0x1, R6 ;  /* 0x0000000100007824 */ /* 0x000fc600078e0206 */
[----:B------:R-:W-:-:S07]  /*282a0*/  ISETP.GE.AND P2, PT, R3, RZ, PT ;  /* 0x000000ff0300720c */ /* 0x000fce0003f46270 */
[----:B------:R-:W-:-:S06]  /*282b0*/  @P0 VIADD R2, R2, 0x1 ;  /* 0x0000000102020836 */ /* 0x000fcc0000000000 */
[----:B------:R-:W-:Y:S01]  /*282c0*/  @!P2 IMAD.MOV R2, RZ, RZ, -R2 ;  /* 0x000000ffff02a224 */ /* 0x000fe200078e0a02 */
[----:B------:R-:W-:Y:S01]  /*282d0*/  @!P1 LOP3.LUT R2, RZ, R4, RZ, 0x33, !PT ;  /* 0x00000004ff029212 */ /* 0x000fe200078e33ff */
[----:B------:R-:W-:-:S04]  /*282e0*/  IMAD.MOV R4, RZ, RZ, -R4 ;  /* 0x000000ffff047224 */ /* 0x000fc800078e0a04 */
[----:B------:R-:W-:Y:S01]  /*282f0*/  IMAD R18, R2, R4, R0 ;  /* 0x0000000402127224 */ /* 0x000fe200078e0200 */
[----:B------:R-:W-:-:S05]  /*28300*/  LOP3.LUT R2, RZ, R2, RZ, 0x33, !PT ;  /* 0x00000002ff027212 */ /* 0x000fca00078e33ff */
[----:B------:R-:W-:Y:S01]  /*28310*/  IMAD.IADD R17, R17, 0x1, R2 ;  /* 0x0000000111117824 */ /* 0x000fe200078e0202 */
[----:B------:R-:W-:Y:S06]  /*28320*/  BRA `(.L_x_1751) ;  /* 0x00000000001c7947 */ /* 0x000fec0003800000 */
.L_x_1743:
[----:B------:R-:W-:Y:S01]  /*28330*/  UMOV UR4, URZ ;  /* 0x0000003f00047c82 */ /* 0x000fe20008000000 */
[----:B------:R-:W-:Y:S01]  /*28340*/  UMOV UR5, URZ ;  /* 0x0000003f00057c82 */ /* 0x000fe20008000000 */
[----:B------:R-:W-:Y:S01]  /*28350*/  ULDC UR6, c[0x0][0xc3c] ;  /* 0x00030f0000067ab9 */ /* 0x000fe20000000800 */
[----:B------:R-:W-:Y:S02]  /*28360*/  IMAD.MOV.U32 R16, RZ, RZ, R0 ;  /* 0x000000ffff107224 */ /* 0x000fe400078e0000 */
[----:B------:R-:W-:Y:S02]  /*28370*/  IMAD.U32 R17, RZ, RZ, UR4 ;  /* 0x00000004ff117e24 */ /* 0x000fe4000f8e00ff */
[----:B------:R-:W-:Y:S02]  /*28380*/  IMAD.U32 R18, RZ, RZ, UR5 ;  /* 0x00000005ff127e24 */ /* 0x000fe4000f8e00ff */
[----:B------:R-:W-:-:S07]  /*28390*/  IMAD.U32 R19, RZ, RZ, UR6 ;  /* 0x00000006ff137e24 */ /* 0x000fce000f8e00ff */
.L_x_1751:
[----:B--2---:R4:W2:Y:S01]  /*283a0*/  LDL R3, [R1+0x2d4] ;  /* 0x0002d40001037983 */ /* 0x0048a20000100800 */
[----:B------:R-:W3:Y:S01]  /*283b0*/  S2R R0, SR_TID.X ;  /* 0x0000000000007919 */ /* 0x000ee20000002100 */
[----:B------:R-:W-:Y:S05]  /*283c0*/  WARPSYNC.ALL ;  /* 0x0000000000007948 */ /* 0x000fea0003800000 */
[----:B---3--:R-:W-:Y:S01]  /*283d0*/  LOP3.LUT R0, R0, 0x1f, RZ, 0xc0, !PT ;  /* 0x0000001f00007812 */ /* 0x008fe200078ec0ff */
[----:B------:R-:W-:Y:S03]  /*283e0*/  BAR.SYNC.DEFER_BLOCKING 0x4, 0x180 ;  /* 0x0106000000007b1d */ /* 0x000fe60000010000 */
[----:B------:R-:W-:-:S13]  /*283f0*/  ISETP.NE.AND P0, PT, R0, RZ, PT ;  /* 0x000000ff0000720c */ /* 0x000fda0003f05270 */
[----:B------:R-:W2:Y:S01]  /*28400*/  @!P0 S2R R0, SR_CgaCtaId ;  /* 0x0000000000008919 */ /* 0x000ea20000008800 */
[----:B------:R-:W-:-:S04]  /*28410*/  @!P0 MOV R2, 0x400 ;  /* 0x0000040000028802 */ /* 0x000fc80000000f00 */
[----:B--2---:R-:W-:-:S05]  /*28420*/  @!P0 LEA R3, R0, R2, 0x18 ;  /* 0x0000000200038211 */ /* 0x004fca00078ec0ff */
[----:B------:R4:W-:Y:S04]  /*28430*/  @!P0 STS.128 [R3+0x334d0], R16 ;  /* 0x0334d01003008388 */ /* 0x0009e80000000c00 */
[----:B------:R4:W-:Y:S01]  /*28440*/  @!P0 STL [R1+0x2d4], R3 ;  /* 0x0002d40301008387 */ /* 0x0009e20000100800 */
[----:B------:R-:W-:Y:S06]  /*28450*/  BAR.ARV 0x5, 0x180 ;  /* 0x0146000000007b1d */ /* 0x000fec0000002000 */
.L_x_1740:
[----:B------:R-:W-:Y:S02]  /*28460*/  ULDC UR4, c[0x0][0xc3c] ;  /* 0x00030f0000047ab9 */ /* 0x000fe40000000800 */
[----:B---3--:R-:W-:-:S13]  /*28470*/  ISETP.GE.AND P0, PT, R19, UR4, PT ;  /* 0x0000000413007c0c */ /* 0x008fda000bf06270 */
[----:B------:R-:W-:Y:S05]  /*28480*/  @!P0 BRA `(.L_x_1752) ;  /* 0xffffff9400b88947 */ /* 0x000fea000383ffff */
[----:B------:R-:W-:Y:S05]  /*28490*/  BSYNC B7 ;  /* 0x0000000000077941 */ /* 0x000fea0003800000 */
.L_x_1620:
[----:B--2---:R-:W2:Y:S01]  /*284a0*/  LDL.LU R0, [R1+0x320] ;  /* 0x0003200001007983 */ /* 0x004ea20000300800 */
[----:B------:R-:W-:Y:S01]  /*284b0*/  BSSY B0, `(.L_x_1753) ;  /* 0x000000b000007945 */ /* 0x000fe20003800000 */
[----:B------:R-:W3:Y:S01]  /*284c0*/  S2R R5, SR_CgaCtaId ;  /* 0x0000000000057919 */ /* 0x000ee20000008800 */
[----:B--2---:R-:W-:-:S05]  /*284d0*/  VIADD R0, R0, 0x1 ;  /* 0x0000000100007836 */ /* 0x004fca0000000000 */
[----:B0-----:R-:W-:-:S04]  /*284e0*/  LEA.HI R2, R0, R0, RZ, 0x1 ;  /* 0x0000000000027211 */ /* 0x001fc800078f08ff */
[----:B----4-:R-:W-:-:S05]  /*284f0*/  LOP3.LUT R3, R2, 0xfffffffe, RZ, 0xc0, !PT ;  /* 0xfffffffe02037812 */ /* 0x010fca00078ec0ff */
[----:B------:R-:W-:Y:S01]  /*28500*/  IMAD.IADD R3, R0, 0x1, -R3 ;  /* 0x0000000100037824 */ /* 0x000fe200078e0a03 */
[----:B------:R-:W-:-:S04]  /*28510*/  MOV R0, 0x400 ;  /* 0x0000040000007802 */ /* 0x000fc80000000f00 */
[----:B---3--:R-:W-:Y:S02]  /*28520*/  LEA R0, R5, R0, 0x18 ;  /* 0x0000000005007211 */ /* 0x008fe400078ec0ff */
[----:B------:R-:W-:-:S04]  /*28530*/  SHF.L.U32 R3, R3, 0x1f, RZ ;  /* 0x0000001f03037819 */ /* 0x000fc800000006ff */
[----:B------:R-:W0:Y:S02]  /*28540*/  SYNCS.PHASECHK.TRANS64.TRYWAIT P0, [R0+URZ+0x33420], R3 ;  /* 0x03342003000075a7 */ /* 0x000e24000800017f */
[----:B0-----:R-:W-:Y:S05]  /*28550*/  @!P0 BRA `(.L_x_1754) ;  /* 0x0000002000448947 */ /* 0x001fea0003800000 */
.L_x_1841:
[----:B------:R-:W-:Y:S05]  /*28560*/  BSYNC B0 ;  /* 0x0000000000007941 */ /* 0x000fea0003800000 */
.L_x_1753:
[----:B------:R-:W-:-:S03]  /*28570*/  UMOV UR4, 0xffffffff ;  /* 0xffffffff00047882 */ /* 0x000fc60000000000 */
[----:B------:R-:W-:Y:S05]  /*28580*/  BRA.DIV UR4, `(.L_x_1755) ;  /* 0x00000022044c7947 */ /* 0x000fea000b800000 */
[----:B------:R-:W2:Y:S02]  /*28590*/  S2R R2, SR_TID.X ;  /* 0x0000000000027919 */ /* 0x000ea40000002100 */
[----:B--2---:R-:W-:-:S04]  /*285a0*/  SHF.R.U32.HI R2, RZ, 0x5, R2 ;  /* 0x00000005ff027819 */ /* 0x004fc80000011602 */
[----:B------:R-:W-:-:S05]  /*285b0*/  LOP3.LUT R2, R2, 0x3, RZ, 0xc0, !PT ;  /* 0x0000000302027812 */ /* 0x000fca00078ec0ff */
[----:B------:R2:W3:Y:S02]  /*285c0*/  SHFL.IDX PT, R14, R2, RZ, 0x1f ;  /* 0x00001fff020e7589 */ /* 0x0004e400000e0000 */
.L_x_1844:
[----:B---3--:R-:W-:Y:S01]  /*285d0*/  ISETP.NE.AND P0, PT, R14, RZ, PT ;  /* 0x000000ff0e00720c */ /* 0x008fe20003f05270 */
[----:B------:R-:W-:-:S12]  /*285e0*/  BSSY B0, `(.L_x_1756) ;  /* 0x000002e000007945 */ /* 0x000fd80003800000 */
[----:B------:R-:W-:Y:S05]  /*285f0*/  @P0 BRA `(.L_x_1757) ;  /* 0x0000000000b00947 */ /* 0x000fea0003800000 */
[----:B------:R-:W-:-:S03]  /*28600*/  UMOV UR4, 0xffffffff ;  /* 0xffffffff00047882 */ /* 0x000fc60000000000 */
[----:B------:R-:W-:Y:S05]  /*28610*/  BRA.DIV UR4, `(.L_x_1758) ;  /* 0x00000022045c7947 */ /* 0x000fea000b800000 */
[----:B------:R-:W-:-:S13]  /*28620*/  ELECT P6, URZ, PT ;  /* 0x00000000003f782f */ /* 0x000fda00038c0000 */
.L_x_1847:
[----:B------:R-:W-:Y:S05]  /*28630*/  @!P6 BRA `(.L_x_1757) ;  /* 0x0000000000a0e947 */ /* 0x000fea0003800000 */
[----:B------:R-:W-:-:S06]  /*28640*/  ULOP3.LUT UR4, UR55, 0x2, URZ, 0xfc, !UPT ;  /* 0x0000000237047892 */ /* 0x000fcc000f8efc3f */
[----:B--2---:R-:W-:-:S05]  /*28650*/  IMAD.U32 R2, RZ, RZ, UR4 ;  /* 0x00000004ff027e24 */ /* 0x004fca000f8e00ff */
[----:B------:R-:W-:-:S13]  /*28660*/  ISETP.NE.AND P0, PT, R2, 0x3, PT ;  /* 0x000000030200780c */ /* 0x000fda0003f05270 */
[----:B------:R-:W-:Y:S05]  /*28670*/  @!P0 BRA `(.L_x_1759) ;  /* 0x0000000000048947 */ /* 0x000fea0003800000 */
[----:B------:R-:W-:Y:S01]  /*28680*/  BPT.TRAP 0x1 ;  /* 0x000000040000795c */ /* 0x000fe20000300000 */
.L_x_1759:
        /* <DEDUP_REMOVED lines=14> */
.L_x_1848:
[----:B------:R-:W2:Y:S02]  /*28770*/  SYNCS.PHASECHK.TRANS64.TRYWAIT P1, [R7+URZ], R2 ;  /* 0x00000002070075a7 */ /* 0x000ea4000802017f */
[----:B--2---:R-:W-:Y:S05]  /*28780*/  @!P1 BRA `(.L_x_1761) ;  /* 0x0000002000349947 */ /* 0x004fea0003800000 */
.L_x_1849:
[----:B------:R-:W-:Y:S05]  /*28790*/  @!P0 BRA `(.L_x_1762) ;  /* 0x0000000000048947 */ /* 0x000fea0003800000 */
[----:B------:R-:W-:Y:S01]  /*287a0*/  BPT.TRAP 0x1 ;  /* 0x000000040000795c */ /* 0x000fe20000300000 */
.L_x_1762:
[----:B------:R-:W3:Y:S02]  /*287b0*/  LDL.LU R4, [R1+0x2d8] ;  /* 0x0002d80001047983 */ /* 0x000ee40000300800 */
[----:B---3--:R-:W-:-:S04]  /*287c0*/  IMAD R4, R4, 0x8, R0 ;  /* 0x0000000804047824 */ /* 0x008fc800078e0200 */
[----:B------:R-:W3:Y:S02]  /*287d0*/  SYNCS.PHASECHK.TRANS64.TRYWAIT P1, [R4+URZ+0x33460], R5 ;  /* 0x03346005040075a7 */ /* 0x000ee4000802017f */
[----:B---3--:R-:W-:Y:S05]  /*287e0*/  @!P1 BRA `(.L_x_1763) ;  /* 0x0000002000309947 */ /* 0x008fea0003800000 */
.L_x_1850:
[----:B------:R-:W-:Y:S05]  /*287f0*/  @!P0 BRA `(.L_x_1764) ;  /* 0x0000000000048947 */ /* 0x000fea0003800000 */
[----:B------:R-:W-:Y:S01]  /*28800*/  BPT.TRAP 0x1 ;  /* 0x000000040000795c */ /* 0x000fe20000300000 */
.L_x_1764:
[----:B------:R-:W-:-:S04]  /*28810*/  IMAD R3, R3, 0x8, R0 ;  /* 0x0000000803037824 */ /* 0x000fc800078e0200 */
[----:B------:R-:W4:Y:S02]  /*28820*/  SYNCS.PHASECHK.TRANS64.TRYWAIT P1, [R3+URZ+0x33460], R2 ;  /* 0x03346002030075a7 */ /* 0x000f24000802017f */
[----:B----4-:R-:W-:Y:S05]  /*28830*/  @!P1 BRA `(.L_x_1765) ;  /* 0x0000002000309947 */ /* 0x010fea0003800000 */
.L_x_1851:
[----:B------:R-:W-:Y:S05]  /*28840*/  @!P0 BRA `(.L_x_1766) ;  /* 0x0000000000048947 */ /* 0x000fea0003800000 */
[----:B------:R-:W-:Y:S01]  /*28850*/  BPT.TRAP 0x1 ;  /* 0x000000040000795c */ /* 0x000fe20000300000 */
.L_x_1766:
[----:B------:R-:W5:Y:S02]  /*28860*/  SYNCS.PHASECHK.TRANS64.TRYWAIT P0, [R4+URZ+0x33480], R5 ;  /* 0x03348005040075a7 */ /* 0x000f64000800017f */
[----:B-----5:R-:W-:Y:S05]  /*28870*/  @!P0 BRA `(.L_x_1767) ;  /* 0x0000002000348947 */ /* 0x020fea0003800000 */
.L_x_1768:
[----:B------:R0:W0:Y:S02]  /*28880*/  SYNCS.PHASECHK.TRANS64.TRYWAIT P0, [R3+URZ+0x33480], R2 ;  /* 0x03348002030075a7 */ /* 0x000024000800017f */
[----:B0-----:R-:W-:Y:S05]  /*28890*/  @!P0 NANOSLEEP.SYNCS 0x989680 ;  /* 0x009896800000895d */ /* 0x001fea0003900000 */
[----:B------:R-:W0:Y:S02]  /*288a0*/  @!P0 SYNCS.PHASECHK.TRANS64 P0, [R3+URZ+0x33480], R2 ;  /* 0x03348002030085a7 */ /* 0x000e24000800007f */
[----:B0-----:R-:W-:Y:S05]  /*288b0*/  @!P0 BRA `(.L_x_1768) ;  /* 0xfffffffc00f08947 */ /* 0x001fea000383ffff */
.L_x_1757:
[----:B------:R-:W-:Y:S05]  /*288c0*/  BSYNC B0 ;  /* 0x0000000000007941 */ /* 0x000fea0003800000 */
.L_x_1756:
[----:B------:R-:W-:Y:S05]  /*288d0*/  EXIT ;  /* 0x000000000000794d */ /* 0x000fea0003800000 */
.L_x_1475:
[----:B0-----:R0:W1:Y:S02]  /*288e0*/  SYNCS.PHASECHK.TRANS64.TRYWAIT P1, [R64+URZ+0x334b0], R3 ;  /* 0x0334b003400075a7 */ /* 0x001064000802017f */
[----:B-1----:R-:W-:Y:S05]  /*288f0*/  @!P1 NANOSLEEP.SYNCS 0x989680 ;  /* 0x009896800000995d */ /* 0x002fea0003900000 */
[----:B------:R-:W1:Y:S02]  /*28900*/  @!P1 SYNCS.PHASECHK.TRANS64 P1, [R64+URZ+0x334b0], R3 ;  /* 0x0334b003400095a7 */ /* 0x000e64000802007f */
[----:B-1----:R-:W-:Y:S05]  /*28910*/  @!P1 BRA `(.L_x_1475) ;  /* 0xfffffffc00f09947 */ /* 0x002fea000383ffff */
[----:B------:R-:W-:Y:S05]  /*28920*/  BRA `(.L_x_1769) ;  /* 0xfffffdb000b07947 */ /* 0x000fea000383ffff */
.L_x_1496:
[----:B------:R-:W-:Y:S02]  /*28930*/  IMAD.MOV.U32 R12, RZ, RZ, RZ ;  /* 0x000000ffff0c7224 */ /* 0x000fe400078e00ff */
[----:B------:R-:W-:Y:S02]  /*28940*/  IMAD.MOV.U32 R11, RZ, RZ, 0x1e1f ;  /* 0x00001e1fff0b7424 */ /* 0x000fe400078e00ff */
[----:B------:R-:W-:-:S07]  /*28950*/  IMAD.MOV.U32 R15, RZ, RZ, -0x1 ;  /* 0xffffffffff0f7424 */ /* 0x000fce00078e00ff */
[----:B------:R-:W-:Y:S05]  /*28960*/  WARPSYNC.COLLECTIVE R15, `(.L_x_1770) ;  /* 0x000000000f087348 */ /* 0x000fea0003c00000 */
[----:B------:R0:W1:Y:S02]  /*28970*/  SHFL.IDX P6, R14, R13, R12, R11 ;  /* 0x0000000c0d0e7389 */ /* 0x00006400000c000b */
[----:B01----:R-:W-:Y:S01]  /*28980*/  ENDCOLLECTIVE ;  /* 0x000000000000791b */ /* 0x003fe20003800000 */
.L_x_1770:
[----:B------:R-:W-:Y:S02]  /*28990*/  IMAD.MOV.U32 R13, RZ, RZ, R3 ;  /* 0x000000ffff0d7224 */ /* 0x000fe400078e0003 */
[----:B------:R-:W-:-:S07]  /*289a0*/  IMAD.MOV.U32 R0, RZ, RZ, R14 ;  /* 0x000000ffff007224 */ /* 0x000fce00078e000e */
[----:B------:R-:W-:Y:S05]  /*289b0*/  WARPSYNC.COLLECTIVE R15, `(.L_x_1771) ;  /* 0x000000000f087348 */ /* 0x000fea0003c00000 */
[----:B------:R0:W1:Y:S02]  /*289c0*/  SHFL.IDX P6, R14, R13, R12, R11 ;  /* 0x0000000c0d0e7389 */ /* 0x00006400000c000b */
[----:B01----:R-:W-:Y:S01]  /*289d0*/  ENDCOLLECTIVE ;  /* 0x000000000000791b */ /* 0x003fe20003800000 */
.L_x_1771:
[----:B------:R-:W-:Y:S02]  /*289e0*/  IMAD.MOV.U32 R13, RZ, RZ, R4 ;  /* 0x000000ffff0d7224 */ /* 0x000fe400078e0004 */
[----:B------:R-:W-:-:S07]  /*289f0*/  IMAD.MOV.U32 R3, RZ, RZ, R14 ;  /* 0x000000ffff037224 */ /* 0x000fce00078e000e */
[----:B------:R-:W-:Y:S05]  /*28a00*/  WARPSYNC.COLLECTIVE R15, `(.L_x_1772) ;  /* 0x000000000f087348 */ /* 0x000fea0003c00000 */
[----:B------:R0:W1:Y:S02]  /*28a10*/  SHFL.IDX P6, R14, R13, R12, R11 ;  /* 0x0000000c0d0e7389 */ /* 0x00006400000c000b */
[----:B01----:R-:W-:Y:S01]  /*28a20*/  ENDCOLLECTIVE ;  /* 0x000000000000791b */ /* 0x003fe20003800000 */
.L_x_1772:
[----:B------:R-:W-:Y:S02]  /*28a30*/  IMAD.MOV.U32 R13, RZ, RZ, R5 ;  /* 0x000000ffff0d7224 */ /* 0x000fe400078e0005 */
[----:B------:R-:W-:-:S07]  /*28a40*/  IMAD.MOV.U32 R4, RZ, RZ, R14 ;  /* 0x000000ffff047224 */ /* 0x000fce00078e000e */
[----:B------:R-:W-:Y:S05]  /*28a50*/  WARPSYNC.COLLECTIVE R15, `(.L_x_1773) ;  /* 0x000000000f087348 */ /* 0x000fea0003c00000 */
[----:B------:R0:W1:Y:S02]  /*28a60*/  SHFL.IDX P6, R14, R13, R12, R11 ;  /* 0x0000000c0d0e7389 */ /* 0x00006400000c000b */
[----:B01----:R-:W-:Y:S01]  /*28a70*/  ENDCOLLECTIVE ;  /* 0x000000000000791b */ /* 0x003fe20003800000 */
.L_x_1773:
[----:B------:R-:W-:Y:S05]  /*28a80*/  BRA `(.L_x_1774) ;  /* 0xfffffdc8007c7947 */ /* 0x000fea000383ffff */
.L_x_1499:
[----:B-1----:R-:W-:-:S04]  /*28a90*/  IMAD.U32 R3, RZ, RZ, UR39 ;  /* 0x00000027ff037e24 */ /* 0x002fc8000f8e00ff */
[----:B------:R1:W2:Y:S03]  /*28aa0*/  SYNCS.PHASECHK.TRANS64.TRYWAIT P0, [R3+URZ+0x33400], R0 ;  /* 0x03340000030075a7 */ /* 0x0002a6000800017f */
[----:B--2---:R-:W-:Y:S05]  /*28ab0*/  @!P0 NANOSLEEP.SYNCS 0x989680 ;  /* 0x009896800000895d */ /* 0x004fea0003900000 */
[----:B------:R-:W2:Y:S02]  /*28ac0*/  @!P0 SYNCS.PHASECHK.TRANS64 P0, [R3+URZ+0x33400], R0 ;  /* 0x03340000030085a7 */ /* 0x000ea4000800007f */
[----:B--2---:R-:W-:Y:S05]  /*28ad0*/  @!P0 BRA `(.L_x_1499) ;  /* 0xfffffffc00ec8947 */ /* 0x004fea000383ffff */
[----:B------:R-:W-:Y:S05]  /*28ae0*/  BRA `(.L_x_1775) ;  /* 0xfffffdcc00c47947 */ /* 0x000fea000383ffff */
.L_x_1511:
[----:B------:R-:W-:Y:S02]  /*28af0*/  IMAD.MOV.U32 R12, RZ, RZ, RZ ;  /* 0x000000ffff0c7224 */ /* 0x000fe400078e00ff */
[----:B------:R-:W-:Y:S02]  /*28b00*/  IMAD.MOV.U32 R11, RZ, RZ, 0x1e1f ;  /* 0x00001e1fff0b7424 */ /* 0x000fe400078e00ff */
[----:B------:R-:W-:-:S07]  /*28b10*/  IMAD.MOV.U32 R15, RZ, RZ, -0x1 ;  /* 0xffffffffff0f7424 */ /* 0x000fce00078e00ff */
[----:B------:R-:W-:Y:S05]  /*28b20*/  WARPSYNC.COLLECTIVE R15, `(.L_x_1776) ;  /* 0x000000000f087348 */ /* 0x000fea0003c00000 */
[----:B------:R0:W1:Y:S02]  /*28b30*/  SHFL.IDX P6, R14, R13, R12, R11 ;  /* 0x0000000c0d0e7389 */ /* 0x00006400000c000b */
[----:B01----:R-:W-:Y:S01]  /*28b40*/  ENDCOLLECTIVE ;  /* 0x000000000000791b */ /* 0x003fe20003800000 */
.L_x_1776:
[----:B------:R-:W-:Y:S02]  /*28b50*/  IMAD.MOV.U32 R13, RZ, RZ, R4 ;  /* 0x000000ffff0d7224 */ /* 0x000fe400078e0004 */
[----:B------:R-:W-:-:S07]  /*28b60*/  IMAD.MOV.U32 R0, RZ, RZ, R14 ;  /* 0x000000ffff007224 */ /* 0x000fce00078e000e */
[----:B------:R-:W-:Y:S05]  /*28b70*/  WARPSYNC.COLLECTIVE R15, `(.L_x_1777) ;  /* 0x000000000f087348 */ /* 0x000fea0003c00000 */
[----:B------:R0:W1:Y:S02]  /*28b80*/  SHFL.IDX P6, R14, R13, R12, R11 ;  /* 0x0000000c0d0e7389 */ /* 0x00006400000c000b */
[----:B01----:R-:W-:Y:S01]  /*28b90*/  ENDCOLLECTIVE ;  /* 0x000000000000791b */ /* 0x003fe20003800000 */
.L_x_1777:
[----:B------:R-:W-:Y:S02]  /*28ba0*/  IMAD.MOV.U32 R13, RZ, RZ, R3 ;  /* 0x000000ffff0d7224 */ /* 0x000fe400078e0003 */
[----:B------:R-:W-:-:S07]  /*28bb0*/  IMAD.MOV.U32 R4, RZ, RZ, R14 ;  /* 0x000000ffff047224 */ /* 0x000fce00078e000e */
[----:B------:R-:W-:Y:S05]  /*28bc0*/  WARPSYNC.COLLECTIVE R15, `(.L_x_1778) ;  /* 0x000000000f087348 */ /* 0x000fea0003c00000 */
[----:B------:R0:W1:Y:S02]  /*28bd0*/  SHFL.IDX P6, R14, R13, R12, R11 ;  /* 0x0000000c0d0e7389 */ /* 0x00006400000c000b */
[----:B01----:R-:W-:Y:S01]  /*28be0*/  ENDCOLLECTIVE ;  /* 0x000000000000791b */ /* 0x003fe20003800000 */
.L_x_1778:
[----:B------:R-:W-:Y:S02]  /*28bf0*/  IMAD.MOV.U32 R13, RZ, RZ, R5 ;  /* 0x000000ffff0d7224 */ /* 0x000fe400078e0005 */
[----:B------:R-:W-:-:S07]  /*28c00*/  IMAD.MOV.U32 R3, RZ, RZ, R14 ;  /* 0x000000ffff037224 */ /* 0x000fce00078e000e */
[----:B------:R-:W-:Y:S05]  /*28c10*/  WARPSYNC.COLLECTIVE R15, `(.L_x_1779) ;  /* 0x000000000f087348 */ /* 0x000fea0003c00000 */
[----:B------:R0:W1:Y:S02]  /*28c20*/  SHFL.IDX P6, R14, R13, R12, R11 ;  /* 0x0000000c0d0e7389 */ /* 0x00006400000c000b */
[----:B01----:R-:W-:Y:S01]  /*28c30*/  ENDCOLLECTIVE ;  /* 0x000000000000791b */ /* 0x003fe20003800000 */
.L_x_1779:
[----:B------:R-:W-:Y:S05]  /*28c40*/  BRA `(.L_x_1780) ;  /* 0xfffffdfc00c47947 */ /* 0x000fea000383ffff */
.L_x_1514:
[----:B0-----:R-:W-:-:S04]  /*28c50*/  IMAD.U32 R3, RZ, RZ, UR39 ;  /* 0x00000027ff037e24 */ /* 0x001fc8000f8e00ff */
[----:B------:R0:W1:Y:S03]  /*28c60*/  SYNCS.PHASECHK.TRANS64.TRYWAIT P0, [R3+URZ+0x33400], R0 ;  /* 0x03340000030075a7 */ /* 0x000066000800017f */
[----:B-1----:R-:W-:Y:S05]  /*28c70*/  @!P0 NANOSLEEP.SYNCS 0x989680 ;  /* 0x009896800000895d */ /* 0x002fea0003900000 */
[----:B------:R-:W1:Y:S02]  /*28c80*/  @!P0 SYNCS.PHASECHK.TRANS64 P0, [R3+URZ+0x33400], R0 ;  /* 0x03340000030085a7 */ /* 0x000e64000800007f */
[----:B-1----:R-:W-:Y:S05]  /*28c90*/  @!P0 BRA `(.L_x_1514) ;  /* 0xfffffffc00ec8947 */ /* 0x002fea000383ffff */
[----:B------:R-:W-:Y:S05]  /*28ca0*/  BRA `(.L_x_1781) ;  /* 0xfffffe0000bc7947 */ /* 0x000fea000383ffff */
.L_x_1522:
[----:B-1----:R1:W2:Y:S02]  /*28cb0*/  SYNCS.PHASECHK.TRANS64.TRYWAIT P2, [R5+URZ+0x33430], R0 ;  /* 0x03343000050075a7 */ /* 0x0022a4000804017f */
[----:B--2---:R-:W-:Y:S05]  /*28cc0*/  @!P2 NANOSLEEP.SYNCS 0x989680 ;  /* 0x009896800000a95d */ /* 0x004fea0003900000 */
[----:B------:R-:W2:Y:S02]  /*28cd0*/  @!P2 SYNCS.PHASECHK.TRANS64 P2, [R5+URZ+0x33430], R0 ;  /* 0x033430000500a5a7 */ /* 0x000ea4000804007f */
[----:B--2---:R-:W-:Y:S05]  /*28ce0*/  @!P2 BRA `(.L_x_1522) ;  /* 0xfffffffc00f0a947 */ /* 0x004fea000383ffff */
[----:B------:R-:W-:Y:S05]  /*28cf0*/  BRA `(.L_x_1521) ;  /* 0xfffffe3000e87947 */ /* 0x000fea000383ffff */
.L_x_1538:
[----:B-1----:R-:W-:-:S04]  /*28d00*/  IMAD.U32 R8, RZ, RZ, UR6 ;  /* 0x00000006ff087e24 */ /* 0x002fc8000f8e00ff */
[----:B------:R1:W2:Y:S03]  /*28d10*/  SYNCS.PHASECHK.TRANS64.TRYWAIT P2, [R8+URZ+0x33430], R7 ;  /* 0x03343007080075a7 */ /* 0x0002a6000804017f */
[----:B--2---:R-:W-:Y:S05]  /*28d20*/  @!P2 NANOSLEEP.SYNCS 0x989680 ;  /* 0x009896800000a95d */ /* 0x004fea0003900000 */
[----:B------:R-:W2:Y:S02]  /*28d30*/  @!P2 SYNCS.PHASECHK.TRANS64 P2, [R8+URZ+0x33430], R7 ;  /* 0x033430070800a5a7 */ /* 0x000ea4000804007f */
[----:B--2---:R-:W-:Y:S05]  /*28d40*/  @!P2 BRA `(.L_x_1538) ;  /* 0xfffffffc00eca947 */ /* 0x004fea000383ffff */
[----:B------:R-:W-:Y:S05]  /*28d50*/  BRA `(.L_x_1535) ;  /* 0xfffffe7800287947 */ /* 0x000fea000383ffff */
.L_x_1542:
[----:B-1----:R-:W-:-:S04]  /*28d60*/  IMAD.U32 R8, RZ, RZ, UR6 ;  /* 0x00000006ff087e24 */ /* 0x002fc8000f8e00ff */
[----:B------:R1:W2:Y:S03]  /*28d70*/  SYNCS.PHASECHK.TRANS64.TRYWAIT P2, [R8+URZ+0x33450], R7 ;  /* 0x03345007080075a7 */ /* 0x0002a6000804017f */
[----:B--2---:R-:W-:Y:S05]  /*28d80*/  @!P2 NANOSLEEP.SYNCS 0x989680 ;  /* 0x009896800000a95d */ /* 0x004fea0003900000 */
[----:B------:R-:W2:Y:S02]  /*28d90*/  @!P2 SYNCS.PHASECHK.TRANS64 P2, [R8+URZ+0x33450], R7 ;  /* 0x033450070800a5a7 */ /* 0x000ea4000804007f */
[----:B--2---:R-:W-:Y:S05]  /*28da0*/  @!P2 BRA `(.L_x_1542) ;  /* 0xfffffffc00eca947 */ /* 0x004fea000383ffff */
[----:B------:R-:W-:Y:S05]  /*28db0*/  BRA `(.L_x_1539) ;  /* 0xfffffe8400247947 */ /* 0x000fea000383ffff */
.L_x_1560:
[----:B-1----:R-:W-:-:S04]  /*28dc0*/  IMAD.U32 R3, RZ, RZ, UR5 ;  /* 0x00000005ff037e24 */ /* 0x002fc8000f8e00ff */
[----:B------:R1:W2:Y:S03]  /*28dd0*/  SYNCS.PHASECHK.TRANS64.TRYWAIT P2, [R3+URZ+0x33430], R0 ;  /* 0x03343000030075a7 */ /* 0x0002a6000804017f */
[----:B--2---:R-:W-:Y:S05]  /*28de0*/  @!P2 NANOSLEEP.SYNCS 0x989680 ;  /* 0x009896800000a95d */ /* 0x004fea0003900000 */
[----:B------:R-:W2:Y:S02]  /*28df0*/  @!P2 SYNCS.PHASECHK.TRANS64 P2, [R3+URZ+0x33430], R0 ;  /* 0x033430000300a5a7 */ /* 0x000ea4000804007f */
[----:B--2---:R-:W-:Y:S05]  /*28e00*/  @!P2 BRA `(.L_x_1560) ;  /* 0xfffffffc00eca947 */ /* 0x004fea000383ffff */
[----:B------:R-:W-:Y:S05]  /*28e10*/  BRA `(.L_x_1557) ;  /* 0xfffffec400887947 */ /* 0x000fea000383ffff */
.L_x_1564:
[----:B-1----:R-:W-:-:S04]  /*28e20*/  IMAD.U32 R3, RZ, RZ, UR6 ;  /* 0x00000006ff037e24 */ /* 0x002fc8000f8e00ff */
[----:B------:R1:W2:Y:S03]  /*28e30*/  SYNCS.PHASECHK.TRANS64.TRYWAIT P2, [R3+URZ+0x33450], R0 ;  /* 0x03345000030075a7 */ /* 0x0002a6000804017f */
[----:B--2---:R-:W-:Y:S05]  /*28e40*/  @!P2 NANOSLEEP.SYNCS 0x989680 ;  /* 0x009896800000a95d */ /* 0x004fea0003900000 */
[----:B------:R-:W2:Y:S02]  /*28e50*/  @!P2 SYNCS.PHASECHK.TRANS64 P2, [R3+URZ+0x33450], R0 ;  /* 0x033450000300a5a7 */ /* 0x000ea4000804007f */
[----:B--2---:R-:W-:Y:S05]  /*28e60*/  @!P2 BRA `(.L_x_1564) ;  /* 0xfffffffc00eca947 */ /* 0x004fea000383ffff */
[----:B------:R-:W-:Y:S05]  /*28e70*/  BRA `(.L_x_1561) ;  /* 0xfffffed000907947 */ /* 0x000fea000383ffff */
.L_x_1571:
[----:B-1----:R-:W-:-:S04]  /*28e80*/  IMAD.U32 R3, RZ, RZ, UR5 ;  /* 0x00000005ff037e24 */ /* 0x002fc8000f8e00ff */
[----:B------:R1:W2:Y:S03]  /*28e90*/  SYNCS.PHASECHK.TRANS64.TRYWAIT P2, [R3+URZ+0x33430], R0 ;  /* 0x03343000030075a7 */ /* 0x0002a6000804017f */
[----:B--2---:R-:W-:Y:S05]  /*28ea0*/  @!P2 NANOSLEEP.SYNCS 0x989680 ;  /* 0x009896800000a95d */ /* 0x004fea0003900000 */
[----:B------:R-:W2:Y:S02]  /*28eb0*/  @!P2 SYNCS.PHASECHK.TRANS64 P2, [R3+URZ+0x33430], R0 ;  /* 0x033430000300a5a7 */ /* 0x000ea4000804007f */
[----:B--2---:R-:W-:Y:S05]  /*28ec0*/  @!P2 BRA `(.L_x_1571) ;  /* 0xfffffffc00eca947 */ /* 0x004fea000383ffff */
[----:B------:R-:W-:Y:S05]  /*28ed0*/  BRA `(.L_x_1568) ;  /* 0xfffffef400207947 */ /* 0x000fea000383ffff */
.L_x_1575:
[----:B-1----:R-:W-:-:S04]  /*28ee0*/  IMAD.U32 R3, RZ, RZ, UR6 ;  /* 0x00000006ff037e24 */ /* 0x002fc8000f8e00ff */
[----:B------:R1:W2:Y:S03]  /*28ef0*/  SYNCS.PHASECHK.TRANS64.TRYWAIT P2, [R3+URZ+0x33450], R0 ;  /* 0x03345000030075a7 */ /* 0x0002a6000804017f */
[----:B--2---:R-:W-:Y:S05]  /*28f00*/  @!P2 NANOSLEEP.SYNCS 0x989680 ;  /* 0x009896800000a95d */ /* 0x004fea0003900000 */
[----:B------:R-:W2:Y:S02]  /*28f10*/  @!P2 SYNCS.PHASECHK.TRANS64 P2, [R3+URZ+0x33450], R0 ;  /* 0x033450000300a5a7 */ /* 0x000ea4000804007f */
[----:B--2---:R-:W-:Y:S05]  /*28f20*/  @!P2 BRA `(.L_x_1575) ;  /* 0xfffffffc00eca947 */ /* 0x004fea000383ffff */
[----:B------:R-:W-:Y:S05]  /*28f30*/  BRA `(.L_x_1572) ;  /* 0xffffff0000287947 */ /* 0x000fea000383ffff */
.L_x_1589:
[----:B-1----:R-:W-:-:S04]  /*28f40*/  IMAD.U32 R7, RZ, RZ, UR12 ;  /* 0x0000000cff077e24 */ /* 0x002fc8000f8e00ff */
[----:B------:R1:W2:Y:S03]  /*28f50*/  SYNCS.PHASECHK.TRANS64.TRYWAIT P1, [R7+URZ+0x33450], R4 ;  /* 0x03345004070075a7 */ /* 0x0002a6000802017f */
[----:B--2---:R-:W-:Y:S05]  /*28f60*/  @!P1 NANOSLEEP.SYNCS 0x989680 ;  /* 0x009896800000995d */ /* 0x004fea0003900000 */
[----:B------:R-:W2:Y:S02]  /*28f70*/  @!P1 SYNCS.PHASECHK.TRANS64 P1, [R7+URZ+0x33450], R4 ;  /* 0x03345004070095a7 */ /* 0x000ea4000802007f */
[----:B--2---:R-:W-:Y:S05]  /*28f80*/  @!P1 BRA `(.L_x_1589) ;  /* 0xfffffffc00ec9947 */ /* 0x004fea000383ffff */
[----:B------:R-:W-:Y:S05]  /*28f90*/  BRA `(.L_x_1588) ;  /* 0xffffff3c00b87947 */ /* 0x000fea000383ffff */
.L_x_1634:
[----:B------:R-:W1:Y:S01]  /*28fa0*/  S2R R7, SR_TID.X ;  /* 0x0000000000077919 */ /* 0x000e620000002100 */
[----:B------:R-:W-:Y:S01]  /*28fb0*/  BSSY B1, `(.L_x_1782) ;  /* 0x000000a000017945 */ /* 0x000fe20003800000 */
[----:B------:R-:W-:Y:S02]  /*28fc0*/  IMAD.MOV.U32 R12, RZ, RZ, RZ ;  /* 0x000000ffff0c7224 */ /* 0x000fe400078e00ff */
[----:B0-----:R-:W-:Y:S02]  /*28fd0*/  IMAD.MOV.U32 R11, RZ, RZ, 0x1f ;  /* 0x0000001fff0b7424 */ /* 0x001fe400078e00ff */
[----:B------:R-:W-:Y:S01]  /*28fe0*/  IMAD.MOV.U32 R15, RZ, RZ, -0x1 ;  /* 0xffffffffff0f7424 */ /* 0x000fe200078e00ff */
[----:B-1----:R-:W-:-:S04]  /*28ff0*/  SHF.R.U32.HI R7, RZ, 0x5, R7 ;  /* 0x00000005ff077819 */ /* 0x002fc80000011607 */
[----:B------:R-:W-:-:S05]  /*29000*/  LOP3.LUT R7, R7, 0x3, RZ, 0xc0, !PT ;  /* 0x0000000307077812 */ /* 0x000fca00078ec0ff */
[----:B------:R-:W-:-:S07]  /*29010*/  IMAD.MOV.U32 R13, RZ, RZ, R7 ;  /* 0x000000ffff0d7224 */ /* 0x000fce00078e0007 */
[----:B------:R-:W-:Y:S05]  /*29020*/  WARPSYNC.COLLECTIVE R15, `(.L_x_1783) ;  /* 0x000000000f087348 */ /* 0x000fea0003c00000 */
[----:B------:R0:W1:Y:S02]  /*29030*/  SHFL.IDX P6, R14, R13, R12, R11 ;  /* 0x0000000c0d0e7389 */ /* 0x00006400000c000b */
[----:B01----:R-:W-:Y:S01]  /*29040*/  ENDCOLLECTIVE ;  /* 0x000000000000791b */ /* 0x003fe20003800000 */
.L_x_1783:
[----:B------:R-:W-:Y:S05]  /*29050*/  BSYNC B1 ;  /* 0x0000000000017941 */ /* 0x000fea0003800000 */
.L_x_1782:
[----:B------:R-:W-:Y:S05]  /*29060*/  BRA `(.L_x_1784) ;  /* 0xffffff9400687947 */ /* 0x000fea000383ffff */
.L_x_1636:
[----:B------:R-:W-:Y:S01]  /*29070*/  BSSY B1, `(.L_x_1785) ;  /* 0x0000006000017945 */ /* 0x000fe20003800000 */
[----:B------:R-:W-:-:S07]  /*29080*/  IMAD.MOV.U32 R15, RZ, RZ, -0x1 ;  /* 0xffffffffff0f7424 */ /* 0x000fce00078e00ff */
[----:B01----:R-:W-:Y:S05]  /*29090*/  WARPSYNC.COLLECTIVE R15, `(.L_x_1786) ;  /* 0x000000000f0c7348 */ /* 0x003fea0003c00000 */
[----:B------:R-:W-:Y:S02]  /*290a0*/  ELECT P6, UR62, PT ;  /* 0x00000000003e782f */ /* 0x000fe400038c0000 */
[----:B------:R-:W-:Y:S01]  /*290b0*/  MOV R14, UR62 ;  /* 0x0000003e000e7c02 */ /* 0x000fe20008000f00 */
[----:B01----:R-:W-:Y:S10]  /*290c0*/  ENDCOLLECTIVE ;  /* 0x000000000000791b */ /* 0x003ff40003800000 */
.L_x_1786:
[----:B------:R-:W-:Y:S05]  /*290d0*/  BSYNC B1 ;  /* 0x0000000000017941 */ /* 0x000fea0003800000 */
.L_x_1785:
[----:B------:R-:W-:Y:S05]  /*290e0*/  BRA `(.L_x_1635) ;  /* 0xffffff9400607947 */ /* 0x000fea000383ffff */
.L_x_1638:
[----:B-1----:R-:W2:Y:S02]  /*290f0*/  LDL R5, [R1+0x2d4] ;  /* 0x0002d40001057983 */ /* 0x002ea40000100800 */
[----:B--2---:R1:W2:Y:S02]  /*29100*/  SYNCS.PHASECHK.TRANS64.TRYWAIT P0, [R5+URZ+0x33420], R4 ;  /* 0x03342004050075a7 */ /* 0x0042a4000800017f */
[----:B--2---:R-:W-:Y:S05]  /*29110*/  @!P0 NANOSLEEP.SYNCS 0x989680 ;  /* 0x009896800000895d */ /* 0x004fea0003900000 */
[----:B------:R-:W2:Y:S02]  /*29120*/  @!P0 SYNCS.PHASECHK.TRANS64 P0, [R5+URZ+0x33420], R4 ;  /* 0x03342004050085a7 */ /* 0x000ea4000800007f */
[----:B--2---:R-:W-:Y:S05]  /*29130*/  @!P0 BRA `(.L_x_1638) ;  /* 0xfffffffc00ec8947 */ /* 0x004fea000383ffff */
[----:B------:R-:W-:Y:S05]  /*29140*/  BRA `(.L_x_1787) ;  /* 0xffffff9400707947 */ /* 0x000fea000383ffff */
.L_x_1642:
[----:B-1----:R1:W2:Y:S02]  /*29150*/  SYNCS.PHASECHK.TRANS64.TRYWAIT P0, [R7+URZ+0x334a0], R10 ;  /* 0x0334a00a070075a7 */ /* 0x0022a4000800017f */
[----:B--2---:R-:W-:Y:S05]  /*29160*/  @!P0 NANOSLEEP.SYNCS 0x989680 ;  /* 0x009896800000895d */ /* 0x004fea0003900000 */
[----:B------:R-:W2:Y:S02]  /*29170*/  @!P0 SYNCS.PHASECHK.TRANS64 P0, [R7+URZ+0x334a0], R10 ;  /* 0x0334a00a070085a7 */ /* 0x000ea4000800007f */
[----:B--2---:R-:W-:Y:S05]  /*29180*/  @!P0 BRA `(.L_x_1642) ;  /* 0xfffffffc00f08947 */ /* 0x004fea000383ffff */
[----:B------:R-:W-:Y:S05]  /*29190*/  BRA `(.L_x_1788) ;  /* 0xffffff9400987947 */ /* 0x000fea000383ffff */
.L_x_1649:
[----:B--2---:R2:W3:Y:S02]  /*291a0*/  SYNCS.PHASECHK.TRANS64.TRYWAIT P0, [R7+URZ+0x334c0], R10 ;  /* 0x0334c00a070075a7 */ /* 0x0044e4000800017f */
[----:B---3--:R-:W-:Y:S05]  /*291b0*/  @!P0 NANOSLEEP.SYNCS 0x989680 ;  /* 0x009896800000895d */ /* 0x008fea0003900000 */
[----:B------:R-:W3:Y:S02]  /*291c0*/  @!P0 SYNCS.PHASECHK.TRANS64 P0, [R7+URZ+0x334c0], R10 ;  /* 0x0334c00a070085a7 */ /* 0x000ee4000800007f */
[----:B---3--:R-:W-:Y:S05]  /*291d0*/  @!P0 BRA `(.L_x_1649) ;  /* 0xfffffffc00f08947 */ /* 0x008fea000383ffff */
[----:B------:R-:W-:Y:S05]  /*291e0*/  BRA `(.L_x_1789) ;  /* 0xffffff98009c7947 */ /* 0x000fea000383ffff */
.L_x_1658:
[----:B-1----:R1:W2:Y:S02]  /*291f0*/  SYNCS.PHASECHK.TRANS64.TRYWAIT P1, [R8+URZ+0x334a0], R7 ;  /* 0x0334a007080075a7 */ /* 0x0022a4000802017f */
[----:B--2---:R-:W-:Y:S05]  /*29200*/  @!P1 NANOSLEEP.SYNCS 0x989680 ;  /* 0x009896800000995d */ /* 0x004fea0003900000 */
[----:B------:R-:W2:Y:S02]  /*29210*/  @!P1 SYNCS.PHASECHK.TRANS64 P1, [R8+URZ+0x334a0], R7 ;  /* 0x0334a007080095a7 */ /* 0x000ea4000802007f */
[----:B--2---:R-:W-:Y:S05]  /*29220*/  @!P1 BRA `(.L_x_1658) ;  /* 0xfffffffc00f09947 */ /* 0x004fea000383ffff */
[----:B------:R-:W-:Y:S05]  /*29230*/  BRA `(.L_x_1790) ;  /* 0xffffff9c00ec7947 */ /* 0x000fea000383ffff */
.L_x_1665:
[----:B--2---:R2:W3:Y:S02]  /*29240*/  SYNCS.PHASECHK.TRANS64.TRYWAIT P1, [R8+URZ+0x334c0], R7 ;  /* 0x0334c007080075a7 */ /* 0x0044e4000802017f */
[----:B---3--:R-:W-:Y:S05]  /*29250*/  @!P1 NANOSLEEP.SYNCS 0x989680 ;  /* 0x009896800000995d */ /* 0x008fea0003900000 */
[----:B------:R-:W3:Y:S02]  /*29260*/  @!P1 SYNCS.PHASECHK.TRANS64 P1, [R8+URZ+0x334c0], R7 ;  /* 0x0334c007080095a7 */ /* 0x000ee4000802007f */
[----:B---3--:R-:W-:Y:S05]  /*29270*/  @!P1 BRA `(.L_x_1665) ;  /* 0xfffffffc00f09947 */ /* 0x008fea000383ffff */
[----:B------:R-:W-:Y:S05]  /*29280*/  BRA `(.L_x_1791) ;  /* 0xffffffa000ec7947 */ /* 0x000fea000383ffff */
.L_x_1690:
        /* <DEDUP_REMOVED lines=8> */
[----:B--2---:R-:W-:Y:S05]  /*29310*/  WARPSYNC.COLLECTIVE R15, `(.L_x_1793) ;  /* 0x000000000f087348 */ /* 0x004fea0003c00000 */
[----:B------:R0:W1:Y:S02]  /*29320*/  SHFL.IDX P6, R14, R13, R12, R11 ;  /* 0x0000000c0d0e7389 */ /* 0x00006400000c000b */
[----:B012---:R-:W-:Y:S01]  /*29330*/  ENDCOLLECTIVE ;  /* 0x000000000000791b */ /* 0x007fe20003800000 */
.L_x_1793:
[----:B------:R-:W-:Y:S05]  /*29340*/  BSYNC B0 ;  /* 0x0000000000007941 */ /* 0x000fea0003800000 */
.L_x_1792:
[----:B------:R-:W-:Y:S05]  /*29350*/  BRA `(.L_x_1794) ;  /* 0xffffffb400047947 */ /* 0x000fea000383ffff */
.L_x_1692:
[----:B------:R-:W-:Y:S01]  /*29360*/  BSSY B0, `(.L_x_1795) ;  /* 0x0000006000007945 */ /* 0x000fe20003800000 */
[----:B------:R-:W-:-:S07]  /*29370*/  IMAD.MOV.U32 R15, RZ, RZ, -0x1 ;  /* 0xffffffffff0f7424 */ /* 0x000fce00078e00ff */
[----:B012---:R-:W-:Y:S05]  /*29380*/  WARPSYNC.COLLECTIVE R15, `(.L_x_1796) ;  /* 0x000000000f0c7348 */ /* 0x007fea0003c00000 */
[----:B------:R-:W-:Y:S02]  /*29390*/  ELECT P6, UR62, PT ;  /* 0x00000000003e782f */ /* 0x000fe400038c0000 */
[----:B------:R-:W-:Y:S01]  /*293a0*/  MOV R14, UR62 ;  /* 0x0000003e000e7c02 */ /* 0x000fe20008000f00 */
[----:B012---:R-:W-:Y:S10]  /*293b0*/  ENDCOLLECTIVE ;  /* 0x000000000000791b */ /* 0x007ff40003800000 */
.L_x_1796:
[----:B------:R-:W-:Y:S05]  /*293c0*/  BSYNC B0 ;  /* 0x0000000000007941 */ /* 0x000fea0003800000 */
.L_x_1795:
[----:B------:R-:W-:Y:S05]  /*293d0*/  BRA `(.L_x_1797) ;  /* 0xffffffb4000c7947 */ /* 0x000fea000383ffff */
.L_x_1694:
[----:B-1----:R1:W2:Y:S02]  /*293e0*/  SYNCS.PHASECHK.TRANS64.TRYWAIT P0, [R2+URZ+0x33480], R4 ;  /* 0x03348004020075a7 */ /* 0x0022a4000800017f */
[----:B--2---:R-:W-:Y:S05]  /*293f0*/  @!P0 NANOSLEEP.SYNCS 0x989680 ;  /* 0x009896800000895d */ /* 0x004fea0003900000 */
[----:B------:R-:W2:Y:S02]  /*29400*/  @!P0 SYNCS.PHASECHK.TRANS64 P0, [R2+URZ+0x33480], R4 ;  /* 0x03348004020085a7 */ /* 0x000ea4000800007f */
[----:B--2---:R-:W-:Y:S05]  /*29410*/  @!P0 BRA `(.L_x_1694) ;  /* 0xfffffffc00f08947 */ /* 0x004fea000383ffff */
[----:B------:R-:W-:Y:S05]  /*29420*/  BRA `(.L_x_1798) ;  /* 0xffffffb4007c7947 */ /* 0x000fea000383ffff */
.L_x_1696:
[----:B--2---:R2:W3:Y:S02]  /*29430*/  SYNCS.PHASECHK.TRANS64.TRYWAIT P0, [R2+URZ+0x33440], R4 ;  /* 0x03344004020075a7 */ /* 0x0044e4000800017f */
[----:B---3--:R-:W-:Y:S05]  /*29440*/  @!P0 NANOSLEEP.SYNCS 0x989680 ;  /* 0x009896800000895d */ /* 0x008fea0003900000 */
[----:B------:R-:W3:Y:S02]  /*29450*/  @!P0 SYNCS.PHASECHK.TRANS64 P0, [R2+URZ+0x33440], R4 ;  /* 0x03344004020085a7 */ /* 0x000ee4000800007f */
[----:B---3--:R-:W-:Y:S05]  /*29460*/  @!P0 BRA `(.L_x_1696) ;  /* 0xfffffffc00f08947 */ /* 0x008fea000383ffff */
[----:B------:R-:W-:Y:S05]  /*29470*/  BRA `(.L_x_1799) ;  /* 0xffffffb800007947 */ /* 0x000fea000383ffff */
.L_x_1700:
[----:B------:R-:W2:Y:S01]  /*29480*/  LDL.LU R11, [R1+0x308] ;  /* 0x00030800010b7983 */ /* 0x000ea20000300800 */
[----:B------:R-:W-:Y:S02]  /*29490*/  IMAD.MOV.U32 R5, RZ, RZ, R12 ;  /* 0x000000ffff057224 */ /* 0x000fe400078e000c */
[----:B------:R-:W-:Y:S02]  /*294a0*/  IMAD.MOV.U32 R13, RZ, RZ, R3 ;  /* 0x000000ffff0d7224 */ /* 0x000fe400078e0003 */
[----:B------:R-:W-:Y:S02]  /*294b0*/  IMAD.MOV.U32 R12, RZ, RZ, RZ ;  /* 0x000000ffff0c7224 */ /* 0x000fe400078e00ff */
[----:B------:R-:W-:Y:S02]  /*294c0*/  IMAD.MOV.U32 R15, RZ, RZ, -0x1 ;  /* 0xffffffffff0f7424 */ /* 0x000fe400078e00ff */
[----:B------:R-:W-:-:S04]  /*294d0*/  IMAD.IADD R0, R10, 0x1, R5 ;  /* 0x000000010a007824 */ /* 0x000fc800078e0205 */
[----:B------:R-:W-:Y:S02]  /*294e0*/  VIADD R5, R0, 0x20 ;  /* 0x0000002000057836 */ /* 0x000fe40000000000 */
[----:B--2---:R-:W-:Y:S02]  /*294f0*/  IMAD R2, R11, R7, RZ ;  /* 0x000000070b027224 */ /* 0x004fe400078e02ff */
[----:B------:R-:W-:-:S03]  /*29500*/  IMAD.MOV.U32 R11, RZ, RZ, 0x1c1f ;  /* 0x00001c1fff0b7424 */ /* 0x000fc600078e00ff */
[----:B------:R-:W-:-:S13]  /*29510*/  ISETP.GE.AND P4, PT, R0, R2, PT ;  /* 0x000000020000720c */ /* 0x000fda0003f86270 */
[----:B-----5:R-:W-:Y:S05]  /*29520*/  WARPSYNC.COLLECTIVE R15, `(.L_x_1800) ;  /* 0x000000000f087348 */ /* 0x020fea0003c00000 */
[----:B------:R0:W1:Y:S02]  /*29530*/  SHFL.IDX P6, R14, R13, R12, R11 ;  /* 0x0000000c0d0e7389 */ /* 0x00006400000c000b */
[----:B01---5:R-:W-:Y:S01]  /*29540*/  ENDCOLLECTIVE ;  /* 0x000000000000791b */ /* 0x023fe20003800000 */
.L_x_1800:
[----:B------:R-:W-:Y:S02]  /*29550*/  IMAD.MOV.U32 R13, RZ, RZ, R4 ;  /* 0x000000ffff0d7224 */ /* 0x000fe400078e0004 */
[----:B------:R-:W-:-:S07]  /*29560*/  IMAD.MOV.U32 R6, RZ, RZ, R14 ;  /* 0x000000ffff067224 */ /* 0x000fce00078e000e */
[----:B------:R-:W-:Y:S05]  /*29570*/  WARPSYNC.COLLECTIVE R15, `(.L_x_1801) ;  /* 0x000000000f087348 */ /* 0x000fea0003c00000 */
[----:B------:R0:W1:Y:S02]  /*29580*/  SHFL.IDX P6, R14, R13, R12, R11 ;  /* 0x0000000c0d0e7389 */ /* 0x00006400000c000b */
[----:B01----:R-:W-:Y:S01]  /*29590*/  ENDCOLLECTIVE ;  /* 0x000000000000791b */ /* 0x003fe20003800000 */
.L_x_1801:
[----:B------:R-:W-:Y:S02]  /*295a0*/  IMAD.MOV.U32 R13, RZ, RZ, R3 ;  /* 0x000000ffff0d7224 */ /* 0x000fe400078e0003 */
[----:B------:R-:W-:Y:S02]  /*295b0*/  IMAD.MOV.U32 R12, RZ, RZ, 0x1 ;  /* 0x00000001ff0c7424 */ /* 0x000fe400078e00ff */
[----:B------:R-:W-:-:S07]  /*295c0*/  IMAD.MOV.U32 R7, RZ, RZ, R14 ;  /* 0x000000ffff077224 */ /* 0x000fce00078e000e */
[----:B------:R-:W-:Y:S05]  /*295d0*/  WARPSYNC.COLLECTIVE R15, `(.L_x_1802) ;  /* 0x000000000f087348 */ /* 0x000fea0003c00000 */
[----:B------:R0:W1:Y:S02]  /*295e0*/  SHFL.IDX P6, R14, R13, R12, R11 ;  /* 0x0000000c0d0e7389 */ /* 0x00006400000c000b */
[----:B01----:R-:W-:Y:S01]  /*295f0*/  ENDCOLLECTIVE ;  /* 0x000000000000791b */ /* 0x003fe20003800000 */
.L_x_1802:
        /* <DEDUP_REMOVED lines=17> */
.L_x_1803:
[----:B------:R-:W-:Y:S02]  /*29710*/  IMAD.MOV.U32 R13, RZ, RZ, R3 ;  /* 0x000000ffff0d7224 */ /* 0x000fe400078e0003 */
[----:B------:R-:W-:Y:S02]  /*29720*/  IMAD.MOV.U32 R12, RZ, RZ, 0x2 ;  /* 0x00000002ff0c7424 */ /* 0x000fe400078e00ff */
[----:B------:R-:W-:-:S07]  /*29730*/  IMAD.MOV.U32 R5, RZ, RZ, R14 ;  /* 0x000000ffff057224 */ /* 0x000fce00078e000e */
[----:B------:R-:W-:Y:S05]  /*29740*/  WARPSYNC.COLLECTIVE R15, `(.L_x_1804) ;  /* 0x000000000f087348 */ /* 0x000fea0003c00000 */
[----:B------:R0:W1:Y:S02]  /*29750*/  SHFL.IDX P6, R14, R13, R12, R11 ;  /* 0x0000000c0d0e7389 */ /* 0x00006400000c000b */
[----:B01----:R-:W-:Y:S01]  /*29760*/  ENDCOLLECTIVE ;  /* 0x000000000000791b */ /* 0x003fe20003800000 */
.L_x_1804:
        /* <DEDUP_REMOVED lines=17> */
.L_x_1805:
[----:B------:R-:W-:Y:S02]  /*29880*/  IMAD.MOV.U32 R13, RZ, RZ, R3 ;  /* 0x000000ffff0d7224 */ /* 0x000fe400078e0003 */
[----:B------:R-:W-:Y:S02]  /*29890*/  IMAD.MOV.U32 R12, RZ, RZ, 0x3 ;  /* 0x00000003ff0c7424 */ /* 0x000fe400078e00ff */
[----:B------:R-:W-:-:S07]  /*298a0*/  IMAD.MOV.U32 R5, RZ, RZ, R14 ;  /* 0x000000ffff057224 */ /* 0x000fce00078e000e */
[----:B------:R-:W-:Y:S05]  /*298b0*/  WARPSYNC.COLLECTIVE R15, `(.L_x_1806) ;  /* 0x000000000f087348 */ /* 0x000fea0003c00000 */
[----:B------:R0:W1:Y:S02]  /*298c0*/  SHFL.IDX P6, R14, R13, R12, R11 ;  /* 0x0000000c0d0e7389 */ /* 0x00006400000c000b */
[----:B01----:R-:W-:Y:S01]  /*298d0*/  ENDCOLLECTIVE ;  /* 0x000000000000791b */ /* 0x003fe20003800000 */
.L_x_1806:
[----:B------:R-:W-:-:S05]  /*298e0*/  @!P3 IADD3 R5, P4, R9, R5, RZ ;  /* 0x000000050905b210 */ /* 0x000fca0007f9e0ff */
[----:B------:R-:W-:-:S04]  /*298f0*/  @!P3 IMAD.X R6, RZ, RZ, R6, P4 ;  /* 0x000000ffff06b224 */ /* 0x000fc800020e0606 */
[----:B------:R-:W-:Y:S02]  /*29900*/  @!P3 IMAD.MOV.U32 R7, RZ, RZ, R6 ;  /* 0x000000ffff07b224 */ /* 0x000fe400078e0006 */
[----:B------:R-:W-:Y:S02]  /*29910*/  IMAD.MOV.U32 R13, RZ, RZ, R4 ;  /* 0x000000ffff0d7224 */ /* 0x000fe400078e0004 */
[----:B------:R-:W-:-:S05]  /*29920*/  @!P3 IMAD.MOV.U32 R6, RZ, RZ, R5 ;  /* 0x000000ffff06b224 */ /* 0x000fca00078e0005 */
[----:B------:R-:W-:Y:S01]  /*29930*/  @!PT LDS RZ, [RZ] ;  /* 0x00000000fffff984 */ /* 0x000fe20000000800 */
[----:B------:R-:W-:Y:S01]  /*29940*/  @!PT LDS RZ, [RZ] ;  /* 0x00000000fffff984 */ /* 0x000fe20000000800 */
[----:B------:R-:W-:Y:S01]  /*29950*/  @!PT LDS RZ, [RZ] ;  /* 0x00000000fffff984 */ /* 0x000fe20000000800 */
[----:B------:R0:W-:Y:S01]  /*29960*/  @!P3 LDGSTS.E.BYPASS.LTC128B.128 [R8+0x1f200], desc[UR46][R6.64], !P0 ;  /* 0x1f2000000608bfae */ /* 0x0001e2000c101d6e */
[----:B------:R-:W-:-:S03]  /*29970*/  IMAD.MOV.U32 R5, RZ, RZ, R14 ;  /* 0x000000ffff057224 */ /* 0x000fc600078e000e */
[----:B------:R0:W-:Y:S04]  /*29980*/  @!P3 LDGSTS.E.BYPASS.LTC128B.128 [R8+0x21200], desc[UR46][R6.64+0x40], !P1 ;  /* 0x212000400608bfae */ /* 0x0001e8000c901d6e */
[----:B0-----:R-:W-:Y:S05]  /*29990*/  WARPSYNC.COLLECTIVE R15, `(.L_x_1807) ;  /* 0x000000000f087348 */ /* 0x001fea0003c00000 */
[----:B------:R1:W2:Y:S02]  /*299a0*/  SHFL.IDX P6, R14, R13, R12, R11 ;  /* 0x0000000c0d0e7389 */ /* 0x0002a400000c000b */
[----:B012---:R-:W-:Y:S01]  /*299b0*/  ENDCOLLECTIVE ;  /* 0x000000000000791b */ /* 0x007fe20003800000 */
.L_x_1807:
[----:B------:R-:W-:Y:S01]  /*299c0*/  @!PT LDS RZ, [RZ] ;  /* 0x00000000fffff984 */ /* 0x000fe20000000800 */
[----:B------:R-:W-:Y:S01]  /*299d0*/  @!PT LDS RZ, [RZ] ;  /* 0x00000000fffff984 */ /* 0x000fe20000000800 */
[----:B------:R-:W-:Y:S01]  /*299e0*/  @!PT LDS RZ, [RZ] ;  /* 0x00000000fffff984 */ /* 0x000fe20000000800 */
[----:B------:R0:W-:Y:S01]  /*299f0*/  @!P3 LDGSTS.E.BYPASS.LTC128B.128 [R8+0x23200], desc[UR46][R6.64+0x80], !P2 ;  /* 0x232000800608bfae */ /* 0x0001e2000d101d6e */
[----:B------:R-:W-:Y:S01]  /*29a00*/  IMAD.MOV.U32 R3, RZ, RZ, R14 ;  /* 0x000000ffff037224 */ /* 0x000fe200078e000e */
[----:B------:R-:W-:Y:S06]  /*29a10*/  BRA `(.L_x_1808) ;  /* 0xffffffbc005c7947 */ /* 0x000fec000383ffff */
.L_x_1705:
[----:B-1----:R-:W3:Y:S02]  /*29a20*/  LDL R2, [R1+0x2d4] ;  /* 0x0002d40001027983 */ /* 0x002ee40000100800 */
[----:B---3--:R1:W3:Y:S02]  /*29a30*/  SYNCS.PHASECHK.TRANS64.TRYWAIT P0, [R2+URZ+0x33420], R0 ;  /* 0x03342000020075a7 */ /* 0x0082e4000800017f */
[----:B---3--:R-:W-:Y:S05]  /*29a40*/  @!P0 NANOSLEEP.SYNCS 0x989680 ;  /* 0x009896800000895d */ /* 0x008fea0003900000 */
[----:B------:R-:W3:Y:S02]  /*29a50*/  @!P0 SYNCS.PHASECHK.TRANS64 P0, [R2+URZ+0x33420], R0 ;  /* 0x03342000020085a7 */ /* 0x000ee4000800007f */
[----:B---3--:R-:W-:Y:S05]  /*29a60*/  @!P0 BRA `(.L_x_1705) ;  /* 0xfffffffc00ec8947 */ /* 0x008fea000383ffff */
[----:B------:R-:W-:Y:S05]  /*29a70*/  BRA `(.L_x_1809) ;  /* 0xffffffbc00d07947 */ /* 0x000fea000383ffff */
.L_x_1711:
[----:B--2---:R2:W3:Y:S02]  /*29a80*/  SYNCS.PHASECHK.TRANS64.TRYWAIT P0, [R6+URZ+0x33480], R5 ;  /* 0x03348005060075a7 */ /* 0x0044e4000800017f */
[----:B---3--:R-:W-:Y:S05]  /*29a90*/  @!P0 NANOSLEEP.SYNCS 0x989680 ;  /* 0x009896800000895d */ /* 0x008fea0003900000 */
[----:B------:R-:W3:Y:S02]  /*29aa0*/  @!P0 SYNCS.PHASECHK.TRANS64 P0, [R6+URZ+0x33480], R5 ;  /* 0x03348005060085a7 */ /* 0x000ee4000800007f */
[----:B---3--:R-:W-:Y:S05]  /*29ab0*/  @!P0 BRA `(.L_x_1711) ;  /* 0xfffffffc00f08947 */ /* 0x008fea000383ffff */
[----:B------:R-:W-:Y:S05]  /*29ac0*/  BRA `(.L_x_1810) ;  /* 0xffffffc000907947 */ /* 0x000fea000383ffff */
.L_x_1718:
[----:B---3--:R3:W4:Y:S02]  /*29ad0*/  SYNCS.PHASECHK.TRANS64.TRYWAIT P0, [R6+URZ+0x33440], R5 ;  /* 0x03344005060075a7 */ /* 0x008724000800017f */
[----:B----4-:R-:W-:Y:S05]  /*29ae0*/  @!P0 NANOSLEEP.SYNCS 0x989680 ;  /* 0x009896800000895d */ /* 0x010fea0003900000 */
[----:B------:R-:W4:Y:S02]  /*29af0*/  @!P0 SYNCS.PHASECHK.TRANS64 P0, [R6+URZ+0x33440], R5 ;  /* 0x03344005060085a7 */ /* 0x000f24000800007f */
[----:B----4-:R-:W-:Y:S05]  /*29b00*/  @!P0 BRA `(.L_x_1718) ;  /* 0xfffffffc00f08947 */ /* 0x010fea000383ffff */
[----:B------:R-:W-:Y:S05]  /*29b10*/  BRA `(.L_x_1811) ;  /* 0xffffffc400947947 */ /* 0x000fea000383ffff */
.L_x_1726:
[----:B--2---:R2:W3:Y:S02]  /*29b20*/  SYNCS.PHASECHK.TRANS64.TRYWAIT P0, [R3+URZ+0x33470], R4 ;  /* 0x03347004030075a7 */ /* 0x0044e4000800017f */
[----:B---3--:R-:W-:Y:S05]  /*29b30*/  @!P0 NANOSLEEP.SYNCS 0x989680 ;  /* 0x009896800000895d */ /* 0x008fea0003900000 */
[----:B------:R-:W3:Y:S02]  /*29b40*/  @!P0 SYNCS.PHASECHK.TRANS64 P0, [R3+URZ+0x33470], R4 ;  /* 0x03347004030085a7 */ /* 0x000ee4000800007f */
[----:B---3--:R-:W-:Y:S05]  /*29b50*/  @!P0 BRA `(.L_x_1726) ;  /* 0xfffffffc00f08947 */ /* 0x008fea000383ffff */
[----:B------:R-:W-:Y:S05]  /*29b60*/  BRA `(.L_x_1812) ;  /* 0xffffffc800ac7947 */ /* 0x000fea000383ffff */
.L_x_1728:
[----:B--2---:R2:W3:Y:S02]  /*29b70*/  SYNCS.PHASECHK.TRANS64.TRYWAIT P0, [R3+URZ+0x33460], R4 ;  /* 0x03346004030075a7 */ /* 0x0044e4000800017f */
[----:B---3--:R-:W-:Y:S05]  /*29b80*/  @!P0 NANOSLEEP.SYNCS 0x989680 ;  /* 0x009896800000895d */ /* 0x008fea0003900000 */
[----:B------:R-:W3:Y:S02]  /*29b90*/  @!P0 SYNCS.PHASECHK.TRANS64 P0, [R3+URZ+0x33460], R4 ;  /* 0x03346004030085a7 */ /* 0x000ee4000800007f */
[----:B---3--:R-:W-:Y:S05]  /*29ba0*/  @!P0 BRA `(.L_x_1728) ;  /* 0xfffffffc00f08947 */ /* 0x008fea000383ffff */
[----:B------:R-:W-:Y:S05]  /*29bb0*/  BRA `(.L_x_1813) ;  /* 0xffffffc800b47947 */ /* 0x000fea000383ffff */
.L_x_1735:
[----:B---3--:R3:W4:Y:S02]  /*29bc0*/  SYNCS.PHASECHK.TRANS64.TRYWAIT P1, [R3+URZ+0x33470], R0 ;  /* 0x03347000030075a7 */ /* 0x008724000802017f */
[----:B----4-:R-:W-:Y:S05]  /*29bd0*/  @!P1 NANOSLEEP.SYNCS 0x989680 ;  /* 0x009896800000995d */ /* 0x010fea0003900000 */
[----:B------:R-:W4:Y:S02]  /*29be0*/  @!P1 SYNCS.PHASECHK.TRANS64 P1, [R3+URZ+0x33470], R0 ;  /* 0x03347000030095a7 */ /* 0x000f24000802007f */
[----:B----4-:R-:W-:Y:S05]  /*29bf0*/  @!P1 BRA `(.L_x_1735) ;  /* 0xfffffffc00f09947 */ /* 0x010fea000383ffff */
[----:B------:R-:W-:Y:S05]  /*29c00*/  BRA `(.L_x_1814) ;  /* 0xffffffd400047947 */ /* 0x000fea000383ffff */
.L_x_1737:
[----:B---3--:R3:W4:Y:S02]  /*29c10*/  SYNCS.PHASECHK.TRANS64.TRYWAIT P1, [R3+URZ+0x33460], R0 ;  /* 0x03346000030075a7 */ /* 0x008724000802017f */
[----:B----4-:R-:W-:Y:S05]  /*29c20*/  @!P1 NANOSLEEP.SYNCS 0x989680 ;  /* 0x009896800000995d */ /* 0x010fea0003900000 */
[----:B------:R-:W4:Y:S02]  /*29c30*/  @!P1 SYNCS.PHASECHK.TRANS64 P1, [R3+URZ+0x33460], R0 ;  /* 0x03346000030095a7 */ /* 0x000f24000802007f */
[----:B----4-:R-:W-:Y:S05]  /*29c40*/  @!P1 BRA `(.L_x_1737) ;  /* 0xfffffffc00f09947 */ /* 0x010fea000383ffff */
[----:B------:R-:W-:Y:S05]  /*29c50*/  BRA `(.L_x_1815) ;  /* 0xffffffd4000c7947 */ /* 0x000fea000383ffff */
.L_x_1741:
[----:B------:R-:W-:Y:S01]  /*29c60*/  BSSY B0, `(.L_x_1816) ;  /* 0x0000008000007945 */ /* 0x000fe20003800000 */
[----:B------:R-:W-:Y:S02]  /*29c70*/  IMAD.MOV.U32 R13, RZ, RZ, R16 ;  /* 0x000000ffff0d7224 */ /* 0x000fe400078e0010 */
[----:B------:R-:W-:Y:S02]  /*29c80*/  IMAD.MOV.U32 R12, RZ, RZ, RZ ;  /* 0x000000ffff0c7224 */ /* 0x000fe400078e00ff */
[----:B0-----:R-:W-:Y:S02]  /*29c90*/  IMAD.MOV.U32 R11, RZ, RZ, 0x1f ;  /* 0x0000001fff0b7424 */ /* 0x001fe400078e00ff */
[----:B------:R-:W-:-:S07]  /*29ca0*/  IMAD.MOV.U32 R15, RZ, RZ, -0x1 ;  /* 0xffffffffff0f7424 */ /* 0x000fce00078e00ff */
[----:B-1----:R-:W-:Y:S05]  /*29cb0*/  WARPSYNC.COLLECTIVE R15, `(.L_x_1817) ;  /* 0x000000000f087348 */ /* 0x002fea0003c00000 */
[----:B------:R0:W2:Y:S02]  /*29cc0*/  SHFL.IDX P6, R14, R13, R12, R11 ;  /* 0x0000000c0d0e7389 */ /* 0x0000a400000c000b */
[----:B012---:R-:W-:Y:S01]  /*29cd0*/  ENDCOLLECTIVE ;  /* 0x000000000000791b */ /* 0x007fe20003800000 */
.L_x_1817:
[----:B------:R-:W-:Y:S05]  /*29ce0*/  BSYNC B0 ;  /* 0x0000000000007941 */ /* 0x000fea0003800000 */
.L_x_1816:
[----:B------:R-:W-:Y:S02]  /*29cf0*/  IMAD.MOV.U32 R13, RZ, RZ, R16 ;  /* 0x000000ffff0d7224 */ /* 0x000fe400078e0010 */
[----:B------:R-:W-:Y:S02]  /*29d00*/  IMAD.MOV.U32 R12, RZ, RZ, 0x1 ;  /* 0x00000001ff0c7424 */ /* 0x000fe400078e00ff */
[----:B------:R-:W-:Y:S02]  /*29d10*/  IMAD.MOV.U32 R11, RZ, RZ, 0x1f ;  /* 0x0000001fff0b7424 */ /* 0x000fe400078e00ff */
[----:B------:R-:W-:Y:S02]  /*29d20*/  IMAD.MOV.U32 R15, RZ, RZ, -0x1 ;  /* 0xffffffffff0f7424 */ /* 0x000fe400078e00ff */
[----:B------:R-:W-:Y:S02]  /*29d30*/  IMAD.IADD R4, R19, 0x1, R6 ;  /* 0x0000000113047824 */ /* 0x000fe400078e0206 */
[----:B------:R-:W-:-:S07]  /*29d40*/  IMAD.MOV.U32 R0, RZ, RZ, R14 ;  /* 0x000000ffff007224 */ /* 0x000fce00078e000e */
[----:B------:R-:W-:Y:S05]  /*29d50*/  WARPSYNC.COLLECTIVE R15, `(.L_x_1818) ;  /* 0x000000000f087348 */ /* 0x000fea0003c00000 */
[----:B------:R0:W1:Y:S02]  /*29d60*/  SHFL.IDX P6, R14, R13, R12, R11 ;  /* 0x0000000c0d0e7389 */ /* 0x00006400000c000b */
[----:B01----:R-:W-:Y:S01]  /*29d70*/  ENDCOLLECTIVE ;  /* 0x000000000000791b */ /* 0x003fe20003800000 */
.L_x_1818:
        /* <DEDUP_REMOVED lines=11> */
[----:B0-----:R-:W-:Y:S02]  /*29e30*/  IMAD.MOV.U32 R2, RZ, RZ, RZ ;  /* 0x000000ffff027224 */ /* 0x001fe400078e00ff */
[----:B--2---:R-:W-:Y:S01]  /*29e40*/  @!P1 IMAD.MOV.U32 R2, RZ, RZ, R3 ;  /* 0x000000ffff029224 */ /* 0x004fe200078e0003 */
[----:B------:R-:W-:-:S03]  /*29e50*/  ISETP.NE.AND P1, PT, R6, RZ, PT ;  /* 0x000000ff0600720c */ /* 0x000fc60003f25270 */
[----:B------:R-:W-:-:S10]  /*29e60*/  IMAD.MOV.U32 R13, RZ, RZ, R2 ;  /* 0x000000ffff0d7224 */ /* 0x000fd400078e0002 */
[----:B------:R-:W-:Y:S05]  /*29e70*/  WARPSYNC.COLLECTIVE R15, `(.L_x_1819) ;  /* 0x000000000f087348 */ /* 0x000fea0003c00000 */
[----:B------:R0:W1:Y:S02]  /*29e80*/  SHFL.UP P6, R14, R13, R12, R11 ;  /* 0x0400000c0d0e7389 */ /* 0x00006400000c000b */
[----:B01----:R-:W-:Y:S01]  /*29e90*/  ENDCOLLECTIVE ;  /* 0x000000000000791b */ /* 0x003fe20003800000 */
.L_x_1819:
        /* <DEDUP_REMOVED lines=8> */
.L_x_1820:
        /* <DEDUP_REMOVED lines=8> */
.L_x_1821:
        /* <DEDUP_REMOVED lines=8> */
.L_x_1822:
        /* <DEDUP_REMOVED lines=8> */
.L_x_1823:
[----:B------:R-:W-:Y:S02]  /*2a0a0*/  IMAD.MOV.U32 R12, RZ, RZ, 0x1f ;  /* 0x0000001fff0c7424 */ /* 0x000fe400078e00ff */
        /* <DEDUP_REMOVED lines=8> */
.L_x_1824:
[----:B------:R-:W-:Y:S01]  /*2a130*/  IMAD.MOV.U32 R16, RZ, RZ, R14 ;  /* 0x000000ffff107224 */ /* 0x000fe200078e000e */
[----:B------:R-:W-:Y:S06]  /*2a140*/  BRA `(.L_x_1825) ;  /* 0xffffffd800787947 */ /* 0x000fec000383ffff */
.L_x_1746:
[----:B------:R-:W-:Y:S01]  /*2a150*/  BSSY B0, `(.L_x_1826) ;  /* 0x0000008000007945 */ /* 0x000fe20003800000 */
[----:B-----5:R-:W-:Y:S02]  /*2a160*/  IMAD.MOV.U32 R13, RZ, RZ, R2 ;  /* 0x000000ffff0d7224 */ /* 0x020fe400078e0002 */
[----:B------:R-:W-:Y:S02]  /*2a170*/  IMAD.MOV.U32 R12, RZ, RZ, 0x1 ;  /* 0x00000001ff0c7424 */ /* 0x000fe400078e00ff */
[----:B0-----:R-:W-:Y:S02]  /*2a180*/  IMAD.MOV.U32 R11, RZ, RZ, RZ ;  /* 0x000000ffff0b7224 */ /* 0x001fe400078e00ff */
[----:B------:R-:W-:-:S07]  /*2a190*/  IMAD.MOV.U32 R15, RZ, RZ, -0x1 ;  /* 0xffffffffff0f7424 */ /* 0x000fce00078e00ff */
[----:B-12---:R-:W-:Y:S05]  /*2a1a0*/  WARPSYNC.COLLECTIVE R15, `(.L_x_1827) ;  /* 0x000000000f087348 */ /* 0x006fea0003c00000 */
[----:B------:R0:W3:Y:S02]  /*2a1b0*/  SHFL.UP P6, R14, R13, R12, R11 ;  /* 0x0400000c0d0e7389 */ /* 0x0000e400000c000b */
[----:B0123--:R-:W-:Y:S01]  /*2a1c0*/  ENDCOLLECTIVE ;  /* 0x000000000000791b */ /* 0x00ffe20003800000 */
.L_x_1827:
[----:B------:R-:W-:Y:S05]  /*2a1d0*/  BSYNC B0 ;  /* 0x0000000000007941 */ /* 0x000fea0003800000 */
.L_x_1826:
[----:B------:R-:W-:Y:S02]  /*2a1e0*/  IMAD.MOV.U32 R3, RZ, RZ, R14 ;  /* 0x000000ffff037224 */ /* 0x000fe400078e000e */
[----:B------:R-:W-:Y:S02]  /*2a1f0*/  IMAD.MOV.U32 R12, RZ, RZ, 0x2 ;  /* 0x00000002ff0c7424 */ /* 0x000fe400078e00ff */
[----:B------:R-:W-:Y:S01]  /*2a200*/  IMAD.MOV.U32 R11, RZ, RZ, RZ ;  /* 0x000000ffff0b7224 */ /* 0x000fe200078e00ff */
[----:B------:R-:W-:Y:S01]  /*2a210*/  SEL R3, R3, RZ, P1 ;  /* 0x000000ff03037207 */ /* 0x000fe20000800000 */
[----:B------:R-:W-:-:S04]  /*2a220*/  IMAD.MOV.U32 R15, RZ, RZ, -0x1 ;  /* 0xffffffffff0f7424 */ /* 0x000fc800078e00ff */
[----:B------:R-:W-:-:S04]  /*2a230*/  IMAD.IADD R3, R2, 0x1, R3 ;  /* 0x0000000102037824 */ /* 0x000fc800078e0203 */
[----:B------:R-:W-:-:S07]  /*2a240*/  IMAD.MOV.U32 R13, RZ, RZ, R3 ;  /* 0x000000ffff0d7224 */ /* 0x000fce00078e0003 */
[----:B------:R-:W-:Y:S05]  /*2a250*/  WARPSYNC.COLLECTIVE R15, `(.L_x_1828) ;  /* 0x000000000f087348 */ /* 0x000fea0003c00000 */
[----:B------:R0:W1:Y:S02]  /*2a260*/  SHFL.UP P6, R14, R13, R12, R11 ;  /* 0x0400000c0d0e7389 */ /* 0x00006400000c000b */
[----:B01----:R-:W-:Y:S01]  /*2a270*/  ENDCOLLECTIVE ;  /* 0x000000000000791b */ /* 0x003fe20003800000 */
.L_x_1828:
        /* <DEDUP_REMOVED lines=8> */
.L_x_1829:
        /* <DEDUP_REMOVED lines=8> */
.L_x_1830:
        /* <DEDUP_REMOVED lines=8> */
.L_x_1831:
        /* <DEDUP_REMOVED lines=9> */
.L_x_1832:
[----:B------:R-:W-:Y:S01]  /*2a490*/  IMAD.MOV.U32 R16, RZ, RZ, R14 ;  /* 0x000000ffff107224 */ /* 0x000fe200078e000e */
[----:B------:R-:W-:Y:S06]  /*2a4a0*/  BRA `(.L_x_1833) ;  /* 0xffffffd8003c7947 */ /* 0x000fec000383ffff */
.L_x_1748:
[----:B------:R-:W-:Y:S01]  /*2a4b0*/  BSSY B0, `(.L_x_1834) ;  /* 0x0000006000007945 */ /* 0x000fe20003800000 */
[----:B------:R-:W-:Y:S01]  /*2a4c0*/  PLOP3.LUT P6, PT, P6, PT, PT, 0x8, 0x0 ;  /* 0x000000000000781c */ /* 0x000fe200037ce170 */
[----:B------:R-:W-:-:S12]  /*2a4d0*/  IMAD.MOV.U32 R15, RZ, RZ, -0x1 ;  /* 0xffffffffff0f7424 */ /* 0x000fd800078e00ff */
[----:B012---:R-:W-:Y:S05]  /*2a4e0*/  WARPSYNC.COLLECTIVE R15, `(.L_x_1835) ;  /* 0x000000000f087348 */ /* 0x007fea0003c00000 */
[----:B------:R-:W-:Y:S01]  /*2a4f0*/  VOTE.ANY R14, PT, P6 ;  /* 0x00000000000e7806 */ /* 0x000fe200030e0100 */
[----:B012---:R-:W-:Y:S06]  /*2a500*/  ENDCOLLECTIVE ;  /* 0x000000000000791b */ /* 0x007fec0003800000 */
.L_x_1835:
[----:B------:R-:W-:Y:S05]  /*2a510*/  BSYNC B0 ;  /* 0x0000000000007941 */ /* 0x000fea0003800000 */
.L_x_1834:
[----:B------:R-:W-:Y:S02]  /*2a520*/  IMAD.MOV.U32 R6, RZ, RZ, R14 ;  /* 0x000000ffff067224 */ /* 0x000fe400078e000e */
[----:B------:R-:W-:Y:S02]  /*2a530*/  IMAD.MOV.U32 R13, RZ, RZ, R2 ;  /* 0x000000ffff0d7224 */ /* 0x000fe400078e0002 */
[----:B------:R-:W0:Y:S01]  /*2a540*/  POPC R5, R6 ;  /* 0x0000000600057309 */ /* 0x000e220000000000 */
[----:B------:R-:W-:Y:S02]  /*2a550*/  IMAD.MOV.U32 R11, RZ, RZ, 0x1f ;  /* 0x0000001fff0b7424 */ /* 0x000fe400078e00ff */
[----:B------:R-:W-:Y:S02]  /*2a560*/  IMAD.MOV.U32 R15, RZ, RZ, -0x1 ;  /* 0xffffffffff0f7424 */ /* 0x000fe400078e00ff */
[----:B0-----:R-:W-:-:S07]  /*2a570*/  IMAD.MOV.U32 R12, RZ, RZ, R5 ;  /* 0x000000ffff0c7224 */ /* 0x001fce00078e0005 */
[----:B------:R-:W-:Y:S05]  /*2a580*/  WARPSYNC.COLLECTIVE R15, `(.L_x_1836) ;  /* 0x000000000f087348 */ /* 0x000fea0003c00000 */
[----:B------:R0:W1:Y:S02]  /*2a590*/  SHFL.IDX P6, R14, R13, R12, R11 ;  /* 0x0000000c0d0e7389 */ /* 0x00006400000c000b */
[----:B01----:R-:W-:Y:S01]  /*2a5a0*/  ENDCOLLECTIVE ;  /* 0x000000000000791b */ /* 0x003fe20003800000 */
.L_x_1836:
[----:B------:R-:W-:Y:S01]  /*2a5b0*/  IMAD.MOV.U32 R17, RZ, RZ, R14 ;  /* 0x000000ffff117224 */ /* 0x000fe200078e000e */
[----:B------:R-:W-:Y:S06]  /*2a5c0*/  BRA `(.L_x_1837) ;  /* 0xffffffd8002c7947 */ /* 0x000fec000383ffff */
.L_x_1750:
[----:B------:R-:W-:Y:S01]  /*2a5d0*/  BSSY B0, `(.L_x_1838) ;  /* 0x0000007000007945 */ /* 0x000fe20003800000 */
[----:B------:R-:W-:Y:S02]  /*2a5e0*/  IMAD.MOV.U32 R13, RZ, RZ, R3 ;  /* 0x000000ffff0d7224 */ /* 0x000fe400078e0003 */
[----:B0-----:R-:W-:Y:S02]  /*2a5f0*/  IMAD.MOV.U32 R11, RZ, RZ, 0x1f ;  /* 0x0000001fff0b7424 */ /* 0x001fe400078e00ff */
[----:B------:R-:W-:-:S07]  /*2a600*/  IMAD.MOV.U32 R15, RZ, RZ, -0x1 ;  /* 0xffffffffff0f7424 */ /* 0x000fce00078e00ff */
[----:B-1234-:R-:W-:Y:S05]  /*2a610*/  WARPSYNC.COLLECTIVE R15, `(.L_x_1839) ;  /* 0x000000000f087348 */ /* 0x01efea0003c00000 */
[----:B------:R0:W0:Y:S02]  /*2a620*/  SHFL.IDX P6, R14, R13, R12, R11 ;  /* 0x0000000c0d0e7389 */ /* 0x00002400000c000b */
[----:B01234-:R-:W-:Y:S01]  /*2a630*/  ENDCOLLECTIVE ;  /* 0x000000000000791b */ /* 0x01ffe20003800000 */
.L_x_1839:
[----:B------:R-:W-:Y:S05]  /*2a640*/  BSYNC B0 ;  /* 0x0000000000007941 */ /* 0x000fea0003800000 */
.L_x_1838:
[----:B------:R-:W-:Y:S01]  /*2a650*/  IMAD.MOV.U32 R3, RZ, RZ, R14 ;  /* 0x000000ffff037224 */ /* 0x000fe200078e000e */
[----:B------:R-:W-:Y:S06]  /*2a660*/  BRA `(.L_x_1840) ;  /* 0xffffffd800207947 */ /* 0x000fec000383ffff */
.L_x_1754:
[----:B0-----:R0:W2:Y:S02]  /*2a670*/  SYNCS.PHASECHK.TRANS64.TRYWAIT P0, [R0+URZ+0x33420], R3 ;  /* 0x03342003000075a7 */ /* 0x0010a4000800017f */
[----:B--2---:R-:W-:Y:S05]  /*2a680*/  @!P0 NANOSLEEP.SYNCS 0x989680 ;  /* 0x009896800000895d */ /* 0x004fea0003900000 */
[----:B------:R-:W2:Y:S02]  /*2a690*/  @!P0 SYNCS.PHASECHK.TRANS64 P0, [R0+URZ+0x33420], R3 ;  /* 0x03342003000085a7 */ /* 0x000ea4000800007f */
[----:B--2---:R-:W-:Y:S05]  /*2a6a0*/  @!P0 BRA `(.L_x_1754) ;  /* 0xfffffffc00f08947 */ /* 0x004fea000383ffff */
[----:B------:R-:W-:Y:S05]  /*2a6b0*/  BRA `(.L_x_1841) ;  /* 0xffffffdc00a87947 */ /* 0x000fea000383ffff */
.L_x_1755:
[----:B------:R-:W2:Y:S01]  /*2a6c0*/  S2R R2, SR_TID.X ;  /* 0x0000000000027919 */ /* 0x000ea20000002100 */
[----:B------:R-:W-:Y:S01]  /*2a6d0*/  BSSY B0, `(.L_x_1842) ;  /* 0x000000a000007945 */ /* 0x000fe20003800000 */
[----:B------:R-:W-:Y:S02]  /*2a6e0*/  IMAD.MOV.U32 R12, RZ, RZ, RZ ;  /* 0x000000ffff0c7224 */ /* 0x000fe400078e00ff */
[----:B------:R-:W-:Y:S02]  /*2a6f0*/  IMAD.MOV.U32 R11, RZ, RZ, 0x1f ;  /* 0x0000001fff0b7424 */ /* 0x000fe400078e00ff */
[----:B------:R-:W-:Y:S01]  /*2a700*/  IMAD.MOV.U32 R15, RZ, RZ, -0x1 ;  /* 0xffffffffff0f7424 */ /* 0x000fe200078e00ff */
[----:B--2---:R-:W-:-:S04]  /*2a710*/  SHF.R.U32.HI R2, RZ, 0x5, R2 ;  /* 0x00000005ff027819 */ /* 0x004fc80000011602 */
[----:B------:R-:W-:-:S05]  /*2a720*/  LOP3.LUT R2, R2, 0x3, RZ, 0xc0, !PT ;  /* 0x0000000302027812 */ /* 0x000fca00078ec0ff */
[----:B------:R-:W-:-:S07]  /*2a730*/  IMAD.MOV.U32 R13, RZ, RZ, R2 ;  /* 0x000000ffff0d7224 */ /* 0x000fce00078e0002 */
[----:B01----:R-:W-:Y:S05]  /*2a740*/  WARPSYNC.COLLECTIVE R15, `(.L_x_1843) ;  /* 0x000000000f087348 */ /* 0x003fea0003c00000 */
[----:B------:R2:W3:Y:S02]  /*2a750*/  SHFL.IDX P6, R14, R13, R12, R11 ;  /* 0x0000000c0d0e7389 */ /* 0x0004e400000c000b */
[----:B0123--:R-:W-:Y:S01]  /*2a760*/  ENDCOLLECTIVE ;  /* 0x000000000000791b */ /* 0x00ffe20003800000 */
.L_x_1843:
[----:B------:R-:W-:Y:S05]  /*2a770*/  BSYNC B0 ;  /* 0x0000000000007941 */ /* 0x000fea0003800000 */
.L_x_1842:
[----:B------:R-:W-:Y:S05]  /*2a780*/  BRA `(.L_x_1844) ;  /* 0xffffffdc00907947 */ /* 0x000fea000383ffff */
.L_x_1758:
[----:B------:R-:W-:Y:S01]  /*2a790*/  BSSY B1, `(.L_x_1845) ;  /* 0x0000006000017945 */ /* 0x000fe20003800000 */
[----:B------:R-:W-:-:S07]  /*2a7a0*/  IMAD.MOV.U32 R15, RZ, RZ, -0x1 ;  /* 0xffffffffff0f7424 */ /* 0x000fce00078e00ff */
[----:B012---:R-:W-:Y:S05]  /*2a7b0*/  WARPSYNC.COLLECTIVE R15, `(.L_x_1846) ;  /* 0x000000000f0c7348 */ /* 0x007fea0003c00000 */
[----:B------:R-:W-:Y:S02]  /*2a7c0*/  ELECT P6, UR62, PT ;  /* 0x00000000003e782f */ /* 0x000fe400038c0000 */
[----:B------:R-:W-:Y:S01]  /*2a7d0*/  MOV R14, UR62 ;  /* 0x0000003e000e7c02 */ /* 0x000fe20008000f00 */
[----:B012---:R-:W-:Y:S10]  /*2a7e0*/  ENDCOLLECTIVE ;  /* 0x000000000000791b */ /* 0x007ff40003800000 */
.L_x_1846:
[----:B------:R-:W-:Y:S05]  /*2a7f0*/  BSYNC B1 ;  /* 0x0000000000017941 */ /* 0x000fea0003800000 */
.L_x_1845:
[----:B------:R-:W-:Y:S05]  /*2a800*/  BRA `(.L_x_1847) ;  /* 0xffffffdc00887947 */ /* 0x000fea000383ffff */
.L_x_1760:
[----:B0-----:R0:W2:Y:S02]  /*2a810*/  SYNCS.PHASECHK.TRANS64.TRYWAIT P1, [R6+URZ], R5 ;  /* 0x00000005060075a7 */ /* 0x0010a4000802017f */
[----:B--2---:R-:W-:Y:S05]  /*2a820*/  @!P1 NANOSLEEP.SYNCS 0x989680 ;  /* 0x009896800000995d */ /* 0x004fea0003900000 */
[----:B------:R-:W2:Y:S02]  /*2a830*/  @!P1 SYNCS.PHASECHK.TRANS64 P1, [R6+URZ], R5 ;  /* 0x00000005060095a7 */ /* 0x000ea4000802007f */
[----:B--2---:R-:W-:Y:S05]  /*2a840*/  @!P1 BRA `(.L_x_1760) ;  /* 0xfffffffc00f09947 */ /* 0x004fea000383ffff */
[----:B------:R-:W-:Y:S05]  /*2a850*/  BRA `(.L_x_1848) ;  /* 0xffffffdc00c47947 */ /* 0x000fea000383ffff */
.L_x_1761:
[----:B--2---:R2:W3:Y:S02]  /*2a860*/  SYNCS.PHASECHK.TRANS64.TRYWAIT P1, [R7+URZ], R2 ;  /* 0x00000002070075a7 */ /* 0x0044e4000802017f */
[----:B---3--:R-:W-:Y:S05]  /*2a870*/  @!P1 NANOSLEEP.SYNCS 0x989680 ;  /* 0x009896800000995d */ /* 0x008fea0003900000 */
[----:B------:R-:W3:Y:S02]  /*2a880*/  @!P1 SYNCS.PHASECHK.TRANS64 P1, [R7+URZ], R2 ;  /* 0x00000002070095a7 */ /* 0x000ee4000802007f */
[----:B---3--:R-:W-:Y:S05]  /*2a890*/  @!P1 BRA `(.L_x_1761) ;  /* 0xfffffffc00f09947 */ /* 0x008fea000383ffff */
[----:B------:R-:W-:Y:S05]  /*2a8a0*/  BRA `(.L_x_1849) ;  /* 0xffffffdc00b87947 */ /* 0x000fea000383ffff */
.L_x_1763:
[----:B---3--:R3:W4:Y:S02]  /*2a8b0*/  SYNCS.PHASECHK.TRANS64.TRYWAIT P1, [R4+URZ+0x33460], R5 ;  /* 0x03346005040075a7 */ /* 0x008724000802017f */
[----:B----4-:R-:W-:Y:S05]  /*2a8c0*/  @!P1 NANOSLEEP.SYNCS 0x989680 ;  /* 0x009896800000995d */ /* 0x010fea0003900000 */
[----:B------:R-:W4:Y:S02]  /*2a8d0*/  @!P1 SYNCS.PHASECHK.TRANS64 P1, [R4+URZ+0x33460], R5 ;  /* 0x03346005040095a7 */ /* 0x000f24000802007f */
[----:B----4-:R-:W-:Y:S05]  /*2a8e0*/  @!P1 BRA `(.L_x_1763) ;  /* 0xfffffffc00f09947 */ /* 0x010fea000383ffff */
[----:B------:R-:W-:Y:S05]  /*2a8f0*/  BRA `(.L_x_1850) ;  /* 0xffffffdc00bc7947 */ /* 0x000fea000383ffff */
.L_x_1765:
[----:B----4-:R4:W0:Y:S02]  /*2a900*/  SYNCS.PHASECHK.TRANS64.TRYWAIT P1, [R3+URZ+0x33460], R2 ;  /* 0x03346002030075a7 */ /* 0x010824000802017f */
[----:B0-----:R-:W-:Y:S05]  /*2a910*/  @!P1 NANOSLEEP.SYNCS 0x989680 ;  /* 0x009896800000995d */ /* 0x001fea0003900000 */
[----:B------:R-:W0:Y:S02]  /*2a920*/  @!P1 SYNCS.PHASECHK.TRANS64 P1, [R3+URZ+0x33460], R2 ;  /* 0x03346002030095a7 */ /* 0x000e24000802007f */
[----:B0-----:R-:W-:Y:S05]  /*2a930*/  @!P1 BRA `(.L_x_1765) ;  /* 0xfffffffc00f09947 */ /* 0x001fea000383ffff */
[----:B------:R-:W-:Y:S05]  /*2a940*/  BRA `(.L_x_1851) ;  /* 0xffffffdc00bc7947 */ /* 0x000fea000383ffff */
.L_x_1767:
[----:B------:R0:W0:Y:S02]  /*2a950*/  SYNCS.PHASECHK.TRANS64.TRYWAIT P0, [R4+URZ+0x33480], R5 ;  /* 0x03348005040075a7 */ /* 0x000024000800017f */
[----:B0-----:R-:W-:Y:S05]  /*2a960*/  @!P0 NANOSLEEP.SYNCS 0x989680 ;  /* 0x009896800000895d */ /* 0x001fea0003900000 */
[----:B------:R-:W0:Y:S02]  /*2a970*/  @!P0 SYNCS.PHASECHK.TRANS64 P0, [R4+URZ+0x33480], R5 ;  /* 0x03348005040085a7 */ /* 0x000e24000800007f */
[----:B0-----:R-:W-:Y:S05]  /*2a980*/  @!P0 BRA `(.L_x_1767) ;  /* 0xfffffffc00f08947 */ /* 0x001fea000383ffff */
[----:B------:R-:W-:Y:S05]  /*2a990*/  BRA `(.L_x_1768) ;  /* 0xffffffdc00b87947 */ /* 0x000fea000383ffff */
        .type           $_ZN7cutlass13device_kernelIN5flash11enable_sm90INS1_16FlashAttnFwdSm90INS1_25CollectiveMainloopFwdSm90ILi2EN4cute5tupleIJNS5_1CILi1EEES8_S8_EEENS6_IJNS7_ILi128EEENS7_ILi160EEENS7_ILi192EEEEEELi192ENS_12float_e4m3_tEfNS_4arch4Sm90ELb0ELb1ELb0ELb1ELb0ELb1ELb0ELb1ELb1ELb1ELb0ELb0EEENS1_21CollectiveEpilogueFwdINS6_IJSA_SC_SB_EEES9_NS_10bfloat16_tESG_Li256ELb1ELb1ELb0ELb1EEENS1_36VarlenDynamicPersistentTileSchedulerILi128ELi160ELi256ELi128ELb0ELb1ELb1ELb1ELb0ELb1EEEEEEEEEvNT_6ParamsE$_ZZN5flash25CollectiveMainloopFwdSm90ILi2EN4cute5tupleIJNS1_1CILi1EEES4_S4_EEENS2_IJNS3_ILi128EEENS3_ILi160EEENS3_ILi192EEEEEELi192EN7cutlass12float_e4m3_tEfNSA_4arch4Sm90ELb0ELb1ELb0ELb1ELb0ELb1ELb0ELb1ELb1ELb1ELb0ELb0EE12store_kv_newINS_16FlashAttnFwdSm90ISE_NS_21CollectiveEpilogueFwdINS2_IJS6_S8_S7_EEES5_NSA_10bfloat16_tESD_Li256ELb1ELb1ELb0ELb1EEENS_36VarlenDynamicPersistentTileSchedulerILi128ELi160ELi256ELi128ELb0ELb1ELb1ELb1ELb0ELb1EEEE13SharedStorageEEEbRKNSE_6ParamsENSA_25PipelineTmaAsyncNoClusterILi2ENSA_16PipelineTmaAsyncILi2EEEEESV_RNSA_13PipelineStateILj2EEEiRT_RKNS_16SeqlenInfoQKNewKILb1ELb1EEENS2_IJiiiiEEEENKUliRKT_E_clISX_EEDaiS18_,@function
        .size           $_ZN7cutlass13device_kernelIN5flash11enable_sm90INS1_16FlashAttnFwdSm90INS1_25CollectiveMainloopFwdSm90ILi2EN4cute5tupleIJNS5_1CILi1EEES8_S8_EEENS6_IJNS7_ILi128EEENS7_ILi160EEENS7_ILi192EEEEEELi192ENS_12float_e4m3_tEfNS_4arch4Sm90ELb0ELb1ELb0ELb1ELb0ELb1ELb0ELb1ELb1ELb1ELb0ELb0EEENS1_21CollectiveEpilogueFwdINS6_IJSA_SC_SB_EEES9_NS_10bfloat16_tESG_Li256ELb1ELb1ELb0ELb1EEENS1_36VarlenDynamicPersistentTileSchedulerILi128ELi160ELi256ELi128ELb0ELb1ELb1ELb1ELb0ELb1EEEEEEEEEvNT_6ParamsE$_ZZN5flash25CollectiveMainloopFwdSm90ILi2EN4cute5tupleIJNS1_1CILi1EEES4_S4_EEENS2_IJNS3_ILi128EEENS3_ILi160EEENS3_ILi192EEEEEELi192EN7cutlass12float_e4m3_tEfNSA_4arch4Sm90ELb0ELb1ELb0ELb1ELb0ELb1ELb0ELb1ELb1ELb1ELb0ELb0EE12store_kv_newINS_16FlashAttnFwdSm90ISE_NS_21CollectiveEpilogueFwdINS2_IJS6_S8_S7_EEES5_NSA_10bfloat16_tESD_Li256ELb1ELb1ELb0ELb1EEENS_36VarlenDynamicPersistentTileSchedulerILi128ELi160ELi256ELi128ELb0ELb1ELb1ELb1ELb0ELb1EEEE13SharedStorageEEEbRKNSE_6ParamsENSA_25PipelineTmaAsyncNoClusterILi2ENSA_16PipelineTmaAsyncILi2EEEEESV_RNSA_13PipelineStateILj2EEEiRT_RKNS_16SeqlenInfoQKNewKILb1ELb1EEENS2_IJiiiiEEEENKUliRKT_E_clISX_EEDaiS18_,(.L_x_2868 - $_ZN7cutlass13device_kernelIN5flash11enable_sm90INS1_16FlashAttnFwdSm90INS1_25CollectiveMainloopFwdSm90ILi2EN4cute5tupleIJNS5_1CILi1EEES8_S8_EEENS6_IJNS7_ILi128EEENS7_ILi160EEENS7_ILi192EEEEEELi192ENS_12float_e4m3_tEfNS_4arch4Sm90ELb0ELb1ELb0ELb1ELb0ELb1ELb0ELb1ELb1ELb1ELb0ELb0EEENS1_21CollectiveEpilogueFwdINS6_IJSA_SC_SB_EEES9_NS_10bfloat16_tESG_Li256ELb1ELb1ELb0ELb1EEENS1_36VarlenDynamicPersistentTileSchedulerILi128ELi160ELi256ELi128ELb0ELb1ELb1ELb1ELb0ELb1EEEEEEEEEvNT_6ParamsE$_ZZN5flash25CollectiveMainloopFwdSm90ILi2EN4cute5tupleIJNS1_1CILi1EEES4_S4_EEENS2_IJNS3_ILi128EEENS3_ILi160EEENS3_ILi192EEEEEELi192EN7cutlass12float_e4m3_tEfNSA_4arch4Sm90ELb0ELb1ELb0ELb1ELb0ELb1ELb0ELb1ELb1ELb1ELb0ELb0EE12store_kv_newINS_16FlashAttnFwdSm90ISE_NS_21CollectiveEpilogueFwdINS2_IJS6_S8_S7_EEES5_NSA_10bfloat16_tESD_Li256ELb1ELb1ELb0ELb1EEENS_36VarlenDynamicPersistentTileSchedulerILi128ELi160ELi256ELi128ELb0ELb1ELb1ELb1ELb0ELb1EEEE13SharedStorageEEEbRKNSE_6ParamsENSA_25PipelineTmaAsyncNoClusterILi2ENSA_16PipelineTmaAsyncILi2EEEEESV_RNSA_13PipelineStateILj2EEEiRT_RKNS_16SeqlenInfoQKNewKILb1ELb1EEENS2_IJiiiiEEEENKUliRKT_E_clISX_EEDaiS18_)
$_ZN7cutlass13device_kernelIN5flash11enable_sm90INS1_16FlashAttnFwdSm90INS1_25CollectiveMainloopFwdSm90ILi2EN4cute5tupleIJNS5_1CILi1EEES8_S8_EEENS6_IJNS7_ILi128EEENS7_ILi160EEENS7_ILi192EEEEEELi192ENS_12float_e4m3_tEfNS_4arch4Sm90ELb0ELb1ELb0ELb1ELb0ELb1ELb0ELb1ELb1ELb1ELb0ELb0EEENS1_21CollectiveEpilogueFwdINS6_IJSA_SC_SB_EEES9_NS_10bfloat16_tESG_Li256ELb1ELb1ELb0ELb1EEENS1_36VarlenDynamicPersistentTileSchedulerILi128ELi160ELi256ELi128ELb0ELb1ELb1ELb1ELb0ELb1EEEEEEEEEvNT_6ParamsE$_ZZN5flash25CollectiveMainloopFwdSm90ILi2EN4cute5tupleIJNS1_1CILi1EEES4_S4_EEENS2_IJNS3_ILi128EEENS3_ILi160EEENS3_ILi192EEEEEELi192EN7cutlass12float_e4m3_tEfNSA_4arch4Sm90ELb0ELb1ELb0ELb1ELb0ELb1ELb0ELb1ELb1ELb1ELb0ELb0EE12store_kv_newINS_16FlashAttnFwdSm90ISE_NS_21CollectiveEpilogueFwdINS2_IJS6_S8_S7_EEES5_NSA_10bfloat16_tESD_Li256ELb1ELb1ELb0ELb1EEENS_36VarlenDynamicPersistentTileSchedulerILi128ELi160ELi256ELi128ELb0ELb1ELb1ELb1ELb0ELb1EEEE13SharedStorageEEEbRKNSE_6ParamsENSA_25PipelineTmaAsyncNoClusterILi2ENSA_16PipelineTmaAsyncILi2EEEEESV_RNSA_13PipelineStateILj2EEEiRT_RKNS_16SeqlenInfoQKNewKILb1ELb1EEENS2_IJiiiiEEEENKUliRKT_E_clISX_EEDaiS18_:
[----:B------:R-:W-:Y:S05]  /*2a9a0*/  YIELD ;  /* 0x0000000000007946 */ /* 0x000fea0003800000 */
[----:B------:R-:W-:Y:S02]  /*2a9b0*/  ULDC UR4, c[0x0][0x20] ;  /* 0x0000080000047ab9 */ /* 0x000fe40000000800 */
[----:B------:R-:W-:-:S05]  /*2a9c0*/  VIADD R7, R27, -UR4 ;  /* 0x800000041b077c36 */ /* 0x000fca0008000000 */
[----:B------:R-:W2:Y:S01]  /*2a9d0*/  LDL.64 R28, [R7+0x8] ;  /* 0x00000800071c7983 */ /* 0x000ea20000100a00 */
[----:B------:R-:W0:Y:S02]  /*2a9e0*/  LDC.64 R40, c[0x0][0x208] ;  /* 0x00008200ff287b82 */ /* 0x000e240000000a00 */
[----:B0-----:R-:W-:Y:S02]  /*2a9f0*/  R2UR UR6, R40 ;  /* 0x00000000280672ca */ /* 0x001fe400000e0000 */
[----:B------:R-:W-:-:S13]  /*2aa00*/  R2UR UR7, R41 ;  /* 0x00000000290772ca */ /* 0x000fda00000e0000 */
[----:B--2---:R-:W2:Y:S01]  /*2aa10*/  LD.E R3, desc[UR6][R28.64+0x174] ;  /* 0x000174061c037980 */ /* 0x004ea2000c101900 */
[----:B------:R-:W-:Y:S01]  /*2aa20*/  BSSY B0, `(.L_x_1852) ;  /* 0x00010c0000007945 */ /* 0x000fe20003800000 */
[----:B--2---:R-:W-:Y:S01]  /*2aa30*/  ISETP.GE.AND P1, PT, R3, 0x1, PT ;  /* 0x000000010300780c */ /* 0x004fe20003f26270 */
[----:B------:R-:W-:-:S12]  /*2aa40*/  VIADD R3, R13, -UR4 ;  /* 0x800000040d037c36 */ /* 0x000fd80008000000 */
[----:B------:R-:W-:Y:S05]  /*2aa50*/  @!P1 BRA `(.L_x_1853) ;  /* 0x000000fc00cc9947 */ /* 0x000fea0003800000 */
[----:B------:R-:W2:Y:S01]  /*2aa60*/  LDL.64 R30, [R7+0x40] ;  /* 0x00004000071e7983 */ /* 0x000ea20000100a00 */
[C---:B------:R-:W-:Y:S02]  /*2aa70*/  R2UR UR6, R40.reuse ;  /* 0x00000000280672ca */ /* 0x040fe400000e0000 */
[C---:B------:R-:W-:Y:S01]  /*2aa80*/  R2UR UR7, R41.reuse ;  /* 0x00000000290772ca */ /* 0x040fe200000e0000 */
[----:B------:R0:W5:Y:S01]  /*2aa90*/  LDL.64 R112, [R7+0x50] ;  /* 0x0000500007707983 */ /* 0x0001620000100a00 */
[----:B------:R-:W-:Y:S02]  /*2aaa0*/  R2UR UR4, R40 ;  /* 0x00000000280472ca */ /* 0x000fe400000e0000 */
[----:B------:R-:W-:-:S09]  /*2aab0*/  R2UR UR5, R41 ;  /* 0x00000000290572ca */ /* 0x000fd200000e0000 */
[----:B------:R-:W3:Y:S04]  /*2aac0*/  LD.E.U8 R28, desc[UR6][R28.64+0x190] ;  /* 0x000190061c1c7980 */ /* 0x000ee8000c101100 */
[----:B--2---:R-:W2:Y:S01]  /*2aad0*/  LD.E.64 R114, desc[UR4][R30.64+0x10] ;  /* 0x000010041e727980 */ /* 0x004ea2000c101b00 */
[----:B------:R-:W-:-:S03]  /*2aae0*/  SHF.R.S32.HI R99, RZ, 0x1f, R98 ;  /* 0x0000001fff637819 */ /* 0x000fc60000011462 */
[----:B------:R0:W5:Y:S04]  /*2aaf0*/  LD.E.64 R102, desc[UR4][R30.64+0x8] ;  /* 0x000008041e667980 */ /* 0x000168000c101b00 */
[----:B------:R0:W5:Y:S01]  /*2ab00*/  LD.E.64 R100, desc[UR6][R30.64+0x18] ;  /* 0x000018061e647980 */ /* 0x000162000c101b00 */
[----:B---3--:R-:W-:Y:S01]  /*2ab10*/  ISETP.NE.AND P1, PT, R28, RZ, PT ;  /* 0x000000ff1c00720c */ /* 0x008fe20003f25270 */
[-C--:B--2---:R-:W-:Y:S02]  /*2ab20*/  IMAD R13, R115, R98.reuse, RZ ;  /* 0x00000062730d7224 */ /* 0x084fe400078e02ff */
[----:B------:R-:W-:-:S04]  /*2ab30*/  IMAD.WIDE.U32 R90, R114, R98, RZ ;  /* 0x00000062725a7225 */ /* 0x000fc800078e00ff */
[----:B------:R-:W-:-:S04]  /*2ab40*/  IMAD R13, R114, R99, R13 ;  /* 0x00000063720d7224 */ /* 0x000fc800078e020d */
[----:B------:R-:W-:Y:S02]  /*2ab50*/  IMAD.IADD R89, R91, 0x1, R13 ;  /* 0x000000015b597824 */ /* 0x000fe400078e020d */
[----:B0-----:R-:W-:Y:S05]  /*2ab60*/  @!P1 BRA `(.L_x_1854) ;  /* 0x0000007800b49947 */ /* 0x001fea0003800000 */
[C---:B------:R-:W-:Y:S01]  /*2ab70*/  R2UR UR6, R40.reuse ;  /* 0x00000000280672ca */ /* 0x040fe200000e0000 */
[----:B------:R0:W5:Y:S01]  /*2ab80*/  LDL.64 R28, [R7+0x10] ;  /* 0x00001000071c7983 */ /* 0x0001620000100a00 */
[C---:B------:R-:W-:Y:S02]  /*2ab90*/  R2UR UR7, R41.reuse ;  /* 0x00000000290772ca */ /* 0x040fe400000e0000 */
[----:B------:R-:W-:Y:S02]  /*2aba0*/  R2UR UR4, R40 ;  /* 0x00000000280472ca */ /* 0x000fe400000e0000 */
[----:B------:R-:W-:-:S09]  /*2abb0*/  R2UR UR5, R41 ;  /* 0x00000000290572ca */ /* 0x000fd200000e0000 */
[----:B-----5:R-:W2:Y:S04]  /*2abc0*/  LD.E R31, desc[UR6][R112.64+0xc] ;  /* 0x00000c06701f7980 */ /* 0x020ea8000c101900 */
[----:B------:R-:W3:Y:S04]  /*2abd0*/  LD.E R13, desc[UR4][R112.64+0x10] ;  /* 0x00001004700d7980 */ /* 0x000ee8000c101900 */
[----:B------:R-:W4:Y:S04]  /*2abe0*/  LD.E.64 R34, desc[UR4][R112.64+0x60] ;  /* 0x0000600470227980 */ /* 0x000f28000c101b00 */
[----:B------:R-:W4:Y:S01]  /*2abf0*/  LD.E.64 R46, desc[UR6][R112.64+0x80] ;  /* 0x00008006702e7980 */ /* 0x000f22000c101b00 */
[----:B------:R-:W-:-:S02]  /*2ac00*/  R2UR UR8, R40 ;  /* 0x00000000280872ca */ /* 0x000fc400000e0000 */
[C---:B------:R-:W-:Y:S01]  /*2ac10*/  R2UR UR9, R41.reuse ;  /* 0x00000000290972ca */ /* 0x040fe200000e0000 */
[----:B------:R0:W5:Y:S01]  /*2ac20*/  LD.E.64 R44, desc[UR6][R112.64+0x68] ;  /* 0x00006806702c7980 */ /* 0x000162000c101b00 */
[C---:B------:R-:W-:Y:S02]  /*2ac30*/  R2UR UR10, R40.reuse ;  /* 0x00000000280a72ca */ /* 0x040fe400000e0000 */
[C---:B------:R-:W-:Y:S02]  /*2ac40*/  R2UR UR11, R41.reuse ;  /* 0x00000000290b72ca */ /* 0x040fe400000e0000 */
[----:B------:R-:W-:Y:S02]  /*2ac50*/  R2UR UR12, R40 ;  /* 0x00000000280c72ca */ /* 0x000fe400000e0000 */
[----:B------:R-:W-:Y:S01]  /*2ac60*/  R2UR UR13, R41 ;  /* 0x00000000290d72ca */ /* 0x000fe200000e0000 */
[----:B------:R-:W-:Y:S01]  /*2ac70*/  BSSY B2, `(.L_x_1855) ;  /* 0x0000058000027945 */ /* 0x000fe20003800000 */
[----:B------:R-:W-:-:S02]  /*2ac80*/  CS2R R66, SRZ ;  /* 0x0000000000427805 */ /* 0x000fc4000001ff00 */
[----:B------:R-:W-:Y:S02]  /*2ac90*/  CS2R R80, SRZ ;  /* 0x0000000000507805 */ /* 0x000fe4000001ff00 */
[----:B------:R-:W-:Y:S02]  /*2aca0*/  CS2R R86, SRZ ;  /* 0x0000000000567805 */ /* 0x000fe4000001ff00 */
[----:B------:R-:W-:Y:S02]  /*2acb0*/  CS2R R92, SRZ ;  /* 0x00000000005c7805 */ /* 0x000fe4000001ff00 */
[----:B------:R-:W-:Y:S01]  /*2acc0*/  CS2R R108, SRZ ;  /* 0x00000000006c7805 */ /* 0x000fe2000001ff00 */
[----:B------:R0:W5:Y:S01]  /*2acd0*/  LD.E.64 R48, desc[UR10][R112.64+0x88] ;  /* 0x0000880a70307980 */ /* 0x000162000c101b00 */
[----:B------:R-:W-:-:S03]  /*2ace0*/  CS2R R114, SRZ ;  /* 0x0000000000727805 */ /* 0x000fc6000001ff00 */
[----:B------:R0:W5:Y:S01]  /*2acf0*/  LD.E.U8 R105, desc[UR12][R112.64+0x18] ;  /* 0x0000180c70697980 */ /* 0x000162000c101100 */
[----:B------:R-:W-:Y:S02]  /*2ad00*/  CS2R R68, SRZ ;  /* 0x0000000000447805 */ /* 0x000fe4000001ff00 */
[----:B------:R-:W-:Y:S02]  /*2ad10*/  CS2R R82, SRZ ;  /* 0x0000000000527805 */ /* 0x000fe4000001ff00 */
[----:B------:R-:W-:Y:S02]  /*2ad20*/  CS2R R84, SRZ ;  /* 0x0000000000547805 */ /* 0x000fe4000001ff00 */
[----:B------:R-:W-:Y:S02]  /*2ad30*/  CS2R R94, SRZ ;  /* 0x00000000005e7805 */ /* 0x000fe4000001ff00 */
[----:B------:R-:W-:Y:S02]  /*2ad40*/  CS2R R110, SRZ ;  /* 0x00000000006e7805 */ /* 0x000fe4000001ff00 */
[----:B------:R-:W-:Y:S01]  /*2ad50*/  CS2R R116, SRZ ;  /* 0x0000000000747805 */ /* 0x000fe2000001ff00 */
[----:B--2---:R-:W-:Y:S01]  /*2ad60*/  IMAD R31, R98, -0xa0, R31 ;  /* 0xffffff60621f7824 */ /* 0x004fe200078e021f */
[----:B---3--:R-:W-:-:S04]  /*2ad70*/  LEA.HI R13, R13, R13, RZ, 0x1 ;  /* 0x0000000d0d0d7211 */ /* 0x008fc800078f08ff */
[----:B------:R-:W-:Y:S02]  /*2ad80*/  VIMNMX R52, R31, 0xa0, PT ;  /* 0x000000a01f347848 */ /* 0x000fe40003fe0100 */
[----:B------:R-:W-:Y:S01]  /*2ad90*/  SHF.R.S32.HI R13, RZ, 0x1, R13 ;  /* 0x00000001ff0d7819 */ /* 0x000fe2000001140d */
[----:B----4-:R-:W-:Y:S01]  /*2ada0*/  IMAD R33, R35, R98, RZ ;  /* 0x0000006223217224 */ /* 0x010fe200078e02ff */
[----:B------:R0:W5:Y:S02]  /*2adb0*/  LD.E.64 R30, desc[UR4][R112.64+0x58] ;  /* 0x00005804701e7980 */ /* 0x000164000c101b00 */
[----:B------:R-:W-:Y:S01]  /*2adc0*/  ISETP.GE.AND P1, PT, R13, R52, PT ;  /* 0x000000340d00720c */ /* 0x000fe20003f26270 */
[----:B------:R-:W-:Y:S02]  /*2add0*/  IMAD R37, R47, R98, RZ ;  /* 0x000000622f257224 */ /* 0x000fe400078e02ff */
[-C--:B------:R-:W-:Y:S02]  /*2ade0*/  IMAD R35, R34, R99.reuse, R33 ;  /* 0x0000006322237224 */ /* 0x080fe400078e0221 */
[----:B------:R-:W-:-:S02]  /*2adf0*/  IMAD R37, R46, R99, R37 ;  /* 0x000000632e257224 */ /* 0x000fc400078e0225 */
[----:B------:R-:W-:-:S04]  /*2ae00*/  IMAD.WIDE.U32 R74, R34, R98, RZ ;  /* 0x00000062224a7225 */ /* 0x000fc800078e00ff */
[----:B------:R-:W-:Y:S02]  /*2ae10*/  IMAD.WIDE.U32 R118, R46, R98, RZ ;  /* 0x000000622e767225 */ /* 0x000fe400078e00ff */
[----:B------:R0:W5:Y:S01]  /*2ae20*/  LD.E.64 R46, desc[UR8][R112.64+0x78] ;  /* 0x00007808702e7980 */ /* 0x000162000c101b00 */
[----:B------:R-:W-:Y:S01]  /*2ae30*/  CS2R R32, SRZ ;  /* 0x0000000000207805 */ /* 0x000fe2000001ff00 */
[----:B------:R-:W-:Y:S02]  /*2ae40*/  IMAD.IADD R99, R75, 0x1, R35 ;  /* 0x000000014b637824 */ /* 0x000fe400078e0223 */
[----:B------:R-:W-:Y:S02]  /*2ae50*/  VIADD R13, R13, 0x80 ;  /* 0x000000800d0d7836 */ /* 0x000fe40000000000 */
[----:B------:R-:W-:Y:S01]  /*2ae60*/  IMAD.IADD R37, R119, 0x1, R37 ;  /* 0x0000000177257824 */ /* 0x000fe200078e0225 */
[----:B------:R-:W-:Y:S06]  /*2ae70*/  @P1 BRA `(.L_x_1856) ;  /* 0x0000000000dc1947 */ /* 0x000fec0003800000 */
[----:B-----5:R-:W-:Y:S02]  /*2ae80*/  LOP3.LUT R34, R105, 0x1, RZ, 0xc0, !PT ;  /* 0x0000000169227812 */ /* 0x020fe400078ec0ff */
[----:B------:R-:W-:Y:S02]  /*2ae90*/  CS2R R114, SRZ ;  /* 0x0000000000727805 */ /* 0x000fe4000001ff00 */
[----:B------:R-:W-:Y:S02]  /*2aea0*/  IADD3 R50, P3, R48, R118, RZ ;  /* 0x0000007630327210 */ /* 0x000fe40007f7e0ff */
[----:B------:R-:W-:Y:S02]  /*2aeb0*/  CS2R R116, SRZ ;  /* 0x0000000000747805 */ /* 0x000fe4000001ff00 */
[----:B------:R-:W-:Y:S02]  /*2aec0*/  ISETP.NE.U32.AND P1, PT, R34, 0x1, PT ;  /* 0x000000012200780c */ /* 0x000fe40003f25070 */
[----:B------:R-:W-:Y:S01]  /*2aed0*/  IADD3 R34, P2, R44, R74, RZ ;  /* 0x0000004a2c227210 */ /* 0x000fe20007f5e0ff */
[----:B------:R-:W-:-:S04]  /*2aee0*/  IMAD.X R51, R49, 0x1, R37, P3 ;  /* 0x0000000131337824 */ /* 0x000fc800018e0625 */
[----:B------:R-:W-:-:S06]  /*2aef0*/  IMAD.X R35, R45, 0x1, R99, P2 ;  /* 0x000000012d237824 */ /* 0x000fcc00010e0663 */
[C---:B------:R-:W-:Y:S02]  /*2af00*/  @!P1 R2UR UR4, R40.reuse ;  /* 0x00000000280492ca */ /* 0x040fe400000e0000 */
[C---:B------:R-:W-:Y:S02]  /*2af10*/  @!P1 R2UR UR5, R41.reuse ;  /* 0x00000000290592ca */ /* 0x040fe400000e0000 */
[----:B------:R-:W-:Y:S02]  /*2af20*/  @!P1 R2UR UR6, R40 ;  /* 0x00000000280692ca */ /* 0x000fe400000e0000 */
[----:B------:R-:W-:-:S09]  /*2af30*/  @!P1 R2UR UR7, R41 ;  /* 0x00000000290792ca */ /* 0x000fd200000e0000 */
[----:B------:R1:W5:Y:S04]  /*2af40*/  @!P1 LD.E.64 R114, desc[UR4][R34.64] ;  /* 0x0000000422729980 */ /* 0x000368000c101b00 */
[----:B------:R1:W5:Y:S01]  /*2af50*/  @!P1 LD.E.64 R116, desc[UR6][R50.64] ;  /* 0x0000000632749980 */ /* 0x000362000c101b00 */
[----:B------:R-:W-:Y:S02]  /*2af60*/  R2P PR, R105, 0x3e ;  /* 0x0000003e69007804 */ /* 0x000fe40000000000 */
[----:B------:R-:W-:Y:S02]  /*2af70*/  CS2R R108, SRZ ;  /* 0x00000000006c7805 */ /* 0x000fe4000001ff00 */
[----:B------:R-:W-:Y:S02]  /*2af80*/  CS2R R92, SRZ ;  /* 0x00000000005c7805 */ /* 0x000fe4000001ff00 */
[----:B------:R-:W-:-:S02]  /*2af90*/  CS2R R86, SRZ ;  /* 0x0000000000567805 */ /* 0x000fc4000001ff00 */
[----:B------:R-:W-:Y:S02]  /*2afa0*/  CS2R R80, SRZ ;  /* 0x0000000000507805 */ /* 0x000fe4000001ff00 */
[----:B------:R-:W-:Y:S02]  /*2afb0*/  CS2R R66, SRZ ;  /* 0x0000000000427805 */ /* 0x000fe4000001ff00 */
[----:B------:R-:W-:Y:S02]  /*2afc0*/  CS2R R110, SRZ ;  /* 0x00000000006e7805 */ /* 0x000fe4000001ff00 */
[C---:B------:R-:W-:Y:S02]  /*2afd0*/  @P1 R2UR UR4, R40.reuse ;  /* 0x00000000280412ca */ /* 0x040fe400000e0000 */
[----:B------:R-:W-:Y:S02]  /*2afe0*/  @P1 R2UR UR5, R41 ;  /* 0x00000000290512ca */ /* 0x000fe400000e0000 */
[----:B------:R-:W-:-:S02]  /*2aff0*/  @P2 R2UR UR8, R40 ;  /* 0x00000000280822ca */ /* 0x000fc400000e0000 */
[C---:B------:R-:W-:Y:S02]  /*2b000*/  @P2 R2UR UR9, R41.reuse ;  /* 0x00000000290922ca */ /* 0x040fe400000e0000 */
[C---:B------:R-:W-:Y:S02]  /*2b010*/  @P3 R2UR UR12, R40.reuse ;  /* 0x00000000280c32ca */ /* 0x040fe400000e0000 */
[C---:B------:R-:W-:Y:S02]  /*2b020*/  @P3 R2UR UR13, R41.reuse ;  /* 0x00000000290d32ca */ /* 0x040fe400000e0000 */
[----:B------:R-:W-:Y:S02]  /*2b030*/  @P4 R2UR UR16, R40 ;  /* 0x00000000281042ca */ /* 0x000fe400000e0000 */
[----:B------:R-:W-:Y:S02]  /*2b040*/  @P4 R2UR UR17, R41 ;  /* 0x00000000291142ca */ /* 0x000fe400000e0000 */
[----:B------:R-:W-:-:S02]  /*2b050*/  CS2R R94, SRZ ;  /* 0x00000000005e7805 */ /* 0x000fc4000001ff00 */
[C---:B------:R-:W-:Y:S02]  /*2b060*/  @P5 R2UR UR20, R40.reuse ;  /* 0x00000000281452ca */ /* 0x040fe400000e0000 */
[----:B------:R-:W-:Y:S02]  /*2b070*/  CS2R R84, SRZ ;  /* 0x0000000000547805 */ /* 0x000fe4000001ff00 */
[----:B------:R-:W-:Y:S02]  /*2b080*/  @P5 R2UR UR21, R41 ;  /* 0x00000000291552ca */ /* 0x000fe400000e0000 */
[----:B------:R-:W-:Y:S02]  /*2b090*/  CS2R R82, SRZ ;  /* 0x0000000000527805 */ /* 0x000fe4000001ff00 */
[----:B------:R-:W-:Y:S02]  /*2b0a0*/  @P1 R2UR UR6, R40 ;  /* 0x00000000280612ca */ /* 0x000fe400000e0000 */
[----:B------:R-:W-:-:S02]  /*2b0b0*/  CS2R R68, SRZ ;  /* 0x0000000000447805 */ /* 0x000fc4000001ff00 */
[C---:B------:R-:W-:Y:S01]  /*2b0c0*/  @P1 R2UR UR7, R41.reuse ;  /* 0x00000000290712ca */ /* 0x040fe200000e0000 */
[----:B------:R1:W5:Y:S01]  /*2b0d0*/  @P1 LD.E.64 R108, desc[UR4][R34.64+0x10] ;  /* 0x00001004226c1980 */ /* 0x000362000c101b00 */
[C---:B------:R-:W-:Y:S02]  /*2b0e0*/  @P2 R2UR UR10, R40.reuse ;  /* 0x00000000280a22ca */ /* 0x040fe400000e0000 */
[C---:B------:R-:W-:Y:S01]  /*2b0f0*/  @P2 R2UR UR11, R41.reuse ;  /* 0x00000000290b22ca */ /* 0x040fe200000e0000 */
[----:B------:R1:W5:Y:S01]  /*2b100*/  @P2 LD.E.64 R92, desc[UR8][R34.64+0x20] ;  /* 0x00002008225c2980 */ /* 0x000362000c101b00 */
[C---:B------:R-:W-:Y:S02]  /*2b110*/  @P3 R2UR UR14, R40.reuse ;  /* 0x00000000280e32ca */ /* 0x040fe400000e0000 */
[----:B------:R-:W-:Y:S01]  /*2b120*/  @P3 R2UR UR15, R41 ;  /* 0x00000000290f32ca */ /* 0x000fe200000e0000 */
[----:B------:R1:W5:Y:S01]  /*2b130*/  @P3 LD.E.64 R86, desc[UR12][R34.64+0x30] ;  /* 0x0000300c22563980 */ /* 0x000362000c101b00 */
[----:B------:R-:W-:-:S02]  /*2b140*/  @P4 R2UR UR18, R40 ;  /* 0x00000000281242ca */ /* 0x000fc400000e0000 */
[C---:B------:R-:W-:Y:S01]  /*2b150*/  @P4 R2UR UR19, R41.reuse ;  /* 0x00000000291342ca */ /* 0x040fe200000e0000 */
[----:B------:R1:W5:Y:S01]  /*2b160*/  @P4 LD.E.64 R80, desc[UR16][R34.64+0x40] ;  /* 0x0000401022504980 */ /* 0x000362000c101b00 */
[----:B------:R-:W-:Y:S02]  /*2b170*/  @P5 R2UR UR22, R40 ;  /* 0x00000000281652ca */ /* 0x000fe400000e0000 */
[----:B------:R-:W-:Y:S01]  /*2b180*/  @P5 R2UR UR23, R41 ;  /* 0x00000000291752ca */ /* 0x000fe200000e0000 */
[----:B------:R1:W5:Y:S04]  /*2b190*/  @P5 LD.E.64 R66, desc[UR20][R34.64+0x50] ;  /* 0x0000501422425980 */ /* 0x000368000c101b00 */
[----:B------:R1:W5:Y:S04]  /*2b1a0*/  @P1 LD.E.64 R110, desc[UR6][R50.64+0x10] ;  /* 0x00001006326e1980 */ /* 0x000368000c101b00 */
[----:B------:R1:W5:Y:S04]  /*2b1b0*/  @P2 LD.E.64 R94, desc[UR10][R50.64+0x20] ;  /* 0x0000200a325e2980 */ /* 0x000368000c101b00 */
[----:B------:R1:W5:Y:S04]  /*2b1c0*/  @P3 LD.E.64 R84, desc[UR14][R50.64+0x30] ;  /* 0x0000300e32543980 */ /* 0x000368000c101b00 */
[----:B------:R1:W5:Y:S04]  /*2b1d0*/  @P4 LD.E.64 R82, desc[UR18][R50.64+0x40] ;  /* 0x0000401232524980 */ /* 0x000368000c101b00 */
[----:B------:R1:W5:Y:S02]  /*2b1e0*/  @P5 LD.E.64 R68, desc[UR22][R50.64+0x50] ;  /* 0x0000501632445980 */ /* 0x000364000c101b00 */
.L_x_1856:
[----:B------:R-:W-:Y:S05]  /*2b1f0*/  BSYNC B2 ;  /* 0x0000000000027941 */ /* 0x000fea0003800000 */
.L_x_1855:
[----:B------:R-:W-:Y:S01]  /*2b200*/  ISETP.GE.AND P1, PT, R13, R52, PT ;  /* 0x000000340d00720c */ /* 0x000fe20003f26270 */
[----:B------:R-:W-:Y:S01]  /*2b210*/  BSSY B2, `(.L_x_1857) ;  /* 0x0000044000027945 */ /* 0x000fe20003800000 */
[----:B------:R-:W-:Y:S02]  /*2b220*/  CS2R R52, SRZ ;  /* 0x0000000000347805 */ /* 0x000fe4000001ff00 */
[----:B------:R-:W-:Y:S02]  /*2b230*/  CS2R R54, SRZ ;  /* 0x0000000000367805 */ /* 0x000fe4000001ff00 */
[----:B------:R-:W-:Y:S02]  /*2b240*/  CS2R R58, SRZ ;  /* 0x00000000003a7805 */ /* 0x000fe4000001ff00 */
[----:B------:R-:W-:Y:S02]  /*2b250*/  CS2R R62, SRZ ;  /* 0x00000000003e7805 */ /* 0x000fe4000001ff00 */
[----:B------:R-:W-:-:S02]  /*2b260*/  CS2R R70, SRZ ;  /* 0x0000000000467805 */ /* 0x000fc4000001ff00 */
[----:B-1----:R-:W-:Y:S02]  /*2b270*/  CS2R R34, SRZ ;  /* 0x0000000000227805 */ /* 0x002fe4000001ff00 */
[----:B------:R-:W-:Y:S02]  /*2b280*/  CS2R R50, SRZ ;  /* 0x0000000000327805 */ /* 0x000fe4000001ff00 */
[----:B------:R-:W-:Y:S02]  /*2b290*/  CS2R R56, SRZ ;  /* 0x0000000000387805 */ /* 0x000fe4000001ff00 */
[----:B------:R-:W-:Y:S02]  /*2b2a0*/  CS2R R60, SRZ ;  /* 0x00000000003c7805 */ /* 0x000fe4000001ff00 */
[----:B------:R-:W-:Y:S02]  /*2b2b0*/  CS2R R64, SRZ ;  /* 0x0000000000407805 */ /* 0x000fe4000001ff00 */
[----:B------:R-:W-:Y:S01]  /*2b2c0*/  CS2R R72, SRZ ;  /* 0x0000000000487805 */ /* 0x000fe2000001ff00 */
[----:B------:R-:W-:Y:S06]  /*2b2d0*/  @P1 BRA `(.L_x_1858) ;  /* 0x0000000000dc1947 */ /* 0x000fec0003800000 */
[----:B-----5:R-:W-:Y:S02]  /*2b2e0*/  LOP3.LUT R13, R105, 0x1, RZ, 0xc0, !PT ;  /* 0x00000001690d7812 */ /* 0x020fe400078ec0ff */
[----:B------:R-:W-:Y:S02]  /*2b2f0*/  CS2R R70, SRZ ;  /* 0x0000000000467805 */ /* 0x000fe4000001ff00 */
[----:B------:R-:W-:Y:S02]  /*2b300*/  IADD3 R74, P1, P2, R44, R30, R74 ;  /* 0x0000001e2c4a7210 */ /* 0x000fe40007a3e04a */
[----:B------:R-:W-:Y:S02]  /*2b310*/  CS2R R72, SRZ ;  /* 0x0000000000487805 */ /* 0x000fe4000001ff00 */
[----:B------:R-:W-:Y:S02]  /*2b320*/  ISETP.NE.U32.AND P5, PT, R13, 0x1, PT ;  /* 0x000000010d00780c */ /* 0x000fe40003fa5070 */
[----:B------:R-:W-:-:S02]  /*2b330*/  IADD3 R118, P3, P4, R48, R46, R118 ;  /* 0x0000002e30767210 */ /* 0x000fc40007c7e076 */
[----:B------:R-:W-:Y:S02]  /*2b340*/  IADD3.X R75, R45, R31, R99, P1, P2 ;  /* 0x0000001f2d4b7210 */ /* 0x000fe40000fe4463 */
[----:B------:R-:W-:-:S07]  /*2b350*/  IADD3.X R119, R49, R47, R37, P3, P4 ;  /* 0x0000002f31777210 */ /* 0x000fce0001fe8425 */
        /* <DEDUP_REMOVED lines=47> */
.L_x_1858:
[----:B------:R-:W-:Y:S05]  /*2b650*/  BSYNC B2 ;  /* 0x0000000000027941 */ /* 0x000fea0003800000 */
.L_x_1857:
[----:B------:R-:W-:Y:S01]  /*2b660*/  R2UR UR4, R40 ;  /* 0x00000000280472ca */ /* 0x000fe200000e0000 */
[----:B------:R2:W5:Y:S01]  /*2b670*/  LDL R13, [R3] ;  /* 0x00000000030d7983 */ /* 0x0005620000100800 */
[----:B------:R-:W-:-:S03]  /*2b680*/  R2UR UR5, R41 ;  /* 0x00000000290572ca */ /* 0x000fc600000e0000 */
[----:B-----5:R2:W5:Y:S10]  /*2b690*/  LDL R30, [R3+0x4] ;  /* 0x00000400031e7983 */ /* 0x0205740000100800 */
[----:B------:R-:W3:Y:S01]  /*2b6a0*/  LD.E R31, desc[UR4][R28.64+0x1c] ;  /* 0x00001c041c1f7980 */ /* 0x000ee2000c101900 */
[----:B------:R-:W-:Y:S01]  /*2b6b0*/  BSSY B2, `(.L_x_1859) ;  /* 0x0000005000027945 */ /* 0x000fe20003800000 */
[----:B---3--:R-:W-:-:S04]  /*2b6c0*/  LOP3.LUT R31, R31, 0x1, RZ, 0xfc, !PT ;  /* 0x000000011f1f7812 */ /* 0x008fc800078efcff */
[----:B------:R-:W-:-:S13]  /*2b6d0*/  ISETP.NE.AND P1, PT, R31, 0x3, PT ;  /* 0x000000031f00780c */ /* 0x000fda0003f25270 */
[----:B--2---:R-:W-:Y:S05]  /*2b6e0*/  @!P1 BRA `(.L_x_1860) ;  /* 0x0000000000049947 */ /* 0x004fea0003800000 */
[----:B------:R-:W-:Y:S01]  /*2b6f0*/  BPT.TRAP 0x1 ;  /* 0x000000040000795c */ /* 0x000fe20000300000 */
.L_x_1860:
[----:B------:R-:W-:Y:S05]  /*2b700*/  BSYNC B2 ;  /* 0x0000000000027941 */ /* 0x000fea0003800000 */
.L_x_1859:
[----:B------:R-:W-:Y:S02]  /*2b710*/  R2UR UR4, R40 ;  /* 0x00000000280472ca */ /* 0x000fe400000e0000 */
[----:B------:R-:W-:-:S13]  /*2b720*/  R2UR UR5, R41 ;  /* 0x00000000290572ca */ /* 0x000fda00000e0000 */
[----:B------:R-:W2:Y:S01]  /*2b730*/  LD.E.64 R28, desc[UR4][R28.64+0x8] ;  /* 0x000008041c1c7980 */ /* 0x000ea2000c101b00 */
[----:B-----5:R-:W-:Y:S01]  /*2b740*/  SHF.L.U32 R30, R30, 0x1f, RZ ;  /* 0x0000001f1e1e7819 */ /* 0x020fe200000006ff */
[----:B------:R-:W-:Y:S01]  /*2b750*/  BSSY B2, `(.L_x_1861) ;  /* 0x0000005000027945 */ /* 0x000fe20003800000 */
[----:B--2---:R-:W-:-:S05]  /*2b760*/  MOV R44, R28 ;  /* 0x0000001c002c7202 */ /* 0x004fca0000000f00 */
[----:B------:R-:W-:-:S04]  /*2b770*/  IMAD R13, R13, 0x8, R44 ;  /* 0x000000080d0d7824 */ /* 0x000fc800078e022c */
[----:B------:R-:W2:Y:S02]  /*2b780*/  SYNCS.PHASECHK.TRANS64.TRYWAIT P1, [R13+URZ], R30 ;  /* 0x0000001e0d0075a7 */ /* 0x000ea4000802017f */
[----:B--2---:R-:W-:Y:S05]  /*2b790*/  @!P1 BRA `(.L_x_1862) ;  /* 0x0000010000009947 */ /* 0x004fea0003800000 */
.L_x_1967:
[----:B------:R-:W-:Y:S05]  /*2b7a0*/  BSYNC B2 ;  /* 0x0000000000027941 */ /* 0x000fea0003800000 */
.L_x_1861:
[----:B------:R-:W3:Y:S04]  /*2b7b0*/  LDL.64 R48, [R7+0x50] ;  /* 0x0000500007307983 */ /* 0x000ee80000100a00 */
[----:B------:R-:W4:Y:S01]  /*2b7c0*/  LDL.64 R46, [R7+0x58] ;  /* 0x00005800072e7983 */ /* 0x000f220000100a00 */
[C---:B------:R-:W-:Y:S02]  /*2b7d0*/  R2UR UR4, R40.reuse ;  /* 0x00000000280472ca */ /* 0x040fe400000e0000 */
[C---:B------:R-:W-:Y:S01]  /*2b7e0*/  R2UR UR5, R41.reuse ;  /* 0x00000000290572ca */ /* 0x040fe200000e0000 */
[----:B--2---:R-:W2:Y:S01]  /*2b7f0*/  LDL R13, [R3] ;  /* 0x00000000030d7983 */ /* 0x004ea20000100800 */
[----:B------:R-:W-:Y:S02]  /*2b800*/  R2UR UR6, R40 ;  /* 0x00000000280672ca */ /* 0x000fe400000e0000 */
[----:B------:R-:W-:Y:S01]  /*2b810*/  R2UR UR7, R41 ;  /* 0x00000000290772ca */ /* 0x000fe200000e0000 */
[----:B------:R0:W5:Y:S08]  /*2b820*/  LDL.64 R44, [R7+0x38] ;  /* 0x00003800072c7983 */ /* 0x0001700000100a00 */
[----:B---3--:R-:W3:Y:S04]  /*2b830*/  LD.E R28, desc[UR4][R48.64+0x8] ;  /* 0x00000804301c7980 */ /* 0x008ee8000c101900 */
[----:B-1----:R-:W2:Y:S04]  /*2b840*/  LD.E R75, desc[UR4][R48.64+0xc] ;  /* 0x00000c04304b7980 */ /* 0x002ea8000c101900 */
[----:B----4-:R-:W4:Y:S01]  /*2b850*/  LD.E.64 R46, desc[UR6][R46.64] ;  /* 0x000000062e2e7980 */ /* 0x010f22000c101b00 */
[----:B------:R-:W-:Y:S01]  /*2b860*/  IMAD.MOV.U32 R99, RZ, RZ, 0x20 ;  /* 0x00000020ff637424 */ /* 0x000fe200078e00ff */
[----:B------:R-:W-:Y:S01]  /*2b870*/  BSSY B2, `(.L_x_1863) ;  /* 0x000037b000027945 */ /* 0x000fe20003800000 */
[----:B---3--:R-:W-:-:S04]  /*2b880*/  SHF.R.S32.HI R31, RZ, 0x1f, R28 ;  /* 0x0000001fff1f7819 */ /* 0x008fc8000001141c */
[----:B------:R-:W-:-:S04]  /*2b890*/  LEA.HI R29, R31, R28, RZ, 0x2 ;  /* 0x0000001c1f1d7211 */ /* 0x000fc800078f10ff */
[--C-:B------:R-:W-:Y:S02]  /*2b8a0*/  SHF.R.S32.HI R37, RZ, 0x2, R29.reuse ;  /* 0x00000002ff257819 */ /* 0x100fe4000001141d */
[----:B------:R-:W-:-:S04]  /*2b8b0*/  SHF.R.S32.HI R30, RZ, 0x1f, R29 ;  /* 0x0000001fff1e7819 */ /* 0x000fc8000001141d */
[----:B------:R-:W-:Y:S02]  /*2b8c0*/  LEA.HI R29, R30, R37, RZ, 0x2 ;  /* 0x000000251e1d7211 */ /* 0x000fe400078f10ff */
[----:B------:R-:W-:Y:S02]  /*2b8d0*/  LEA.HI R30, R28, R28, RZ, 0x1 ;  /* 0x0000001c1c1e7211 */ /* 0x000fe400078f08ff */
[----:B------:R-:W-:Y:S02]  /*2b8e0*/  LOP3.LUT R74, R29, 0xfffffffc, RZ, 0xc0, !PT ;  /* 0xfffffffc1d4a7812 */ /* 0x000fe400078ec0ff */
[----:B------:R-:W-:-:S03]  /*2b8f0*/  LOP3.LUT R29, R30, 0xffffffe, RZ, 0xc0, !PT ;  /* 0x0ffffffe1e1d7812 */ /* 0x000fc600078ec0ff */
[----:B------:R-:W-:Y:S01]  /*2b900*/  IMAD.IADD R74, R37, 0x1, -R74 ;  /* 0x00000001254a7824 */ /* 0x000fe200078e0a4a */
[----:B------:R-:W-:Y:S01]  /*2b910*/  SHF.R.S32.HI R105, RZ, 0x1, R30 ;  /* 0x00000001ff697819 */ /* 0x000fe2000001141e */
[----:B------:R-:W-:Y:S01]  /*2b920*/  IMAD.IADD R29, R28, 0x1, -R29 ;  /* 0x000000011c1d7824 */ /* 0x000fe200078e0a1d */
[----:B------:R-:W-:Y:S01]  /*2b930*/  LEA.HI R31, R31, R28, RZ, 0x4 ;  /* 0x0000001c1f1f7211 */ /* 0x000fe200078f20ff */
[----:B------:R-:W-:Y:S01]  /*2b940*/  IMAD.SHL.U32 R28, R74, 0x80, RZ ;  /* 0x000000804a1c7824 */ /* 0x000fe200078e00ff */
[----:B------:R-:W-:Y:S01]  /*2b950*/  LEA.HI R30, R30, R105, RZ, 0x1 ;  /* 0x000000691e1e7211 */ /* 0x000fe200078f08ff */
[----:B------:R-:W-:Y:S02]  /*2b960*/  IMAD.SHL.U32 R107, R29, 0x10, RZ ;  /* 0x000000101d6b7824 */ /* 0x000fe400078e00ff */
[----:B------:R-:W-:Y:S01]  /*2b970*/  IMAD.SHL.U32 R31, R31, 0x20, RZ ;  /* 0x000000201f1f7824 */ /* 0x000fe200078e00ff */
[----:B------:R-:W-:Y:S02]  /*2b980*/  LOP3.LUT R28, R28, 0x180, RZ, 0xc0, !PT ;  /* 0x000001801c1c7812 */ /* 0x000fe400078ec0ff */
[----:B------:R-:W-:-:S02]  /*2b990*/  LOP3.LUT R30, R30, 0x3fffffe, RZ, 0xc0, !PT ;  /* 0x03fffffe1e1e7812 */ /* 0x000fc400078ec0ff */
[----:B------:R-:W-:Y:S02]  /*2b9a0*/  LOP3.LUT R29, R28, 0x10, R107, 0xf8, !PT ;  /* 0x000000101c1d7812 */ /* 0x000fe400078ef86b */
[----:B------:R-:W-:Y:S01]  /*2b9b0*/  LOP3.LUT R31, R31, 0xfffffe00, RZ, 0xc0, !PT ;  /* 0xfffffe001f1f7812 */ /* 0x000fe200078ec0ff */
[----:B------:R-:W-:Y:S01]  /*2b9c0*/  IMAD.IADD R30, R105, 0x1, -R30 ;  /* 0x00000001691e7824 */ /* 0x000fe200078e0a1e */
[----:B------:R-:W-:-:S03]  /*2b9d0*/  SHF.R.U32.HI R28, RZ, 0x3, R28 ;  /* 0x00000003ff1c7819 */ /* 0x000fc6000001161c */
[----:B------:R-:W-:Y:S01]  /*2b9e0*/  IMAD R30, R30, 0x40, R31 ;  /* 0x000000401e1e7824 */ /* 0x000fe200078e021f */
[----:B------:R-:W-:Y:S01]  /*2b9f0*/  LOP3.LUT R29, R29, R28, RZ, 0x3c, !PT ;  /* 0x0000001c1d1d7212 */ /* 0x000fe200078e3cff */
[----:B--2---:R-:W-:Y:S02]  /*2ba00*/  IMAD R37, R13, 0x7800, RZ ;  /* 0x000078000d257824 */ /* 0x004fe400078e02ff */
[----:B------:R-:W-:Y:S02]  /*2ba10*/  IMAD R75, R98, -0xa0, R75 ;  /* 0xffffff60624b7824 */ /* 0x000fe400078e024b */
[----:B------:R-:W-:-:S03]  /*2ba20*/  IMAD.IADD R30, R30, 0x1, R29 ;  /* 0x000000011e1e7824 */ /* 0x000fc600078e021d */
[----:B------:R-:W-:Y:S02]  /*2ba30*/  VIMNMX R28, R75, 0xa0, PT ;  /* 0x000000a04b1c7848 */ /* 0x000fe40003fe0100 */
[----:B------:R-:W-:-:S04]  /*2ba40*/  IADD3 R13, P2, R37, R30, RZ ;  /* 0x0000001e250d7210 */ /* 0x000fc80007f5e0ff */
[----:B------:R-:W-:Y:S02]  /*2ba50*/  LEA.HI.X.SX32 R37, R37, RZ, 0x1, P2 ;  /* 0x000000ff25257211 */ /* 0x000fe400010f0eff */
[----:B------:R-:W-:Y:S02]  /*2ba60*/  ISETP.GE.AND P2, PT, R105, R28, PT ;  /* 0x0000001c6900720c */ /* 0x000fe40003f46270 */
[----:B------:R-:W-:Y:S02]  /*2ba70*/  LOP3.LUT P1, RZ, R74, 0x2, RZ, 0xc0, !PT ;  /* 0x000000024aff7812 */ /* 0x000fe4000782c0ff */
[----:B----4-:R-:W-:Y:S02]  /*2ba80*/  IADD3 R74, P3, R46, R13, RZ ;  /* 0x0000000d2e4a7210 */ /* 0x010fe40007f7e0ff */
[----:B------:R-:W-:Y:S02]  /*2ba90*/  SHF.R.S32.HI R119, RZ, 0x1f, R105 ;  /* 0x0000001fff777819 */ /* 0x000fe40000011469 */
[----:B------:R-:W-:Y:S01]  /*2baa0*/  SHF.R.S32.HI R121, RZ, 0x1f, R107 ;  /* 0x0000001fff797819 */ /* 0x000fe2000001146b */
[----:B------:R-:W-:Y:S01]  /*2bab0*/  IMAD.X R75, R47, 0x1, R37, P3 ;  /* 0x000000012f4b7824 */ /* 0x000fe200018e0625 */
[----:B------:R-:W-:-:S03]  /*2bac0*/  SEL R99, R99, 0xffffffe0, !P1 ;  /* 0xffffffe063637807 */ /* 0x000fc60004800000 */
[----:B0-----:R-:W-:Y:S05]  /*2bad0*/  @P2 BRA `(.L_x_1864) ;  /* 0x0000003400502947 */ /* 0x001fea0003800000 */
[----:B------:R-:W-:Y:S02]  /*2bae0*/  R2UR UR4, R40 ;  /* 0x00000000280472ca */ /* 0x000fe400000e0000 */
[----:B------:R-:W-:-:S13]  /*2baf0*/  R2UR UR5, R41 ;  /* 0x00000000290572ca */ /* 0x000fda00000e0000 */
[----:B-----5:R-:W2:Y:S01]  /*2bb00*/  LD.E.U8 R118, desc[UR4][R44.64] ;  /* 0x000000042c767980 */ /* 0x020ea2000c101100 */
[----:B------:R-:W-:Y:S01]  /*2bb10*/  IADD3 R28, P1, R107, R90, RZ ;  /* 0x0000005a6b1c7210 */ /* 0x000fe20007f3e0ff */
[----:B------:R-:W-:Y:S01]  /*2bb20*/  IMAD R31, R103, R105, RZ ;  /* 0x00000069671f7224 */ /* 0x000fe200078e02ff */
[----:B------:R-:W-:Y:S03]  /*2bb30*/  BSSY B3, `(.L_x_1865) ;  /* 0x000008f000037945 */ /* 0x000fe60003800000 */
[----:B------:R-:W-:Y:S02]  /*2bb40*/  IMAD.X R29, R121, 0x1, R89, P1 ;  /* 0x00000001791d7824 */ /* 0x000fe400008e0659 */
[C---:B------:R-:W-:Y:S02]  /*2bb50*/  IMAD R31, R102.reuse, R119, R31 ;  /* 0x00000077661f7224 */ /* 0x040fe400078e021f */
[----:B------:R-:W-:-:S03]  /*2bb60*/  IMAD.WIDE.U32 R28, R102, R105, R28 ;  /* 0x00000069661c7225 */ /* 0x000fc600078e001c */
[----:B------:R-:W-:-:S04]  /*2bb70*/  IADD3 R112, P2, R100, R28, RZ ;  /* 0x0000001c64707210 */ /* 0x000fc80007f5e0ff */
[----:B------:R-:W-:Y:S02]  /*2bb80*/  IADD3.X R113, R101, R29, R31, P2, !PT ;  /* 0x0000001d65717210 */ /* 0x000fe400017fe41f */
[----:B--2---:R-:W-:-:S04]  /*2bb90*/  LOP3.LUT R30, R118, 0x1, RZ, 0xc0, !PT ;  /* 0x00000001761e7812 */ /* 0x004fc800078ec0ff */
[----:B------:R-:W-:-:S13]  /*2bba0*/  ISETP.NE.U32.AND P1, PT, R30, 0x1, PT ;  /* 0x000000011e00780c */ /* 0x000fda0003f25070 */
[----:B------:R-:W-:Y:S05]  /*2bbb0*/  @P1 BRA `(.L_x_1866) ;  /* 0x0000000800181947 */ /* 0x000fea0003800000 */
[----:B------:R-:W-:Y:S02]  /*2bbc0*/  R2UR UR4, R40 ;  /* 0x00000000280472ca */ /* 0x000fe400000e0000 */
[----:B------:R-:W-:-:S13]  /*2bbd0*/  R2UR UR5, R41 ;  /* 0x00000000290572ca */ /* 0x000fda00000e0000 */
[----:B------:R-:W2:Y:S01]  /*2bbe0*/  LD.E.U8 R28, desc[UR4][R48.64+0x18] ;  /* 0x00001804301c7980 */ /* 0x000ea2000c101100 */
[----:B------:R-:W-:Y:S01]  /*2bbf0*/  BSSY B4, `(.L_x_1867) ;  /* 0x000007c000047945 */ /* 0x000fe20003800000 */
[----:B--2---:R-:W-:-:S04]  /*2bc00*/  LOP3.LUT R28, R28, 0x1, RZ, 0xc0, !PT ;  /* 0x000000011c1c7812 */ /* 0x004fc800078ec0ff */
[----:B------:R-:W-:Y:S02]  /*2bc10*/  ISETP.NE.U32.AND P1, PT, R28, 0x1, PT ;  /* 0x000000011c00780c */ /* 0x000fe40003f25070 */
[----:B------:R0:W5:Y:S11]  /*2bc20*/  LD.E.128 R28, desc[UR4][R74.64] ;  /* 0x000000044a1c7980 */ /* 0x000176000c101d00 */
[----:B0-----:R-:W-:Y:S05]  /*2bc30*/  @P1 BRA `(.L_x_1868) ;  /* 0x0000000400dc1947 */ /* 0x001fea0003800000 */
[----:B------:R-:W-:Y:S01]  /*2bc40*/  SHF.R.U32.HI R123, RZ, 0x8, R115 ;  /* 0x00000008ff7b7819 */ /* 0x000fe20000011673 */
[----:B-----5:R-:W-:Y:S01]  /*2bc50*/  IMAD.MOV.U32 R120, RZ, RZ, R31 ;  /* 0x000000ffff787224 */ /* 0x020fe200078e001f */
[----:B------:R-:W-:Y:S01]  /*2bc60*/  SHF.R.U32.HI R31, RZ, 0x8, R114 ;  /* 0x00000008ff1f7819 */ /* 0x000fe20000011672 */
[----:B------:R-:W-:Y:S01]  /*2bc70*/  IMAD.MOV.U32 R118, RZ, RZ, R30 ;  /* 0x000000ffff767224 */ /* 0x000fe200078e001e */
[----:B------:R-:W-:Y:S02]  /*2bc80*/  LOP3.LUT R122, R115, 0xff, RZ, 0xc0, !PT ;  /* 0x000000ff737a7812 */ /* 0x000fe400078ec0ff */
[----:B------:R-:W-:Y:S02]  /*2bc90*/  LOP3.LUT R123, R123, 0xff, RZ, 0xc0, !PT ;  /* 0x000000ff7b7b7812 */ /* 0x000fe400078ec0ff */
[----:B------:R-:W-:Y:S02]  /*2bca0*/  LOP3.LUT R30, R114, 0xff, RZ, 0xc0, !PT ;  /* 0x000000ff721e7812 */ /* 0x000fe400078ec0ff */
[----:B------:R-:W-:-:S02]  /*2bcb0*/  LOP3.LUT R31, R31, 0xff, RZ, 0xc0, !PT ;  /* 0x000000ff1f1f7812 */ /* 0x000fc400078ec0ff */
[----:B------:R-:W-:Y:S02]  /*2bcc0*/  PRMT R122, R123, 0x7604, R122 ;  /* 0x000076047b7a7816 */ /* 0x000fe4000000007a */
[----:B------:R-:W-:Y:S02]  /*2bcd0*/  SHF.R.U32.HI R123, RZ, 0x8, R116 ;  /* 0x00000008ff7b7819 */ /* 0x000fe40000011674 */
[----:B------:R-:W-:Y:S02]  /*2bce0*/  PRMT R31, R31, 0x7604, R30 ;  /* 0x000076041f1f7816 */ /* 0x000fe4000000001e */
[----:B------:R-:W-:Y:S02]  /*2bcf0*/  LOP3.LUT R30, R116, 0xff, RZ, 0xc0, !PT ;  /* 0x000000ff741e7812 */ /* 0x000fe400078ec0ff */
[----:B------:R-:W-:Y:S02]  /*2bd00*/  LOP3.LUT R123, R123, 0xff, RZ, 0xc0, !PT ;  /* 0x000000ff7b7b7812 */ /* 0x000fe400078ec0ff */
[----:B------:R-:W-:-:S02]  /*2bd10*/  SHF.R.U32.HI R127, RZ, 0x8, R117 ;  /* 0x00000008ff7f7819 */ /* 0x000fc40000011675 */
[----:B------:R-:W-:Y:S02]  /*2bd20*/  SHF.R.U32.HI R128, RZ, 0x10, R115 ;  /* 0x00000010ff807819 */ /* 0x000fe40000011673 */
[----:B------:R-:W-:Y:S02]  /*2bd30*/  PRMT R125, R123, 0x7604, R30 ;  /* 0x000076047b7d7816 */ /* 0x000fe4000000001e */
[----:B------:R-:W-:Y:S01]  /*2bd40*/  LOP3.LUT R124, R117, 0xff, RZ, 0xc0, !PT ;  /* 0x000000ff757c7812 */ /* 0x000fe200078ec0ff */
[----:B------:R-:W-:Y:S01]  /*2bd50*/  IMAD.U32 R123, R128, 0x10000, RZ ;  /* 0x00010000807b7824 */ /* 0x000fe200078e00ff */
[----:B------:R-:W-:Y:S02]  /*2bd60*/  LOP3.LUT R127, R127, 0xff, RZ, 0xc0, !PT ;  /* 0x000000ff7f7f7812 */ /* 0x000fe400078ec0ff */
[----:B------:R-:W-:Y:S02]  /*2bd70*/  SHF.R.U32.HI R126, RZ, 0x10, R117 ;  /* 0x00000010ff7e7819 */ /* 0x000fe40000011675 */
[----:B------:R-:W-:-:S02]  /*2bd80*/  LOP3.LUT R125, R125, 0xff0000, R116, 0xf8, !PT ;  /* 0x00ff00007d7d7812 */ /* 0x000fc400078ef874 */
[----:B------:R-:W-:Y:S02]  /*2bd90*/  LOP3.LUT R31, R31, 0xff0000, R114, 0xf8, !PT ;  /* 0x00ff00001f1f7812 */ /* 0x000fe400078ef872 */
[----:B------:R-:W-:Y:S01]  /*2bda0*/  PRMT R124, R127, 0x7604, R124 ;  /* 0x000076047f7c7816 */ /* 0x000fe2000000007c */
[----:B------:R-:W-:Y:S01]  /*2bdb0*/  IMAD.U32 R127, R126, 0x10000, RZ ;  /* 0x000100007e7f7824 */ /* 0x000fe200078e00ff */
[----:B------:R-:W-:Y:S02]  /*2bdc0*/  LOP3.LUT R123, R122, 0xff0000, R123, 0xf8, !PT ;  /* 0x00ff00007a7b7812 */ /* 0x000fe400078ef87b */
[----:B------:R-:W-:Y:S02]  /*2bdd0*/  LOP3.LUT R125, R125, 0xff000000, R116, 0xf8, !PT ;  /* 0xff0000007d7d7812 */ /* 0x000fe400078ef874 */
[----:B------:R-:W-:Y:S02]  /*2bde0*/  LOP3.LUT R122, R31, 0xff000000, R114, 0xf8, !PT ;  /* 0xff0000001f7a7812 */ /* 0x000fe400078ef872 */
[----:B------:R-:W-:-:S02]  /*2bdf0*/  F2FP.F16.E4M3.UNPACK_B R30, R29 ;  /* 0x0000001dff1e723e */ /* 0x000fc400020006ff */
[----:B------:R-:W-:Y:S02]  /*2be00*/  LOP3.LUT R127, R124, 0xff0000, R127, 0xf8, !PT ;  /* 0x00ff00007c7f7812 */ /* 0x000fe400078ef87f */
[----:B------:R-:W-:Y:S01]  /*2be10*/  LOP3.LUT R123, R123, 0xff000000, R115, 0xf8, !PT ;  /* 0xff0000007b7b7812 */ /* 0x000fe200078ef873 */
[--C-:B------:R-:W-:Y:S01]  /*2be20*/  HADD2.F32 R31, -RZ, R30.reuse.H0_H0 ;  /* 0x2000001eff1f7230 */ /* 0x100fe20000004100 */
[----:B------:R-:W-:Y:S01]  /*2be30*/  F2FP.F16.E4M3.UNPACK_B R114, R125.H1 ;  /* 0x0000007dff72723e */ /* 0x000fe200030006ff */
[----:B------:R-:W-:Y:S01]  /*2be40*/  HADD2.F32 R30, -RZ, R30.H1_H1 ;  /* 0x3000001eff1e7230 */ /* 0x000fe20000004100 */
[----:B------:R-:W-:Y:S02]  /*2be50*/  F2FP.F16.E4M3.UNPACK_B R115, R122.H1 ;  /* 0x0000007aff73723e */ /* 0x000fe400030006ff */
[----:B------:R-:W-:Y:S01]  /*2be60*/  LOP3.LUT R127, R127, 0xff000000, R117, 0xf8, !PT ;  /* 0xff0000007f7f7812 */ /* 0x000fe200078ef875 */
[--C-:B------:R-:W-:Y:S01]  /*2be70*/  HADD2.F32 R117, -RZ, R114.reuse.H0_H0 ;  /* 0x20000072ff757230 */ /* 0x100fe20000004100 */
[----:B------:R-:W-:Y:S01]  /*2be80*/  F2FP.F16.E4M3.UNPACK_B R29, R29.H1 ;  /* 0x0000001dff1d723e */ /* 0x000fe200030006ff */
[----:B------:R-:W-:Y:S01]  /*2be90*/  HADD2.F32 R116, -RZ, R115.H0_H0 ;  /* 0x20000073ff747230 */ /* 0x000fe20000004100 */
[----:B------:R-:W-:Y:S01]  /*2bea0*/  F2FP.F16.E4M3.UNPACK_B R125, R125 ;  /* 0x0000007dff7d723e */ /* 0x000fe200020006ff */
[----:B------:R-:W-:-:S02]  /*2beb0*/  HADD2.F32 R124, -RZ, R114.H1_H1 ;  /* 0x30000072ff7c7230 */ /* 0x000fc40000004100 */
[CC--:B------:R-:W-:Y:S01]  /*2bec0*/  FMUL.FTZ R126, R30.reuse, R117.reuse ;  /* 0x000000751e7e7220 */ /* 0x0c0fe20000410000 */
[----:B------:R-:W-:Y:S02]  /*2bed0*/  HADD2.F32 R114, -RZ, R29.H1_H1 ;  /* 0x3000001dff727230 */ /* 0x000fe40000004100 */
[-C--:B------:R-:W-:Y:S01]  /*2bee0*/  FMUL.FTZ R30, R30, R116.reuse ;  /* 0x000000741e1e7220 */ /* 0x080fe20000410000 */
[----:B------:R-:W-:Y:S02]  /*2bef0*/  HADD2.F32 R115, -RZ, R115.H1_H1 ;  /* 0x30000073ff737230 */ /* 0x000fe40000004100 */
[C---:B------:R-:W-:Y:S01]  /*2bf00*/  FFMA.FTZ R126, R31.reuse, R116, -R126 ;  /* 0x000000741f7e7223 */ /* 0x040fe2000001087e */
[----:B------:R-:W-:Y:S02]  /*2bf10*/  HADD2.F32 R29, -RZ, R29.H0_H0 ;  /* 0x2000001dff1d7230 */ /* 0x000fe40000004100 */
[----:B------:R-:W-:Y:S01]  /*2bf20*/  FFMA.FTZ R129, R31, R117, R30 ;  /* 0x000000751f817223 */ /* 0x000fe2000001001e */
[C---:B------:R-:W-:Y:S01]  /*2bf30*/  FMUL.FTZ R128, R114.reuse, R124 ;  /* 0x0000007c72807220 */ /* 0x040fe20000410000 */
[----:B------:R-:W-:Y:S01]  /*2bf40*/  FMUL.FTZ R131, R114, R115 ;  /* 0x0000007372837220 */ /* 0x000fe20000410000 */
[----:B------:R-:W-:-:S02]  /*2bf50*/  F2FP.F16.E4M3.UNPACK_B R30, R120 ;  /* 0x00000078ff1e723e */ /* 0x000fc400020006ff */
[----:B------:R-:W-:Y:S01]  /*2bf60*/  F2FP.F16.E4M3.UNPACK_B R31, R127.H1 ;  /* 0x0000007fff1f723e */ /* 0x000fe200030006ff */
[C---:B------:R-:W-:Y:S01]  /*2bf70*/  FFMA.FTZ R128, R29.reuse, R115, -R128 ;  /* 0x000000731d807223 */ /* 0x040fe20000010880 */
[----:B------:R-:W-:Y:S01]  /*2bf80*/  F2FP.F16.E4M3.UNPACK_B R114, R123.H1 ;  /* 0x0000007bff72723e */ /* 0x000fe200030006ff */
[----:B------:R-:W-:Y:S01]  /*2bf90*/  FFMA.FTZ R131, R29, R124, R131 ;  /* 0x0000007c1d837223 */ /* 0x000fe20000010083 */
        /* <DEDUP_REMOVED lines=16> */
[----:B------:R-:W-:Y:S01]  /*2c0a0*/  F2FP.F16.E4M3.UNPACK_B R29, R118 ;  /* 0x00000076ff1d723e */ /* 0x000fe200020006ff */
[C---:B------:R-:W-:Y:S01]  /*2c0b0*/  FMUL.FTZ R30, R31.reuse, R114 ;  /* 0x000000721f1e7220 */ /* 0x040fe20000410000 */
[----:B------:R-:W-:Y:S01]  /*2c0c0*/  FMUL.FTZ R137, R31, R117 ;  /* 0x000000751f897220 */ /* 0x000fe20000410000 */
[----:B------:R-:W-:Y:S01]  /*2c0d0*/  F2FP.F16.E4M3.UNPACK_B R118, R118.H1 ;  /* 0x00000076ff76723e */ /* 0x000fe200030006ff */
[----:B------:R-:W-:-:S02]  /*2c0e0*/  HADD2.F32 R115, -RZ, R127.H0_H0 ;  /* 0x2000007fff737230 */ /* 0x000fc40000004100 */
[C---:B------:R-:W-:Y:S01]  /*2c0f0*/  FFMA.FTZ R132, R120.reuse, R117, R30 ;  /* 0x0000007578847223 */ /* 0x040fe2000001001e */
[--C-:B------:R-:W-:Y:S02]  /*2c100*/  HADD2.F32 R30, -RZ, R29.reuse.H0_H0 ;  /* 0x2000001dff1e7230 */ /* 0x100fe40000004100 */
[----:B------:R-:W-:Y:S01]  /*2c110*/  FFMA.FTZ R137, R120, R114, -R137 ;  /* 0x0000007278897223 */ /* 0x000fe20000010889 */
[----:B------:R-:W-:Y:S01]  /*2c120*/  HADD2.F32 R29, -RZ, R29.H1_H1 ;  /* 0x3000001dff1d7230 */ /* 0x000fe20000004100 */
[----:B------:R-:W-:Y:S01]  /*2c130*/  F2FP.SATFINITE.E4M3.F32.PACK_AB_MERGE_C R128, R131, R128, RZ ;  /* 0x000000808380723e */ /* 0x000fe200048070ff */
[----:B------:R-:W-:Y:S02]  /*2c140*/  HADD2.F32 R114, -RZ, R123.H0_H0 ;  /* 0x2000007bff727230 */ /* 0x000fe40000004100 */
[----:B------:R-:W-:Y:S02]  /*2c150*/  HADD2.F32 R127, -RZ, R127.H1_H1 ;  /* 0x3000007fff7f7230 */ /* 0x000fe40000004100 */
[----:B------:R-:W-:Y:S01]  /*2c160*/  FMUL.FTZ R117, R29, R115 ;  /* 0x000000731d757220 */ /* 0x000fe20000410000 */
[----:B------:R-:W-:-:S02]  /*2c170*/  HADD2.F32 R31, -RZ, R118.H1_H1 ;  /* 0x30000076ff1f7230 */ /* 0x000fc40000004100 */
[-C--:B------:R-:W-:Y:S01]  /*2c180*/  FMUL.FTZ R116, R29, R114.reuse ;  /* 0x000000721d747220 */ /* 0x080fe20000410000 */
[----:B------:R-:W-:Y:S02]  /*2c190*/  HADD2.F32 R123, -RZ, R123.H1_H1 ;  /* 0x3000007bff7b7230 */ /* 0x000fe40000004100 */
[C---:B------:R-:W-:Y:S01]  /*2c1a0*/  FFMA.FTZ R120, R30.reuse, R114, -R117 ;  /* 0x000000721e787223 */ /* 0x040fe20000010875 */
[----:B------:R-:W-:Y:S02]  /*2c1b0*/  HADD2.F32 R118, -RZ, R118.H0_H0 ;  /* 0x20000076ff767230 */ /* 0x000fe40000004100 */
[C---:B------:R-:W-:Y:S01]  /*2c1c0*/  FMUL.FTZ R29, R31.reuse, R127 ;  /* 0x0000007f1f1d7220 */ /* 0x040fe20000410000 */
[----:B------:R-:W-:Y:S01]  /*2c1d0*/  FFMA.FTZ R133, R30, R115, R116 ;  /* 0x000000731e857223 */ /* 0x000fe20000010074 */
[-C--:B------:R-:W-:Y:S01]  /*2c1e0*/  FMUL.FTZ R114, R31, R123.reuse ;  /* 0x0000007b1f727220 */ /* 0x080fe20000410000 */
[----:B------:R-:W-:Y:S02]  /*2c1f0*/  HADD2.F32 R115, -RZ, R125.H1_H1 ;  /* 0x3000007dff737230 */ /* 0x000fe40000004100 */
[C---:B------:R-:W-:Y:S01]  /*2c200*/  FFMA.FTZ R123, R118.reuse, R123, -R29 ;  /* 0x0000007b767b7223 */ /* 0x040fe2000001081d */
[-C--:B------:R-:W-:Y:S01]  /*2c210*/  F2FP.F16.E4M3.UNPACK_B R29, R28.reuse.H1 ;  /* 0x0000001cff1d723e */ /* 0x080fe200030006ff */
[----:B------:R-:W-:Y:S01]  /*2c220*/  FFMA.FTZ R124, R118, R127, R114 ;  /* 0x0000007f767c7223 */ /* 0x000fe20000010072 */
[----:B------:R-:W-:Y:S01]  /*2c230*/  F2FP.F16.E4M3.UNPACK_B R28, R28 ;  /* 0x0000001cff1c723e */ /* 0x000fe200020006ff */
[----:B------:R-:W-:Y:S01]  /*2c240*/  HADD2.F32 R114, -RZ, R122.H1_H1 ;  /* 0x3000007aff727230 */ /* 0x000fe20000004100 */
[----:B------:R-:W-:Y:S01]  /*2c250*/  F2FP.SATFINITE.E4M3.F32.PACK_AB_MERGE_C R132, R132, R137, RZ ;  /* 0x000000898484723e */ /* 0x000fe200048070ff */
[--C-:B------:R-:W-:Y:S01]  /*2c260*/  HADD2.F32 R31, -RZ, R29.reuse.H1_H1 ;  /* 0x3000001dff1f7230 */ /* 0x100fe20000004100 */
[----:B------:R-:W-:Y:S01]  /*2c270*/  F2FP.SATFINITE.E4M3.F32.PACK_AB_MERGE_C R123, R124, R123, RZ ;  /* 0x0000007b7c7b723e */ /* 0x000fe200048070ff */
[----:B------:R-:W-:Y:S01]  /*2c280*/  HADD2.F32 R30, -RZ, R29.H0_H0 ;  /* 0x2000001dff1e7230 */ /* 0x000fe20000004100 */
[----:B------:R-:W-:Y:S01]  /*2c290*/  F2FP.SATFINITE.E4M3.F32.PACK_AB_MERGE_C R135, R135, R130, R132 ;  /* 0x000000828787723e */ /* 0x000fe20004807084 */
        /* <DEDUP_REMOVED lines=10> */
[----:B------:R-:W-:Y:S01]  /*2c340*/  F2FP.SATFINITE.E4M3.F32.PACK_AB_MERGE_C R29, R129, R126, R128 ;  /* 0x0000007e811d723e */ /* 0x000fe20004807080 */
[C---:B------:R-:W-:Y:S01]  /*2c350*/  FFMA.FTZ R31, R28.reuse, R122, -R31 ;  /* 0x0000007a1c1f7223 */ /* 0x040fe2000001081f */
[----:B------:R-:W-:Y:S01]  /*2c360*/  F2FP.SATFINITE.E4M3.F32.PACK_AB_MERGE_C R30, R133, R120, R123 ;  /* 0x00000078851e723e */ /* 0x000fe2000480707b */
[----:B------:R-:W-:Y:S01]  /*2c370*/  FFMA.FTZ R116, R28, R125, R116 ;  /* 0x0000007d1c747223 */ /* 0x000fe20000010074 */
[----:B------:R-:W-:-:S04]  /*2c380*/  F2FP.SATFINITE.E4M3.F32.PACK_AB_MERGE_C R117, R118, R117, RZ ;  /* 0x000000757675723e */ /* 0x000fc800048070ff */
[----:B------:R-:W-:Y:S01]  /*2c390*/  F2FP.SATFINITE.E4M3.F32.PACK_AB_MERGE_C R28, R116, R31, R117 ;  /* 0x0000001f741c723e */ /* 0x000fe20004807075 */
[----:B------:R-:W-:-:S07]  /*2c3a0*/  IMAD.MOV.U32 R31, RZ, RZ, R135 ;  /* 0x000000ffff1f7224 */ /* 0x000fce00078e0087 */
.L_x_1868:
[----:B------:R-:W-:Y:S05]  /*2c3b0*/  BSYNC B4 ;  /* 0x0000000000047941 */ /* 0x000fea0003800000 */
.L_x_1867:
[C---:B------:R-:W-:Y:S02]  /*2c3c0*/  R2UR UR4, R40.reuse ;  /* 0x00000000280472ca */ /* 0x040fe400000e0000 */
[C---:B------:R-:W-:Y:S02]  /*2c3d0*/  R2UR UR5, R41.reuse ;  /* 0x00000000290572ca */ /* 0x040fe400000e0000 */
[----:B------:R-:W-:Y:S02]  /*2c3e0*/  R2UR UR6, R40 ;  /* 0x00000000280672ca */ /* 0x000fe400000e0000 */
[----:B------:R-:W-:-:S09]  /*2c3f0*/  R2UR UR7, R41 ;  /* 0x00000000290772ca */ /* 0x000fd200000e0000 */
[----:B-----5:R0:W-:Y:S04]  /*2c400*/  ST.E.128 desc[UR4][R112.64], R28 ;  /* 0x0000001c70007985 */ /* 0x0201e8000c101d04 */
[----:B------:R0:W5:Y:S02]  /*2c410*/  LD.E.U8 R118, desc[UR6][R44.64] ;  /* 0x000000062c767980 */ /* 0x000164000c101100 */
.L_x_1866:
[----:B------:R-:W-:Y:S05]  /*2c420*/  BSYNC B3 ;  /* 0x0000000000037941 */ /* 0x000fea0003800000 */
.L_x_1865:
[----:B-----5:R-:W-:Y:S01]  /*2c430*/  LOP3.LUT P1, RZ, R118, 0x2, RZ, 0xc0, !PT ;  /* 0x0000000276ff7812 */ /* 0x020fe2000782c0ff */
[----:B------:R-:W-:-:S12]  /*2c440*/  BSSY B3, `(.L_x_1869) ;  /* 0x000008e000037945 */ /* 0x000fd80003800000 */
[----:B------:R-:W-:Y:S05]  /*2c450*/  @!P1 BRA `(.L_x_1870) ;  /* 0x0000000800309947 */ /* 0x000fea0003800000 */
[----:B------:R-:W-:Y:S02]  /*2c460*/  R2UR UR4, R40 ;  /* 0x00000000280472ca */ /* 0x000fe400000e0000 */
[----:B------:R-:W-:-:S13]  /*2c470*/  R2UR UR5, R41 ;  /* 0x00000000290572ca */ /* 0x000fda00000e0000 */
[----:B0-----:R-:W2:Y:S01]  /*2c480*/  LD.E.U8 R30, desc[UR4][R48.64+0x18] ;  /* 0x00001804301e7980 */ /* 0x001ea2000c101100 */
[--C-:B------:R-:W-:Y:S02]  /*2c490*/  SHF.R.S32.HI R29, RZ, 0x1f, R99.reuse ;  /* 0x0000001fff1d7819 */ /* 0x100fe40000011463 */
[----:B------:R-:W-:-:S04]  /*2c4a0*/  IADD3 R28, P2, P3, R46, R13, R99 ;  /* 0x0000000d2e1c7210 */ /* 0x000fc80007b5e063 */
[----:B------:R-:W-:Y:S01]  /*2c4b0*/  IADD3.X R29, R47, R37, R29, P2, P3 ;  /* 0x000000252f1d7210 */ /* 0x000fe200017e641d */
[----:B------:R-:W-:Y:S01]  /*2c4c0*/  BSSY B4, `(.L_x_1871) ;  /* 0x000007f000047945 */ /* 0x000fe20003800000 */
[----:B--2---:R-:W-:-:S04]  /*2c4d0*/  LOP3.LUT P1, RZ, R30, 0x2, RZ, 0xc0, !PT ;  /* 0x000000021eff7812 */ /* 0x004fc8000782c0ff */
[----:B------:R-:W5:Y:S09]  /*2c4e0*/  LD.E.128 R28, desc[UR4][R28.64] ;  /* 0x000000041c1c7980 */ /* 0x000f72000c101d00 */
[----:B------:R-:W-:Y:S05]  /*2c4f0*/  @!P1 BRA `(.L_x_1872) ;  /* 0x0000000400ec9947 */ /* 0x000fea0003800000 */
[----:B-----5:R-:W-:Y:S01]  /*2c500*/  IMAD.MOV.U32 R114, RZ, RZ, R30 ;  /* 0x000000ffff727224 */ /* 0x020fe200078e001e */
[----:B------:R-:W-:Y:S01]  /*2c510*/  SHF.R.U32.HI R116, RZ, 0x8, R109 ;  /* 0x00000008ff747819 */ /* 0x000fe2000001166d */
[----:B------:R-:W-:Y:S01]  /*2c520*/  IMAD.MOV.U32 R115, RZ, RZ, R31 ;  /* 0x000000ffff737224 */ /* 0x000fe200078e001f */
[----:B------:R-:W-:Y:S02]  /*2c530*/  SHF.R.U32.HI R30, RZ, 0x8, R108 ;  /* 0x00000008ff1e7819 */ /* 0x000fe4000001166c */
[----:B------:R-:W-:Y:S02]  /*2c540*/  LOP3.LUT R117, R109, 0xff, RZ, 0xc0, !PT ;  /* 0x000000ff6d757812 */ /* 0x000fe400078ec0ff */
[----:B------:R-:W-:Y:S02]  /*2c550*/  SHF.R.U32.HI R118, RZ, 0x8, R110 ;  /* 0x00000008ff767819 */ /* 0x000fe4000001166e */
[----:B------:R-:W-:Y:S02]  /*2c560*/  LOP3.LUT R116, R116, 0xff, RZ, 0xc0, !PT ;  /* 0x000000ff74747812 */ /* 0x000fe400078ec0ff */
[----:B------:R-:W-:-:S02]  /*2c570*/  LOP3.LUT R31, R108, 0xff, RZ, 0xc0, !PT ;  /* 0x000000ff6c1f7812 */ /* 0x000fc400078ec0ff */
[----:B------:R-:W-:Y:S02]  /*2c580*/  LOP3.LUT R30, R30, 0xff, RZ, 0xc0, !PT ;  /* 0x000000ff1e1e7812 */ /* 0x000fe400078ec0ff */
[----:B------:R-:W-:Y:S02]  /*2c590*/  LOP3.LUT R123, R110, 0xff, RZ, 0xc0, !PT ;  /* 0x000000ff6e7b7812 */ /* 0x000fe400078ec0ff */
[----:B------:R-:W-:Y:S02]  /*2c5a0*/  SHF.R.U32.HI R120, RZ, 0x8, R111 ;  /* 0x00000008ff787819 */ /* 0x000fe4000001166f */
        /* <DEDUP_REMOVED lines=20> */
[----:B------:R-:W-:-:S02]  /*2c6f0*/  F2FP.F16.E4M3.UNPACK_B R30, R29 ;  /* 0x0000001dff1e723e */ /* 0x000fc400020006ff */
[----:B------:R-:W-:Y:S02]  /*2c700*/  PRMT R125, R120, 0x7054, R125 ;  /* 0x00007054787d7816 */ /* 0x000fe4000000007d */
        /* <DEDUP_REMOVED lines=35> */
[--C-:B------:R-:W-:Y:S02]  /*2c940*/  HADD2.F32 R31, -RZ, R115.reuse.H1_H1 ;  /* 0x30000073ff1f7230 */ /* 0x100fe40000004100 */
[-C--:B------:R-:W-:Y:S01]  /*2c950*/  FMUL.FTZ R111, R30, R109.reuse ;  /* 0x0000006d1e6f7220 */ /* 0x080fe20000410000 */
[----:B------:R-:W-:Y:S02]  /*2c960*/  HADD2.F32 R108, -RZ, R108.H1_H1 ;  /* 0x3000006cff6c7230 */ /* 0x000fe40000004100 */
[C---:B------:R-:W-:Y:S01]  /*2c970*/  FFMA.FTZ R126, R29.reuse, R109, -R124 ;  /* 0x0000006d1d7e7223 */ /* 0x040fe2000001087c */
[----:B------:R-:W-:Y:S02]  /*2c980*/  HADD2.F32 R115, -RZ, R115.H0_H0 ;  /* 0x20000073ff737230 */ /* 0x000fe40000004100 */
[----:B------:R-:W-:Y:S01]  /*2c990*/  FFMA.FTZ R131, R29, R110, R111 ;  /* 0x0000006e1d837223 */ /* 0x000fe2000001006f */
[C---:B------:R-:W-:Y:S01]  /*2c9a0*/  FMUL.FTZ R30, R31.reuse, R118 ;  /* 0x000000761f1e7220 */ /* 0x040fe20000410000 */
[----:B------:R-:W-:Y:S01]  /*2c9b0*/  F2FP.F16.E4M3.UNPACK_B R29, R114 ;  /* 0x00000072ff1d723e */ /* 0x000fe200020006ff */
[----:B------:R-:W-:Y:S01]  /*2c9c0*/  FMUL.FTZ R31, R31, R108 ;  /* 0x0000006c1f1f7220 */ /* 0x000fe20000410000 */
[----:B------:R-:W-:Y:S01]  /*2c9d0*/  F2FP.F16.E4M3.UNPACK_B R114, R114.H1 ;  /* 0x00000072ff72723e */ /* 0x000fe200030006ff */
[----:B------:R-:W-:Y:S01]  /*2c9e0*/  FFMA.FTZ R128, R115, R108, -R30 ;  /* 0x0000006c73807223 */ /* 0x000fe2000001081e */
[----:B------:R-:W-:-:S02]  /*2c9f0*/  HADD2.F32 R109, -RZ, R125.H0_H0 ;  /* 0x2000007dff6d7230 */ /* 0x000fc40000004100 */
[----:B------:R-:W-:Y:S01]  /*2ca00*/  FFMA.FTZ R133, R115, R118, R31 ;  /* 0x0000007673857223 */ /* 0x000fe2000001001f */
[--C-:B------:R-:W-:Y:S01]  /*2ca10*/  HADD2.F32 R30, -RZ, R29.reuse.H0_H0 ;  /* 0x2000001dff1e7230 */ /* 0x100fe20000004100 */
[----:B------:R-:W-:Y:S01]  /*2ca20*/  F2FP.SATFINITE.E4M3.F32.PACK_AB_MERGE_C R122, R129, R122, RZ ;  /* 0x0000007a817a723e */ /* 0x000fe200048070ff */
[----:B------:R-:W-:Y:S02]  /*2ca30*/  HADD2.F32 R29, -RZ, R29.H1_H1 ;  /* 0x3000001dff1d7230 */ /* 0x000fe40000004100 */
[----:B------:R-:W-:Y:S01]  /*2ca40*/  HADD2.F32 R108, -RZ, R117.H0_H0 ;  /* 0x20000075ff6c7230 */ /* 0x000fe20000004100 */
[----:B------:R-:W-:Y:S01]  /*2ca50*/  F2FP.SATFINITE.E4M3.F32.PACK_AB_MERGE_C R128, R133, R128, RZ ;  /* 0x000000808580723e */ /* 0x000fe200048070ff */
        /* <DEDUP_REMOVED lines=16> */
[----:B------:R-:W-:Y:S01]  /*2cb60*/  F2FP.SATFINITE.E4M3.F32.PACK_AB_MERGE_C R131, R131, R126, R128 ;  /* 0x0000007e8383723e */ /* 0x000fe20004807080 */
[--C-:B------:R-:W-:Y:S01]  /*2cb70*/  HADD2.F32 R31, -RZ, R29.reuse.H1_H1 ;  /* 0x3000001dff1f7230 */ /* 0x100fe20000004100 */
[----:B------:R-:W-:Y:S01]  /*2cb80*/  F2FP.SATFINITE.E4M3.F32.PACK_AB_MERGE_C R117, R124, R117, RZ ;  /* 0x000000757c75723e */ /* 0x000fe200048070ff */
[----:B------:R-:W-:-:S02]  /*2cb90*/  HADD2.F32 R30, -RZ, R29.H0_H0 ;  /* 0x2000001dff1e7230 */ /* 0x000fc40000004100 */
[----:B------:R-:W-:Y:S02]  /*2cba0*/  HADD2.F32 R123, -RZ, R123.H0_H0 ;  /* 0x2000007bff7b7230 */ /* 0x000fe40000004100 */
        /* <DEDUP_REMOVED lines=10> */
[----:B------:R-:W-:Y:S01]  /*2cc50*/  FFMA.FTZ R31, R28, R116, -R31 ;  /* 0x000000741c1f7223 */ /* 0x000fe2000001081f */
[----:B------:R-:W-:Y:S01]  /*2cc60*/  F2FP.SATFINITE.E4M3.F32.PACK_AB_MERGE_C R30, R118, R115, R117 ;  /* 0x00000073761e723e */ /* 0x000fe20004807075 */
[----:B------:R-:W-:Y:S01]  /*2cc70*/  FFMA.FTZ R110, R28, R123, R110 ;  /* 0x0000007b1c6e7223 */ /* 0x000fe2000001006e */
[----:B------:R-:W-:-:S04]  /*2cc80*/  F2FP.SATFINITE.E4M3.F32.PACK_AB_MERGE_C R111, R114, R111, RZ ;  /* 0x0000006f726f723e */ /* 0x000fc800048070ff */
[----:B------:R-:W-:Y:S01]  /*2cc90*/  F2FP.SATFINITE.E4M3.F32.PACK_AB_MERGE_C R28, R110, R31, R111 ;  /* 0x0000001f6e1c723e */ /* 0x000fe2000480706f */
[----:B------:R-:W-:-:S07]  /*2cca0*/  IMAD.MOV.U32 R31, RZ, RZ, R131 ;  /* 0x000000ffff1f7224 */ /* 0x000fce00078e0083 */
.L_x_1872:
[----:B------:R-:W-:Y:S05]  /*2ccb0*/  BSYNC B4 ;  /* 0x0000000000047941 */ /* 0x000fea0003800000 */
.L_x_1871:
[C---:B------:R-:W-:Y:S02]  /*2ccc0*/  R2UR UR4, R40.reuse ;  /* 0x00000000280472ca */ /* 0x040fe400000e0000 */
[C---:B------:R-:W-:Y:S02]  /*2ccd0*/  R2UR UR5, R41.reuse ;  /* 0x00000000290572ca */ /* 0x040fe400000e0000 */
[----:B------:R-:W-:Y:S02]  /*2cce0*/  R2UR UR6, R40 ;  /* 0x00000000280672ca */ /* 0x000fe400000e0000 */
[----:B------:R-:W-:-:S09]  /*2ccf0*/  R2UR UR7, R41 ;  /* 0x00000000290772ca */ /* 0x000fd200000e0000 */
[----:B-----5:R1:W-:Y:S04]  /*2cd00*/  ST.E.128 desc[UR4][R112.64+0x20], R28 ;  /* 0x0000201c70007985 */ /* 0x0203e8000c101d04 */
[----:B------:R1:W5:Y:S02]  /*2cd10*/  LD.E.U8 R118, desc[UR6][R44.64] ;  /* 0x000000062c767980 */ /* 0x000364000c101100 */
.L_x_1870:
[----:B------:R-:W-:Y:S05]  /*2cd20*/  BSYNC B3 ;  /* 0x0000000000037941 */ /* 0x000fea0003800000 */
.L_x_1869:
[----:B-----5:R-:W-:Y:S01]  /*2cd30*/  LOP3.LUT P1, RZ, R118, 0x4, RZ, 0xc0, !PT ;  /* 0x0000000476ff7812 */ /* 0x020fe2000782c0ff */
[----:B------:R-:W-:-:S12]  /*2cd40*/  BSSY B3, `(.L_x_1873) ;  /* 0x0000087000037945 */ /* 0x000fd80003800000 */
[----:B------:R-:W-:Y:S05]  /*2cd50*/  @!P1 BRA `(.L_x_1874) ;  /* 0x0000000800149947 */ /* 0x000fea0003800000 */
[----:B------:R-:W-:Y:S02]  /*2cd60*/  R2UR UR4, R40 ;  /* 0x00000000280472ca */ /* 0x000fe400000e0000 */
[----:B------:R-:W-:-:S13]  /*2cd70*/  R2UR UR5, R41 ;  /* 0x00000000290572ca */ /* 0x000fda00000e0000 */
[----:B01----:R-:W2:Y:S01]  /*2cd80*/  LD.E.U8 R28, desc[UR4][R48.64+0x18] ;  /* 0x00001804301c7980 */ /* 0x003ea2000c101100 */
[----:B------:R-:W-:Y:S01]  /*2cd90*/  BSSY B4, `(.L_x_1875) ;  /* 0x000007b000047945 */ /* 0x000fe20003800000 */
[----:B--2---:R-:W-:Y:S02]  /*2cda0*/  LOP3.LUT P1, RZ, R28, 0x4, RZ, 0xc0, !PT ;  /* 0x000000041cff7812 */ /* 0x004fe4000782c0ff */
[----:B------:R0:W5:Y:S11]  /*2cdb0*/  LD.E.128 R28, desc[UR4][R74.64+0x2800] ;  /* 0x002800044a1c7980 */ /* 0x000176000c101d00 */
[----:B0-----:R-:W-:Y:S05]  /*2cdc0*/  @!P1 BRA `(.L_x_1876) ;  /* 0x0000000400dc9947 */ /* 0x001fea0003800000 */
        /* <DEDUP_REMOVED lines=119> */
.L_x_1876:
[----:B------:R-:W-:Y:S05]  /*2d540*/  BSYNC B4 ;  /* 0x0000000000047941 */ /* 0x000fea0003800000 */
.L_x_1875:
[C---:B------:R-:W-:Y:S02]  /*2d550*/  R2UR UR4, R40.reuse ;  /* 0x00000000280472ca */ /* 0x040fe400000e0000 */
[C---:B------:R-:W-:Y:S02]  /*2d560*/  R2UR UR5, R41.reuse ;  /* 0x00000000290572ca */ /* 0x040fe400000e0000 */
[----:B------:R-:W-:Y:S02]  /*2d570*/  R2UR UR6, R40 ;  /* 0x00000000280672ca */ /* 0x000fe400000e0000 */
[----:B------:R-:W-:-:S09]  /*2d580*/  R2UR UR7, R41 ;  /* 0x00000000290772ca */ /* 0x000fd200000e0000 */
[----:B-----5:R2:W-:Y:S04]  /*2d590*/  ST.E.128 desc[UR4][R112.64+0x40], R28 ;  /* 0x0000401c70007985 */ /* 0x0205e8000c101d04 */
[----:B------:R2:W5:Y:S02]  /*2d5a0*/  LD.E.U8 R118, desc[UR6][R44.64] ;  /* 0x000000062c767980 */ /* 0x000564000c101100 */
.L_x_1874:
[----:B------:R-:W-:Y:S05]  /*2d5b0*/  BSYNC B3 ;  /* 0x0000000000037941 */ /* 0x000fea0003800000 */
.L_x_1873:
[----:B-----5:R-:W-:Y:S01]  /*2d5c0*/  LOP3.LUT P1, RZ, R118, 0x8, RZ, 0xc0, !PT ;  /* 0x0000000876ff7812 */ /* 0x020fe2000782c0ff */
[----:B------:R-:W-:-:S12]  /*2d5d0*/  BSSY B3, `(.L_x_1877) ;  /* 0x000008f000037945 */ /* 0x000fd80003800000 */
[----:B------:R-:W-:Y:S05]  /*2d5e0*/  @!P1 BRA `(.L_x_1878) ;  /* 0x0000000800349947 */ /* 0x000fea0003800000 */
[----:B------:R-:W-:Y:S02]  /*2d5f0*/  R2UR UR4, R40 ;  /* 0x00000000280472ca */ /* 0x000fe400000e0000 */
[----:B------:R-:W-:-:S13]  /*2d600*/  R2UR UR5, R41 ;  /* 0x00000000290572ca */ /* 0x000fda00000e0000 */
[----:B012---:R-:W2:Y:S01]  /*2d610*/  LD.E.U8 R30, desc[UR4][R48.64+0x18] ;  /* 0x00001804301e7980 */ /* 0x007ea2000c101100 */
[----:B------:R-:W-:-:S05]  /*2d620*/  VIADD R28, R99, 0x2800 ;  /* 0x00002800631c7836 */ /* 0x000fca0000000000 */
        /* <DEDUP_REMOVED lines=11> */
[----:B------:R-:W-:Y:S02]  /*2d6e0*/  SHF.R.U32.HI R110, RZ, 0x8, R85 ;  /* 0x00000008ff6e7819 */ /* 0x000fe40000011655 */
[----:B------:R-:W-:Y:S02]  /*2d6f0*/  LOP3.LUT R31, R86, 0xff, RZ, 0xc0, !PT ;  /* 0x000000ff561f7812 */ /* 0x000fe400078ec0ff */
[----:B------:R-:W-:Y:S02]  /*2d700*/  LOP3.LUT R95, R87, 0xff, RZ, 0xc0, !PT ;  /* 0x000000ff575f7812 */ /* 0x000fe400078ec0ff */
[----:B------:R-:W-:-:S02]  /*2d710*/  SHF.R.U32.HI R108, RZ, 0x8, R84 ;  /* 0x00000008ff6c7819 */ /* 0x000fc40000011654 */
[----:B------:R-:W-:Y:S02]  /*2d720*/  LOP3.LUT R30, R30, 0xff, RZ, 0xc0, !PT ;  /* 0x000000ff1e1e7812 */ /* 0x000fe400078ec0ff */
[----:B------:R-:W-:Y:S02]  /*2d730*/  LOP3.LUT R94, R94, 0xff, RZ, 0xc0, !PT ;  /* 0x000000ff5e5e7812 */ /* 0x000fe400078ec0ff */
[----:B------:R-:W-:Y:S02]  /*2d740*/  LOP3.LUT R111, R85, 0xff, RZ, 0xc0, !PT ;  /* 0x000000ff556f7812 */ /* 0x000fe400078ec0ff */
[----:B------:R-:W-:Y:S02]  /*2d750*/  LOP3.LUT R110, R110, 0xff, RZ, 0xc0, !PT ;  /* 0x000000ff6e6e7812 */ /* 0x000fe400078ec0ff */
[----:B------:R-:W-:Y:S02]  /*2d760*/  LOP3.LUT R109, R84, 0xff, RZ, 0xc0, !PT ;  /* 0x000000ff546d7812 */ /* 0x000fe400078ec0ff */
[----:B------:R-:W-:-:S02]  /*2d770*/  LOP3.LUT R108, R108, 0xff, RZ, 0xc0, !PT ;  /* 0x000000ff6c6c7812 */ /* 0x000fc400078ec0ff */
[----:B------:R-:W-:Y:S02]  /*2d780*/  PRMT R31, R30, 0x7604, R31 ;  /* 0x000076041e1f7816 */ /* 0x000fe4000000001f */
[----:B------:R-:W-:Y:S02]  /*2d790*/  PRMT R95, R94, 0x7604, R95 ;  /* 0x000076045e5f7816 */ /* 0x000fe4000000005f */
[----:B------:R-:W-:Y:S02]  /*2d7a0*/  SHF.R.U32.HI R30, RZ, 0x10, R86 ;  /* 0x00000010ff1e7819 */ /* 0x000fe40000011656 */
[----:B------:R-:W-:Y:S02]  /*2d7b0*/  SHF.R.U32.HI R94, RZ, 0x10, R84 ;  /* 0x00000010ff5e7819 */ /* 0x000fe40000011654 */
[----:B------:R-:W-:Y:S02]  /*2d7c0*/  PRMT R111, R110, 0x7604, R111 ;  /* 0x000076046e6f7816 */ /* 0x000fe4000000006f */
[----:B------:R-:W-:-:S02]  /*2d7d0*/  PRMT R109, R108, 0x7604, R109 ;  /* 0x000076046c6d7816 */ /* 0x000fc4000000006d */
[----:B------:R-:W-:Y:S02]  /*2d7e0*/  SHF.R.U32.HI R110, RZ, 0x10, R85 ;  /* 0x00000010ff6e7819 */ /* 0x000fe40000011655 */
[----:B------:R-:W-:Y:S02]  /*2d7f0*/  LOP3.LUT R30, R30, 0xff, RZ, 0xc0, !PT ;  /* 0x000000ff1e1e7812 */ /* 0x000fe400078ec0ff */
[----:B------:R-:W-:Y:S02]  /*2d800*/  LOP3.LUT R108, R94, 0xff, RZ, 0xc0, !PT ;  /* 0x000000ff5e6c7812 */ /* 0x000fe400078ec0ff */
[----:B------:R-:W-:Y:S02]  /*2d810*/  LOP3.LUT R110, R110, 0xff, RZ, 0xc0, !PT ;  /* 0x000000ff6e6e7812 */ /* 0x000fe400078ec0ff */
[----:B------:R-:W-:Y:S02]  /*2d820*/  SHF.R.U32.HI R114, RZ, 0x10, R87 ;  /* 0x00000010ff727819 */ /* 0x000fe40000011657 */
[----:B------:R-:W-:-:S02]  /*2d830*/  PRMT R31, R30, 0x7054, R31 ;  /* 0x000070541e1f7816 */ /* 0x000fc4000000001f */
[----:B------:R-:W-:Y:S02]  /*2d840*/  PRMT R109, R108, 0x7054, R109 ;  /* 0x000070546c6d7816 */ /* 0x000fe4000000006d */
[----:B------:R-:W-:Y:S02]  /*2d850*/  PRMT R111, R110, 0x7054, R111 ;  /* 0x000070546e6f7816 */ /* 0x000fe4000000006f */
[----:B------:R-:W-:Y:S02]  /*2d860*/  LOP3.LUT R94, R114, 0xff, RZ, 0xc0, !PT ;  /* 0x000000ff725e7812 */ /* 0x000fe400078ec0ff */
[----:B------:R-:W-:Y:S02]  /*2d870*/  LOP3.LUT R86, R31, 0xff000000, R86, 0xf8, !PT ;  /* 0xff0000001f567812 */ /* 0x000fe400078ef856 */
[----:B------:R-:W-:Y:S02]  /*2d880*/  LOP3.LUT R109, R109, 0xff000000, R84, 0xf8, !PT ;  /* 0xff0000006d6d7812 */ /* 0x000fe400078ef854 */
[----:B------:R-:W-:-:S02]  /*2d890*/  F2FP.F16.E4M3.UNPACK_B R30, R29 ;  /* 0x0000001dff1e723e */ /* 0x000fc400020006ff */
[----:B------:R-:W-:Y:S02]  /*2d8a0*/  LOP3.LUT R111, R111, 0xff000000, R85, 0xf8, !PT ;  /* 0xff0000006f6f7812 */ /* 0x000fe400078ef855 */
[----:B------:R-:W-:Y:S01]  /*2d8b0*/  PRMT R95, R94, 0x7054, R95 ;  /* 0x000070545e5f7816 */ /* 0x000fe2000000005f */
[--C-:B------:R-:W-:Y:S01]  /*2d8c0*/  HADD2.F32 R31, -RZ, R30.reuse.H0_H0 ;  /* 0x2000001eff1f7230 */ /* 0x100fe20000004100 */
[----:B------:R-:W-:Y:S01]  /*2d8d0*/  F2FP.F16.E4M3.UNPACK_B R84, R109.H1 ;  /* 0x0000006dff54723e */ /* 0x000fe200030006ff */
[----:B------:R-:W-:Y:S01]  /*2d8e0*/  HADD2.F32 R30, -RZ, R30.H1_H1 ;  /* 0x3000001eff1e7230 */ /* 0x000fe20000004100 */
[----:B------:R-:W-:Y:S02]  /*2d8f0*/  F2FP.F16.E4M3.UNPACK_B R85, R86.H1 ;  /* 0x00000056ff55723e */ /* 0x000fe400030006ff */
[----:B------:R-:W-:Y:S01]  /*2d900*/  F2FP.F16.E4M3.UNPACK_B R29, R29.H1 ;  /* 0x0000001dff1d723e */ /* 0x000fe200030006ff */
[--C-:B------:R-:W-:Y:S01]  /*2d910*/  HADD2.F32 R94, -RZ, R84.reuse.H0_H0 ;  /* 0x20000054ff5e7230 */ /* 0x100fe20000004100 */
[----:B------:R-:W-:Y:S01]  /*2d920*/  LOP3.LUT R95, R95, 0xff000000, R87, 0xf8, !PT ;  /* 0xff0000005f5f7812 */ /* 0x000fe200078ef857 */
[----:B------:R-:W-:Y:S01]  /*2d930*/  HADD2.F32 R108, -RZ, R84.H1_H1 ;  /* 0x30000054ff6c7230 */ /* 0x000fe20000004100 */
[----:B------:R-:W-:Y:S01]  /*2d940*/  F2FP.F16.E4M3.UNPACK_B R109, R109 ;  /* 0x0000006dff6d723e */ /* 0x000fe200020006ff */
[----:B------:R-:W-:-:S02]  /*2d950*/  HADD2.F32 R87, -RZ, R85.H0_H0 ;  /* 0x20000055ff577230 */ /* 0x000fc40000004100 */
[C---:B------:R-:W-:Y:S01]  /*2d960*/  FMUL.FTZ R110, R30.reuse, R94 ;  /* 0x0000005e1e6e7220 */ /* 0x040fe20000410000 */
[----:B------:R-:W-:Y:S01]  /*2d970*/  HADD2.F32 R84, -RZ, R29.H1_H1 ;  /* 0x3000001dff547230 */ /* 0x000fe20000004100 */
[----:B------:R-:W-:Y:S01]  /*2d980*/  F2FP.F16.E4M3.UNPACK_B R86, R86 ;  /* 0x00000056ff56723e */ /* 0x000fe200020006ff */
[----:B------:R-:W-:Y:S02]  /*2d990*/  HADD2.F32 R85, -RZ, R85.H1_H1 ;  /* 0x30000055ff557230 */ /* 0x000fe40000004100 */
[-C--:B------:R-:W-:Y:S01]  /*2d9a0*/  FMUL.FTZ R115, R30, R87.reuse ;  /* 0x000000571e737220 */ /* 0x080fe20000410000 */
[----:B------:R-:W-:Y:S02]  /*2d9b0*/  HADD2.F32 R29, -RZ, R29.H0_H0 ;  /* 0x2000001dff1d7230 */ /* 0x000fe40000004100 */
[C---:B------:R-:W-:Y:S01]  /*2d9c0*/  FMUL.FTZ R30, R84.reuse, R108 ;  /* 0x0000006c541e7220 */ /* 0x040fe20000410000 */
[C---:B------:R-:W-:Y:S01]  /*2d9d0*/  FFMA.FTZ R110, R31.reuse, R87, -R110 ;  /* 0x000000571f6e7223 */ /* 0x040fe2000001086e */
[-C--:B------:R-:W-:Y:S01]  /*2d9e0*/  FMUL.FTZ R87, R84, R85.reuse ;  /* 0x0000005554577220 */ /* 0x080fe20000410000 */
[----:B------:R-:W-:Y:S01]  /*2d9f0*/  FFMA.FTZ R115, R31, R94, R115 ;  /* 0x0000005e1f737223 */ /* 0x000fe20000010073 */
[C---:B------:R-:W-:Y:S01]  /*2da00*/  FFMA.FTZ R114, R29.reuse, R85, -R30 ;  /* 0x000000551d727223 */ /* 0x040fe2000001081e */
[----:B------:R-:W-:Y:S01]  /*2da10*/  F2FP.F16.E4M3.UNPACK_B R30, R93 ;  /* 0x0000005dff1e723e */ /* 0x000fe200020006ff */
[----:B------:R-:W-:Y:S01]  /*2da20*/  FFMA.FTZ R117, R29, R108, R87 ;  /* 0x0000006c1d757223 */ /* 0x000fe20000010057 */
[----:B------:R-:W-:-:S02]  /*2da30*/  F2FP.F16.E4M3.UNPACK_B R31, R111.H1 ;  /* 0x0000006fff1f723e */ /* 0x000fc400030006ff */
        /* <DEDUP_REMOVED lines=22> */
[C---:B------:R-:W-:Y:S01]  /*2dba0*/  FFMA.FTZ R120, R93.reuse, R84, -R116 ;  /* 0x000000545d787223 */ /* 0x040fe20000010874 */
[--C-:B------:R-:W-:Y:S02]  /*2dbb0*/  HADD2.F32 R30, -RZ, R29.reuse.H0_H0 ;  /* 0x2000001dff1e7230 */ /* 0x100fe40000004100 */
[----:B------:R-:W-:Y:S01]  /*2dbc0*/  FFMA.FTZ R125, R93, R94, R31 ;  /* 0x0000005e5d7d7223 */ /* 0x000fe2000001001f */
[----:B------:R-:W-:Y:S02]  /*2dbd0*/  HADD2.F32 R29, -RZ, R29.H1_H1 ;  /* 0x3000001dff1d7230 */ /* 0x000fe40000004100 */
        /* <DEDUP_REMOVED lines=39> */
.L_x_1880:
[----:B------:R-:W-:Y:S05]  /*2de50*/  BSYNC B4 ;  /* 0x0000000000047941 */ /* 0x000fea0003800000 */
.L_x_1879:
[C---:B------:R-:W-:Y:S02]  /*2de60*/  R2UR UR4, R40.reuse ;  /* 0x00000000280472ca */ /* 0x040fe400000e0000 */
[C---:B------:R-:W-:Y:S02]  /*2de70*/  R2UR UR5, R41.reuse ;  /* 0x00000000290572ca */ /* 0x040fe400000e0000 */
[----:B------:R-:W-:Y:S02]  /*2de80*/  R2UR UR6, R40 ;  /* 0x00000000280672ca */ /* 0x000fe400000e0000 */
[----:B------:R-:W-:-:S09]  /*2de90*/  R2UR UR7, R41 ;  /* 0x00000000290772ca */ /* 0x000fd200000e0000 */
[----:B-----5:R3:W-:Y:S04]  /*2dea0*/  ST.E.128 desc[UR4][R112.64+0x60], R28 ;  /* 0x0000601c70007985 */ /* 0x0207e8000c101d04 */
[----:B------:R3:W5:Y:S02]  /*2deb0*/  LD.E.U8 R118, desc[UR6][R44.64] ;  /* 0x000000062c767980 */ /* 0x000764000c101100 */
.L_x_1878:
[----:B------:R-:W-:Y:S05]  /*2dec0*/  BSYNC B3 ;  /* 0x0000000000037941 */ /* 0x000fea0003800000 */
.L_x_1877:
[----:B-----5:R-:W-:Y:S01]  /*2ded0*/  LOP3.LUT P1, RZ, R118, 0x10, RZ, 0xc0, !PT ;  /* 0x0000001076ff7812 */ /* 0x020fe2000782c0ff */
[----:B------:R-:W-:-:S12]  /*2dee0*/  BSSY B3, `(.L_x_1881) ;  /* 0x0000087000037945 */ /* 0x000fd80003800000 */
[----:B------:R-:W-:Y:S05]  /*2def0*/  @!P1 BRA `(.L_x_1882) ;  /* 0x0000000800149947 */ /* 0x000fea0003800000 */
[----:B------:R-:W-:Y:S02]  /*2df00*/  R2UR UR4, R40 ;  /* 0x00000000280472ca */ /* 0x000fe400000e0000 */
[----:B------:R-:W-:-:S13]  /*2df10*/  R2UR UR5, R41 ;  /* 0x00000000290572ca */ /* 0x000fda00000e0000 */
[----:B0123--:R-:W2:Y:S01]  /*2df20*/  LD.E.U8 R28, desc[UR4][R48.64+0x18] ;  /* 0x00001804301c7980 */ /* 0x00fea2000c101100 */
        /* <DEDUP_REMOVED lines=123> */
.L_x_1884:
[----:B------:R-:W-:Y:S05]  /*2e6e0*/  BSYNC B4 ;  /* 0x0000000000047941 */ /* 0x000fea0003800000 */
.L_x_1883:
[C---:B------:R-:W-:Y:S02]  /*2e6f0*/  R2UR UR4, R40.reuse ;  /* 0x00000000280472ca */ /* 0x040fe400000e0000 */
[C---:B------:R-:W-:Y:S02]  /*2e700*/  R2UR UR5, R41.reuse ;  /* 0x00000000290572ca */ /* 0x040fe400000e0000 */
[----:B------:R-:W-:Y:S02]  /*2e710*/  R2UR UR6, R40 ;  /* 0x00000000280672ca */ /* 0x000fe400000e0000 */
[----:B------:R-:W-:-:S09]  /*2e720*/  R2UR UR7, R41 ;  /* 0x00000000290772ca */ /* 0x000fd200000e0000 */
[----:B-----5:R4:W-:Y:S04]  /*2e730*/  ST.E.128 desc[UR4][R112.64+0x80], R28 ;  /* 0x0000801c70007985 */ /* 0x0209e8000c101d04 */
[----:B------:R4:W5:Y:S02]  /*2e740*/  LD.E.U8 R118, desc[UR6][R44.64] ;  /* 0x000000062c767980 */ /* 0x000964000c101100 */
.L_x_1882:
[----:B------:R-:W-:Y:S05]  /*2e750*/  BSYNC B3 ;  /* 0x0000000000037941 */ /* 0x000fea0003800000 */
.L_x_1881:
[----:B-----5:R-:W-:-:S13]  /*2e760*/  LOP3.LUT P1, RZ, R118, 0x20, RZ, 0xc0, !PT ;  /* 0x0000002076ff7812 */ /* 0x020fda000782c0ff */
[----:B------:R-:W-:Y:S05]  /*2e770*/  @!P1 BRA `(.L_x_1864) ;  /* 0x0000000800289947 */ /* 0x000fea0003800000 */
[----:B------:R-:W-:Y:S02]  /*2e780*/  R2UR UR4, R40 ;  /* 0x00000000280472ca */ /* 0x000fe400000e0000 */
[----:B------:R-:W-:-:S13]  /*2e790*/  R2UR UR5, R41 ;  /* 0x00000000290572ca */ /* 0x000fda00000e0000 */
[----:B------:R-:W2:Y:S02]  /*2e7a0*/  LD.E.U8 R80, desc[UR4][R48.64+0x18] ;  /* 0x0000180430507980 */ /* 0x000ea4000c101100 */
[----:B01234-:R-:W-:-:S05]  /*2e7b0*/  VIADD R28, R99, 0x5000 ;  /* 0x00005000631c7836 */ /* 0x01ffca0000000000 */
[--C-:B------:R-:W-:Y:S02]  /*2e7c0*/  SHF.R.S32.HI R29, RZ, 0x1f, R28.reuse ;  /* 0x0000001fff1d7819 */ /* 0x100fe4000001141c */
[----:B------:R-:W-:-:S04]  /*2e7d0*/  IADD3 R28, P1, P2, R46, R13, R28 ;  /* 0x0000000d2e1c7210 */ /* 0x000fc80007a3e01c */
[----:B------:R-:W-:Y:S01]  /*2e7e0*/  IADD3.X R29, R47, R37, R29, P1, P2 ;  /* 0x000000252f1d7210 */ /* 0x000fe20000fe441d */
[----:B------:R-:W-:Y:S05]  /*2e7f0*/  BSSY B3, `(.L_x_1885) ;  /* 0x000007f000037945 */ /* 0x000fea0003800000 */
[----:B------:R-:W5:Y:S01]  /*2e800*/  LD.E.128 R28, desc[UR4][R28.64] ;  /* 0x000000041c1c7980 */ /* 0x000f62000c101d00 */
[----:B------:R-:W-:-:S13]  /*2e810*/  LOP3.LUT P1, RZ, R80, 0x20, RZ, 0xc0, !PT ;  /* 0x0000002050ff7812 */ /* 0x000fda000782c0ff */
        /* <DEDUP_REMOVED lines=124> */
.L_x_1886:
[----:B------:R-:W-:Y:S05]  /*2efe0*/  BSYNC B3 ;  /* 0x0000000000037941 */ /* 0x000fea0003800000 */
.L_x_1885:
[----:B------:R-:W-:Y:S02]  /*2eff0*/  R2UR UR4, R40 ;  /* 0x00000000280472ca */ /* 0x000fe400000e0000 */
[----:B------:R-:W-:-:S13]  /*2f000*/  R2UR UR5, R41 ;  /* 0x00000000290572ca */ /* 0x000fda00000e0000 */
[----:B-----5:R0:W-:Y:S02]  /*2f010*/  ST.E.128 desc[UR4][R112.64+0xa0], R28 ;  /* 0x0000a01c70007985 */ /* 0x0201e4000c101d04 */
.L_x_1864:
[----:B------:R-:W-:Y:S05]  /*2f020*/  BSYNC B2 ;  /* 0x0000000000027941 */ /* 0x000fea0003800000 */
.L_x_1863:
[----:B------:R-:W-:Y:S02]  /*2f030*/  R2UR UR4, R40 ;  /* 0x00000000280472ca */ /* 0x000fe400000e0000 */
[----:B------:R-:W-:-:S13]  /*2f040*/  R2UR UR5, R41 ;  /* 0x00000000290572ca */ /* 0x000fda00000e0000 */
[----:B01234-:R-:W2:Y:S01]  /*2f050*/  LD.E R29, desc[UR4][R48.64+0xc] ;  /* 0x00000c04301d7980 */ /* 0x01fea2000c101900 */
[----:B------:R-:W-:Y:S02]  /*2f060*/  VIADD R28, R105, 0x80 ;  /* 0x00000080691c7836 */ /* 0x000fe40000000000 */
[----:B--2---:R-:W-:-:S05]  /*2f070*/  IMAD R29, R98, -0xa0, R29 ;  /* 0xffffff60621d7824 */ /* 0x004fca00078e021d */
[----:B------:R-:W-:-:S04]  /*2f080*/  VIMNMX R29, R29, 0xa0, PT ;  /* 0x000000a01d1d7848 */ /* 0x000fc80003fe0100 */
[----:B------:R-:W-:-:S13]  /*2f090*/  ISETP.GE.AND P1, PT, R28, R29, PT ;  /* 0x0000001d1c00720c */ /* 0x000fda0003f26270 */
[----:B------:R-:W-:Y:S05]  /*2f0a0*/  @P1 BRA `(.L_x_1887) ;  /* 0x000000c4005c1947 */ /* 0x000fea0003800000 */
[----:B------:R-:W-:Y:S02]  /*2f0b0*/  R2UR UR4, R40 ;  /* 0x00000000280472ca */ /* 0x000fe400000e0000 */
[----:B------:R-:W-:-:S13]  /*2f0c0*/  R2UR UR5, R41 ;  /* 0x00000000290572ca */ /* 0x000fda00000e0000 */
[----:B-----5:R-:W2:Y:S01]  /*2f0d0*/  LD.E.U8 R68, desc[UR4][R44.64] ;  /* 0x000000042c447980 */ /* 0x020ea2000c101100 */
[----:B------:R-:W-:Y:S01]  /*2f0e0*/  IADD3 R105, P1, R105, 0x80, RZ ;  /* 0x0000008069697810 */ /* 0x000fe20007f3e0ff */
[----:B------:R-:W-:Y:S01]  /*2f0f0*/  BSSY B2, `(.L_x_1888) ;  /* 0x0000096000027945 */ /* 0x000fe20003800000 */
[----:B------:R-:W-:-:S03]  /*2f100*/  IADD3 R28, P2, R107, R90, RZ ;  /* 0x0000005a6b1c7210 */ /* 0x000fc60007f5e0ff */
[----:B------:R-:W-:Y:S02]  /*2f110*/  IMAD.X R119, RZ, RZ, R119, P1 ;  /* 0x000000ffff777224 */ /* 0x000fe400008e0677 */
[----:B------:R-:W-:Y:S02]  /*2f120*/  IMAD.X R29, R121, 0x1, R89, P2 ;  /* 0x00000001791d7824 */ /* 0x000fe400010e0659 */
[----:B------:R-:W-:Y:S02]  /*2f130*/  IMAD R119, R119, R102, RZ ;  /* 0x0000006677777224 */ /* 0x000fe400078e02ff */
[----:B------:R-:W-:-:S04]  /*2f140*/  IMAD.WIDE.U32 R28, R102, R105, R28 ;  /* 0x00000069661c7225 */ /* 0x000fc800078e001c */
[----:B------:R-:W-:Y:S01]  /*2f150*/  IMAD R119, R103, R105, R119 ;  /* 0x0000006967777224 */ /* 0x000fe200078e0277 */
        /* <DEDUP_REMOVED lines=93> */
[----:B------:R-:W-:Y:S01]  /*2f730*/  FFMA.FTZ R93, R80, R68, -R93 ;  /* 0x00000044505d7223 */ /* 0x000fe2000001085d */
[--C-:B------:R-:W-:Y:S01]  /*2f740*/  HADD2.F32 R30, -RZ, R29.reuse.H0_H0 ;  /* 0x2000001dff1e7230 */ /* 0x100fe20000004100 */
[----:B------:R-:W-:Y:S01]  /*2f750*/  F2FP.SATFINITE.E4M3.F32.PACK_AB_MERGE_C R86, R89, R86, RZ ;  /* 0x000000565956723e */ /* 0x000fe200048070ff */
[----:B------:R-:W-:Y:S02]  /*2f760*/  HADD2.F32 R29, -RZ, R29.H1_H1 ;  /* 0x3000001dff1d7230 */ /* 0x000fe40000004100 */
[----:B------:R-:W-:Y:S01]  /*2f770*/  HADD2.F32 R80, -RZ, R85.H1_H1 ;  /* 0x30000055ff507230 */ /* 0x000fe20000004100 */
[----:B------:R-:W-:Y:S01]  /*2f780*/  F2FP.SATFINITE.E4M3.F32.PACK_AB_MERGE_C R92, R92, R93, RZ ;  /* 0x0000005d5c5c723e */ /* 0x000fe200048070ff */
[----:B------:R-:W-:Y:S02]  /*2f790*/  HADD2.F32 R68, -RZ, R81.H0_H0 ;  /* 0x20000051ff447230 */ /* 0x000fe40000004100 */
[----:B------:R-:W-:Y:S01]  /*2f7a0*/  FMUL.FTZ R73, R29, R71 ;  /* 0x000000471d497220 */ /* 0x000fe20000410000 */
[----:B------:R-:W-:Y:S01]  /*2f7b0*/  HADD2.F32 R31, -RZ, R69.H1_H1 ;  /* 0x30000045ff1f7230 */ /* 0x000fe20000004100 */
[----:B------:R-:W-:Y:S01]  /*2f7c0*/  F2FP.SATFINITE.E4M3.F32.PACK_AB_MERGE_C R91, R91, R90, R92 ;  /* 0x0000005a5b5b723e */ /* 0x000fe2000480705c */
[----:B------:R-:W-:-:S02]  /*2f7d0*/  HADD2.F32 R72, -RZ, R81.H1_H1 ;  /* 0x30000051ff487230 */ /* 0x000fc40000004100 */
[----:B------:R-:W-:Y:S01]  /*2f7e0*/  FMUL.FTZ R82, R29, R68 ;  /* 0x000000441d527220 */ /* 0x000fe20000410000 */
[----:B------:R-:W-:Y:S02]  /*2f7f0*/  HADD2.F32 R69, -RZ, R69.H0_H0 ;  /* 0x20000045ff457230 */ /* 0x000fe40000004100 */
[C---:B------:R-:W-:Y:S01]  /*2f800*/  FMUL.FTZ R88, R31.reuse, R80 ;  /* 0x000000501f587220 */ /* 0x040fe20000410000 */
[----:B------:R-:W-:Y:S01]  /*2f810*/  F2FP.F16.E4M3.UNPACK_B R29, R28.H1 ;  /* 0x0000001cff1d723e */ /* 0x000fe200030006ff */
[----:B------:R-:W-:Y:S01]  /*2f820*/  FMUL.FTZ R31, R31, R72 ;  /* 0x000000481f1f7220 */ /* 0x000fe20000410000 */
[----:B------:R-:W-:Y:S01]  /*2f830*/  FFMA.FTZ R73, R30, R68, -R73 ;  /* 0x000000441e497223 */ /* 0x000fe20000010849 */
[C---:B------:R-:W-:Y:S01]  /*2f840*/  FFMA.FTZ R88, R69.reuse, R72, -R88 ;  /* 0x0000004845587223 */ /* 0x040fe20000010858 */
[----:B------:R-:W-:Y:S01]  /*2f850*/  F2FP.F16.E4M3.UNPACK_B R28, R28 ;  /* 0x0000001cff1c723e */ /* 0x000fe200020006ff */
[----:B------:R-:W-:Y:S01]  /*2f860*/  FFMA.FTZ R81, R69, R80, R31 ;  /* 0x0000005045517223 */ /* 0x000fe2000001001f */
[----:B------:R-:W-:-:S02]  /*2f870*/  HADD2.F32 R31, -RZ, R29.H1_H1 ;  /* 0x3000001dff1f7230 */ /* 0x000fc40000004100 */
[----:B------:R-:W-:Y:S01]  /*2f880*/  FFMA.FTZ R82, R30, R71, R82 ;  /* 0x000000471e527223 */ /* 0x000fe20000010052 */
[----:B------:R-:W-:Y:S02]  /*2f890*/  HADD2.F32 R69, -RZ, R83.H1_H1 ;  /* 0x30000053ff457230 */ /* 0x000fe40000004100 */
[----:B------:R-:W-:Y:S01]  /*2f8a0*/  HADD2.F32 R68, -RZ, R70.H1_H1 ;  /* 0x30000046ff447230 */ /* 0x000fe20000004100 */
[----:B------:R-:W-:Y:S01]  /*2f8b0*/  F2FP.SATFINITE.E4M3.F32.PACK_AB_MERGE_C R81, R81, R88, RZ ;  /* 0x000000585151723e */ /* 0x000fe200048070ff */
[----:B------:R-:W-:Y:S02]  /*2f8c0*/  HADD2.F32 R30, -RZ, R29.H0_H0 ;  /* 0x2000001dff1e7230 */ /* 0x000fe40000004100 */
[C---:B------:R-:W-:Y:S01]  /*2f8d0*/  FMUL.FTZ R71, R31.reuse, R69 ;  /* 0x000000451f477220 */ /* 0x040fe20000410000 */
[----:B------:R-:W-:Y:S02]  /*2f8e0*/  HADD2.F32 R83, -RZ, R83.H0_H0 ;  /* 0x20000053ff537230 */ /* 0x000fe40000004100 */
[----:B------:R-:W-:Y:S01]  /*2f8f0*/  FMUL.FTZ R80, R31, R68 ;  /* 0x000000441f507220 */ /* 0x000fe20000410000 */
[----:B------:R-:W-:-:S02]  /*2f900*/  HADD2.F32 R29, -RZ, R28.H1_H1 ;  /* 0x3000001cff1d7230 */ /* 0x000fc40000004100 */
[C---:B------:R-:W-:Y:S01]  /*2f910*/  FFMA.FTZ R71, R30.reuse, R68, -R71 ;  /* 0x000000441e477223 */ /* 0x040fe20000010847 */
[----:B------:R-:W-:Y:S02]  /*2f920*/  HADD2.F32 R70, -RZ, R70.H0_H0 ;  /* 0x20000046ff467230 */ /* 0x000fe40000004100 */
[----:B------:R-:W-:Y:S01]  /*2f930*/  FFMA.FTZ R80, R30, R69, R80 ;  /* 0x000000451e507223 */ /* 0x000fe20000010050 */
[----:B------:R-:W-:Y:S02]  /*2f940*/  HADD2.F32 R28, -RZ, R28.H0_H0 ;  /* 0x2000001cff1c7230 */ /* 0x000fe40000004100 */
[C---:B------:R-:W-:Y:S01]  /*2f950*/  FMUL.FTZ R31, R29.reuse, R83 ;  /* 0x000000531d1f7220 */ /* 0x040fe20000410000 */
[----:B------:R-:W-:Y:S01]  /*2f960*/  F2FP.SATFINITE.E4M3.F32.PACK_AB_MERGE_C R30, R82, R73, R81 ;  /* 0x00000049521e723e */ /* 0x000fe20004807051 */
[-C--:B------:R-:W-:Y:S01]  /*2f970*/  FMUL.FTZ R72, R29, R70.reuse ;  /* 0x000000461d487220 */ /* 0x080fe20000410000 */
[----:B------:R-:W-:Y:S01]  /*2f980*/  F2FP.SATFINITE.E4M3.F32.PACK_AB_MERGE_C R71, R80, R71, RZ ;  /* 0x000000475047723e */ /* 0x000fe200048070ff */
[C---:B------:R-:W-:Y:S01]  /*2f990*/  FFMA.FTZ R31, R28.reuse, R70, -R31 ;  /* 0x000000461c1f7223 */ /* 0x040fe2000001081f */
[----:B------:R-:W-:Y:S01]  /*2f9a0*/  F2FP.SATFINITE.E4M3.F32.PACK_AB_MERGE_C R29, R87, R84, R86 ;  /* 0x00000054571d723e */ /* 0x000fe20004807056 */
[----:B------:R-:W-:-:S05]  /*2f9b0*/  FFMA.FTZ R72, R28, R83, R72 ;  /* 0x000000531c487223 */ /* 0x000fca0000010048 */
[----:B------:R-:W-:Y:S01]  /*2f9c0*/  F2FP.SATFINITE.E4M3.F32.PACK_AB_MERGE_C R28, R72, R31, R71 ;  /* 0x0000001f481c723e */ /* 0x000fe20004807047 */
[----:B------:R-:W-:-:S07]  /*2f9d0*/  IMAD.MOV.U32 R31, RZ, RZ, R91 ;  /* 0x000000ffff1f7224 */ /* 0x000fce00078e005b */
.L_x_1891:
[----:B------:R-:W-:Y:S05]  /*2f9e0*/  BSYNC B3 ;  /* 0x0000000000037941 */ /* 0x000fea0003800000 */
.L_x_1890:
[C---:B------:R-:W-:Y:S02]  /*2f9f0*/  R2UR UR4, R40.reuse ;  /* 0x00000000280472ca */ /* 0x040fe400000e0000 */
[C---:B------:R-:W-:Y:S02]  /*2fa00*/  R2UR UR5, R41.reuse ;  /* 0x00000000290572ca */ /* 0x040fe400000e0000 */
[----:B------:R-:W-:Y:S02]  /*2fa10*/  R2UR UR6, R40 ;  /* 0x00000000280672ca */ /* 0x000fe400000e0000 */
[----:B------:R-:W-:-:S09]  /*2fa20*/  R2UR UR7, R41 ;  /* 0x00000000290772ca */ /* 0x000fd200000e0000 */
[----:B-----5:R0:W-:Y:S04]  /*2fa30*/  ST.E.128 desc[UR4][R66.64], R28 ;  /* 0x0000001c42007985 */ /* 0x0201e8000c101d04 */
[----:B------:R0:W5:Y:S02]  /*2fa40*/  LD.E.U8 R68, desc[UR6][R44.64] ;  /* 0x000000062c447980 */ /* 0x000164000c101100 */
.L_x_1889:
[----:B------:R-:W-:Y:S05]  /*2fa50*/  BSYNC B2 ;  /* 0x0000000000027941 */ /* 0x000fea0003800000 */
.L_x_1888:
[----:B-----5:R-:W-:Y:S01]  /*2fa60*/  LOP3.LUT P1, RZ, R68, 0x2, RZ, 0xc0, !PT ;  /* 0x0000000244ff7812 */ /* 0x020fe2000782c0ff */
[----:B------:R-:W-:-:S12]  /*2fa70*/  BSSY B2, `(.L_x_1892) ;  /* 0x000008b000027945 */ /* 0x000fd80003800000 */
[----:B------:R-:W-:Y:S05]  /*2fa80*/  @!P1 BRA `(.L_x_1893) ;  /* 0x0000000800249947 */ /* 0x000fea0003800000 */
[----:B------:R-:W-:Y:S02]  /*2fa90*/  R2UR UR4, R40 ;  /* 0x00000000280472ca */ /* 0x000fe400000e0000 */
[----:B------:R-:W-:-:S13]  /*2faa0*/  R2UR UR5, R41 ;  /* 0x00000000290572ca */ /* 0x000fda00000e0000 */
[----:B0-----:R-:W2:Y:S01]  /*2fab0*/  LD.E.U8 R30, desc[UR4][R48.64+0x18] ;  /* 0x00001804301e7980 */ /* 0x001ea2000c101100 */
        /* <DEDUP_REMOVED lines=127> */
.L_x_1895:
[----:B------:R-:W-:Y:S05]  /*302b0*/  BSYNC B3 ;  /* 0x0000000000037941 */ /* 0x000fea0003800000 */
.L_x_1894:
[C---:B------:R-:W-:Y:S02]  /*302c0*/  R2UR UR4, R40.reuse ;  /* 0x00000000280472ca */ /* 0x040fe400000e0000 */
[C---:B------:R-:W-:Y:S02]  /*302d0*/  R2UR UR5, R41.reuse ;  /* 0x00000000290572ca */ /* 0x040fe400000e0000 */
[----:B------:R-:W-:Y:S02]  /*302e0*/  R2UR UR6, R40 ;  /* 0x00000000280672ca */ /* 0x000fe400000e0000 */
[----:B------:R-:W-:-:S09]  /*302f0*/  R2UR UR7, R41 ;  /* 0x00000000290772ca */ /* 0x000fd200000e0000 */
[----:B-----5:R1:W-:Y:S04]  /*30300*/  ST.E.128 desc[UR4][R66.64+0x20], R28 ;  /* 0x0000201c42007985 */ /* 0x0203e8000c101d04 */
[----:B------:R1:W5:Y:S02]  /*30310*/  LD.E.U8 R68, desc[UR6][R44.64] ;  /* 0x000000062c447980 */ /* 0x000364000c101100 */
.L_x_1893:
[----:B------:R-:W-:Y:S05]  /*30320*/  BSYNC B2 ;  /* 0x0000000000027941 */ /* 0x000fea0003800000 */
.L_x_1892:
        /* <DEDUP_REMOVED lines=133> */
.L_x_1899:
[----:B------:R-:W-:Y:S05]  /*30b80*/  BSYNC B3 ;  /* 0x0000000000037941 */ /* 0x000fea0003800000 */
.L_x_1898:
[C---:B------:R-:W-:Y:S02]  /*30b90*/  R2UR UR4, R40.reuse ;  /* 0x00000000280472ca */ /* 0x040fe400000e0000 */
[C---:B------:R-:W-:Y:S02]  /*30ba0*/  R2UR UR5, R41.reuse ;  /* 0x00000000290572ca */ /* 0x040fe400000e0000 */
[----:B------:R-:W-:Y:S02]  /*30bb0*/  R2UR UR6, R40 ;  /* 0x00000000280672ca */ /* 0x000fe400000e0000 */
[----:B------:R-:W-:-:S09]  /*30bc0*/  R2UR UR7, R41 ;  /* 0x00000000290772ca */ /* 0x000fd200000e0000 */
[----:B-----5:R2:W-:Y:S04]  /*30bd0*/  ST.E.128 desc[UR4][R66.64+0x40], R28 ;  /* 0x0000401c42007985 */ /* 0x0205e8000c101d04 */
[----:B------:R2:W5:Y:S02]  /*30be0*/  LD.E.U8 R68, desc[UR6][R44.64] ;  /* 0x000000062c447980 */ /* 0x000564000c101100 */
.L_x_1897:
[----:B------:R-:W-:Y:S05]  /*30bf0*/  BSYNC B2 ;  /* 0x0000000000027941 */ /* 0x000fea0003800000 */
.L_x_1896:
        /* <DEDUP_REMOVED lines=133> */
.L_x_1903:
[----:B------:R-:W-:Y:S05]  /*31450*/  BSYNC B3 ;  /* 0x0000000000037941 */ /* 0x000fea0003800000 */
.L_x_1902:
[C---:B------:R-:W-:Y:S02]  /*31460*/  R2UR UR4, R40.reuse ;  /* 0x00000000280472ca */ /* 0x040fe400000e0000 */
[C---:B------:R-:W-:Y:S02]  /*31470*/  R2UR UR5, R41.reuse ;  /* 0x00000000290572ca */ /* 0x040fe400000e0000 */
[----:B------:R-:W-:Y:S02]  /*31480*/  R2UR UR6, R40 ;  /* 0x00000000280672ca */ /* 0x000fe400000e0000 */
[----:B------:R-:W-:-:S09]  /*31490*/  R2UR UR7, R41 ;  /* 0x00000000290772ca */ /* 0x000fd200000e0000 */
[----:B-----5:R3:W-:Y:S04]  /*314a0*/  ST.E.128 desc[UR4][R66.64+0x60], R28 ;  /* 0x0000601c42007985 */ /* 0x0207e8000c101d04 */
[----:B------:R3:W5:Y:S02]  /*314b0*/  LD.E.U8 R68, desc[UR6][R44.64] ;  /* 0x000000062c447980 */ /* 0x000764000c101100 */
.L_x_1901:
[----:B------:R-:W-:Y:S05]  /*314c0*/  BSYNC B2 ;  /* 0x0000000000027941 */ /* 0x000fea0003800000 */
.L_x_1900:
        /* <DEDUP_REMOVED lines=133> */
.L_x_1907:
[----:B------:R-:W-:Y:S05]  /*31d20*/  BSYNC B3 ;  /* 0x0000000000037941 */ /* 0x000fea0003800000 */
.L_x_1906:
[C---:B------:R-:W-:Y:S02]  /*31d30*/  R2UR UR4, R40.reuse ;  /* 0x00000000280472ca */ /* 0x040fe400000e0000 */
[C---:B------:R-:W-:Y:S02]  /*31d40*/  R2UR UR5, R41.reuse ;  /* 0x00000000290572ca */ /* 0x040fe400000e0000 */
[----:B------:R-:W-:Y:S02]  /*31d50*/  R2UR UR6, R40 ;  /* 0x00000000280672ca */ /* 0x000fe400000e0000 */
[----:B------:R-:W-:-:S09]  /*31d60*/  R2UR UR7, R41 ;  /* 0x00000000290772ca */ /* 0x000fd200000e0000 */
[----:B-----5:R4:W-:Y:S04]  /*31d70*/  ST.E.128 desc[UR4][R66.64+0x80], R28 ;  /* 0x0000801c42007985 */ /* 0x0209e8000c101d04 */
[----:B------:R4:W5:Y:S02]  /*31d80*/  LD.E.U8 R68, desc[UR6][R44.64] ;  /* 0x000000062c447980 */ /* 0x000964000c101100 */
.L_x_1905:
[----:B------:R-:W-:Y:S05]  /*31d90*/  BSYNC B2 ;  /* 0x0000000000027941 */ /* 0x000fea0003800000 */
.L_x_1904:
[----:B-----5:R-:W-:-:S13]  /*31da0*/  LOP3.LUT P1, RZ, R68, 0x20, RZ, 0xc0, !PT ;  /* 0x0000002044ff7812 */ /* 0x020fda000782c0ff */
[----:B------:R-:W-:Y:S05]  /*31db0*/  @!P1 BRA `(.L_x_1887) ;  /* 0x0000009800189947 */ /* 0x000fea0003800000 */
[----:B------:R-:W-:Y:S02]  /*31dc0*/  R2UR UR4, R40 ;  /* 0x00000000280472ca */ /* 0x000fe400000e0000 */
[----:B------:R-:W-:-:S13]  /*31dd0*/  R2UR UR5, R41 ;  /* 0x00000000290572ca */ /* 0x000fda00000e0000 */
[----:B------:R-:W2:Y:S01]  /*31de0*/  LD.E.U8 R48, desc[UR4][R48.64+0x18] ;  /* 0x0000180430307980 */ /* 0x000ea2000c101100 */
[----:B------:R-:W-:-:S05]  /*31df0*/  VIADD R99, R99, 0x7000 ;  /* 0x0000700063637836 */ /* 0x000fca0000000000 */
[--C-:B01234-:R-:W-:Y:S02]  /*31e00*/  IADD3 R28, P1, P2, R46, R13, R99.reuse ;  /* 0x0000000d2e1c7210 */ /* 0x11ffe40007a3e063 */
[----:B------:R-:W-:-:S04]  /*31e10*/  SHF.R.S32.HI R46, RZ, 0x1f, R99 ;  /* 0x0000001fff2e7819 */ /* 0x000fc80000011463 */
        /* <DEDUP_REMOVED lines=10> */
[----:B------:R-:W-:Y:S02]  /*31ec0*/  LOP3.LUT R30, R30, 0xff, RZ, 0xc0, !PT ;  /* 0x000000ff1e1e7812 */ /* 0x000fe400078ec0ff */
[----:B------:R-:W-:Y:S02]  /*31ed0*/  LOP3.LUT R31, R33, 0xff, RZ, 0xc0, !PT ;  /* 0x000000ff211f7812 */ /* 0x000fe400078ec0ff */
[----:B------:R-:W-:-:S02]  /*31ee0*/  LOP3.LUT R46, R46, 0xff, RZ, 0xc0, !PT ;  /* 0x000000ff2e2e7812 */ /* 0x000fc400078ec0ff */
[----:B------:R-:W-:Y:S02]  /*31ef0*/  SHF.R.U32.HI R45, RZ, 0x8, R34 ;  /* 0x00000008ff2d7819 */ /* 0x000fe40000011622 */
[----:B------:R-:W-:Y:S02]  /*31f00*/  SHF.R.U32.HI R47, RZ, 0x8, R35 ;  /* 0x00000008ff2f7819 */ /* 0x000fe40000011623 */
[----:B------:R-:W-:Y:S02]  /*31f10*/  PRMT R13, R30, 0x7604, R13 ;  /* 0x000076041e0d7816 */ /* 0x000fe4000000000d */
[----:B------:R-:W-:Y:S02]  /*31f20*/  PRMT R31, R46, 0x7604, R31 ;  /* 0x000076042e1f7816 */ /* 0x000fe4000000001f */
[----:B------:R-:W-:Y:S02]  /*31f30*/  LOP3.LUT R30, R34, 0xff, RZ, 0xc0, !PT ;  /* 0x000000ff221e7812 */ /* 0x000fe400078ec0ff */
[----:B------:R-:W-:-:S02]  /*31f40*/  LOP3.LUT R45, R45, 0xff, RZ, 0xc0, !PT ;  /* 0x000000ff2d2d7812 */ /* 0x000fc400078ec0ff */
[----:B------:R-:W-:Y:S02]  /*31f50*/  LOP3.LUT R46, R35, 0xff, RZ, 0xc0, !PT ;  /* 0x000000ff232e7812 */ /* 0x000fe400078ec0ff */
[----:B------:R-:W-:Y:S02]  /*31f60*/  LOP3.LUT R47, R47, 0xff, RZ, 0xc0, !PT ;  /* 0x000000ff2f2f7812 */ /* 0x000fe400078ec0ff */
[----:B------:R-:W-:Y:S02]  /*31f70*/  SHF.R.U32.HI R49, RZ, 0x10, R33 ;  /* 0x00000010ff317819 */ /* 0x000fe40000011621 */
[----:B------:R-:W-:Y:S02]  /*31f80*/  SHF.R.U32.HI R48, RZ, 0x10, R35 ;  /* 0x00000010ff307819 */ /* 0x000fe40000011623 */
[----:B------:R-:W-:Y:S01]  /*31f90*/  PRMT R45, R45, 0x7604, R30 ;  /* 0x000076042d2d7816 */ /* 0x000fe2000000001e */
[----:B------:R-:W-:Y:S01]  /*31fa0*/  IMAD.U32 R30, R49, 0x10000, RZ ;  /* 0x00010000311e7824 */ /* 0x000fe200078e00ff */
[----:B------:R-:W-:Y:S01]  /*31fb0*/  PRMT R46, R47, 0x7604, R46 ;  /* 0x000076042f2e7816 */ /* 0x000fe2000000002e */
        /* <DEDUP_REMOVED lines=8> */
[----:B------:R-:W-:Y:S02]  /*32040*/  F2FP.F16.E4M3.UNPACK_B R13, R29 ;  /* 0x0000001dff0d723e */ /* 0x000fe400020006ff */
[----:B------:R-:W-:Y:S02]  /*32050*/  F2FP.F16.E4M3.UNPACK_B R31, R47.H1 ;  /* 0x0000002fff1f723e */ /* 0x000fe400030006ff */
[----:B------:R-:W-:Y:S01]  /*32060*/  F2FP.F16.E4M3.UNPACK_B R29, R29.H1 ;  /* 0x0000001dff1d723e */ /* 0x000fe200030006ff */
[----:B------:R-:W-:Y:S01]  /*32070*/  HADD2.F32 R30, -RZ, R13.H0_H0 ;  /* 0x2000000dff1e7230 */ /* 0x000fe20000004100 */
[-C--:B------:R-:W-:Y:S01]  /*32080*/  F2FP.F16.E4M3.UNPACK_B R33, R32.reuse.H1 ;  /* 0x00000020ff21723e */ /* 0x080fe200030006ff */
[--C-:B------:R-:W-:Y:S01]  /*32090*/  HADD2.F32 R48, -RZ, R31.reuse.H1_H1 ;  /* 0x3000001fff307230 */ /* 0x100fe20000004100 */
[----:B------:R-:W-:Y:S01]  /*320a0*/  LOP3.LUT R49, R49, 0xff000000, R35, 0xf8, !PT ;  /* 0xff00000031317812 */ /* 0x000fe200078ef823 */
[----:B------:R-:W-:Y:S01]  /*320b0*/  HADD2.F32 R35, -RZ, R31.H0_H0 ;  /* 0x2000001fff237230 */ /* 0x000fe20000004100 */
[----:B------:R-:W-:Y:S01]  /*320c0*/  F2FP.F16.E4M3.UNPACK_B R47, R47 ;  /* 0x0000002fff2f723e */ /* 0x000fe200020006ff */
[----:B------:R-:W-:Y:S01]  /*320d0*/  HADD2.F32 R13, -RZ, R13.H1_H1 ;  /* 0x3000000dff0d7230 */ /* 0x000fe20000004100 */
[----:B------:R-:W-:Y:S01]  /*320e0*/  F2FP.F16.E4M3.UNPACK_B R32, R32 ;  /* 0x00000020ff20723e */ /* 0x000fe200020006ff */
[----:B------:R-:W-:-:S02]  /*320f0*/  HADD2.F32 R34, -RZ, R33.H0_H0 ;  /* 0x20000021ff227230 */ /* 0x000fc40000004100 */
[----:B------:R-:W-:Y:S02]  /*32100*/  HADD2.F32 R31, -RZ, R29.H1_H1 ;  /* 0x3000001dff1f7230 */ /* 0x000fe40000004100 */
[----:B------:R-:W-:Y:S02]  /*32110*/  HADD2.F32 R46, -RZ, R33.H1_H1 ;  /* 0x30000021ff2e7230 */ /* 0x000fe40000004100 */
[CC--:B------:R-:W-:Y:S01]  /*32120*/  FMUL.FTZ R33, R13.reuse, R35.reuse ;  /* 0x000000230d217220 */ /* 0x0c0fe20000410000 */
[----:B------:R-:W-:Y:S02]  /*32130*/  HADD2.F32 R29, -RZ, R29.H0_H0 ;  /* 0x2000001dff1d7230 */ /* 0x000fe40000004100 */
[----:B------:R-:W-:Y:S01]  /*32140*/  FMUL.FTZ R52, R13, R34 ;  /* 0x000000220d347220 */ /* 0x000fe20000410000 */
[C---:B------:R-:W-:Y:S01]  /*32150*/  FMUL.FTZ R54, R31.reuse, R48 ;  /* 0x000000301f367220 */ /* 0x040fe20000410000 */
[----:B------:R-:W-:Y:S01]  /*32160*/  FMUL.FTZ R31, R31, R46 ;  /* 0x0000002e1f1f7220 */ /* 0x000fe20000410000 */
[C---:B------:R-:W-:Y:S01]  /*32170*/  FFMA.FTZ R50, R30.reuse, R34, -R33 ;  /* 0x000000221e327223 */ /* 0x040fe20000010821 */
[----:B------:R-:W-:Y:S01]  /*32180*/  FFMA.FTZ R51, R30, R35, R52 ;  /* 0x000000231e337223 */ /* 0x000fe20000010034 */
[----:B------:R-:W-:Y:S01]  /*32190*/  F2FP.F16.E4M3.UNPACK_B R13, R44 ;  /* 0x0000002cff0d723e */ /* 0x000fe200020006ff */
[C---:B------:R-:W-:Y:S01]  /*321a0*/  FFMA.FTZ R53, R29.reuse, R48, R31 ;  /* 0x000000301d357223 */ /* 0x040fe2000001001f */
[----:B------:R-:W-:Y:S01]  /*321b0*/  F2FP.F16.E4M3.UNPACK_B R30, R49.H1 ;  /* 0x00000031ff1e723e */ /* 0x000fe200030006ff */
[----:B------:R-:W-:Y:S01]  /*321c0*/  FFMA.FTZ R54, R29, R46, -R54 ;  /* 0x0000002e1d367223 */ /* 0x000fe20000010836 */
        /* <DEDUP_REMOVED lines=9> */
[----:B------:R-:W-:-:S02]  /*32260*/  HADD2.F32 R33, -RZ, R30.H1_H1 ;  /* 0x3000001eff217230 */ /* 0x000fc40000004100 */
[C---:B------:R-:W-:Y:S01]  /*32270*/  FMUL.FTZ R48, R13.reuse, R46 ;  /* 0x0000002e0d307220 */ /* 0x040fe20000410000 */
        /* <DEDUP_REMOVED lines=14> */
[----:B------:R-:W-:Y:S01]  /*32360*/  F2FP.SATFINITE.E4M3.F32.PACK_AB_MERGE_C R51, R51, R50, R53 ;  /* 0x000000323333723e */ /* 0x000fe20004807035 */
[----:B------:R-:W-:Y:S02]  /*32370*/  HADD2.F32 R13, -RZ, R13.H1_H1 ;  /* 0x3000000dff0d7230 */ /* 0x000fe40000004100 */
[--C-:B------:R-:W-:Y:S01]  /*32380*/  HADD2.F32 R44, -RZ, R49.reuse.H0_H0 ;  /* 0x20000031ff2c7230 */ /* 0x100fe20000004100 */
[----:B------:R-:W-:Y:S01]  /*32390*/  F2FP.SATFINITE.E4M3.F32.PACK_AB_MERGE_C R56, R59, R56, RZ ;  /* 0x000000383b38723e */ /* 0x000fe200048070ff */
[----:B------:R-:W-:Y:S02]  /*323a0*/  HADD2.F32 R49, -RZ, R49.H1_H1 ;  /* 0x30000031ff317230 */ /* 0x000fe40000004100 */
[----:B------:R-:W-:Y:S02]  /*323b0*/  HADD2.F32 R30, -RZ, R37.H1_H1 ;  /* 0x30000025ff1e7230 */ /* 0x000fe40000004100 */
[----:B------:R-:W-:Y:S01]  /*323c0*/  FMUL.FTZ R46, R13, R44 ;  /* 0x0000002c0d2e7220 */ /* 0x000fe20000410000 */
[----:B------:R-:W-:-:S02]  /*323d0*/  HADD2.F32 R45, -RZ, R45.H1_H1 ;  /* 0x3000002dff2d7230 */ /* 0x000fc40000004100 */
[----:B------:R-:W-:Y:S01]  /*323e0*/  FMUL.FTZ R13, R13, R34 ;  /* 0x000000220d0d7220 */ /* 0x000fe20000410000 */
[----:B------:R-:W-:Y:S02]  /*323f0*/  HADD2.F32 R37, -RZ, R37.H0_H0 ;  /* 0x20000025ff257230 */ /* 0x000fe40000004100 */
[C---:B------:R-:W-:Y:S01]  /*32400*/  FMUL.FTZ R48, R30.reuse, R49 ;  /* 0x000000311e307220 */ /* 0x040fe20000410000 */
[----:B------:R-:W-:Y:S02]  /*32410*/  HADD2.F32 R33, -RZ, R47.H1_H1 ;  /* 0x3000002fff217230 */ /* 0x000fe40000004100 */
[----:B------:R-:W-:Y:S01]  /*32420*/  FFMA.FTZ R55, R29, R44, R13 ;  /* 0x0000002c1d377223 */ /* 0x000fe2000001000d */
[-C--:B------:R-:W-:Y:S01]  /*32430*/  FMUL.FTZ R30, R30, R45.reuse ;  /* 0x0000002d1e1e7220 */ /* 0x080fe20000410000 */
[-C--:B------:R-:W-:Y:S01]  /*32440*/  F2FP.F16.E4M3.UNPACK_B R13, R28.reuse.H1 ;  /* 0x0000001cff0d723e */ /* 0x080fe200030006ff */
[C---:B------:R-:W-:Y:S01]  /*32450*/  FFMA.FTZ R48, R37.reuse, R45, -R48 ;  /* 0x0000002d25307223 */ /* 0x040fe20000010830 */
[----:B------:R-:W-:Y:S01]  /*32460*/  F2FP.F16.E4M3.UNPACK_B R28, R28 ;  /* 0x0000001cff1c723e */ /* 0x000fe200020006ff */
[----:B------:R-:W-:Y:S01]  /*32470*/  FFMA.FTZ R37, R37, R49, R30 ;  /* 0x0000003125257223 */ /* 0x000fe2000001001e */
[----:B------:R-:W-:-:S02]  /*32480*/  HADD2.F32 R31, -RZ, R32.H1_H1 ;  /* 0x30000020ff1f7230 */ /* 0x000fc40000004100 */
[----:B------:R-:W-:Y:S01]  /*32490*/  FFMA.FTZ R46, R29, R34, -R46 ;  /* 0x000000221d2e7223 */ /* 0x000fe2000001082e */
[--C-:B------:R-:W-:Y:S02]  /*324a0*/  HADD2.F32 R30, -RZ, R13.reuse.H1_H1 ;  /* 0x3000000dff1e7230 */ /* 0x100fe40000004100 */
[----:B------:R-:W-:Y:S01]  /*324b0*/  HADD2.F32 R29, -RZ, R13.H0_H0 ;  /* 0x2000000dff1d7230 */ /* 0x000fe20000004100 */
[----:B------:R-:W-:Y:S01]  /*324c0*/  F2FP.SATFINITE.E4M3.F32.PACK_AB_MERGE_C R37, R37, R48, RZ ;  /* 0x000000302525723e */ /* 0x000fe200048070ff */
[----:B------:R-:W-:Y:S02]  /*324d0*/  HADD2.F32 R47, -RZ, R47.H0_H0 ;  /* 0x2000002fff2f7230 */ /* 0x000fe40000004100 */
[C---:B------:R-:W-:Y:S01]  /*324e0*/  FMUL.FTZ R34, R30.reuse, R33 ;  /* 0x000000211e227220 */ /* 0x040fe20000410000 */
[----:B------:R-:W-:Y:S02]  /*324f0*/  HADD2.F32 R13, -RZ, R28.H1_H1 ;  /* 0x3000001cff0d7230 */ /* 0x000fe40000004100 */
[----:B------:R-:W-:Y:S01]  /*32500*/  FMUL.FTZ R44, R30, R31 ;  /* 0x0000001f1e2c7220 */ /* 0x000fe20000410000 */
[----:B------:R-:W-:-:S02]  /*32510*/  HADD2.F32 R32, -RZ, R32.H0_H0 ;  /* 0x20000020ff207230 */ /* 0x000fc40000004100 */
[----:B------:R-:W-:Y:S01]  /*32520*/  FFMA.FTZ R34, R29, R31, -R34 ;  /* 0x0000001f1d227223 */ /* 0x000fe20000010822 */
[----:B------:R-:W-:Y:S02]  /*32530*/  HADD2.F32 R28, -RZ, R28.H0_H0 ;  /* 0x2000001cff1c7230 */ /* 0x000fe40000004100 */
[----:B------:R-:W-:Y:S01]  /*32540*/  FMUL.FTZ R35, R13, R47 ;  /* 0x0000002f0d237220 */ /* 0x000fe20000410000 */
        /* <DEDUP_REMOVED lines=8> */
[----:B------:R-:W-:Y:S02]  /*325d0*/  IMAD.MOV.U32 R30, RZ, RZ, R37 ;  /* 0x000000ffff1e7224 */ /* 0x000fe400078e0025 */
[----:B------:R-:W-:-:S07]  /*325e0*/  IMAD.MOV.U32 R29, RZ, RZ, R51 ;  /* 0x000000ffff1d7224 */ /* 0x000fce00078e0033 */
.L_x_1909:
[----:B------:R-:W-:Y:S05]  /*325f0*/  BSYNC B2 ;  /* 0x0000000000027941 */ /* 0x000fea0003800000 */
.L_x_1908:
[----:B------:R-:W-:Y:S02]  /*32600*/  R2UR UR4, R40 ;  /* 0x00000000280472ca */ /* 0x000fe400000e0000 */
[----:B------:R-:W-:-:S13]  /*32610*/  R2UR UR5, R41 ;  /* 0x00000000290572ca */ /* 0x000fda00000e0000 */
[----:B-----5:R0:W-:Y:S01]  /*32620*/  ST.E.128 desc[UR4][R66.64+0xa0], R28 ;  /* 0x0000a01c42007985 */ /* 0x0201e2000c101d04 */
[----:B------:R-:W-:Y:S05]  /*32630*/  BRA `(.L_x_1887) ;  /* 0x0000008c00f87947 */ /* 0x000fea0003800000 */
.L_x_1854:
[C---:B------:R-:W-:Y:S01]  /*32640*/  R2UR UR10, R40.reuse ;  /* 0x00000000280a72ca */ /* 0x040fe200000e0000 */
[----:B------:R0:W5:Y:S01]  /*32650*/  LDL.64 R92, [R7+0x10] ;  /* 0x00001000075c7983 */ /* 0x0001620000100a00 */
[C---:B------:R-:W-:Y:S02]  /*32660*/  R2UR UR11, R41.reuse ;  /* 0x00000000290b72ca */ /* 0x040fe400000e0000 */
[C---:B------:R-:W-:Y:S02]  /*32670*/  R2UR UR8, R40.reuse ;  /* 0x00000000280872ca */ /* 0x040fe400000e0000 */
[C---:B------:R-:W-:Y:S02]  /*32680*/  R2UR UR9, R41.reuse ;  /* 0x00000000290972ca */ /* 0x040fe400000e0000 */
[----:B------:R-:W-:Y:S02]  /*32690*/  R2UR UR4, R40 ;  /* 0x00000000280472ca */ /* 0x000fe400000e0000 */
[----:B------:R-:W-:-:S02]  /*326a0*/  R2UR UR5, R41 ;  /* 0x00000000290572ca */ /* 0x000fc400000e0000 */
[C---:B------:R-:W-:Y:S02]  /*326b0*/  R2UR UR6, R40.reuse ;  /* 0x00000000280672ca */ /* 0x040fe400000e0000 */
[----:B------:R-:W-:Y:S01]  /*326c0*/  R2UR UR7, R41 ;  /* 0x00000000290772ca */ /* 0x000fe200000e0000 */
[----:B-----5:R-:W2:Y:S04]  /*326d0*/  LD.E R29, desc[UR10][R112.64+0xc] ;  /* 0x00000c0a701d7980 */ /* 0x020ea8000c101900 */
[----:B------:R-:W3:Y:S04]  /*326e0*/  LD.E R13, desc[UR8][R112.64+0x14] ;  /* 0x00001408700d7980 */ /* 0x000ee8000c101900 */
[----:B------:R-:W4:Y:S04]  /*326f0*/  LD.E.64 R108, desc[UR4][R112.64+0xa0] ;  /* 0x0000a004706c7980 */ /* 0x000f28000c101b00 */
[----:B------:R-:W4:Y:S01]  /*32700*/  LD.E.64 R110, desc[UR6][R112.64+0xc0] ;  /* 0x0000c006706e7980 */ /* 0x000f22000c101b00 */
[----:B------:R-:W-:-:S02]  /*32710*/  R2UR UR12, R40 ;  /* 0x00000000280c72ca */ /* 0x000fc400000e0000 */
[----:B------:R-:W-:Y:S01]  /*32720*/  R2UR UR13, R41 ;  /* 0x00000000290d72ca */ /* 0x000fe200000e0000 */
[----:B------:R0:W5:Y:S01]  /*32730*/  LD.E.64 R94, desc[UR4][R112.64+0x98] ;  /* 0x00009804705e7980 */ /* 0x000162000c101b00 */
[----:B------:R-:W-:Y:S03]  /*32740*/  BSSY B2, `(.L_x_1910) ;  /* 0x0000052000027945 */ /* 0x000fe60003800000 */
[----:B------:R0:W5:Y:S01]  /*32750*/  LD.E.64 R116, desc[UR10][R112.64+0xc8] ;  /* 0x0000c80a70747980 */ /* 0x000162000c101b00 */
        /* <DEDUP_REMOVED lines=24> */
[----:B------:R-:W-:-:S04]  /*328e0*/  SHF.R.S32.HI R13, RZ, 0x1, R13 ;  /* 0x00000001ff0d7819 */ /* 0x000fc8000001140d */
[----:B------:R-:W-:Y:S01]  /*328f0*/  ISETP.GE.AND P1, PT, R13, R29, PT ;  /* 0x0000001d0d00720c */ /* 0x000fe20003f26270 */
[-C--:B----4-:R-:W-:Y:S02]  /*32900*/  IMAD R31, R109, R98.reuse, RZ ;  /* 0x000000626d1f7224 */ /* 0x090fe400078e02ff */
[-C--:B------:R-:W-:Y:S02]  /*32910*/  IMAD R33, R111, R98.reuse, RZ ;  /* 0x000000626f217224 */ /* 0x080fe400078e02ff */
[----:B------:R-:W-:Y:S02]  /*32920*/  VIADD R28, R13, 0x80 ;  /* 0x000000800d1c7836 */ /* 0x000fe40000000000 */
[-C--:B------:R-:W-:Y:S01]  /*32930*/  IMAD R37, R108, R99.reuse, R31 ;  /* 0x000000636c257224 */ /* 0x080fe200078e021f */
[----:B------:R0:W5:Y:S01]  /*32940*/  LD.E.U8 R13, desc[UR12][R112.64+0x19] ;  /* 0x0000190c700d7980 */ /* 0x000162000c101100 */
[----:B------:R-:W-:Y:S02]  /*32950*/  IMAD R99, R110, R99, R33 ;  /* 0x000000636e637224 */ /* 0x000fe400078e0221 */
[----:B------:R-:W-:-:S02]  /*32960*/  IMAD.WIDE.U32 R118, R108, R98, RZ ;  /* 0x000000626c767225 */ /* 0x000fc400078e00ff */
[----:B------:R0:W5:Y:S02]  /*32970*/  LD.E.64 R108, desc[UR6][R112.64+0xa8] ;  /* 0x0000a806706c7980 */ /* 0x000164000c101b00 */
[----:B------:R-:W-:Y:S02]  /*32980*/  IMAD.WIDE.U32 R120, R110, R98, RZ ;  /* 0x000000626e787225 */ /* 0x000fe400078e00ff */
[----:B------:R0:W5:Y:S01]  /*32990*/  LD.E.64 R110, desc[UR8][R112.64+0xb8] ;  /* 0x0000b808706e7980 */ /* 0x000162000c101b00 */
[----:B------:R-:W-:Y:S02]  /*329a0*/  ISETP.GE.AND P3, PT, R28, R29, PT ;  /* 0x0000001d1c00720c */ /* 0x000fe40003f66270 */
[----:B------:R-:W-:Y:S02]  /*329b0*/  CS2R R32, SRZ ;  /* 0x0000000000207805 */ /* 0x000fe4000001ff00 */
[----:B------:R-:W-:Y:S02]  /*329c0*/  CS2R R28, SRZ ;  /* 0x00000000001c7805 */ /* 0x000fe4000001ff00 */
[----:B------:R-:W-:Y:S01]  /*329d0*/  CS2R R30, SRZ ;  /* 0x00000000001e7805 */ /* 0x000fe2000001ff00 */
[----:B------:R-:W-:-:S02]  /*329e0*/  IMAD.IADD R37, R119, 0x1, R37 ;  /* 0x0000000177257824 */ /* 0x000fc400078e0225 */
[----:B------:R-:W-:Y:S01]  /*329f0*/  IMAD.IADD R99, R121, 0x1, R99 ;  /* 0x0000000179637824 */ /* 0x000fe200078e0263 */
[----:B0-----:R-:W-:Y:S06]  /*32a00*/  @P1 BRA `(.L_x_1911) ;  /* 0x0000000000941947 */ /* 0x001fec0003800000 */
[----:B-----5:R-:W-:Y:S02]  /*32a10*/  LOP3.LUT R56, R13, 0x1, RZ, 0xc0, !PT ;  /* 0x000000010d387812 */ /* 0x020fe400078ec0ff */
[----:B------:R-:W-:Y:S02]  /*32a20*/  CS2R R84, SRZ ;  /* 0x0000000000547805 */ /* 0x000fe4000001ff00 */
[----:B------:R-:W-:Y:S02]  /*32a30*/  IADD3 R112, P5, R108, R118, RZ ;  /* 0x000000766c707210 */ /* 0x000fe40007fbe0ff */
[----:B------:R-:W-:Y:S02]  /*32a40*/  CS2R R86, SRZ ;  /* 0x0000000000567805 */ /* 0x000fe4000001ff00 */
[----:B------:R-:W-:Y:S02]  /*32a50*/  ISETP.NE.U32.AND P4, PT, R56, 0x1, PT ;  /* 0x000000013800780c */ /* 0x000fe40003f85070 */
[----:B------:R-:W-:-:S02]  /*32a60*/  CS2R R60, SRZ ;  /* 0x00000000003c7805 */ /* 0x000fc4000001ff00 */
[----:B------:R-:W-:Y:S01]  /*32a70*/  CS2R R62, SRZ ;  /* 0x00000000003e7805 */ /* 0x000fe2000001ff00 */
[----:B------:R-:W-:Y:S01]  /*32a80*/  IMAD.X R113, R109, 0x1, R37, P5 ;  /* 0x000000016d717824 */ /* 0x000fe200028e0625 */
[----:B------:R-:W-:Y:S02]  /*32a90*/  R2P PR, R13, 0x6 ;  /* 0x000000060d007804 */ /* 0x000fe40000000000 */
[----:B------:R-:W-:Y:S02]  /*32aa0*/  CS2R R56, SRZ ;  /* 0x0000000000387805 */ /* 0x000fe4000001ff00 */
[----:B------:R-:W-:Y:S02]  /*32ab0*/  IADD3 R122, P5, R116, R120, RZ ;  /* 0x00000078747a7210 */ /* 0x000fe40007fbe0ff */
[----:B------:R-:W-:Y:S02]  /*32ac0*/  CS2R R58, SRZ ;  /* 0x00000000003a7805 */ /* 0x000fe4000001ff00 */
[----:B------:R-:W-:-:S02]  /*32ad0*/  CS2R R80, SRZ ;  /* 0x0000000000507805 */ /* 0x000fc4000001ff00 */
[----:B------:R-:W-:Y:S02]  /*32ae0*/  CS2R R82, SRZ ;  /* 0x0000000000527805 */ /* 0x000fe4000001ff00 */
[----:B------:R-:W-:Y:S02]  /*32af0*/  CS2R R68, SRZ ;  /* 0x0000000000447805 */ /* 0x000fe4000001ff00 */
[----:B------:R-:W-:Y:S02]  /*32b00*/  CS2R R70, SRZ ;  /* 0x0000000000467805 */ /* 0x000fe4000001ff00 */
[----:B------:R-:W-:Y:S02]  /*32b10*/  CS2R R64, SRZ ;  /* 0x0000000000407805 */ /* 0x000fe4000001ff00 */
[----:B------:R-:W-:Y:S02]  /*32b20*/  @!P4 R2UR UR4, R40 ;  /* 0x000000002804c2ca */ /* 0x000fe400000e0000 */
[----:B------:R-:W-:-:S02]  /*32b30*/  CS2R R66, SRZ ;  /* 0x0000000000427805 */ /* 0x000fc4000001ff00 */
[----:B------:R-:W-:Y:S01]  /*32b40*/  @!P4 R2UR UR5, R41 ;  /* 0x000000002905c2ca */ /* 0x000fe200000e0000 */
[----:B------:R-:W-:Y:S01]  /*32b50*/  IMAD.X R123, R117, 0x1, R99, P5 ;  /* 0x00000001757b7824 */ /* 0x000fe200028e0663 */
[C---:B------:R-:W-:Y:S02]  /*32b60*/  @P1 R2UR UR8, R40.reuse ;  /* 0x00000000280812ca */ /* 0x040fe400000e0000 */
[C---:B------:R-:W-:Y:S02]  /*32b70*/  @P1 R2UR UR9, R41.reuse ;  /* 0x00000000290912ca */ /* 0x040fe400000e0000 */
[C---:B------:R-:W-:Y:S02]  /*32b80*/  @P2 R2UR UR12, R40.reuse ;  /* 0x00000000280c22ca */ /* 0x040fe400000e0000 */
[----:B------:R-:W-:Y:S02]  /*32b90*/  @P2 R2UR UR13, R41 ;  /* 0x00000000290d22ca */ /* 0x000fe400000e0000 */
[----:B------:R-:W-:-:S02]  /*32ba0*/  @!P4 R2UR UR6, R40 ;  /* 0x000000002806c2ca */ /* 0x000fc400000e0000 */
[C---:B------:R-:W-:Y:S01]  /*32bb0*/  @!P4 R2UR UR7, R41.reuse ;  /* 0x000000002907c2ca */ /* 0x040fe200000e0000 */
[----:B------:R0:W5:Y:S01]  /*32bc0*/  @!P4 LD.E.128 R84, desc[UR4][R112.64] ;  /* 0x000000047054c980 */ /* 0x000162000c101d00 */
[C---:B------:R-:W-:Y:S02]  /*32bd0*/  @P1 R2UR UR10, R40.reuse ;  /* 0x00000000280a12ca */ /* 0x040fe400000e0000 */
[C---:B------:R-:W-:Y:S01]  /*32be0*/  @P1 R2UR UR11, R41.reuse ;  /* 0x00000000290b12ca */ /* 0x040fe200000e0000 */
[----:B------:R0:W5:Y:S01]  /*32bf0*/  @P1 LD.E.128 R60, desc[UR8][R112.64+0x20] ;  /* 0x00002008703c1980 */ /* 0x000162000c101d00 */
[----:B------:R-:W-:Y:S02]  /*32c00*/  @P2 R2UR UR14, R40 ;  /* 0x00000000280e22ca */ /* 0x000fe400000e0000 */
[----:B------:R-:W-:Y:S01]  /*32c10*/  @P2 R2UR UR15, R41 ;  /* 0x00000000290f22ca */ /* 0x000fe200000e0000 */
[----:B------:R0:W5:Y:S04]  /*32c20*/  @P2 LD.E.128 R56, desc[UR12][R112.64+0x40] ;  /* 0x0000400c70382980 */ /* 0x000168000c101d00 */
[----:B------:R0:W5:Y:S04]  /*32c30*/  @!P4 LD.E.128 R80, desc[UR6][R122.64] ;  /* 0x000000067a50c980 */ /* 0x000168000c101d00 */
[----:B------:R0:W5:Y:S04]  /*32c40*/  @P1 LD.E.128 R68, desc[UR10][R122.64+0x20] ;  /* 0x0000200a7a441980 */ /* 0x000168000c101d00 */
[----:B------:R0:W5:Y:S02]  /*32c50*/  @P2 LD.E.128 R64, desc[UR14][R122.64+0x40] ;  /* 0x0000400e7a402980 */ /* 0x000164000c101d00 */
.L_x_1911:
[----:B------:R-:W-:Y:S05]  /*32c60*/  BSYNC B2 ;  /* 0x0000000000027941 */ /* 0x000fea0003800000 */
.L_x_1910:
[----:B------:R-:W-:Y:S04]  /*32c70*/  BSSY B2, `(.L_x_1912) ;  /* 0x0000027000027945 */ /* 0x000fe80003800000 */
[----:B------:R-:W-:Y:S05]  /*32c80*/  @P3 BRA `(.L_x_1913) ;  /* 0x0000000000943947 */ /* 0x000fea0003800000 */
[----:B-----5:R-:W-:Y:S02]  /*32c90*/  IADD3 R118, P4, P5, R108, R94, R118 ;  /* 0x0000005e6c767210 */ /* 0x020fe40007d9e076 */
[----:B------:R-:W-:Y:S02]  /*32ca0*/  CS2R R44, SRZ ;  /* 0x00000000002c7805 */ /* 0x000fe4000001ff00 */
[C---:B------:R-:W-:Y:S02]  /*32cb0*/  LOP3.LUT R28, R13.reuse, 0x1, RZ, 0xc0, !PT ;  /* 0x000000010d1c7812 */ /* 0x040fe400078ec0ff */
[----:B------:R-:W-:Y:S02]  /*32cc0*/  CS2R R46, SRZ ;  /* 0x00000000002e7805 */ /* 0x000fe4000001ff00 */
[----:B------:R-:W-:Y:S02]  /*32cd0*/  R2P PR, R13, 0x6 ;  /* 0x000000060d007804 */ /* 0x000fe40000000000 */
[----:B------:R-:W-:-:S02]  /*32ce0*/  CS2R R32, SRZ ;  /* 0x0000000000207805 */ /* 0x000fc4000001ff00 */
[----:B------:R-:W-:Y:S02]  /*32cf0*/  ISETP.NE.U32.AND P3, PT, R28, 0x1, PT ;  /* 0x000000011c00780c */ /* 0x000fe40003f65070 */
[----:B------:R-:W-:Y:S02]  /*32d00*/  CS2R R34, SRZ ;  /* 0x0000000000227805 */ /* 0x000fe4000001ff00 */
[----:B------:R-:W-:Y:S02]  /*32d10*/  IADD3.X R119, R109, R95, R37, P4, P5 ;  /* 0x0000005f6d777210 */ /* 0x000fe400027ea425 */
[----:B------:R-:W-:Y:S02]  /*32d20*/  CS2R R28, SRZ ;  /* 0x00000000001c7805 */ /* 0x000fe4000001ff00 */
[----:B------:R-:W-:Y:S02]  /*32d30*/  IADD3 R120, P4, P5, R116, R110, R120 ;  /* 0x0000006e74787210 */ /* 0x000fe40007d9e078 */
[----:B------:R-:W-:-:S02]  /*32d40*/  CS2R R30, SRZ ;  /* 0x00000000001e7805 */ /* 0x000fc4000001ff00 */
[----:B------:R-:W-:Y:S02]  /*32d50*/  CS2R R72, SRZ ;  /* 0x0000000000487805 */ /* 0x000fe4000001ff00 */
[----:B------:R-:W-:Y:S02]  /*32d60*/  CS2R R74, SRZ ;  /* 0x00000000004a7805 */ /* 0x000fe4000001ff00 */
[----:B------:R-:W-:Y:S02]  /*32d70*/  CS2R R52, SRZ ;  /* 0x0000000000347805 */ /* 0x000fe4000001ff00 */
[----:B------:R-:W-:Y:S02]  /*32d80*/  CS2R R54, SRZ ;  /* 0x0000000000367805 */ /* 0x000fe4000001ff00 */
[----:B------:R-:W-:Y:S02]  /*32d90*/  CS2R R48, SRZ ;  /* 0x0000000000307805 */ /* 0x000fe4000001ff00 */
[----:B------:R-:W-:-:S02]  /*32da0*/  @P1 R2UR UR8, R40 ;  /* 0x00000000280812ca */ /* 0x000fc400000e0000 */
[----:B------:R-:W-:Y:S02]  /*32db0*/  CS2R R50, SRZ ;  /* 0x0000000000327805 */ /* 0x000fe4000001ff00 */
[C---:B------:R-:W-:Y:S02]  /*32dc0*/  @!P3 R2UR UR4, R40.reuse ;  /* 0x000000002804b2ca */ /* 0x040fe400000e0000 */
[C---:B------:R-:W-:Y:S02]  /*32dd0*/  @!P3 R2UR UR5, R41.reuse ;  /* 0x000000002905b2ca */ /* 0x040fe400000e0000 */
[C---:B------:R-:W-:Y:S02]  /*32de0*/  @P1 R2UR UR9, R41.reuse ;  /* 0x00000000290912ca */ /* 0x040fe400000e0000 */
[----:B------:R-:W-:Y:S02]  /*32df0*/  @P2 R2UR UR12, R40 ;  /* 0x00000000280c22ca */ /* 0x000fe400000e0000 */
[----:B------:R-:W-:-:S02]  /*32e00*/  @P2 R2UR UR13, R41 ;  /* 0x00000000290d22ca */ /* 0x000fc400000e0000 */
[C---:B------:R-:W-:Y:S02]  /*32e10*/  @!P3 R2UR UR6, R40.reuse ;  /* 0x000000002806b2ca */ /* 0x040fe400000e0000 */
[C---:B------:R-:W-:Y:S02]  /*32e20*/  @!P3 R2UR UR7, R41.reuse ;  /* 0x000000002907b2ca */ /* 0x040fe400000e0000 */
[C---:B------:R-:W-:Y:S01]  /*32e30*/  @P1 R2UR UR10, R40.reuse ;  /* 0x00000000280a12ca */ /* 0x040fe200000e0000 */
[----:B------:R1:W5:Y:S01]  /*32e40*/  @!P3 LD.E.128 R44, desc[UR4][R118.64] ;  /* 0x00000004762cb980 */ /* 0x000362000c101d00 */
[C---:B------:R-:W-:Y:S02]  /*32e50*/  @P1 R2UR UR11, R41.reuse ;  /* 0x00000000290b12ca */ /* 0x040fe400000e0000 */
[----:B------:R-:W-:Y:S01]  /*32e60*/  @P2 R2UR UR14, R40 ;  /* 0x00000000280e22ca */ /* 0x000fe200000e0000 */
[----:B------:R1:W5:Y:S01]  /*32e70*/  @P1 LD.E.128 R32, desc[UR8][R118.64+0x20] ;  /* 0x0000200876201980 */ /* 0x000362000c101d00 */
[----:B------:R-:W-:-:S02]  /*32e80*/  @P2 R2UR UR15, R41 ;  /* 0x00000000290f22ca */ /* 0x000fc400000e0000 */
[----:B------:R-:W-:Y:S01]  /*32e90*/  IADD3.X R121, R117, R111, R99, P4, P5 ;  /* 0x0000006f75797210 */ /* 0x000fe200027ea463 */
[----:B------:R1:W5:Y:S04]  /*32ea0*/  @P2 LD.E.128 R28, desc[UR12][R118.64+0x40] ;  /* 0x0000400c761c2980 */ /* 0x000368000c101d00 */
[----:B------:R1:W5:Y:S04]  /*32eb0*/  @!P3 LD.E.128 R72, desc[UR6][R120.64] ;  /* 0x000000067848b980 */ /* 0x000368000c101d00 */
[----:B------:R1:W5:Y:S04]  /*32ec0*/  @P1 LD.E.128 R52, desc[UR10][R120.64+0x20] ;  /* 0x0000200a78341980 */ /* 0x000368000c101d00 */
[----:B------:R1:W5:Y:S02]  /*32ed0*/  @P2 LD.E.128 R48, desc[UR14][R120.64+0x40] ;  /* 0x0000400e78302980 */ /* 0x000364000c101d00 */
.L_x_1913:
[----:B------:R-:W-:Y:S05]  /*32ee0*/  BSYNC B2 ;  /* 0x0000000000027941 */ /* 0x000fea0003800000 */
.L_x_1912:
[----:B------:R-:W-:Y:S01]  /*32ef0*/  R2UR UR4, R40 ;  /* 0x00000000280472ca */ /* 0x000fe200000e0000 */
[----:B-----5:R2:W5:Y:S01]  /*32f00*/  LDL R13, [R3] ;  /* 0x00000000030d7983 */ /* 0x0205620000100800 */
[----:B------:R-:W-:-:S03]  /*32f10*/  R2UR UR5, R41 ;  /* 0x00000000290572ca */ /* 0x000fc600000e0000 */
[----:B------:R2:W5:Y:S10]  /*32f20*/  LDL R37, [R3+0x4] ;  /* 0x0000040003257983 */ /* 0x0005740000100800 */
[----:B------:R-:W3:Y:S01]  /*32f30*/  LD.E R94, desc[UR4][R92.64+0x1c] ;  /* 0x00001c045c5e7980 */ /* 0x000ee2000c101900 */
[----:B------:R-:W-:Y:S01]  /*32f40*/  BSSY B2, `(.L_x_1914) ;  /* 0x0000005000027945 */ /* 0x000fe20003800000 */
[----:B---3--:R-:W-:-:S04]  /*32f50*/  LOP3.LUT R94, R94, 0x1, RZ, 0xfc, !PT ;  /* 0x000000015e5e7812 */ /* 0x008fc800078efcff */
[----:B------:R-:W-:-:S13]  /*32f60*/  ISETP.NE.AND P1, PT, R94, 0x3, PT ;  /* 0x000000035e00780c */ /* 0x000fda0003f25270 */
[----:B--2---:R-:W-:Y:S05]  /*32f70*/  @!P1 BRA `(.L_x_1915) ;  /* 0x0000000000049947 */ /* 0x004fea0003800000 */
[----:B------:R-:W-:Y:S01]  /*32f80*/  BPT.TRAP 0x1 ;  /* 0x000000040000795c */ /* 0x000fe20000300000 */
.L_x_1915:
[----:B------:R-:W-:Y:S05]  /*32f90*/  BSYNC B2 ;  /* 0x0000000000027941 */ /* 0x000fea0003800000 */
.L_x_1914:
        /* <DEDUP_REMOVED lines=9> */
.L_x_1968:
[----:B------:R-:W-:Y:S05]  /*33030*/  BSYNC B2 ;  /* 0x0000000000027941 */ /* 0x000fea0003800000 */
.L_x_1916:
[----:B0-----:R-:W3:Y:S01]  /*33040*/  LDL.64 R112, [R7+0x50] ;  /* 0x0000500007707983 */ /* 0x001ee20000100a00 */
[C---:B------:R-:W-:Y:S02]  /*33050*/  R2UR UR6, R40.reuse ;  /* 0x00000000280672ca */ /* 0x040fe400000e0000 */
[C---:B------:R-:W-:Y:S01]  /*33060*/  R2UR UR7, R41.reuse ;  /* 0x00000000290772ca */ /* 0x040fe200000e0000 */
[----:B------:R-:W4:Y:S01]  /*33070*/  LDL.64 R92, [R7+0x8] ;  /* 0x00000800075c7983 */ /* 0x000f220000100a00 */
[C---:B------:R-:W-:Y:S02]  /*33080*/  R2UR UR4, R40.reuse ;  /* 0x00000000280472ca */ /* 0x040fe400000e0000 */
[----:B------:R-:W-:Y:S01]  /*33090*/  R2UR UR5, R41 ;  /* 0x00000000290572ca */ /* 0x000fe200000e0000 */
[----:B------:R-:W4:Y:S04]  /*330a0*/  LDL R37, [R3] ;  /* 0x0000000003257983 */ /* 0x000f280000100800 */
[----:B--2---:R-:W2:Y:S04]  /*330b0*/  LDL.64 R108, [R7+0x58] ;  /* 0x00005800076c7983 */ /* 0x004ea80000100a00 */
[----:B------:R-:W5:Y:S04]  /*330c0*/  LDL.64 R110, [R7+0x38] ;  /* 0x00003800076e7983 */ /* 0x000f680000100a00 */
[----:B---3--:R-:W3:Y:S04]  /*330d0*/  LD.E R91, desc[UR6][R112.64+0xc] ;  /* 0x00000c06705b7980 */ /* 0x008ee8000c101900 */
[----:B-1----:R-:W3:Y:S01]  /*330e0*/  LD.E R120, desc[UR4][R112.64+0x8] ;  /* 0x0000080470787980 */ /* 0x002ee2000c101900 */
[----:B------:R-:W-:-:S02]  /*330f0*/  R2UR UR8, R40 ;  /* 0x00000000280872ca */ /* 0x000fc400000e0000 */
[----:B------:R-:W-:Y:S01]  /*33100*/  R2UR UR9, R41 ;  /* 0x00000000290972ca */ /* 0x000fe200000e0000 */
[----:B----4-:R-:W-:Y:S01]  /*33110*/  IMAD R37, R37, 0x7800, RZ ;  /* 0x0000780025257824 */ /* 0x010fe200078e02ff */
[----:B------:R-:W5:Y:S01]  /*33120*/  LD.E R118, desc[UR6][R112.64+0x4] ;  /* 0x0000040670767980 */ /* 0x000f62000c101900 */
[----:B------:R-:W-:Y:S03]  /*33130*/  BSSY B2, `(.L_x_1918) ;  /* 0x00003be000027945 */ /* 0x000fe60003800000 */
[----:B--2---:R-:W5:Y:S07]  /*33140*/  LD.E.64 R108, desc[UR4][R108.64] ;  /* 0x000000046c6c7980 */ /* 0x004f6e000c101b00 */
[----:B------:R0:W5:Y:S01]  /*33150*/  LD.E R13, desc[UR8][R92.64+0x74] ;  /* 0x000074085c0d7980 */ /* 0x000162000c101900 */
[----:B------:R-:W-:Y:S01]  /*33160*/  SHF.R.S32.HI R99, RZ, 0x1f, R37 ;  /* 0x0000001fff637819 */ /* 0x000fe20000011425 */
[----:B---3--:R-:W-:Y:S01]  /*33170*/  IMAD R91, R98, -0xa0, R91 ;  /* 0xffffff60625b7824 */ /* 0x008fe200078e025b */
[----:B------:R-:W-:-:S04]  /*33180*/  LEA.HI R107, R120, R120, RZ, 0x1 ;  /* 0x00000078786b7211 */ /* 0x000fc800078f08ff */
[----:B------:R-:W-:Y:S02]  /*33190*/  VIMNMX R88, R91, 0xa0, PT ;  /* 0x000000a05b587848 */ /* 0x000fe40003fe0100 */
[----:B------:R-:W-:-:S04]  /*331a0*/  SHF.R.S32.HI R121, RZ, 0x1, R107 ;  /* 0x00000001ff797819 */ /* 0x000fc8000001146b */
[----:B------:R-:W-:Y:S02]  /*331b0*/  ISETP.GE.AND P1, PT, R121, R88, PT ;  /* 0x000000587900720c */ /* 0x000fe40003f26270 */
[----:B------:R-:W-:Y:S01]  /*331c0*/  LOP3.LUT R91, R107, 0xffffffe, RZ, 0xc0, !PT ;  /* 0x0ffffffe6b5b7812 */ /* 0x000fe200078ec0ff */
[----:B------:R-:W-:Y:S01]  /*331d0*/  IMAD R88, R103, R121, RZ ;  /* 0x0000007967587224 */ /* 0x000fe200078e02ff */
[----:B0-----:R-:W-:-:S03]  /*331e0*/  SHF.R.S32.HI R93, RZ, 0x1f, R121 ;  /* 0x0000001fff5d7819 */ /* 0x001fc60000011479 */
[----:B------:R-:W-:Y:S02]  /*331f0*/  IMAD.IADD R91, R120, 0x1, -R91 ;  /* 0x00000001785b7824 */ /* 0x000fe400078e0a5b */
[----:B------:R-:W-:Y:S02]  /*33200*/  IMAD R93, R102, R93, R88 ;  /* 0x0000005d665d7224 */ /* 0x000fe400078e0258 */
[----:B------:R-:W-:Y:S02]  /*33210*/  IMAD.SHL.U32 R105, R91, 0x10, RZ ;  /* 0x000000105b697824 */ /* 0x000fe400078e00ff */
[----:B------:R-:W-:Y:S01]  /*33220*/  IMAD.MOV.U32 R88, RZ, RZ, R90 ;  /* 0x000000ffff587224 */ /* 0x000fe200078e005a */
[----:B------:R-:W-:Y:S06]  /*33230*/  @P1 BRA `(.L_x_1919) ;  /* 0x0000003800b41947 */ /* 0x000fec0003800000 */
[----:B------:R-:W-:Y:S02]  /*33240*/  R2UR UR4, R40 ;  /* 0x00000000280472ca */ /* 0x000fe400000e0000 */
[----:B------:R-:W-:-:S13]  /*33250*/  R2UR UR5, R41 ;  /* 0x00000000290572ca */ /* 0x000fda00000e0000 */
[----:B-----5:R-:W2:Y:S01]  /*33260*/  LD.E.U8 R90, desc[UR4][R110.64] ;  /* 0x000000046e5a7980 */ /* 0x020ea2000c101100 */
[----:B------:R-:W-:Y:S01]  /*33270*/  IMAD.WIDE.U32 R116, R102, R121, R88 ;  /* 0x0000007966747225 */ /* 0x000fe200078e0058 */
[----:B------:R-:W-:Y:S03]  /*33280*/  BSSY B3, `(.L_x_1920) ;  /* 0x0000133000037945 */ /* 0x000fe60003800000 */
[----:B------:R-:W-:Y:S01]  /*33290*/  IMAD.IADD R119, R117, 0x1, R93 ;  /* 0x0000000175777824 */ /* 0x000fe200078e025d */
[----:B--2---:R-:W-:-:S04]  /*332a0*/  LOP3.LUT R90, R90, 0x1, RZ, 0xc0, !PT ;  /* 0x000000015a5a7812 */ /* 0x004fc800078ec0ff */
[----:B------:R-:W-:-:S13]  /*332b0*/  ISETP.NE.U32.AND P1, PT, R90, 0x1, PT ;  /* 0x000000015a00780c */ /* 0x000fda0003f25070 */
[----:B------:R-:W-:Y:S05]  /*332c0*/  @P1 BRA `(.L_x_1921) ;  /* 0x0000001000b81947 */ /* 0x000fea0003800000 */
[----:B------:R-:W-:Y:S01]  /*332d0*/  LEA.HI R88, R118, R118, RZ, 0x1 ;  /* 0x0000007676587211 */ /* 0x000fe200078f08ff */
[----:B------:R-:W-:Y:S01]  /*332e0*/  IMAD.IADD R89, R13, 0x1, -R118 ;  /* 0x000000010d597824 */ /* 0x000fe200078e0a76 */
[----:B------:R-:W-:Y:S02]  /*332f0*/  SHF.R.S32.HI R93, RZ, 0x1f, R120 ;  /* 0x0000001fff5d7819 */ /* 0x000fe40000011478 */
[----:B------:R-:W-:Y:S02]  /*33300*/  SHF.R.S32.HI R122, RZ, 0x1, R88 ;  /* 0x00000001ff7a7819 */ /* 0x000fe40000011458 */
[----:B------:R-:W-:Y:S02]  /*33310*/  LEA.HI R95, R93, R120, RZ, 0x4 ;  /* 0x000000785d5f7211 */ /* 0x000fe400078f20ff */
[----:B------:R-:W-:Y:S02]  /*33320*/  ISETP.GE.AND P1, PT, R105, R122, PT ;  /* 0x0000007a6900720c */ /* 0x000fe40003f26270 */
[----:B------:R-:W-:Y:S01]  /*33330*/  LEA.HI R93, R93, R120, RZ, 0x2 ;  /* 0x000000785d5d7211 */ /* 0x000fe200078f10ff */
[----:B------:R-:W-:Y:S01]  /*33340*/  IMAD.SHL.U32 R95, R95, 0x20, RZ ;  /* 0x000000205f5f7824 */ /* 0x000fe200078e00ff */
[----:B------:R-:W-:-:S02]  /*33350*/  SEL R88, R122, RZ, P1 ;  /* 0x000000ff7a587207 */ /* 0x000fc40000800000 */
[----:B------:R-:W-:Y:S01]  /*33360*/  SEL R90, R118, R89, !P1 ;  /* 0x00000059765a7207 */ /* 0x000fe20004800000 */
[----:B------:R-:W-:Y:S01]  /*33370*/  IMAD.SHL.U32 R93, R93, 0x20, RZ ;  /* 0x000000205d5d7824 */ /* 0x000fe200078e00ff */
[----:B------:R-:W-:Y:S01]  /*33380*/  LOP3.LUT R95, R95, 0xfffffe00, RZ, 0xc0, !PT ;  /* 0xfffffe005f5f7812 */ /* 0x000fe200078ec0ff */
[----:B------:R-:W-:Y:S01]  /*33390*/  IMAD.IADD R88, R105, 0x1, R88 ;  /* 0x0000000169587824 */ /* 0x000fe200078e0258 */
[----:B------:R-:W-:Y:S02]  /*333a0*/  SHF.R.S32.HI R91, RZ, 0x1f, R90 ;  /* 0x0000001fff5b7819 */ /* 0x000fe4000001145a */
[----:B------:R-:W-:Y:S02]  /*333b0*/  LOP3.LUT R93, R93, 0x180, RZ, 0xc0, !PT ;  /* 0x000001805d5d7812 */ /* 0x000fe400078ec0ff */
[----:B------:R-:W-:Y:S02]  /*333c0*/  SHF.R.S32.HI R89, RZ, 0x1f, R88 ;  /* 0x0000001fff597819 */ /* 0x000fe40000011458 */
[----:B------:R-:W-:-:S02]  /*333d0*/  LEA.HI R92, R91, R90, RZ, 0x5 ;  /* 0x0000005a5b5c7211 */ /* 0x000fc400078f28ff */
[-C--:B------:R-:W-:Y:S02]  /*333e0*/  LEA.HI R90, R89, R88.reuse, RZ, 0x4 ;  /* 0x00000058595a7211 */ /* 0x080fe400078f20ff */
[----:B------:R-:W-:Y:S02]  /*333f0*/  LEA.HI R91, R121, R121, RZ, 0x1 ;  /* 0x00000079795b7211 */ /* 0x000fe400078f08ff */
[----:B------:R-:W-:Y:S02]  /*33400*/  SHF.R.S32.HI R125, RZ, 0x4, R90 ;  /* 0x00000004ff7d7819 */ /* 0x000fe4000001145a */
[----:B------:R-:W-:Y:S02]  /*33410*/  LOP3.LUT R94, R91, 0x3fffffe, RZ, 0xc0, !PT ;  /* 0x03fffffe5b5e7812 */ /* 0x000fe400078ec0ff */
[----:B------:R-:W-:Y:S02]  /*33420*/  LEA.HI.SX32 R92, R92, R125, 0x1b ;  /* 0x0000007d5c5c7211 */ /* 0x000fe400078fdaff */
[----:B------:R-:W-:Y:S01]  /*33430*/  LEA.HI R88, R89, R88, RZ, 0x6 ;  /* 0x0000005859587211 */ /* 0x000fe200078f30ff */
[----:B------:R-:W-:Y:S01]  /*33440*/  IMAD.IADD R94, R121, 0x1, -R94 ;  /* 0x00000001795e7824 */ /* 0x000fe200078e0a5e */
[----:B------:R-:W-:-:S02]  /*33450*/  SHF.R.S32.HI R123, RZ, 0x1f, R92 ;  /* 0x0000001fff7b7819 */ /* 0x000fc4000001145c */
[----:B------:R-:W-:Y:S01]  /*33460*/  SHF.R.U32.HI R91, RZ, 0x3, R93 ;  /* 0x00000003ff5b7819 */ /* 0x000fe2000001165d */
[----:B------:R-:W-:Y:S01]  /*33470*/  IMAD R94, R94, 0x40, R95 ;  /* 0x000000405e5e7824 */ /* 0x000fe200078e025f */
[----:B------:R-:W-:Y:S01]  /*33480*/  LEA.HI R95, R123, R92, RZ, 0x2 ;  /* 0x0000005c7b5f7211 */ /* 0x000fe200078f10ff */
[----:B------:R-:W-:Y:S01]  /*33490*/  IMAD.SHL.U32 R123, R92, 0x10, RZ ;  /* 0x000000105c7b7824 */ /* 0x000fe200078e00ff */
[----:B------:R-:W-:Y:S02]  /*334a0*/  SHF.R.S32.HI R89, RZ, 0x6, R88 ;  /* 0x00000006ff597819 */ /* 0x000fe40000011458 */
[----:B------:R-:W-:Y:S02]  /*334b0*/  LOP3.LUT R90, R93, 0x30, R90, 0xf8, !PT ;  /* 0x000000305d5a7812 */ /* 0x000fe400078ef85a */
[----:B------:R-:W-:Y:S01]  /*334c0*/  SHF.R.S32.HI R95, RZ, 0x2, R95 ;  /* 0x00000002ff5f7819 */ /* 0x000fe2000001145f */
[----:B------:R-:W-:Y:S01]  /*334d0*/  IMAD R89, R89, 0x2800, R94 ;  /* 0x0000280059597824 */ /* 0x000fe200078e025e */
[----:B------:R-:W-:-:S02]  /*334e0*/  LOP3.LUT R88, R93, 0x30, R123, 0xf8, !PT ;  /* 0x000000305d587812 */ /* 0x000fc400078ef87b */
[-C--:B------:R-:W-:Y:S01]  /*334f0*/  LOP3.LUT R90, R90, R91.reuse, RZ, 0x3c, !PT ;  /* 0x0000005b5a5a7212 */ /* 0x080fe200078e3cff */
[----:B------:R-:W-:Y:S01]  /*33500*/  IMAD R95, R95, 0x2800, R94 ;  /* 0x000028005f5f7824 */ /* 0x000fe200078e025e */
[----:B------:R-:W-:Y:S02]  /*33510*/  LOP3.LUT R88, R88, R91, RZ, 0x3c, !PT ;  /* 0x0000005b58587212 */ /* 0x000fe400078e3cff */
[C---:B------:R-:W-:Y:S01]  /*33520*/  R2UR UR4, R40.reuse ;  /* 0x00000000280472ca */ /* 0x040fe200000e0000 */
[----:B------:R-:W-:Y:S01]  /*33530*/  IMAD.IADD R89, R89, 0x1, R90 ;  /* 0x0000000159597824 */ /* 0x000fe200078e025a */
[----:B------:R-:W-:Y:S01]  /*33540*/  R2UR UR5, R41 ;  /* 0x00000000290572ca */ /* 0x000fe200000e0000 */
[----:B------:R-:W-:Y:S01]  /*33550*/  IMAD.IADD R95, R95, 0x1, R88 ;  /* 0x000000015f5f7824 */ /* 0x000fe200078e0258 */
[----:B------:R-:W-:Y:S02]  /*33560*/  R2UR UR6, R40 ;  /* 0x00000000280672ca */ /* 0x000fe400000e0000 */
[----:B------:R-:W-:-:S02]  /*33570*/  IADD3 R88, P1, P2, R108, R89, R37 ;  /* 0x000000596c587210 */ /* 0x000fc40007a3e025 */
[----:B------:R-:W-:Y:S02]  /*33580*/  R2UR UR7, R41 ;  /* 0x00000000290772ca */ /* 0x000fe400000e0000 */
[----:B------:R-:W-:Y:S02]  /*33590*/  IADD3.X R89, R109, RZ, R99, P1, P2 ;  /* 0x000000ff6d597210 */ /* 0x000fe40000fe4463 */
[----:B------:R-:W-:Y:S02]  /*335a0*/  ISETP.GE.AND P2, PT, R105, R122, PT ;  /* 0x0000007a6900720c */ /* 0x000fe40003f46270 */
[----:B------:R-:W-:Y:S01]  /*335b0*/  IADD3 R92, P3, P4, R108, R95, R37 ;  /* 0x0000005f6c5c7210 */ /* 0x000fe20007c7e025 */
[----:B------:R-:W-:Y:S01]  /*335c0*/  IMAD.SHL.U32 R125, R125, 0x10, RZ ;  /* 0x000000107d7d7824 */ /* 0x000fe200078e00ff */
[----:B------:R-:W5:Y:S02]  /*335d0*/  LD.E.128 R88, desc[UR4][R88.64] ;  /* 0x0000000458587980 */ /* 0x000f64000c101d00 */
[----:B------:R-:W-:Y:S01]  /*335e0*/  IADD3.X R93, R109, RZ, R99, P3, P4 ;  /* 0x000000ff6d5d7210 */ /* 0x000fe20001fe8463 */
[----:B------:R-:W-:Y:S01]  /*335f0*/  BSSY B4, `(.L_x_1922) ;  /* 0x00000f0000047945 */ /* 0x000fe20003800000 */
[----:B------:R-:W-:-:S04]  /*33600*/  ISETP.GE.AND P1, PT, R123, R13, PT ;  /* 0x0000000d7b00720c */ /* 0x000fc80003f26270 */
[----:B------:R-:W5:Y:S01]  /*33610*/  LD.E.128 R92, desc[UR6][R92.64] ;  /* 0x000000065c5c7980 */ /* 0x000f62000c101d00 */
[----:B------:R-:W-:Y:S01]  /*33620*/  SHF.R.S32.HI R122, RZ, 0x1f, R125 ;  /* 0x0000001fff7a7819 */ /* 0x000fe2000001147d */
[----:B------:R-:W-:Y:S07]  /*33630*/  @P2 BRA `(.L_x_1923) ;  /* 0x0000000c00ac2947 */ /* 0x000fee0003800000 */
[----:B------:R-:W-:Y:S01]  /*33640*/  SHF.R.U32.HI R126, RZ, 0x8, R84 ;  /* 0x00000008ff7e7819 */ /* 0x000fe20000011654 */
[----:B-----5:R-:W-:Y:S01]  /*33650*/  IMAD.MOV.U32 R124, RZ, RZ, R89 ;  /* 0x000000ffff7c7224 */ /* 0x020fe200078e0059 */
[----:B------:R-:W-:Y:S02]  /*33660*/  LOP3.LUT R89, R84, 0xff, RZ, 0xc0, !PT ;  /* 0x000000ff54597812 */ /* 0x000fe400078ec0ff */
[----:B------:R-:W-:Y:S01]  /*33670*/  LOP3.LUT R128, R126, 0xff, RZ, 0xc0, !PT ;  /* 0x000000ff7e807812 */ /* 0x000fe200078ec0ff */
[----:B------:R-:W-:Y:S01]  /*33680*/  IMAD.MOV.U32 R126, RZ, RZ, R95 ;  /* 0x000000ffff7e7224 */ /* 0x000fe200078e005f */
[----:B------:R-:W-:Y:S02]  /*33690*/  SHF.R.U32.HI R129, RZ, 0x8, R86 ;  /* 0x00000008ff817819 */ /* 0x000fe40000011656 */
[----:B------:R-:W-:Y:S02]  /*336a0*/  PRMT R89, R128, 0x7604, R89 ;  /* 0x0000760480597816 */ /* 0x000fe40000000059 */
[----:B------:R-:W-:-:S02]  /*336b0*/  SHF.R.U32.HI R128, RZ, 0x8, R85 ;  /* 0x00000008ff807819 */ /* 0x000fc40000011655 */
[----:B------:R-:W-:Y:S02]  /*336c0*/  SHF.R.U32.HI R132, RZ, 0x8, R87 ;  /* 0x00000008ff847819 */ /* 0x000fe40000011657 */
[----:B------:R-:W-:Y:S02]  /*336d0*/  LOP3.LUT R95, R85, 0xff, RZ, 0xc0, !PT ;  /* 0x000000ff555f7812 */ /* 0x000fe400078ec0ff */
[----:B------:R-:W-:Y:S02]  /*336e0*/  LOP3.LUT R128, R128, 0xff, RZ, 0xc0, !PT ;  /* 0x000000ff80807812 */ /* 0x000fe400078ec0ff */
[----:B------:R-:W-:Y:S02]  /*336f0*/  LOP3.LUT R130, R129, 0xff, RZ, 0xc0, !PT ;  /* 0x000000ff81827812 */ /* 0x000fe400078ec0ff */
[----:B------:R-:W-:Y:S02]  /*33700*/  SHF.R.U32.HI R129, RZ, 0x8, R81 ;  /* 0x00000008ff817819 */ /* 0x000fe40000011651 */
[----:B------:R-:W-:-:S02]  /*33710*/  LOP3.LUT R131, R87, 0xff, RZ, 0xc0, !PT ;  /* 0x000000ff57837812 */ /* 0x000fc400078ec0ff */
[----:B------:R-:W-:Y:S02]  /*33720*/  LOP3.LUT R132, R132, 0xff, RZ, 0xc0, !PT ;  /* 0x000000ff84847812 */ /* 0x000fe400078ec0ff */
[----:B------:R-:W-:Y:S02]  /*33730*/  PRMT R95, R128, 0x7604, R95 ;  /* 0x00007604805f7816 */ /* 0x000fe4000000005f */
[----:B------:R-:W-:Y:S02]  /*33740*/  LOP3.LUT R128, R81, 0xff, RZ, 0xc0, !PT ;  /* 0x000000ff51807812 */ /* 0x000fe400078ec0ff */
[----:B------:R-:W-:Y:S02]  /*33750*/  LOP3.LUT R129, R129, 0xff, RZ, 0xc0, !PT ;  /* 0x000000ff81817812 */ /* 0x000fe400078ec0ff */
[----:B------:R-:W-:Y:S02]  /*33760*/  SHF.R.U32.HI R134, RZ, 0x8, R80 ;  /* 0x00000008ff867819 */ /* 0x000fe40000011650 */
[----:B------:R-:W-:-:S02]  /*33770*/  LOP3.LUT R127, R86, 0xff, RZ, 0xc0, !PT ;  /* 0x000000ff567f7812 */ /* 0x000fc400078ec0ff */
[----:B------:R-:W-:Y:S02]  /*33780*/  PRMT R131, R132, 0x7604, R131 ;  /* 0x0000760484837816 */ /* 0x000fe40000000083 */
[----:B------:R-:W-:Y:S02]  /*33790*/  SHF.R.U32.HI R132, RZ, 0x8, R82 ;  /* 0x00000008ff847819 */ /* 0x000fe40000011652 */
[----:B------:R-:W-:Y:S02]  /*337a0*/  PRMT R129, R129, 0x7604, R128 ;  /* 0x0000760481817816 */ /* 0x000fe40000000080 */
[----:B------:R-:W-:Y:S02]  /*337b0*/  LOP3.LUT R133, R80, 0xff, RZ, 0xc0, !PT ;  /* 0x000000ff50857812 */ /* 0x000fe400078ec0ff */
[----:B------:R-:W-:Y:S02]  /*337c0*/  LOP3.LUT R134, R134, 0xff, RZ, 0xc0, !PT ;  /* 0x000000ff86867812 */ /* 0x000fe400078ec0ff */
[----:B------:R-:W-:-:S02]  /*337d0*/  SHF.R.U32.HI R128, RZ, 0x10, R85 ;  /* 0x00000010ff807819 */ /* 0x000fc40000011655 */
[----:B------:R-:W-:Y:S02]  /*337e0*/  PRMT R127, R130, 0x7604, R127 ;  /* 0x00007604827f7816 */ /* 0x000fe4000000007f */
[----:B------:R-:W-:Y:S01]  /*337f0*/  SHF.R.U32.HI R137, RZ, 0x8, R83 ;  /* 0x00000008ff897819 */ /* 0x000fe20000011653 */
[----:B------:R-:W-:Y:S01]  /*33800*/  IMAD.U32 R128, R128, 0x10000, RZ ;  /* 0x0001000080807824 */ /* 0x000fe200078e00ff */
[----:B------:R-:W-:Y:S02]  /*33810*/  LOP3.LUT R130, R82, 0xff, RZ, 0xc0, !PT ;  /* 0x000000ff52827812 */ /* 0x000fe400078ec0ff */
[----:B------:R-:W-:Y:S02]  /*33820*/  LOP3.LUT R135, R132, 0xff, RZ, 0xc0, !PT ;  /* 0x000000ff84877812 */ /* 0x000fe400078ec0ff */
[----:B------:R-:W-:Y:S02]  /*33830*/  PRMT R133, R134, 0x7604, R133 ;  /* 0x0000760486857816 */ /* 0x000fe40000000085 */
[----:B------:R-:W-:-:S02]  /*33840*/  LOP3.LUT R134, R83, 0xff, RZ, 0xc0, !PT ;  /* 0x000000ff53867812 */ /* 0x000fc400078ec0ff */
[----:B------:R-:W-:Y:S02]  /*33850*/  LOP3.LUT R137, R137, 0xff, RZ, 0xc0, !PT ;  /* 0x000000ff89897812 */ /* 0x000fe400078ec0ff */
[----:B------:R-:W-:Y:S02]  /*33860*/  PRMT R135, R135, 0x7604, R130 ;  /* 0x0000760487877816 */ /* 0x000fe40000000082 */
[----:B------:R-:W-:Y:S02]  /*33870*/  SHF.R.U32.HI R132, RZ, 0x10, R81 ;  /* 0x00000010ff847819 */ /* 0x000fe40000011651 */
[----:B------:R-:W-:Y:S02]  /*33880*/  SHF.R.U32.HI R130, RZ, 0x10, R87 ;  /* 0x00000010ff827819 */ /* 0x000fe40000011657 */
[----:B------:R-:W-:Y:S02]  /*33890*/  PRMT R134, R137, 0x7604, R134 ;  /* 0x0000760489867816 */ /* 0x000fe40000000086 */
[----:B------:R-:W-:Y:S01]  /*338a0*/  SHF.R.U32.HI R137, RZ, 0x10, R83 ;  /* 0x00000010ff897819 */ /* 0x000fe20000011653 */
[----:B------:R-:W-:Y:S01]  /*338b0*/  IMAD.U32 R130, R130, 0x10000, RZ ;  /* 0x0001000082827824 */ /* 0x000fe200078e00ff */
[----:B------:R-:W-:Y:S01]  /*338c0*/  LOP3.LUT R95, R95, 0xff0000, R128, 0xf8, !PT ;  /* 0x00ff00005f5f7812 */ /* 0x000fe200078ef880 */
[----:B------:R-:W-:Y:S01]  /*338d0*/  IMAD.U32 R128, R132, 0x10000, RZ ;  /* 0x0001000084807824 */ /* 0x000fe200078e00ff */
        /* <DEDUP_REMOVED lines=9> */
[--C-:B------:R-:W-:Y:S02]  /*33970*/  LOP3.LUT R89, R89, 0xff0000, R84.reuse, 0xf8, !PT ;  /* 0x00ff000059597812 */ /* 0x100fe400078ef854 */
[----:B------:R-:W-:Y:S02]  /*33980*/  F2FP.F16.E4M3.UNPACK_B R87, R93 ;  /* 0x0000005dff57723e */ /* 0x000fe400020006ff */
[----:B------:R-:W-:Y:S02]  /*33990*/  F2FP.F16.E4M3.UNPACK_B R127, R95 ;  /* 0x0000005fff7f723e */ /* 0x000fe400020006ff */
[----:B------:R-:W-:Y:S02]  /*339a0*/  F2FP.F16.E4M3.UNPACK_B R132, R130 ;  /* 0x00000082ff84723e */ /* 0x000fe400020006ff */
[----:B------:R-:W-:Y:S01]  /*339b0*/  LOP3.LUT R89, R89, 0xff000000, R84, 0xf8, !PT ;  /* 0xff00000059597812 */ /* 0x000fe200078ef854 */
[----:B------:R-:W-:Y:S01]  /*339c0*/  HADD2.F32 R84, -RZ, R87.H0_H0 ;  /* 0x20000057ff547230 */ /* 0x000fe20000004100 */
[----:B------:R-:W-:Y:S01]  /*339d0*/  F2FP.F16.E4M3.UNPACK_B R85, R124 ;  /* 0x0000007cff55723e */ /* 0x000fe200020006ff */
[----:B------:R-:W-:Y:S01]  /*339e0*/  HADD2.F32 R131, -RZ, R127.H0_H0 ;  /* 0x2000007fff837230 */ /* 0x000fe20000004100 */
[----:B------:R-:W-:Y:S01]  /*339f0*/  LOP3.LUT R129, R133, 0xff0000, R80, 0xf8, !PT ;  /* 0x00ff000085817812 */ /* 0x000fe200078ef850 */
[----:B------:R-:W-:Y:S01]  /*33a00*/  HADD2.F32 R133, -RZ, R132.H0_H0 ;  /* 0x20000084ff857230 */ /* 0x000fe20000004100 */
[----:B------:R-:W-:Y:S01]  /*33a10*/  LOP3.LUT R135, R135, 0xff0000, R82, 0xf8, !PT ;  /* 0x00ff000087877812 */ /* 0x000fe200078ef852 */
[----:B------:R-:W-:-:S02]  /*33a20*/  HADD2.F32 R86, -RZ, R85.H0_H0 ;  /* 0x20000055ff567230 */ /* 0x000fc40000004100 */
[C---:B------:R-:W-:Y:S01]  /*33a30*/  FMUL.FTZ R128, R84.reuse, R131 ;  /* 0x0000008354807220 */ /* 0x040fe20000410000 */
[----:B------:R-:W-:Y:S01]  /*33a40*/  F2FP.F16.E4M3.UNPACK_B R93, R93.H1 ;  /* 0x0000005dff5d723e */ /* 0x000fe200030006ff */
[-C--:B------:R-:W-:Y:S01]  /*33a50*/  FMUL.FTZ R139, R84, R133.reuse ;  /* 0x00000085548b7220 */ /* 0x080fe20000410000 */
[----:B------:R-:W-:Y:S01]  /*33a60*/  LOP3.LUT R84, R135, 0xff000000, R82, 0xf8, !PT ;  /* 0xff00000087547812 */ /* 0x000fe200078ef852 */
[C---:B------:R-:W-:Y:S01]  /*33a70*/  FFMA.FTZ R82, R86.reuse, R133, R128 ;  /* 0x0000008556527223 */ /* 0x040fe20000010080 */
[----:B------:R-:W-:Y:S01]  /*33a80*/  F2FP.F16.E4M3.UNPACK_B R133, R130.H1 ;  /* 0x00000082ff85723e */ /* 0x000fe200030006ff */
[----:B------:R-:W-:Y:S01]  /*33a90*/  HADD2.F32 R128, -RZ, R127.H1_H1 ;  /* 0x3000007fff807230 */ /* 0x000fe20000004100 */
[----:B------:R-:W-:Y:S01]  /*33aa0*/  F2FP.F16.E4M3.UNPACK_B R95, R95.H1 ;  /* 0x0000005fff5f723e */ /* 0x000fe200030006ff */
[----:B------:R-:W-:Y:S01]  /*33ab0*/  HADD2.F32 R132, -RZ, R132.H1_H1 ;  /* 0x30000084ff847230 */ /* 0x000fe20000004100 */
[----:B------:R-:W-:Y:S01]  /*33ac0*/  LOP3.LUT R129, R129, 0xff000000, R80, 0xf8, !PT ;  /* 0xff00000081817812 */ /* 0x000fe200078ef850 */
[----:B------:R-:W-:Y:S01]  /*33ad0*/  FFMA.FTZ R80, R86, R131, -R139 ;  /* 0x0000008356507223 */ /* 0x000fe2000001088b */
[----:B------:R-:W-:Y:S01]  /*33ae0*/  F2FP.F16.E4M3.UNPACK_B R124, R124.H1 ;  /* 0x0000007cff7c723e */ /* 0x000fe200030006ff */
[----:B------:R-:W-:Y:S01]  /*33af0*/  HADD2.F32 R86, -RZ, R93.H0_H0 ;  /* 0x2000005dff567230 */ /* 0x000fe20000004100 */
[----:B------:R-:W-:Y:S01]  /*33b00*/  LOP3.LUT R137, R137, 0xff000000, R83, 0xf8, !PT ;  /* 0xff00000089897812 */ /* 0x000fe200078ef853 */
[----:B------:R-:W-:-:S02]  /*33b10*/  HADD2.F32 R130, -RZ, R133.H0_H0 ;  /* 0x20000085ff827230 */ /* 0x000fc40000004100 */
[----:B------:R-:W-:Y:S01]  /*33b20*/  HADD2.F32 R83, -RZ, R87.H1_H1 ;  /* 0x30000057ff537230 */ /* 0x000fe20000004100 */
[----:B------:R-:W-:Y:S01]  /*33b30*/  F2FP.F16.E4M3.UNPACK_B R141, R137.H1 ;  /* 0x00000089ff8d723e */ /* 0x000fe200030006ff */
[----:B------:R-:W-:Y:S02]  /*33b40*/  HADD2.F32 R127, -RZ, R95.H0_H0 ;  /* 0x2000005fff7f7230 */ /* 0x000fe40000004100 */
[C---:B------:R-:W-:Y:S01]  /*33b50*/  FMUL.FTZ R138, R86.reuse, R130 ;  /* 0x00000082568a7220 */ /* 0x040fe20000410000 */
[----:B------:R-:W-:Y:S02]  /*33b60*/  HADD2.F32 R87, -RZ, R124.H0_H0 ;  /* 0x2000007cff577230 */ /* 0x000fe40000004100 */
[C---:B------:R-:W-:Y:S01]  /*33b70*/  FMUL.FTZ R136, R83.reuse, R132 ;  /* 0x0000008453887220 */ /* 0x040fe20000410000 */
[----:B------:R-:W-:Y:S02]  /*33b80*/  HADD2.F32 R85, -RZ, R85.H1_H1 ;  /* 0x30000055ff557230 */ /* 0x000fe40000004100 */
[-C--:B------:R-:W-:Y:S01]  /*33b90*/  FMUL.FTZ R135, R86, R127.reuse ;  /* 0x0000007f56877220 */ /* 0x080fe20000410000 */
[----:B------:R-:W-:Y:S01]  /*33ba0*/  FMUL.FTZ R131, R83, R128 ;  /* 0x0000008053837220 */ /* 0x000fe20000410000 */
[----:B------:R-:W-:Y:S01]  /*33bb0*/  FFMA.FTZ R86, R87, R127, -R138 ;  /* 0x0000007f57567223 */ /* 0x000fe2000001088a */
[----:B------:R-:W-:-:S02]  /*33bc0*/  HADD2.F32 R93, -RZ, R93.H1_H1 ;  /* 0x3000005dff5d7230 */ /* 0x000fc40000004100 */
[----:B------:R-:W-:Y:S01]  /*33bd0*/  FFMA.FTZ R83, R85, R128, -R136 ;  /* 0x0000008055537223 */ /* 0x000fe20000010888 */
[----:B------:R-:W-:Y:S02]  /*33be0*/  HADD2.F32 R133, -RZ, R133.H1_H1 ;  /* 0x30000085ff857230 */ /* 0x000fe40000004100 */
[----:B------:R-:W-:Y:S01]  /*33bf0*/  FFMA.FTZ R87, R87, R130, R135 ;  /* 0x0000008257577223 */ /* 0x000fe20000010087 */
[----:B------:R-:W-:Y:S01]  /*33c00*/  FFMA.FTZ R85, R85, R132, R131 ;  /* 0x0000008455557223 */ /* 0x000fe20000010083 */
[----:B------:R-:W-:Y:S01]  /*33c10*/  F2FP.F16.E4M3.UNPACK_B R130, R126 ;  /* 0x0000007eff82723e */ /* 0x000fe200020006ff */
[----:B------:R-:W-:Y:S01]  /*33c20*/  HADD2.F32 R131, -RZ, R95.H1_H1 ;  /* 0x3000005fff837230 */ /* 0x000fe20000004100 */
[----:B------:R-:W-:Y:S01]  /*33c30*/  F2FP.F16.E4M3.UNPACK_B R138, R137 ;  /* 0x00000089ff8a723e */ /* 0x000fe200020006ff */
[----:B------:R-:W-:Y:S01]  /*33c40*/  HADD2.F32 R124, -RZ, R124.H1_H1 ;  /* 0x3000007cff7c7230 */ /* 0x000fe20000004100 */
[----:B------:R-:W-:Y:S01]  /*33c50*/  F2FP.F16.E4M3.UNPACK_B R132, R134 ;  /* 0x00000086ff84723e */ /* 0x000fe200020006ff */
[----:B------:R-:W-:Y:S01]  /*33c60*/  FMUL.FTZ R135, R93, R133 ;  /* 0x000000855d877220 */ /* 0x000fe20000410000 */
[----:B------:R-:W-:Y:S01]  /*33c70*/  F2FP.F16.E4M3.UNPACK_B R128, R91 ;  /* 0x0000005bff80723e */ /* 0x000fe200020006ff */
[----:B------:R-:W-:-:S02]  /*33c80*/  HADD2.F32 R95, -RZ, R130.H0_H0 ;  /* 0x20000082ff5f7230 */ /* 0x000fc40000004100 */
[-C--:B------:R-:W-:Y:S01]  /*33c90*/  FMUL.FTZ R142, R93, R131.reuse ;  /* 0x000000835d8e7220 */ /* 0x080fe20000410000 */
[----:B------:R-:W-:Y:S02]  /*33ca0*/  HADD2.F32 R140, -RZ, R138.H0_H0 ;  /* 0x2000008aff8c7230 */ /* 0x000fe40000004100 */
[C---:B------:R-:W-:Y:S01]  /*33cb0*/  FFMA.FTZ R93, R124.reuse, R131, -R135 ;  /* 0x000000837c5d7223 */ /* 0x040fe20000010887 */
[--C-:B------:R-:W-:Y:S01]  /*33cc0*/  HADD2.F32 R136, -RZ, R132.reuse.H0_H0 ;  /* 0x20000084ff887230 */ /* 0x100fe20000004100 */
[----:B------:R-:W-:Y:S01]  /*33cd0*/  F2FP.F16.E4M3.UNPACK_B R134, R134.H1 ;  /* 0x00000086ff86723e */ /* 0x000fe200030006ff */
[----:B------:R-:W-:Y:S01]  /*33ce0*/  HADD2.F32 R135, -RZ, R132.H1_H1 ;  /* 0x30000084ff877230 */ /* 0x000fe20000004100 */
[----:B------:R-:W-:Y:S01]  /*33cf0*/  F2FP.F16.E4M3.UNPACK_B R132, R126.H1 ;  /* 0x0000007eff84723e */ /* 0x000fe200030006ff */
[----:B------:R-:W-:Y:S02]  /*33d00*/  HADD2.F32 R127, -RZ, R128.H0_H0 ;  /* 0x20000080ff7f7230 */ /* 0x000fe40000004100 */
[C---:B------:R-:W-:Y:S01]  /*33d10*/  FMUL.FTZ R144, R95.reuse, R140 ;  /* 0x0000008c5f907220 */ /* 0x040fe20000410000 */
[-C--:B------:R-:W-:Y:S01]  /*33d20*/  FMUL.FTZ R139, R95, R136.reuse ;  /* 0x000000885f8b7220 */ /* 0x080fe20000410000 */
[----:B------:R-:W-:Y:S01]  /*33d30*/  FFMA.FTZ R124, R124, R133, R142 ;  /* 0x000000857c7c7223 */ /* 0x000fe2000001008e */
[----:B------:R-:W-:Y:S01]  /*33d40*/  F2FP.F16.E4M3.UNPACK_B R131, R91.H1 ;  /* 0x0000005bff83723e */ /* 0x000fe200030006ff */
[----:B------:R-:W-:Y:S01]  /*33d50*/  FFMA.FTZ R95, R127, R136, -R144 ;  /* 0x000000887f5f7223 */ /* 0x000fe20000010890 */
[----:B------:R-:W-:-:S02]  /*33d60*/  HADD2.F32 R133, -RZ, R130.H1_H1 ;  /* 0x30000082ff857230 */ /* 0x000fc40000004100 */
[----:B------:R-:W-:Y:S01]  /*33d70*/  FFMA.FTZ R127, R127, R140, R139 ;  /* 0x0000008c7f7f7223 */ /* 0x000fe2000001008b */
[----:B------:R-:W-:Y:S01]  /*33d80*/  HADD2.F32 R138, -RZ, R138.H1_H1 ;  /* 0x3000008aff8a7230 */ /* 0x000fe20000004100 */
[----:B------:R-:W-:Y:S01]  /*33d90*/  F2FP.SATFINITE.E4M3.F32.PACK_AB_MERGE_C R86, R93, R86, RZ ;  /* 0x000000565d56723e */ /* 0x000fe200048070ff */
[----:B------:R-:W-:Y:S01]  /*33da0*/  HADD2.F32 R91, -RZ, R132.H0_H0 ;  /* 0x20000084ff5b7230 */ /* 0x000fe20000004100 */
[----:B------:R-:W-:Y:S01]  /*33db0*/  F2FP.SATFINITE.E4M3.F32.PACK_AB_MERGE_C R87, R124, R87, RZ ;  /* 0x000000577c57723e */ /* 0x000fe200048070ff */
[----:B------:R-:W-:Y:S02]  /*33dc0*/  HADD2.F32 R137, -RZ, R141.H0_H0 ;  /* 0x2000008dff897230 */ /* 0x000fe40000004100 */
[C---:B------:R-:W-:Y:S01]  /*33dd0*/  FMUL.FTZ R139, R133.reuse, R138 ;  /* 0x0000008a858b7220 */ /* 0x040fe20000410000 */
[----:B------:R-:W-:Y:S02]  /*33de0*/  HADD2.F32 R136, -RZ, R134.H0_H0 ;  /* 0x20000086ff887230 */ /* 0x000fe40000004100 */
[----:B------:R-:W-:Y:S01]  /*33df0*/  FMUL.FTZ R133, R133, R135 ;  /* 0x0000008785857220 */ /* 0x000fe20000410000 */
[----:B------:R-:W-:-:S02]  /*33e00*/  HADD2.F32 R128, -RZ, R128.H1_H1 ;  /* 0x30000080ff807230 */ /* 0x000fc40000004100 */
[C---:B------:R-:W-:Y:S01]  /*33e10*/  FMUL.FTZ R143, R91.reuse, R137 ;  /* 0x000000895b8f7220 */ /* 0x040fe20000410000 */
[----:B------:R-:W-:Y:S02]  /*33e20*/  HADD2.F32 R130, -RZ, R131.H0_H0 ;  /* 0x20000083ff827230 */ /* 0x000fe40000004100 */
[-C--:B------:R-:W-:Y:S01]  /*33e30*/  FMUL.FTZ R140, R91, R136.reuse ;  /* 0x000000885b8c7220 */ /* 0x080fe20000410000 */
[----:B------:R-:W-:Y:S02]  /*33e40*/  HADD2.F32 R142, -RZ, R141.H1_H1 ;  /* 0x3000008dff8e7230 */ /* 0x000fe40000004100 */
[----:B------:R-:W-:Y:S01]  /*33e50*/  FFMA.FTZ R126, R128, R135, -R139 ;  /* 0x00000087807e7223 */ /* 0x000fe2000001088b */
[----:B------:R-:W-:Y:S02]  /*33e60*/  HADD2.F32 R139, -RZ, R134.H1_H1 ;  /* 0x30000086ff8b7230 */ /* 0x000fe40000004100 */
[C---:B------:R-:W-:Y:S01]  /*33e70*/  FFMA.FTZ R91, R130.reuse, R136, -R143 ;  /* 0x00000088825b7223 */ /* 0x040fe2000001088f */
[----:B------:R-:W-:Y:S01]  /*33e80*/  FFMA.FTZ R130, R130, R137, R140 ;  /* 0x0000008982827223 */ /* 0x000fe2000001008c */
[----:B------:R-:W-:Y:S01]  /*33e90*/  F2FP.F16.E4M3.UNPACK_B R134, R92.H1 ;  /* 0x0000005cff86723e */ /* 0x000fe200030006ff */
[----:B------:R-:W-:Y:S01]  /*33ea0*/  FFMA.FTZ R128, R128, R138, R133 ;  /* 0x0000008a80807223 */ /* 0x000fe20000010085 */
[----:B------:R-:W-:Y:S01]  /*33eb0*/  F2FP.F16.E4M3.UNPACK_B R140, R129.H1 ;  /* 0x00000081ff8c723e */ /* 0x000fe200030006ff */
[----:B------:R-:W-:Y:S01]  /*33ec0*/  HADD2.F32 R133, -RZ, R131.H1_H1 ;  /* 0x30000083ff857230 */ /* 0x000fe20000004100 */
[----:B------:R-:W-:Y:S01]  /*33ed0*/  F2FP.F16.E4M3.UNPACK_B R137, R89.H1 ;  /* 0x00000059ff89723e */ /* 0x000fe200030006ff */
[----:B------:R-:W-:Y:S01]  /*33ee0*/  HADD2.F32 R136, -RZ, R132.H1_H1 ;  /* 0x30000084ff887230 */ /* 0x000fe20000004100 */
[----:B------:R-:W-:Y:S01]  /*33ef0*/  F2FP.F16.E4M3.UNPACK_B R131, R88.H1 ;  /* 0x00000058ff83723e */ /* 0x000fe200030006ff */
[----:B------:R-:W-:Y:S01]  /*33f00*/  HADD2.F32 R135, -RZ, R134.H0_H0 ;  /* 0x20000086ff877230 */ /* 0x000fe20000004100 */
[----:B------:R-:W-:Y:S01]  /*33f10*/  F2FP.F16.E4M3.UNPACK_B R92, R92 ;  /* 0x0000005cff5c723e */ /* 0x000fe200020006ff */
[----:B------:R-:W-:-:S02]  /*33f20*/  HADD2.F32 R141, -RZ, R140.H0_H0 ;  /* 0x2000008cff8d7230 */ /* 0x000fc40000004100 */
[C---:B------:R-:W-:Y:S01]  /*33f30*/  FMUL.FTZ R144, R136.reuse, R142 ;  /* 0x0000008e88907220 */ /* 0x040fe20000410000 */
[----:B------:R-:W-:Y:S02]  /*33f40*/  HADD2.F32 R138, -RZ, R137.H0_H0 ;  /* 0x20000089ff8a7230 */ /* 0x000fe40000004100 */
[----:B------:R-:W-:Y:S01]  /*33f50*/  FMUL.FTZ R145, R136, R139 ;  /* 0x0000008b88917220 */ /* 0x000fe20000410000 */
[----:B------:R-:W-:Y:S02]  /*33f60*/  HADD2.F32 R132, -RZ, R131.H0_H0 ;  /* 0x20000083ff847230 */ /* 0x000fe40000004100 */
[----:B------:R-:W-:Y:S01]  /*33f70*/  FMUL.FTZ R143, R135, R141 ;  /* 0x0000008d878f7220 */ /* 0x000fe20000410000 */
[----:B------:R-:W-:Y:S01]  /*33f80*/  FFMA.FTZ R144, R133, R139, -R144 ;  /* 0x0000008b85907223 */ /* 0x000fe20000010890 */
[----:B------:R-:W-:Y:S01]  /*33f90*/  FMUL.FTZ R136, R135, R138 ;  /* 0x0000008a87887220 */ /* 0x000fe20000410000 */
[----:B------:R-:W-:Y:S01]  /*33fa0*/  FFMA.FTZ R147, R133, R142, R145 ;  /* 0x0000008e85937223 */ /* 0x000fe20000010091 */
[----:B------:R-:W-:Y:S01]  /*33fb0*/  FFMA.FTZ R143, R132, R138, -R143 ;  /* 0x0000008a848f7223 */ /* 0x000fe2000001088f */
[----:B------:R-:W-:-:S02]  /*33fc0*/  HADD2.F32 R134, -RZ, R134.H1_H1 ;  /* 0x30000086ff867230 */ /* 0x000fc40000004100 */
[----:B------:R-:W-:Y:S01]  /*33fd0*/  FFMA.FTZ R141, R132, R141, R136 ;  /* 0x0000008d848d7223 */ /* 0x000fe20000010088 */
[----:B------:R-:W-:Y:S01]  /*33fe0*/  HADD2.F32 R137, -RZ, R137.H1_H1 ;  /* 0x30000089ff897230 */ /* 0x000fe20000004100 */
[----:B------:R-:W-:Y:S01]  /*33ff0*/  F2FP.F16.E4M3.UNPACK_B R133, R129 ;  /* 0x00000081ff85723e */ /* 0x000fe200020006ff */
[----:B------:R-:W-:Y:S01]  /*34000*/  HADD2.F32 R140, -RZ, R140.H1_H1 ;  /* 0x3000008cff8c7230 */ /* 0x000fe20000004100 */
[----:B------:R-:W-:Y:S01]  /*34010*/  F2FP.F16.E4M3.UNPACK_B R132, R89 ;  /* 0x00000059ff84723e */ /* 0x000fe200020006ff */
[----:B------:R-:W-:Y:S01]  /*34020*/  HADD2.F32 R131, -RZ, R131.H1_H1 ;  /* 0x30000083ff837230 */ /* 0x000fe20000004100 */
[----:B------:R-:W-:Y:S01]  /*34030*/  F2FP.F16.E4M3.UNPACK_B R88, R88 ;  /* 0x00000058ff58723e */ /* 0x000fe200020006ff */
[----:B------:R-:W-:Y:S02]  /*34040*/  HADD2.F32 R129, -RZ, R92.H0_H0 ;  /* 0x2000005cff817230 */ /* 0x000fe40000004100 */
[C---:B------:R-:W-:Y:S01]  /*34050*/  FMUL.FTZ R138, R134.reuse, R140 ;  /* 0x0000008c868a7220 */ /* 0x040fe20000410000 */
[----:B------:R-:W-:Y:S01]  /*34060*/  FMUL.FTZ R89, R134, R137 ;  /* 0x0000008986597220 */ /* 0x000fe20000410000 */
[----:B------:R-:W-:Y:S01]  /*34070*/  HADD2.F32 R136, -RZ, R133.H0_H0 ;  /* 0x20000085ff887230 */ /* 0x000fe20000004100 */
[----:B------:R-:W-:Y:S01]  /*34080*/  F2FP.SATFINITE.E4M3.F32.PACK_AB_MERGE_C R91, R144, R91, RZ ;  /* 0x0000005b905b723e */ /* 0x000fe200048070ff */
[----:B------:R-:W-:-:S02]  /*34090*/  HADD2.F32 R134, -RZ, R132.H0_H0 ;  /* 0x20000084ff867230 */ /* 0x000fc40000004100 */
[C---:B------:R-:W-:Y:S01]  /*340a0*/  FFMA.FTZ R142, R131.reuse, R137, -R138 ;  /* 0x00000089838e7223 */ /* 0x040fe2000001088a */
[----:B------:R-:W-:Y:S01]  /*340b0*/  FFMA.FTZ R140, R131, R140, R89 ;  /* 0x0000008c838c7223 */ /* 0x000fe20000010059 */
[----:B------:R-:W-:Y:S02]  /*340c0*/  HADD2.F32 R89, -RZ, R88.H0_H0 ;  /* 0x20000058ff597230 */ /* 0x000fe40000004100 */
[C---:B------:R-:W-:Y:S01]  /*340d0*/  FMUL.FTZ R138, R129.reuse, R136 ;  /* 0x00000088818a7220 */ /* 0x040fe20000410000 */
[-C--:B------:R-:W-:Y:S01]  /*340e0*/  FMUL.FTZ R129, R129, R134.reuse ;  /* 0x0000008681817220 */ /* 0x080fe20000410000 */
[----:B------:R-:W-:Y:S01]  /*340f0*/  HADD2.F32 R92, -RZ, R92.H1_H1 ;  /* 0x3000005cff5c7230 */ /* 0x000fe20000004100 */
[----:B------:R-:W-:Y:S01]  /*34100*/  F2FP.SATFINITE.E4M3.F32.PACK_AB_MERGE_C R140, R140, R141, RZ ;  /* 0x0000008d8c8c723e */ /* 0x000fe200048070ff */
[----:B------:R-:W-:Y:S02]  /*34110*/  HADD2.F32 R133, -RZ, R133.H1_H1 ;  /* 0x30000085ff857230 */ /* 0x000fe40000004100 */
[C---:B------:R-:W-:Y:S01]  /*34120*/  FFMA.FTZ R138, R89.reuse, R134, -R138 ;  /* 0x00000086598a7223 */ /* 0x040fe2000001088a */
[----:B------:R-:W-:Y:S01]  /*34130*/  FFMA.FTZ R136, R89, R136, R129 ;  /* 0x0000008859887223 */ /* 0x000fe20000010081 */
[----:B------:R-:W-:Y:S01]  /*34140*/  HADD2.F32 R89, -RZ, R132.H1_H1 ;  /* 0x30000084ff597230 */ /* 0x000fe20000004100 */
[----:B------:R-:W-:Y:S01]  /*34150*/  F2FP.F16.E4M3.UNPACK_B R129, R94.H1 ;  /* 0x0000005eff81723e */ /* 0x000fe200030006ff */
[----:B------:R-:W-:-:S02]  /*34160*/  HADD2.F32 R88, -RZ, R88.H1_H1 ;  /* 0x30000058ff587230 */ /* 0x000fc40000004100 */
[C---:B------:R-:W-:Y:S01]  /*34170*/  FMUL.FTZ R131, R92.reuse, R133 ;  /* 0x000000855c837220 */ /* 0x040fe20000410000 */
[----:B------:R-:W-:Y:S01]  /*34180*/  F2FP.F16.E4M3.UNPACK_B R132, R84.H1 ;  /* 0x00000054ff84723e */ /* 0x000fe200030006ff */
[-C--:B------:R-:W-:Y:S01]  /*34190*/  FMUL.FTZ R139, R92, R89.reuse ;  /* 0x000000595c8b7220 */ /* 0x080fe20000410000 */
[----:B------:R-:W-:Y:S02]  /*341a0*/  HADD2.F32 R92, -RZ, R129.H0_H0 ;  /* 0x20000081ff5c7230 */ /* 0x000fe40000004100 */
[C---:B------:R-:W-:Y:S01]  /*341b0*/  FFMA.FTZ R137, R88.reuse, R89, -R131 ;  /* 0x0000005958897223 */ /* 0x040fe20000010883 */
[----:B------:R-:W-:Y:S01]  /*341c0*/  F2FP.F16.E4M3.UNPACK_B R131, R81.H1 ;  /* 0x00000051ff83723e */ /* 0x000fe200030006ff */
[----:B------:R-:W-:Y:S01]  /*341d0*/  FFMA.FTZ R139, R88, R133, R139 ;  /* 0x00000085588b7223 */ /* 0x000fe2000001008b */
[----:B------:R-:W-:Y:S01]  /*341e0*/  F2FP.F16.E4M3.UNPACK_B R89, R90.H1 ;  /* 0x0000005aff59723e */ /* 0x000fe200030006ff */
[----:B------:R-:W-:Y:S01]  /*341f0*/  HADD2.F32 R135, -RZ, R132.H0_H0 ;  /* 0x20000084ff877230 */ /* 0x000fe20000004100 */
[----:B------:R-:W-:Y:S01]  /*34200*/  F2FP.F16.E4M3.UNPACK_B R94, R94 ;  /* 0x0000005eff5e723e */ /* 0x000fe200020006ff */
[----:B------:R-:W-:Y:S01]  /*34210*/  HADD2.F32 R133, -RZ, R131.H0_H0 ;  /* 0x20000083ff857230 */ /* 0x000fe20000004100 */
[----:B------:R-:W-:Y:S01]  /*34220*/  F2FP.F16.E4M3.UNPACK_B R81, R81 ;  /* 0x00000051ff51723e */ /* 0x000fe200020006ff */
[----:B------:R-:W-:-:S02]  /*34230*/  HADD2.F32 R129, -RZ, R129.H1_H1 ;  /* 0x30000081ff817230 */ /* 0x000fc40000004100 */
[C---:B------:R-:W-:Y:S01]  /*34240*/  FMUL.FTZ R145, R92.reuse, R135 ;  /* 0x000000875c917220 */ /* 0x040fe20000410000 */
[----:B------:R-:W-:Y:S01]  /*34250*/  HADD2.F32 R134, -RZ, R132.H1_H1 ;  /* 0x30000084ff867230 */ /* 0x000fe20000004100 */
[----:B------:R-:W-:Y:S01]  /*34260*/  F2FP.F16.E4M3.UNPACK_B R90, R90 ;  /* 0x0000005aff5a723e */ /* 0x000fe200020006ff */
[----:B------:R-:W-:Y:S01]  /*34270*/  HADD2.F32 R88, -RZ, R89.H0_H0 ;  /* 0x20000059ff587230 */ /* 0x000fe20000004100 */
[----:B------:R-:W-:Y:S01]  /*34280*/  F2FP.SATFINITE.E4M3.F32.PACK_AB_MERGE_C R136, R139, R136, R140 ;  /* 0x000000888b88723e */ /* 0x000fe2000480708c */
[----:B------:R-:W-:Y:S02]  /*34290*/  HADD2.F32 R132, -RZ, R131.H1_H1 ;  /* 0x30000083ff847230 */ /* 0x000fe40000004100 */
[-C--:B------:R-:W-:Y:S01]  /*342a0*/  FMUL.FTZ R131, R92, R133.reuse ;  /* 0x000000855c837220 */ /* 0x080fe20000410000 */
[----:B------:R-:W-:Y:S02]  /*342b0*/  HADD2.F32 R89, -RZ, R89.H1_H1 ;  /* 0x30000059ff597230 */ /* 0x000fe40000004100 */
[C---:B------:R-:W-:Y:S01]  /*342c0*/  FMUL.FTZ R92, R129.reuse, R134 ;  /* 0x00000086815c7220 */ /* 0x040fe20000410000 */
[C---:B------:R-:W-:Y:S01]  /*342d0*/  FFMA.FTZ R145, R88.reuse, R133, -R145 ;  /* 0x0000008558917223 */ /* 0x040fe20000010891 */
[-C--:B------:R-:W-:Y:S01]  /*342e0*/  FMUL.FTZ R129, R129, R132.reuse ;  /* 0x0000008481817220 */ /* 0x080fe20000410000 */
[----:B------:R-:W-:Y:S01]  /*342f0*/  FFMA.FTZ R135, R88, R135, R131 ;  /* 0x0000008758877223 */ /* 0x000fe20000010083 */
[C---:B------:R-:W-:Y:S01]  /*34300*/  FFMA.FTZ R132, R89.reuse, R132, -R92 ;  /* 0x0000008459847223 */ /* 0x040fe2000001085c */
[----:B------:R-:W-:Y:S01]  /*34310*/  F2FP.F16.E4M3.UNPACK_B R92, R84 ;  /* 0x00000054ff5c723e */ /* 0x000fe200020006ff */
[----:B------:R-:W-:Y:S01]  /*34320*/  FFMA.FTZ R134, R89, R134, R129 ;  /* 0x0000008659867223 */ /* 0x000fe20000010081 */
[--C-:B------:R-:W-:Y:S01]  /*34330*/  HADD2.F32 R84, -RZ, R94.reuse.H0_H0 ;  /* 0x2000005eff547230 */ /* 0x100fe20000004100 */
[----:B------:R-:W-:Y:S01]  /*34340*/  F2FP.SATFINITE.E4M3.F32.PACK_AB_MERGE_C R130, R147, R130, RZ ;  /* 0x000000829382723e */ /* 0x000fe200048070ff */
[----:B------:R-:W-:Y:S01]  /*34350*/  HADD2.F32 R94, -RZ, R94.H1_H1 ;  /* 0x3000005eff5e7230 */ /* 0x000fe20000004100 */
[----:B------:R-:W-:Y:S01]  /*34360*/  F2FP.SATFINITE.E4M3.F32.PACK_AB_MERGE_C R132, R132, R145, RZ ;  /* 0x000000918484723e */ /* 0x000fe200048070ff */
[--C-:B------:R-:W-:Y:S01]  /*34370*/  HADD2.F32 R129, -RZ, R92.reuse.H0_H0 ;  /* 0x2000005cff817230 */ /* 0x100fe20000004100 */
[----:B------:R-:W-:Y:S01]  /*34380*/  F2FP.SATFINITE.E4M3.F32.PACK_AB_MERGE_C R142, R142, R143, RZ ;  /* 0x0000008f8e8e723e */ /* 0x000fe200048070ff */
[----:B------:R-:W-:Y:S01]  /*34390*/  HADD2.F32 R131, -RZ, R92.H1_H1 ;  /* 0x3000005cff837230 */ /* 0x000fe20000004100 */
[----:B------:R-:W-:Y:S01]  /*343a0*/  F2FP.SATFINITE.E4M3.F32.PACK_AB_MERGE_C R134, R134, R135, RZ ;  /* 0x000000878686723e */ /* 0x000fe200048070ff */
[----:B------:R-:W-:-:S02]  /*343b0*/  HADD2.F32 R88, -RZ, R81.H0_H0 ;  /* 0x20000051ff587230 */ /* 0x000fc40000004100 */
[----:B------:R-:W-:Y:S01]  /*343c0*/  FMUL.FTZ R92, R84, R129 ;  /* 0x00000081545c7220 */ /* 0x000fe20000410000 */
[----:B------:R-:W-:Y:S02]  /*343d0*/  HADD2.F32 R89, -RZ, R81.H1_H1 ;  /* 0x30000051ff597230 */ /* 0x000fe40000004100 */
[----:B------:R-:W-:Y:S01]  /*343e0*/  FMUL.FTZ R133, R94, R131 ;  /* 0x000000835e857220 */ /* 0x000fe20000410000 */
[--C-:B------:R-:W-:Y:S02]  /*343f0*/  HADD2.F32 R81, -RZ, R90.reuse.H0_H0 ;  /* 0x2000005aff517230 */ /* 0x100fe40000004100 */
[-C--:B------:R-:W-:Y:S01]  /*34400*/  FMUL.FTZ R84, R84, R88.reuse ;  /* 0x0000005854547220 */ /* 0x080fe20000410000 */
[----:B------:R-:W-:Y:S02]  /*34410*/  HADD2.F32 R90, -RZ, R90.H1_H1 ;  /* 0x3000005aff5a7230 */ /* 0x000fe40000004100 */
[----:B------:R-:W-:Y:S01]  /*34420*/  FMUL.FTZ R94, R94, R89 ;  /* 0x000000595e5e7220 */ /* 0x000fe20000410000 */
[----:B------:R-:W-:Y:S01]  /*34430*/  F2FP.SATFINITE.E4M3.F32.PACK_AB_MERGE_C R91, R126, R95, R91 ;  /* 0x0000005f7e5b723e */ /* 0x000fe2000480705b */
[C---:B------:R-:W-:Y:S01]  /*34440*/  FFMA.FTZ R92, R81.reuse, R88, -R92 ;  /* 0x00000058515c7223 */ /* 0x040fe2000001085c */
[----:B------:R-:W-:Y:S01]  /*34450*/  FFMA.FTZ R84, R81, R129, R84 ;  /* 0x0000008151547223 */ /* 0x000fe20000010054 */
[C---:B------:R-:W-:Y:S01]  /*34460*/  FFMA.FTZ R133, R90.reuse, R89, -R133 ;  /* 0x000000595a857223 */ /* 0x040fe20000010885 */
[----:B------:R-:W-:Y:S01]  /*34470*/  FFMA.FTZ R131, R90, R131, R94 ;  /* 0x000000835a837223 */ /* 0x000fe2000001005e */
[----:B------:R-:W-:-:S02]  /*34480*/  F2FP.SATFINITE.E4M3.F32.PACK_AB_MERGE_C R89, R83, R80, R86 ;  /* 0x000000505359723e */ /* 0x000fc40004807056 */
[----:B------:R-:W-:Y:S02]  /*34490*/  F2FP.SATFINITE.E4M3.F32.PACK_AB_MERGE_C R93, R85, R82, R87 ;  /* 0x00000052555d723e */ /* 0x000fe40004807057 */
[----:B------:R-:W-:Y:S01]  /*344a0*/  F2FP.SATFINITE.E4M3.F32.PACK_AB_MERGE_C R90, R133, R92, R132 ;  /* 0x0000005c855a723e */ /* 0x000fe20004807084 */
[----:B------:R-:W-:Y:S01]  /*344b0*/  IMAD.MOV.U32 R92, RZ, RZ, R136 ;  /* 0x000000ffff5c7224 */ /* 0x000fe200078e0088 */
[----:B------:R-:W-:Y:S02]  /*344c0*/  F2FP.SATFINITE.E4M3.F32.PACK_AB_MERGE_C R95, R128, R127, R130 ;  /* 0x0000007f805f723e */ /* 0x000fe40004807082 */
[----:B------:R-:W-:Y:S02]  /*344d0*/  F2FP.SATFINITE.E4M3.F32.PACK_AB_MERGE_C R88, R137, R138, R142 ;  /* 0x0000008a8958723e */ /* 0x000fe4000480708e */
[----:B------:R-:W-:-:S07]  /*344e0*/  F2FP.SATFINITE.E4M3.F32.PACK_AB_MERGE_C R94, R131, R84, R134 ;  /* 0x00000054835e723e */ /* 0x000fce0004807086 */
.L_x_1923:
[----:B------:R-:W-:Y:S05]  /*344f0*/  BSYNC B4 ;  /* 0x0000000000047941 */ /* 0x000fea0003800000 */
.L_x_1922:
[C---:B------:R-:W-:Y:S02]  /*34500*/  R2UR UR4, R40.reuse ;  /* 0x00000000280472ca */ /* 0x040fe400000e0000 */
[C---:B------:R-:W-:Y:S02]  /*34510*/  R2UR UR5, R41.reuse ;  /* 0x00000000290572ca */ /* 0x040fe400000e0000 */
[----:B------:R-:W-:Y:S02]  /*34520*/  @!P1 R2UR UR6, R40 ;  /* 0x00000000280692ca */ /* 0x000fe400000e0000 */
[----:B------:R-:W-:Y:S02]  /*34530*/  @!P1 R2UR UR7, R41 ;  /* 0x00000000290792ca */ /* 0x000fe400000e0000 */
[----:B------:R-:W-:Y:S02]  /*34540*/  IADD3 R80, P2, P3, R100, R116, R125 ;  /* 0x0000007464507210 */ /* 0x000fe40007b5e07d */
[----:B------:R-:W-:-:S02]  /*34550*/  @!P1 SHF.R.S32.HI R83, RZ, 0x1f, R123 ;  /* 0x0000001fff539819 */ /* 0x000fc4000001147b */
[----:B------:R-:W-:Y:S02]  /*34560*/  @!P1 IADD3 R82, P4, P5, R100, R116, R123 ;  /* 0x0000007464529210 */ /* 0x000fe40007d9e07b */
[CC--:B------:R-:W-:Y:S02]  /*34570*/  IADD3.X R81, R101.reuse, R119.reuse, R122, P2, P3 ;  /* 0x0000007765517210 */ /* 0x0c0fe400017e647a */
[----:B------:R-:W-:-:S03]  /*34580*/  @!P1 IADD3.X R83, R101, R119, R83, P4, P5 ;  /* 0x0000007765539210 */ /* 0x000fc600027ea453 */
[----:B-----5:R0:W-:Y:S04]  /*34590*/  ST.E.128 desc[UR4][R80.64], R88 ;  /* 0x0000005850007985 */ /* 0x0201e8000c101d04 */
[----:B------:R0:W-:Y:S02]  /*345a0*/  @!P1 ST.E.128 desc[UR6][R82.64], R92 ;  /* 0x0000005c52009985 */ /* 0x0001e4000c101d06 */
.L_x_1921:
[----:B------:R-:W-:Y:S05]  /*345b0*/  BSYNC B3 ;  /* 0x0000000000037941 */ /* 0x000fea0003800000 */
.L_x_1920:
[----:B------:R-:W-:Y:S02]  /*345c0*/  R2UR UR4, R40 ;  /* 0x00000000280472ca */ /* 0x000fe400000e0000 */
[----:B------:R-:W-:-:S13]  /*345d0*/  R2UR UR5, R41 ;  /* 0x00000000290572ca */ /* 0x000fda00000e0000 */
[----:B0-----:R-:W2:Y:S01]  /*345e0*/  LD.E.U8 R80, desc[UR4][R110.64] ;  /* 0x000000046e507980 */ /* 0x001ea2000c101100 */
[----:B------:R-:W-:Y:S01]  /*345f0*/  BSSY B3, `(.L_x_1924) ;  /* 0x000013a000037945 */ /* 0x000fe20003800000 */
[----:B--2---:R-:W-:-:S13]  /*34600*/  LOP3.LUT P1, RZ, R80, 0x2, RZ, 0xc0, !PT ;  /* 0x0000000250ff7812 */ /* 0x004fda000782c0ff */
[----:B------:R-:W-:Y:S05]  /*34610*/  @!P1 BRA `(.L_x_1925) ;  /* 0x0000001000dc9947 */ /* 0x000fea0003800000 */
[----:B------:R-:W-:Y:S02]  /*34620*/  R2UR UR4, R40 ;  /* 0x00000000280472ca */ /* 0x000fe400000e0000 */
[----:B------:R-:W-:-:S13]  /*34630*/  R2UR UR5, R41 ;  /* 0x00000000290572ca */ /* 0x000fda00000e0000 */
[----:B------:R-:W2:Y:S01]  /*34640*/  LD.E R80, desc[UR4][R112.64+0x4] ;  /* 0x0000040470507980 */ /* 0x000ea2000c101900 */
[----:B------:R-:W-:Y:S01]  /*34650*/  VIADD R88, R105, 0x20 ;  /* 0x0000002069587836 */ /* 0x000fe20000000000 */
[----:B------:R-:W-:Y:S01]  /*34660*/  SHF.R.S32.HI R85, RZ, 0x1f, R120 ;  /* 0x0000001fff557819 */ /* 0x000fe20000011478 */
[----:B------:R-:W-:Y:S01]  /*34670*/  IMAD.IADD R83, R13, 0x1, -R118 ;  /* 0x000000010d537824 */ /* 0x000fe200078e0a76 */
[----:B------:R-:W-:Y:S02]  /*34680*/  LEA.HI R84, R121, R121, RZ, 0x1 ;  /* 0x0000007979547211 */ /* 0x000fe400078f08ff */
[CC--:B------:R-:W-:Y:S02]  /*34690*/  LEA.HI R86, R85.reuse, R120.reuse, RZ, 0x4 ;  /* 0x0000007855567211 */ /* 0x0c0fe400078f20ff */
[----:B------:R-:W-:Y:S02]  /*346a0*/  LEA.HI R85, R85, R120, RZ, 0x2 ;  /* 0x0000007855557211 */ /* 0x000fe400078f10ff */
[----:B------:R-:W-:Y:S01]  /*346b0*/  LOP3.LUT R84, R84, 0x3fffffe, RZ, 0xc0, !PT ;  /* 0x03fffffe54547812 */ /* 0x000fe200078ec0ff */
[----:B------:R-:W-:Y:S01]  /*346c0*/  IMAD.SHL.U32 R87, R86, 0x20, RZ ;  /* 0x0000002056577824 */ /* 0x000fe200078e00ff */
[----:B------:R-:W-:Y:S01]  /*346d0*/  R2UR UR6, R40 ;  /* 0x00000000280672ca */ /* 0x000fe200000e0000 */
[----:B------:R-:W-:Y:S01]  /*346e0*/  IMAD.SHL.U32 R85, R85, 0x20, RZ ;  /* 0x0000002055557824 */ /* 0x000fe200078e00ff */
[----:B------:R-:W-:Y:S01]  /*346f0*/  R2UR UR7, R41 ;  /* 0x00000000290772ca */ /* 0x000fe200000e0000 */
[----:B------:R-:W-:Y:S01]  /*34700*/  IMAD.IADD R86, R121, 0x1, -R84 ;  /* 0x0000000179567824 */ /* 0x000fe200078e0a54 */
[----:B------:R-:W-:-:S02]  /*34710*/  LOP3.LUT R87, R87, 0xfffffe00, RZ, 0xc0, !PT ;  /* 0xfffffe0057577812 */ /* 0x000fc400078ec0ff */
[----:B------:R-:W-:-:S03]  /*34720*/  LOP3.LUT R85, R85, 0x180, RZ, 0xc0, !PT ;  /* 0x0000018055557812 */ /* 0x000fc600078ec0ff */
[----:B------:R-:W-:Y:S01]  /*34730*/  IMAD R87, R86, 0x40, R87 ;  /* 0x0000004056577824 */ /* 0x000fe200078e0257 */
[----:B------:R-:W-:Y:S01]  /*34740*/  SHF.R.U32.HI R86, RZ, 0x3, R85 ;  /* 0x00000003ff567819 */ /* 0x000fe20000011655 */
[----:B------:R-:W-:Y:S01]  /*34750*/  BSSY B4, `(.L_x_1926) ;  /* 0x0000118000047945 */ /* 0x000fe20003800000 */
[----:B--2---:R-:W-:-:S04]  /*34760*/  LEA.HI R80, R80, R80, RZ, 0x1 ;  /* 0x0000005050507211 */ /* 0x004fc800078f08ff */
[----:B------:R-:W-:-:S04]  /*34770*/  SHF.R.S32.HI R91, RZ, 0x1, R80 ;  /* 0x00000001ff5b7819 */ /* 0x000fc80000011450 */
[----:B------:R-:W-:-:S04]  /*34780*/  ISETP.GE.AND P1, PT, R88, R91, PT ;  /* 0x0000005b5800720c */ /* 0x000fc80003f26270 */
[----:B------:R-:W-:Y:S02]  /*34790*/  SEL R81, R91, RZ, P1 ;  /* 0x000000ff5b517207 */ /* 0x000fe40000800000 */
[----:B------:R-:W-:-:S03]  /*347a0*/  SEL R82, R118, R83, !P1 ;  /* 0x0000005376527207 */ /* 0x000fc60004800000 */
[----:B------:R-:W-:Y:S01]  /*347b0*/  IMAD.IADD R81, R88, 0x1, R81 ;  /* 0x0000000158517824 */ /* 0x000fe200078e0251 */
[----:B------:R-:W-:-:S04]  /*347c0*/  SHF.R.S32.HI R83, RZ, 0x1f, R82 ;  /* 0x0000001fff537819 */ /* 0x000fc80000011452 */
[----:B------:R-:W-:Y:S02]  /*347d0*/  SHF.R.S32.HI R80, RZ, 0x1f, R81 ;  /* 0x0000001fff507819 */ /* 0x000fe40000011451 */
[----:B------:R-:W-:Y:S02]  /*347e0*/  LEA.HI R83, R83, R82, RZ, 0x5 ;  /* 0x0000005253537211 */ /* 0x000fe400078f28ff */
[CC--:B------:R-:W-:Y:S02]  /*347f0*/  LEA.HI R82, R80.reuse, R81.reuse, RZ, 0x4 ;  /* 0x0000005150527211 */ /* 0x0c0fe400078f20ff */
[----:B------:R-:W-:Y:S02]  /*34800*/  LEA.HI R80, R80, R81, RZ, 0x6 ;  /* 0x0000005150507211 */ /* 0x000fe400078f30ff */
[----:B------:R-:W-:Y:S02]  /*34810*/  SHF.R.S32.HI R90, RZ, 0x4, R82 ;  /* 0x00000004ff5a7819 */ /* 0x000fe40000011452 */
[----:B------:R-:W-:-:S02]  /*34820*/  SHF.R.S32.HI R80, RZ, 0x6, R80 ;  /* 0x00000006ff507819 */ /* 0x000fc40000011450 */
[----:B------:R-:W-:Y:S02]  /*34830*/  LEA.HI.SX32 R83, R83, R90, 0x1b ;  /* 0x0000005a53537211 */ /* 0x000fe400078fdaff */
[----:B------:R-:W-:Y:S01]  /*34840*/  LOP3.LUT R82, R85, 0x30, R82, 0xf8, !PT ;  /* 0x0000003055527812 */ /* 0x000fe200078ef852 */
[----:B------:R-:W-:Y:S01]  /*34850*/  IMAD R80, R80, 0x2800, R87 ;  /* 0x0000280050507824 */ /* 0x000fe200078e0257 */
[----:B------:R-:W-:Y:S01]  /*34860*/  SHF.R.S32.HI R84, RZ, 0x1f, R83 ;  /* 0x0000001fff547819 */ /* 0x000fe20000011453 */
[----:B------:R-:W-:Y:S01]  /*34870*/  IMAD.SHL.U32 R89, R83, 0x10, RZ ;  /* 0x0000001053597824 */ /* 0x000fe200078e00ff */
[----:B------:R-:W-:Y:S02]  /*34880*/  LOP3.LUT R81, R82, R86, RZ, 0x3c, !PT ;  /* 0x0000005652517212 */ /* 0x000fe400078e3cff */
[----:B------:R-:W-:Y:S02]  /*34890*/  LEA.HI R84, R84, R83, RZ, 0x2 ;  /* 0x0000005354547211 */ /* 0x000fe400078f10ff */
[----:B------:R-:W-:Y:S01]  /*348a0*/  LOP3.LUT R83, R85, 0x30, R89, 0xf8, !PT ;  /* 0x0000003055537812 */ /* 0x000fe200078ef859 */
[----:B------:R-:W-:Y:S01]  /*348b0*/  IMAD.IADD R80, R80, 0x1, R81 ;  /* 0x0000000150507824 */ /* 0x000fe200078e0251 */
[----:B------:R-:W-:-:S02]  /*348c0*/  SHF.R.S32.HI R84, RZ, 0x2, R84 ;  /* 0x00000002ff547819 */ /* 0x000fc40000011454 */
[----:B------:R-:W-:Y:S02]  /*348d0*/  LOP3.LUT R83, R83, R86, RZ, 0x3c, !PT ;  /* 0x0000005653537212 */ /* 0x000fe400078e3cff */
[----:B------:R-:W-:Y:S01]  /*348e0*/  IADD3 R80, P1, P2, R108, R80, R37 ;  /* 0x000000506c507210 */ /* 0x000fe20007a3e025 */
[----:B------:R-:W-:-:S03]  /*348f0*/  IMAD R84, R84, 0x2800, R87 ;  /* 0x0000280054547824 */ /* 0x000fc600078e0257 */
[----:B------:R-:W-:Y:S01]  /*34900*/  IADD3.X R81, R109, RZ, R99, P1, P2 ;  /* 0x000000ff6d517210 */ /* 0x000fe20000fe4463 */
[----:B------:R-:W-:Y:S01]  /*34910*/  IMAD.IADD R84, R84, 0x1, R83 ;  /* 0x0000000154547824 */ /* 0x000fe200078e0253 */
[----:B------:R-:W-:-:S04]  /*34920*/  ISETP.GE.AND P2, PT, R88, R91, PT ;  /* 0x0000005b5800720c */ /* 0x000fc80003f46270 */
[----:B------:R-:W-:Y:S01]  /*34930*/  IADD3 R84, P3, P4, R108, R84, R37 ;  /* 0x000000546c547210 */ /* 0x000fe20007c7e025 */
[----:B------:R-:W5:Y:S03]  /*34940*/  LD.E.128 R80, desc[UR4][R80.64] ;  /* 0x0000000450507980 */ /* 0x000f66000c101d00 */
[----:B------:R-:W-:Y:S01]  /*34950*/  IADD3.X R85, R109, RZ, R99, P3, P4 ;  /* 0x000000ff6d557210 */ /* 0x000fe20001fe8463 */
[----:B------:R-:W-:Y:S01]  /*34960*/  IMAD.SHL.U32 R91, R90, 0x10, RZ ;  /* 0x000000105a5b7824 */ /* 0x000fe200078e00ff */
[----:B------:R-:W-:-:S04]  /*34970*/  ISETP.GE.AND P1, PT, R89, R13, PT ;  /* 0x0000000d5900720c */ /* 0x000fc80003f26270 */
[----:B------:R-:W5:Y:S01]  /*34980*/  LD.E.128 R84, desc[UR6][R84.64] ;  /* 0x0000000654547980 */ /* 0x000f62000c101d00 */
[----:B------:R-:W-:Y:S01]  /*34990*/  SHF.R.S32.HI R88, RZ, 0x1f, R91 ;  /* 0x0000001fff587819 */ /* 0x000fe2000001145b */
[----:B------:R-:W-:Y:S07]  /*349a0*/  @P2 BRA `(.L_x_1927) ;  /* 0x0000000c00c82947 */ /* 0x000fee0003800000 */
[----:B------:R-:W-:Y:S02]  /*349b0*/  SHF.R.U32.HI R92, RZ, 0x8, R61 ;  /* 0x00000008ff5c7819 */ /* 0x000fe4000001163d */
[----:B------:R-:W-:Y:S02]  /*349c0*/  SHF.R.U32.HI R122, RZ, 0x8, R63 ;  /* 0x00000008ff7a7819 */ /* 0x000fe4000001163f */
[----:B------:R-:W-:Y:S02]  /*349d0*/  LOP3.LUT R95, R61, 0xff, RZ, 0xc0, !PT ;  /* 0x000000ff3d5f7812 */ /* 0x000fe400078ec0ff */
[----:B------:R-:W-:Y:S02]  /*349e0*/  LOP3.LUT R92, R92, 0xff, RZ, 0xc0, !PT ;  /* 0x000000ff5c5c7812 */ /* 0x000fe400078ec0ff */
[----:B------:R-:W-:Y:S02]  /*349f0*/  SHF.R.U32.HI R90, RZ, 0x8, R60 ;  /* 0x00000008ff5a7819 */ /* 0x000fe4000001163c */
[----:B------:R-:W-:-:S02]  /*34a00*/  LOP3.LUT R125, R63, 0xff, RZ, 0xc0, !PT ;  /* 0x000000ff3f7d7812 */ /* 0x000fc400078ec0ff */
[----:B------:R-:W-:Y:S02]  /*34a10*/  LOP3.LUT R122, R122, 0xff, RZ, 0xc0, !PT ;  /* 0x000000ff7a7a7812 */ /* 0x000fe400078ec0ff */
[----:B------:R-:W-:Y:S02]  /*34a20*/  PRMT R95, R92, 0x7604, R95 ;  /* 0x000076045c5f7816 */ /* 0x000fe4000000005f */
[----:B------:R-:W-:Y:S02]  /*34a30*/  SHF.R.U32.HI R92, RZ, 0x8, R69 ;  /* 0x00000008ff5c7819 */ /* 0x000fe40000011645 */
[----:B------:R-:W-:Y:S02]  /*34a40*/  LOP3.LUT R93, R60, 0xff, RZ, 0xc0, !PT ;  /* 0x000000ff3c5d7812 */ /* 0x000fe400078ec0ff */
[----:B------:R-:W-:Y:S02]  /*34a50*/  LOP3.LUT R90, R90, 0xff, RZ, 0xc0, !PT ;  /* 0x000000ff5a5a7812 */ /* 0x000fe400078ec0ff */
        /* <DEDUP_REMOVED lines=17> */
[----:B------:R-:W-:Y:S02]  /*34b70*/  SHF.R.U32.HI R122, RZ, 0x10, R63 ;  /* 0x00000010ff7a7819 */ /* 0x000fe4000001163f */
[----:B------:R-:W-:-:S02]  /*34b80*/  SHF.R.U32.HI R94, RZ, 0x8, R70 ;  /* 0x00000008ff5e7819 */ /* 0x000fc40000011646 */
[----:B------:R-:W-:Y:S02]  /*34b90*/  LOP3.LUT R92, R92, 0xff, RZ, 0xc0, !PT ;  /* 0x000000ff5c5c7812 */ /* 0x000fe400078ec0ff */
[----:B------:R-:W-:Y:S02]  /*34ba0*/  PRMT R127, R90, 0x7604, R127 ;  /* 0x000076045a7f7816 */ /* 0x000fe4000000007f */
[----:B------:R-:W-:Y:S02]  /*34bb0*/  SHF.R.U32.HI R90, RZ, 0x10, R60 ;  /* 0x00000010ff5a7819 */ /* 0x000fe4000001163c */
[----:B------:R-:W-:Y:S02]  /*34bc0*/  LOP3.LUT R122, R122, 0xff, RZ, 0xc0, !PT ;  /* 0x000000ff7a7a7812 */ /* 0x000fe400078ec0ff */
[----:B------:R-:W-:Y:S02]  /*34bd0*/  LOP3.LUT R131, R70, 0xff, RZ, 0xc0, !PT ;  /* 0x000000ff46837812 */ /* 0x000fe400078ec0ff */
[----:B------:R-:W-:-:S02]  /*34be0*/  LOP3.LUT R94, R94, 0xff, RZ, 0xc0, !PT ;  /* 0x000000ff5e5e7812 */ /* 0x000fc400078ec0ff */
[----:B------:R-:W-:Y:S02]  /*34bf0*/  PRMT R95, R92, 0x7054, R95 ;  /* 0x000070545c5f7816 */ /* 0x000fe4000000005f */
[----:B------:R-:W-:Y:S02]  /*34c00*/  SHF.R.U32.HI R92, RZ, 0x10, R69 ;  /* 0x00000010ff5c7819 */ /* 0x000fe40000011645 */
[----:B------:R-:W-:Y:S02]  /*34c10*/  LOP3.LUT R90, R90, 0xff, RZ, 0xc0, !PT ;  /* 0x000000ff5a5a7812 */ /* 0x000fe400078ec0ff */
[----:B------:R-:W-:Y:S02]  /*34c20*/  PRMT R125, R122, 0x7054, R125 ;  /* 0x000070547a7d7816 */ /* 0x000fe4000000007d */
[----:B------:R-:W-:Y:S02]  /*34c30*/  PRMT R131, R94, 0x7604, R131 ;  /* 0x000076045e837816 */ /* 0x000fe40000000083 */
[----:B------:R-:W-:-:S02]  /*34c40*/  SHF.R.U32.HI R122, RZ, 0x10, R71 ;  /* 0x00000010ff7a7819 */ /* 0x000fc40000011647 */
[----:B------:R-:W-:Y:S02]  /*34c50*/  SHF.R.U32.HI R94, RZ, 0x10, R62 ;  /* 0x00000010ff5e7819 */ /* 0x000fe4000001163e */
[----:B------:R-:W-:Y:S02]  /*34c60*/  LOP3.LUT R92, R92, 0xff, RZ, 0xc0, !PT ;  /* 0x000000ff5c5c7812 */ /* 0x000fe400078ec0ff */
[----:B------:R-:W-:Y:S02]  /*34c70*/  PRMT R93, R90, 0x7054, R93 ;  /* 0x000070545a5d7816 */ /* 0x000fe4000000005d */
[----:B------:R-:W-:Y:S02]  /*34c80*/  SHF.R.U32.HI R90, RZ, 0x10, R68 ;  /* 0x00000010ff5a7819 */ /* 0x000fe40000011644 */
[----:B------:R-:W-:Y:S02]  /*34c90*/  LOP3.LUT R122, R122, 0xff, RZ, 0xc0, !PT ;  /* 0x000000ff7a7a7812 */ /* 0x000fe400078ec0ff */
[----:B------:R-:W-:-:S02]  /*34ca0*/  LOP3.LUT R94, R94, 0xff, RZ, 0xc0, !PT ;  /* 0x000000ff5e5e7812 */ /* 0x000fc400078ec0ff */
[----:B------:R-:W-:Y:S02]  /*34cb0*/  PRMT R129, R92, 0x7054, R129 ;  /* 0x000070545c817816 */ /* 0x000fe40000000081 */
[----:B------:R-:W-:Y:S02]  /*34cc0*/  LOP3.LUT R90, R90, 0xff, RZ, 0xc0, !PT ;  /* 0x000000ff5a5a7812 */ /* 0x000fe400078ec0ff */
[----:B------:R-:W-:Y:S02]  /*34cd0*/  PRMT R133, R122, 0x7054, R133 ;  /* 0x000070547a857816 */ /* 0x000fe40000000085 */
[----:B------:R-:W-:Y:S02]  /*34ce0*/  PRMT R123, R94, 0x7054, R123 ;  /* 0x000070545e7b7816 */ /* 0x000fe4000000007b */
[----:B------:R-:W-:Y:S02]  /*34cf0*/  LOP3.LUT R122, R129, 0xff000000, R69, 0xf8, !PT ;  /* 0xff000000817a7812 */ /* 0x000fe400078ef845 */
[----:B------:R-:W-:-:S02]  /*34d00*/  SHF.R.U32.HI R94, RZ, 0x10, R70 ;  /* 0x00000010ff5e7819 */ /* 0x000fc40000011646 */
[----:B------:R-:W-:Y:S02]  /*34d10*/  LOP3.LUT R95, R95, 0xff000000, R61, 0xf8, !PT ;  /* 0xff0000005f5f7812 */ /* 0x000fe400078ef83d */
[----:B------:R-:W-:Y:S02]  /*34d20*/  PRMT R127, R90, 0x7054, R127 ;  /* 0x000070545a7f7816 */ /* 0x000fe4000000007f */
[----:B-----5:R-:W-:Y:S02]  /*34d30*/  F2FP.F16.E4M3.UNPACK_B R90, R85 ;  /* 0x00000055ff5a723e */ /* 0x020fe400020006ff */
[----:B------:R-:W-:Y:S02]  /*34d40*/  F2FP.F16.E4M3.UNPACK_B R124, R122 ;  /* 0x0000007aff7c723e */ /* 0x000fe400020006ff */
[----:B------:R-:W-:Y:S01]  /*34d50*/  LOP3.LUT R94, R94, 0xff, RZ, 0xc0, !PT ;  /* 0x000000ff5e5e7812 */ /* 0x000fe200078ec0ff */
[--C-:B------:R-:W-:Y:S01]  /*34d60*/  HADD2.F32 R61, -RZ, R90.reuse.H0_H0 ;  /* 0x2000005aff3d7230 */ /* 0x100fe20000004100 */
[----:B------:R-:W-:Y:S01]  /*34d70*/  F2FP.F16.E4M3.UNPACK_B R92, R95 ;  /* 0x0000005fff5c723e */ /* 0x000fe200020006ff */
[----:B------:R-:W-:Y:S01]  /*34d80*/  HADD2.F32 R90, -RZ, R90.H1_H1 ;  /* 0x3000005aff5a7230 */ /* 0x000fe20000004100 */
[----:B------:R-:W-:-:S02]  /*34d90*/  LOP3.LUT R93, R93, 0xff000000, R60, 0xf8, !PT ;  /* 0xff0000005d5d7812 */ /* 0x000fc400078ef83c */
[----:B------:R-:W-:Y:S02]  /*34da0*/  F2FP.F16.E4M3.UNPACK_B R69, R81 ;  /* 0x00000051ff45723e */ /* 0x000fe400020006ff */
[----:B------:R-:W-:Y:S01]  /*34db0*/  LOP3.LUT R60, R123, 0xff000000, R62, 0xf8, !PT ;  /* 0xff0000007b3c7812 */ /* 0x000fe200078ef83e */
[----:B------:R-:W-:Y:S01]  /*34dc0*/  HADD2.F32 R123, -RZ, R124.H0_H0 ;  /* 0x2000007cff7b7230 */ /* 0x000fe20000004100 */
[----:B------:R-:W-:Y:S01]  /*34dd0*/  PRMT R131, R94, 0x7054, R131 ;  /* 0x000070545e837816 */ /* 0x000fe20000000083 */
[--C-:B------:R-:W-:Y:S01]  /*34de0*/  HADD2.F32 R94, -RZ, R92.reuse.H0_H0 ;  /* 0x2000005cff5e7230 */ /* 0x100fe20000004100 */
[----:B------:R-:W-:Y:S01]  /*34df0*/  LOP3.LUT R129, R127, 0xff000000, R68, 0xf8, !PT ;  /* 0xff0000007f817812 */ /* 0x000fe200078ef844 */
[----:B------:R-:W-:Y:S02]  /*34e00*/  HADD2.F32 R62, -RZ, R69.H0_H0 ;  /* 0x20000045ff3e7230 */ /* 0x000fe40000004100 */
[C---:B------:R-:W-:Y:S01]  /*34e10*/  FMUL.FTZ R127, R61.reuse, R123 ;  /* 0x0000007b3d7f7220 */ /* 0x040fe20000410000 */
[----:B------:R-:W-:Y:S01]  /*34e20*/  F2FP.F16.E4M3.UNPACK_B R85, R85.H1 ;  /* 0x00000055ff55723e */ /* 0x000fe200030006ff */
[----:B------:R-:W-:Y:S01]  /*34e30*/  FMUL.FTZ R68, R61, R94 ;  /* 0x0000005e3d447220 */ /* 0x000fe20000410000 */
[----:B------:R-:W-:Y:S01]  /*34e40*/  F2FP.F16.E4M3.UNPACK_B R126, R122.H1 ;  /* 0x0000007aff7e723e */ /* 0x000fe200030006ff */
[C---:B------:R-:W-:Y:S01]  /*34e50*/  FFMA.FTZ R61, R62.reuse, R94, -R127 ;  /* 0x0000005e3e3d7223 */ /* 0x040fe2000001087f */
[----:B------:R-:W-:Y:S01]  /*34e60*/  F2FP.F16.E4M3.UNPACK_B R95, R95.H1 ;  /* 0x0000005fff5f723e */ /* 0x000fe200030006ff */
[----:B------:R-:W-:Y:S01]  /*34e70*/  FFMA.FTZ R62, R62, R123, R68 ;  /* 0x0000007b3e3e7223 */ /* 0x000fe20000010044 */
[----:B------:R-:W-:Y:S01]  /*34e80*/  LOP3.LUT R125, R125, 0xff000000, R63, 0xf8, !PT ;  /* 0xff0000007d7d7812 */ /* 0x000fe200078ef83f */
[----:B------:R-:W-:Y:S01]  /*34e90*/  HADD2.F32 R92, -RZ, R92.H1_H1 ;  /* 0x3000005cff5c7230 */ /* 0x000fe20000004100 */
[----:B------:R-:W-:Y:S01]  /*34ea0*/  F2FP.F16.E4M3.UNPACK_B R81, R81.H1 ;  /* 0x00000051ff51723e */ /* 0x000fe200030006ff */
[----:B------:R-:W-:Y:S01]  /*34eb0*/  HADD2.F32 R124, -RZ, R124.H1_H1 ;  /* 0x3000007cff7c7230 */ /* 0x000fe20000004100 */
[----:B------:R-:W-:Y:S01]  /*34ec0*/  LOP3.LUT R63, R131, 0xff000000, R70, 0xf8, !PT ;  /* 0xff000000833f7812 */ /* 0x000fe200078ef846 */
[----:B------:R-:W-:Y:S01]  /*34ed0*/  HADD2.F32 R68, -RZ, R85.H0_H0 ;  /* 0x20000055ff447230 */ /* 0x000fe20000004100 */
[----:B------:R-:W-:Y:S01]  /*34ee0*/  LOP3.LUT R133, R133, 0xff000000, R71, 0xf8, !PT ;  /* 0xff00000085857812 */ /* 0x000fe200078ef847 */
        /* <DEDUP_REMOVED lines=13> */
[----:B------:R-:W-:Y:S01]  /*34fc0*/  F2FP.F16.E4M3.UNPACK_B R122, R87 ;  /* 0x00000057ff7a723e */ /* 0x000fe200020006ff */
[----:B------:R-:W-:Y:S01]  /*34fd0*/  HADD2.F32 R126, -RZ, R126.H1_H1 ;  /* 0x3000007eff7e7230 */ /* 0x000fe20000004100 */
[----:B------:R-:W-:Y:S01]  /*34fe0*/  F2FP.F16.E4M3.UNPACK_B R127, R133 ;  /* 0x00000085ff7f723e */ /* 0x000fe200020006ff */
[----:B------:R-:W-:Y:S01]  /*34ff0*/  HADD2.F32 R95, -RZ, R95.H1_H1 ;  /* 0x3000005fff5f7230 */ /* 0x000fe20000004100 */
[----:B------:R-:W-:Y:S01]  /*35000*/  F2FP.F16.E4M3.UNPACK_B R123, R125 ;  /* 0x0000007dff7b723e */ /* 0x000fe200020006ff */
[----:B------:R-:W-:Y:S01]  /*35010*/  HADD2.F32 R90, -RZ, R81.H1_H1 ;  /* 0x30000051ff5a7230 */ /* 0x000fe20000004100 */
[----:B------:R-:W-:Y:S01]  /*35020*/  F2FP.F16.E4M3.UNPACK_B R94, R83 ;  /* 0x00000053ff5e723e */ /* 0x000fe200020006ff */
[----:B------:R-:W-:-:S02]  /*35030*/  HADD2.F32 R81, -RZ, R122.H0_H0 ;  /* 0x2000007aff517230 */ /* 0x000fc40000004100 */
[C---:B------:R-:W-:Y:S01]  /*35040*/  FMUL.FTZ R131, R85.reuse, R126 ;  /* 0x0000007e55837220 */ /* 0x040fe20000410000 */
[----:B------:R-:W-:Y:S02]  /*35050*/  HADD2.F32 R128, -RZ, R127.H0_H0 ;  /* 0x2000007fff807230 */ /* 0x000fe40000004100 */
[----:B------:R-:W-:Y:S01]  /*35060*/  FMUL.FTZ R85, R85, R95 ;  /* 0x0000005f55557220 */ /* 0x000fe20000410000 */
[----:B------:R-:W-:Y:S01]  /*35070*/  HADD2.F32 R124, -RZ, R123.H0_H0 ;  /* 0x2000007bff7c7230 */ /* 0x000fe20000004100 */
[----:B------:R-:W-:Y:S01]  /*35080*/  F2FP.F16.E4M3.UNPACK_B R133, R133.H1 ;  /* 0x00000085ff85723e */ /* 0x000fe200030006ff */
[--C-:B------:R-:W-:Y:S02]  /*35090*/  HADD2.F32 R92, -RZ, R94.reuse.H0_H0 ;  /* 0x2000005eff5c7230 */ /* 0x100fe40000004100 */
[C---:B------:R-:W-:Y:S01]  /*350a0*/  FMUL.FTZ R135, R81.reuse, R128 ;  /* 0x0000008051877220 */ /* 0x040fe20000410000 */
[----:B------:R-:W-:Y:S02]  /*350b0*/  HADD2.F32 R127, -RZ, R127.H1_H1 ;  /* 0x3000007fff7f7230 */ /* 0x000fe40000004100 */
[----:B------:R-:W-:Y:S01]  /*350c0*/  FMUL.FTZ R137, R81, R124 ;  /* 0x0000007c51897220 */ /* 0x000fe20000410000 */
[C---:B------:R-:W-:Y:S01]  /*350d0*/  FFMA.FTZ R81, R90.reuse, R95, -R131 ;  /* 0x0000005f5a517223 */ /* 0x040fe20000010883 */
[----:B------:R-:W-:Y:S01]  /*350e0*/  FFMA.FTZ R90, R90, R126, R85 ;  /* 0x0000007e5a5a7223 */ /* 0x000fe20000010055 */
[----:B------:R-:W-:Y:S01]  /*350f0*/  HADD2.F32 R126, -RZ, R123.H1_H1 ;  /* 0x3000007bff7e7230 */ /* 0x000fe20000004100 */
[----:B------:R-:W-:Y:S01]  /*35100*/  F2FP.F16.E4M3.UNPACK_B R123, R87.H1 ;  /* 0x00000057ff7b723e */ /* 0x000fe200030006ff */
[C---:B------:R-:W-:Y:S01]  /*35110*/  FFMA.FTZ R85, R92.reuse, R124, -R135 ;  /* 0x0000007c5c557223 */ /* 0x040fe20000010887 */
[----:B------:R-:W-:Y:S01]  /*35120*/  FFMA.FTZ R92, R92, R128, R137 ;  /* 0x000000805c5c7223 */ /* 0x000fe20000010089 */
[----:B------:R-:W-:Y:S01]  /*35130*/  F2FP.F16.E4M3.UNPACK_B R124, R125.H1 ;  /* 0x0000007dff7c723e */ /* 0x000fe200030006ff */
[----:B------:R-:W-:Y:S01]  /*35140*/  HADD2.F32 R95, -RZ, R94.H1_H1 ;  /* 0x3000005eff5f7230 */ /* 0x000fe20000004100 */
[----:B------:R-:W-:Y:S01]  /*35150*/  F2FP.F16.E4M3.UNPACK_B R87, R83.H1 ;  /* 0x00000053ff57723e */ /* 0x000fe200030006ff */
[----:B------:R-:W-:Y:S01]  /*35160*/  HADD2.F32 R83, -RZ, R123.H0_H0 ;  /* 0x2000007bff537230 */ /* 0x000fe20000004100 */
[----:B------:R-:W-:Y:S01]  /*35170*/  F2FP.SATFINITE.E4M3.F32.PACK_AB_MERGE_C R70, R81, R70, RZ ;  /* 0x000000465146723e */ /* 0x000fe200048070ff */
[----:B------:R-:W-:Y:S01]  /*35180*/  HADD2.F32 R128, -RZ, R133.H0_H0 ;  /* 0x20000085ff807230 */ /* 0x000fe20000004100 */
[----:B------:R-:W-:Y:S01]  /*35190*/  F2FP.SATFINITE.E4M3.F32.PACK_AB_MERGE_C R71, R90, R71, RZ ;  /* 0x000000475a47723e */ /* 0x000fe200048070ff */
[----:B------:R-:W-:Y:S01]  /*351a0*/  HADD2.F32 R94, -RZ, R122.H1_H1 ;  /* 0x3000007aff5e7230 */ /* 0x000fe20000004100 */
[----:B------:R-:W-:Y:S01]  /*351b0*/  F2FP.SATFINITE.E4M3.F32.PACK_AB_MERGE_C R81, R68, R61, R70 ;  /* 0x0000003d4451723e */ /* 0x000fe20004807046 */
[----:B------:R-:W-:-:S02]  /*351c0*/  HADD2.F32 R125, -RZ, R124.H0_H0 ;  /* 0x2000007cff7d7230 */ /* 0x000fc40000004100 */
[C---:B------:R-:W-:Y:S01]  /*351d0*/  FMUL.FTZ R131, R83.reuse, R128 ;  /* 0x0000008053837220 */ /* 0x040fe20000410000 */
[----:B------:R-:W-:Y:S02]  /*351e0*/  HADD2.F32 R122, -RZ, R87.H0_H0 ;  /* 0x20000057ff7a7230 */ /* 0x000fe40000004100 */
[C---:B------:R-:W-:Y:S01]  /*351f0*/  FMUL.FTZ R130, R94.reuse, R127 ;  /* 0x0000007f5e827220 */ /* 0x040fe20000410000 */
[-C--:B------:R-:W-:Y:S01]  /*35200*/  FMUL.FTZ R132, R94, R126.reuse ;  /* 0x0000007e5e847220 */ /* 0x080fe20000410000 */
[-C--:B------:R-:W-:Y:S01]  /*35210*/  FMUL.FTZ R135, R83, R125.reuse ;  /* 0x0000007d53877220 */ /* 0x080fe20000410000 */
[----:B------:R-:W-:Y:S02]  /*35220*/  HADD2.F32 R133, -RZ, R133.H1_H1 ;  /* 0x30000085ff857230 */ /* 0x000fe40000004100 */
[C---:B------:R-:W-:Y:S01]  /*35230*/  FFMA.FTZ R136, R122.reuse, R125, -R131 ;  /* 0x0000007d7a887223 */ /* 0x040fe20000010883 */
[----:B------:R-:W-:Y:S01]  /*35240*/  FFMA.FTZ R94, R95, R126, -R130 ;  /* 0x0000007e5f5e7223 */ /* 0x000fe20000010882 */
[----:B------:R-:W-:Y:S01]  /*35250*/  HADD2.F32 R125, -RZ, R123.H1_H1 ;  /* 0x3000007bff7d7230 */ /* 0x000fe20000004100 */
[----:B------:R-:W-:Y:S01]  /*35260*/  F2FP.F16.E4M3.UNPACK_B R123, R84.H1 ;  /* 0x00000054ff7b723e */ /* 0x000fe200030006ff */
[----:B------:R-:W-:Y:S01]  /*35270*/  FFMA.FTZ R137, R122, R128, R135 ;  /* 0x000000807a897223 */ /* 0x000fe20000010087 */
[----:B------:R-:W-:Y:S01]  /*35280*/  F2FP.F16.E4M3.UNPACK_B R130, R129.H1 ;  /* 0x00000081ff82723e */ /* 0x000fe200030006ff */
[----:B------:R-:W-:Y:S01]  /*35290*/  HADD2.F32 R122, -RZ, R87.H1_H1 ;  /* 0x30000057ff7a7230 */ /* 0x000fe20000004100 */
[----:B------:R-:W-:Y:S01]  /*352a0*/  F2FP.F16.E4M3.UNPACK_B R126, R93.H1 ;  /* 0x0000005dff7e723e */ /* 0x000fe200030006ff */
[----:B------:R-:W-:-:S02]  /*352b0*/  HADD2.F32 R128, -RZ, R124.H1_H1 ;  /* 0x3000007cff807230 */ /* 0x000fc40000004100 */
[----:B------:R-:W-:Y:S01]  /*352c0*/  FFMA.FTZ R83, R95, R127, R132 ;  /* 0x0000007f5f537223 */ /* 0x000fe20000010084 */
[----:B------:R-:W-:Y:S01]  /*352d0*/  F2FP.F16.E4M3.UNPACK_B R87, R80.H1 ;  /* 0x00000050ff57723e */ /* 0x000fe200030006ff */
[----:B------:R-:W-:Y:S02]  /*352e0*/  HADD2.F32 R124, -RZ, R123.H0_H0 ;  /* 0x2000007bff7c7230 */ /* 0x000fe40000004100 */
[C---:B------:R-:W-:Y:S01]  /*352f0*/  FMUL.FTZ R135, R125.reuse, R133 ;  /* 0x000000857d877220 */ /* 0x040fe20000410000 */
[----:B------:R-:W-:Y:S02]  /*35300*/  HADD2.F32 R131, -RZ, R130.H0_H0 ;  /* 0x20000082ff837230 */ /* 0x000fe40000004100 */
[-C--:B------:R-:W-:Y:S01]  /*35310*/  FMUL.FTZ R134, R125, R128.reuse ;  /* 0x000000807d867220 */ /* 0x080fe20000410000 */
[----:B------:R-:W-:Y:S02]  /*35320*/  HADD2.F32 R127, -RZ, R126.H0_H0 ;  /* 0x2000007eff7f7230 */ /* 0x000fe40000004100 */
[----:B------:R-:W-:Y:S01]  /*35330*/  FFMA.FTZ R139, R122, R128, -R135 ;  /* 0x000000807a8b7223 */ /* 0x000fe20000010887 */
[----:B------:R-:W-:-:S02]  /*35340*/  HADD2.F32 R95, -RZ, R87.H0_H0 ;  /* 0x20000057ff5f7230 */ /* 0x000fc40000004100 */
[----:B------:R-:W-:Y:S01]  /*35350*/  FMUL.FTZ R132, R124, R131 ;  /* 0x000000837c847220 */ /* 0x000fe20000410000 */
[----:B------:R-:W-:Y:S01]  /*35360*/  FFMA.FTZ R138, R122, R133, R134 ;  /* 0x000000857a8a7223 */ /* 0x000fe20000010086 */
[-C--:B------:R-:W-:Y:S01]  /*35370*/  FMUL.FTZ R124, R124, R127.reuse ;  /* 0x0000007f7c7c7220 */ /* 0x080fe20000410000 */
[----:B------:R-:W-:Y:S02]  /*35380*/  HADD2.F32 R123, -RZ, R123.H1_H1 ;  /* 0x3000007bff7b7230 */ /* 0x000fe40000004100 */
[C---:B------:R-:W-:Y:S01]  /*35390*/  FFMA.FTZ R132, R95.reuse, R127, -R132 ;  /* 0x0000007f5f847223 */ /* 0x040fe20000010884 */
[----:B------:R-:W-:Y:S02]  /*353a0*/  HADD2.F32 R126, -RZ, R126.H1_H1 ;  /* 0x3000007eff7e7230 */ /* 0x000fe40000004100 */
[----:B------:R-:W-:Y:S01]  /*353b0*/  FFMA.FTZ R131, R95, R131, R124 ;  /* 0x000000835f837223 */ /* 0x000fe2000001007c */
[----:B------:R-:W-:Y:S01]  /*353c0*/  F2FP.F16.E4M3.UNPACK_B R95, R84 ;  /* 0x00000054ff5f723e */ /* 0x000fe200020006ff */
[----:B------:R-:W-:Y:S01]  /*353d0*/  HADD2.F32 R130, -RZ, R130.H1_H1 ;  /* 0x30000082ff827230 */ /* 0x000fe20000004100 */
[----:B------:R-:W-:Y:S01]  /*353e0*/  F2FP.F16.E4M3.UNPACK_B R129, R129 ;  /* 0x00000081ff81723e */ /* 0x000fe200020006ff */
[----:B------:R-:W-:Y:S01]  /*353f0*/  HADD2.F32 R87, -RZ, R87.H1_H1 ;  /* 0x30000057ff577230 */ /* 0x000fe20000004100 */
[----:B------:R-:W-:Y:S01]  /*35400*/  F2FP.F16.E4M3.UNPACK_B R122, R93 ;  /* 0x0000005dff7a723e */ /* 0x000fe200020006ff */
[----:B------:R-:W-:Y:S01]  /*35410*/  HADD2.F32 R93, -RZ, R95.H0_H0 ;  /* 0x2000005fff5d7230 */ /* 0x000fe20000004100 */
[----:B------:R-:W-:Y:S01]  /*35420*/  F2FP.F16.E4M3.UNPACK_B R80, R80 ;  /* 0x00000050ff50723e */ /* 0x000fe200020006ff */
        /* <DEDUP_REMOVED lines=9> */
[----:B------:R-:W-:Y:S01]  /*354c0*/  FMUL.FTZ R93, R93, R123 ;  /* 0x0000007b5d5d7220 */ /* 0x000fe20000410000 */
[----:B------:R-:W-:Y:S01]  /*354d0*/  HADD2.F32 R95, -RZ, R95.H1_H1 ;  /* 0x3000005fff5f7230 */ /* 0x000fe20000004100 */
[----:B------:R-:W-:Y:S01]  /*354e0*/  F2FP.SATFINITE.E4M3.F32.PACK_AB_MERGE_C R130, R130, R131, RZ ;  /* 0x000000838282723e */ /* 0x000fe200048070ff */
[----:B------:R-:W-:Y:S02]  /*354f0*/  HADD2.F32 R129, -RZ, R129.H1_H1 ;  /* 0x30000081ff817230 */ /* 0x000fe40000004100 */
[----:B------:R-:W-:Y:S01]  /*35500*/  FFMA.FTZ R125, R84, R123, -R87 ;  /* 0x0000007b547d7223 */ /* 0x000fe20000010857 */
[----:B------:R-:W-:-:S02]  /*35510*/  HADD2.F32 R122, -RZ, R122.H1_H1 ;  /* 0x3000007aff7a7230 */ /* 0x000fc40000004100 */
[----:B------:R-:W-:Y:S01]  /*35520*/  FFMA.FTZ R126, R84, R124, R93 ;  /* 0x0000007c547e7223 */ /* 0x000fe2000001005d */
[----:B------:R-:W-:Y:S02]  /*35530*/  HADD2.F32 R80, -RZ, R80.H1_H1 ;  /* 0x30000050ff507230 */ /* 0x000fe40000004100 */
[C---:B------:R-:W-:Y:S01]  /*35540*/  FMUL.FTZ R93, R95.reuse, R129 ;  /* 0x000000815f5d7220 */ /* 0x040fe20000410000 */
[----:B------:R-:W-:Y:S01]  /*35550*/  F2FP.F16.E4M3.UNPACK_B R87, R86.H1 ;  /* 0x00000056ff57723e */ /* 0x000fe200030006ff */
[-C--:B------:R-:W-:Y:S01]  /*35560*/  FMUL.FTZ R127, R95, R122.reuse ;  /* 0x0000007a5f7f7220 */ /* 0x080fe20000410000 */
        /* <DEDUP_REMOVED lines=10> */
[C---:B------:R-:W-:Y:S01]  /*35610*/  FMUL.FTZ R129, R93.reuse, R124 ;  /* 0x0000007c5d817220 */ /* 0x040fe20000410000 */
[----:B------:R-:W-:Y:S01]  /*35620*/  HADD2.F32 R123, -RZ, R123.H1_H1 ;  /* 0x3000007bff7b7230 */ /* 0x000fe20000004100 */
[----:B------:R-:W-:Y:S01]  /*35630*/  F2FP.F16.E4M3.UNPACK_B R60, R60 ;  /* 0x0000003cff3c723e */ /* 0x000fe200020006ff */
[----:B------:R-:W-:Y:S02]  /*35640*/  HADD2.F32 R95, -RZ, R95.H1_H1 ;  /* 0x3000005fff5f7230 */ /* 0x000fe40000004100 */
[----:B------:R-:W-:Y:S01]  /*35650*/  FMUL.FTZ R93, R93, R122 ;  /* 0x0000007a5d5d7220 */ /* 0x000fe20000410000 */
[----:B------:R-:W-:-:S02]  /*35660*/  HADD2.F32 R80, -RZ, R84.H0_H0 ;  /* 0x20000054ff507230 */ /* 0x000fc40000004100 */
[C---:B------:R-:W-:Y:S01]  /*35670*/  FMUL.FTZ R135, R87.reuse, R123 ;  /* 0x0000007b57877220 */ /* 0x040fe20000410000 */
[----:B------:R-:W-:Y:S02]  /*35680*/  HADD2.F32 R84, -RZ, R84.H1_H1 ;  /* 0x30000054ff547230 */ /* 0x000fe40000004100 */
[-C--:B------:R-:W-:Y:S01]  /*35690*/  FMUL.FTZ R134, R87, R95.reuse ;  /* 0x0000005f57867220 */ /* 0x080fe20000410000 */
[----:B------:R-:W-:Y:S01]  /*356a0*/  F2FP.F16.E4M3.UNPACK_B R82, R82 ;  /* 0x00000052ff52723e */ /* 0x000fe200020006ff */
[C---:B------:R-:W-:Y:S01]  /*356b0*/  FFMA.FTZ R129, R80.reuse, R122, -R129 ;  /* 0x0000007a50817223 */ /* 0x040fe20000010881 */
[----:B------:R-:W-:Y:S01]  /*356c0*/  FFMA.FTZ R124, R80, R124, R93 ;  /* 0x0000007c507c7223 */ /* 0x000fe2000001005d */
[C---:B------:R-:W-:Y:S01]  /*356d0*/  FFMA.FTZ R122, R84.reuse, R95, -R135 ;  /* 0x0000005f547a7223 */ /* 0x040fe20000010887 */
[----:B------:R-:W-:Y:S01]  /*356e0*/  FFMA.FTZ R135, R84, R123, R134 ;  /* 0x0000007b54877223 */ /* 0x000fe20000010086 */
[----:B------:R-:W-:Y:S01]  /*356f0*/  F2FP.F16.E4M3.UNPACK_B R84, R63 ;  /* 0x0000003fff54723e */ /* 0x000fe200020006ff */
[----:B------:R-:W-:Y:S01]  /*35700*/  HADD2.F32 R63, -RZ, R86.H0_H0 ;  /* 0x20000056ff3f7230 */ /* 0x000fe20000004100 */
[----:B------:R-:W-:Y:S01]  /*35710*/  F2FP.SATFINITE.E4M3.F32.PACK_AB_MERGE_C R137, R138, R137, RZ ;  /* 0x000000898a89723e */ /* 0x000fe200048070ff */
[----:B------:R-:W-:Y:S01]  /*35720*/  HADD2.F32 R80, -RZ, R60.H0_H0 ;  /* 0x2000003cff507230 */ /* 0x000fe20000004100 */
[----:B------:R-:W-:Y:S01]  /*35730*/  F2FP.SATFINITE.E4M3.F32.PACK_AB_MERGE_C R124, R135, R124, RZ ;  /* 0x0000007c877c723e */ /* 0x000fe200048070ff */
[----:B------:R-:W-:Y:S01]  /*35740*/  HADD2.F32 R93, -RZ, R84.H0_H0 ;  /* 0x20000054ff5d7230 */ /* 0x000fe20000004100 */
[----:B------:R-:W-:Y:S01]  /*35750*/  F2FP.SATFINITE.E4M3.F32.PACK_AB_MERGE_C R61, R94, R85, R136 ;  /* 0x000000555e3d723e */ /* 0x000fe20004807088 */
[----:B------:R-:W-:Y:S01]  /*35760*/  HADD2.F32 R86, -RZ, R86.H1_H1 ;  /* 0x30000056ff567230 */ /* 0x000fe20000004100 */
[----:B------:R-:W-:Y:S01]  /*35770*/  F2FP.SATFINITE.E4M3.F32.PACK_AB_MERGE_C R126, R127, R126, R130 ;  /* 0x0000007e7f7e723e */ /* 0x000fe20004807082 */
        /* <DEDUP_REMOVED lines=9> */
[C---:B------:R-:W-:Y:S01]  /*35810*/  FFMA.FTZ R123, R60.reuse, R80, -R123 ;  /* 0x000000503c7b7223 */ /* 0x040fe2000001087b */
[----:B------:R-:W-:Y:S01]  /*35820*/  FFMA.FTZ R84, R60, R93, R84 ;  /* 0x0000005d3c547223 */ /* 0x000fe20000010054 */
[C---:B------:R-:W-:Y:S01]  /*35830*/  FFMA.FTZ R95, R82.reuse, R95, R86 ;  /* 0x0000005f525f7223 */ /* 0x040fe20000010056 */
[----:B------:R-:W-:Y:S01]  /*35840*/  FFMA.FTZ R60, R82, R87, -R63 ;  /* 0x00000057523c7223 */ /* 0x000fe2000001083f */
[----:B------:R-:W-:-:S02]  /*35850*/  F2FP.SATFINITE.E4M3.F32.PACK_AB_MERGE_C R122, R122, R129, RZ ;  /* 0x000000817a7a723e */ /* 0x000fc400048070ff */
[----:B------:R-:W-:Y:S01]  /*35860*/  F2FP.SATFINITE.E4M3.F32.PACK_AB_MERGE_C R87, R83, R92, R137 ;  /* 0x0000005c5357723e */ /* 0x000fe20004807089 */
[----:B------:R-:W-:Y:S01]  /*35870*/  IMAD.MOV.U32 R83, RZ, RZ, R61 ;  /* 0x000000ffff537224 */ /* 0x000fe200078e003d */
[----:B------:R-:W-:Y:S01]  /*35880*/  F2FP.SATFINITE.E4M3.F32.PACK_AB_MERGE_C R86, R95, R84, R124 ;  /* 0x000000545f56723e */ /* 0x000fe2000480707c */
[----:B------:R-:W-:Y:S01]  /*35890*/  IMAD.MOV.U32 R84, RZ, RZ, R126 ;  /* 0x000000ffff547224 */ /* 0x000fe200078e007e */
[----:B------:R-:W-:Y:S02]  /*358a0*/  F2FP.SATFINITE.E4M3.F32.PACK_AB_MERGE_C R85, R69, R62, R71 ;  /* 0x0000003e4555723e */ /* 0x000fe40004807047 */
[----:B------:R-:W-:Y:S02]  /*358b0*/  F2FP.SATFINITE.E4M3.F32.PACK_AB_MERGE_C R80, R128, R125, R132 ;  /* 0x0000007d8050723e */ /* 0x000fe40004807084 */
[----:B------:R-:W-:-:S07]  /*358c0*/  F2FP.SATFINITE.E4M3.F32.PACK_AB_MERGE_C R82, R60, R123, R122 ;  /* 0x0000007b3c52723e */ /* 0x000fce000480707a */
.L_x_1927:
[----:B------:R-:W-:Y:S05]  /*358d0*/  BSYNC B4 ;  /* 0x0000000000047941 */ /* 0x000fea0003800000 */
.L_x_1926:
        /* <DEDUP_REMOVED lines=11> */
.L_x_1925:
[----:B------:R-:W-:Y:S05]  /*35990*/  BSYNC B3 ;  /* 0x0000000000037941 */ /* 0x000fea0003800000 */
.L_x_1924:
[----:B------:R-:W-:Y:S02]  /*359a0*/  R2UR UR4, R40 ;  /* 0x00000000280472ca */ /* 0x000fe400000e0000 */
[----:B------:R-:W-:-:S13]  /*359b0*/  R2UR UR5, R41 ;  /* 0x00000000290572ca */ /* 0x000fda00000e0000 */
[----:B0-----:R-:W2:Y:S02]  /*359c0*/  LD.E.U8 R60, desc[UR4][R110.64] ;  /* 0x000000046e3c7980 */ /* 0x001ea4000c101100 */
        /* <DEDUP_REMOVED lines=18> */
[----:B------:R-:W-:Y:S02]  /*35af0*/  LOP3.LUT R69, R69, 0xfffffe00, RZ, 0xc0, !PT ;  /* 0xfffffe0045457812 */ /* 0x000fe400078ec0ff */
[----:B------:R-:W-:-:S03]  /*35b00*/  SHF.R.U32.HI R71, RZ, 0x3, R70 ;  /* 0x00000003ff477819 */ /* 0x000fc60000011646 */
[----:B------:R-:W-:Y:S01]  /*35b10*/  IMAD R69, R82, 0x40, R69 ;  /* 0x0000004052457824 */ /* 0x000fe200078e0245 */
        /* <DEDUP_REMOVED lines=20> */
[----:B------:R-:W-:-:S03]  /*35c60*/  LEA.HI R63, R63, R68, RZ, 0x2 ;  /* 0x000000443f3f7211 */ /* 0x000fc600078f10ff */
[----:B------:R-:W-:Y:S01]  /*35c70*/  IMAD.IADD R60, R60, 0x1, R61 ;  /* 0x000000013c3c7824 */ /* 0x000fe200078e023d */
[----:B------:R-:W-:Y:S02]  /*35c80*/  SHF.R.S32.HI R68, RZ, 0x2, R63 ;  /* 0x00000002ff447819 */ /* 0x000fe4000001143f */
[----:B------:R-:W-:Y:S02]  /*35c90*/  LOP3.LUT R63, R70, 0x30, R81, 0xf8, !PT ;  /* 0x00000030463f7812 */ /* 0x000fe400078ef851 */
[----:B------:R-:W-:Y:S01]  /*35ca0*/  IADD3 R60, P1, P2, R108, R60, R37 ;  /* 0x0000003c6c3c7210 */ /* 0x000fe20007a3e025 */
[----:B------:R-:W-:Y:S01]  /*35cb0*/  IMAD R68, R68, 0x2800, R69 ;  /* 0x0000280044447824 */ /* 0x000fe200078e0245 */
[----:B------:R-:W-:Y:S02]  /*35cc0*/  LOP3.LUT R63, R63, R71, RZ, 0x3c, !PT ;  /* 0x000000473f3f7212 */ /* 0x000fe400078e3cff */
[----:B------:R-:W-:Y:S02]  /*35cd0*/  ISETP.GE.AND P6, PT, R80, R85, PT ;  /* 0x000000555000720c */ /* 0x000fe40003fc6270 */
[----:B------:R-:W-:Y:S01]  /*35ce0*/  IADD3.X R61, R109, RZ, R99, P1, P2 ;  /* 0x000000ff6d3d7210 */ /* 0x000fe20000fe4463 */
[----:B------:R-:W-:Y:S01]  /*35cf0*/  IMAD.IADD R68, R68, 0x1, R63 ;  /* 0x0000000144447824 */ /* 0x000fe200078e023f */
[----:B------:R-:W-:-:S04]  /*35d00*/  ISETP.GE.AND P1, PT, R81, R13, PT ;  /* 0x0000000d5100720c */ /* 0x000fc80003f26270 */
[----:B------:R-:W-:Y:S01]  /*35d10*/  IADD3 R68, P3, P4, R108, R68, R37 ;  /* 0x000000446c447210 */ /* 0x000fe20007c7e025 */
[----:B------:R-:W-:Y:S01]  /*35d20*/  IMAD.SHL.U32 R83, R83, 0x10, RZ ;  /* 0x0000001053537824 */ /* 0x000fe200078e00ff */
[----:B------:R-:W5:Y:S02]  /*35d30*/  LD.E.128 R60, desc[UR4][R60.64] ;  /* 0x000000043c3c7980 */ /* 0x000f64000c101d00 */
[----:B------:R-:W-:Y:S02]  /*35d40*/  IADD3.X R69, R109, RZ, R99, P3, P4 ;  /* 0x000000ff6d457210 */ /* 0x000fe40001fe8463 */
[----:B------:R-:W-:-:S04]  /*35d50*/  IADD3 R80, P2, P3, R100, R116, R83 ;  /* 0x0000007464507210 */ /* 0x000fc80007b5e053 */
[----:B------:R-:W5:Y:S01]  /*35d60*/  LD.E.128 R68, desc[UR6][R68.64] ;  /* 0x0000000644447980 */ /* 0x000f62000c101d00 */
[----:B------:R-:W-:Y:S01]  /*35d70*/  @!P1 IADD3 R116, P4, P5, R100, R116, R81 ;  /* 0x0000007464749210 */ /* 0x000fe20007d9e051 */
[----:B------:R-:W-:-:S12]  /*35d80*/  @P6 BRA `(.L_x_1929) ;  /* 0x0000000c00b46947 */ /* 0x000fd80003800000 */
        /* <DEDUP_REMOVED lines=11> */
[----:B------:R-:W-:Y:S02]  /*35e40*/  SHF.R.U32.HI R91, RZ, 0x8, R59 ;  /* 0x00000008ff5b7819 */ /* 0x000fe4000001163b */
[----:B------:R-:W-:Y:S02]  /*35e50*/  LOP3.LUT R93, R89, 0xff, RZ, 0xc0, !PT ;  /* 0x000000ff595d7812 */ /* 0x000fe400078ec0ff */
        /* <DEDUP_REMOVED lines=15> */
[----:B------:R-:W-:Y:S02]  /*35f50*/  SHF.R.U32.HI R82, RZ, 0x10, R57 ;  /* 0x00000010ff527819 */ /* 0x000fe40000011639 */
[----:B------:R-:W-:Y:S02]  /*35f60*/  LOP3.LUT R90, R66, 0xff, RZ, 0xc0, !PT ;  /* 0x000000ff425a7812 */ /* 0x000fe400078ec0ff */
[----:B------:R-:W-:Y:S01]  /*35f70*/  SHF.R.U32.HI R95, RZ, 0x8, R67 ;  /* 0x00000008ff5f7819 */ /* 0x000fe20000011643 */
[----:B------:R-:W-:Y:S01]  /*35f80*/  IMAD.U32 R82, R82, 0x10000, RZ ;  /* 0x0001000052527824 */ /* 0x000fe200078e00ff */
[----:B------:R-:W-:-:S02]  /*35f90*/  PRMT R121, R91, 0x7604, R90 ;  /* 0x000076045b797816 */ /* 0x000fc4000000005a */
[----:B------:R-:W-:Y:S02]  /*35fa0*/  SHF.R.U32.HI R90, RZ, 0x10, R65 ;  /* 0x00000010ff5a7819 */ /* 0x000fe40000011641 */
[----:B------:R-:W-:Y:S02]  /*35fb0*/  SHF.R.U32.HI R91, RZ, 0x10, R59 ;  /* 0x00000010ff5b7819 */ /* 0x000fe4000001163b */
[----:B------:R-:W-:Y:S01]  /*35fc0*/  LOP3.LUT R87, R71, 0xff0000, R82, 0xf8, !PT ;  /* 0x00ff000047577812 */ /* 0x000fe200078ef852 */
[----:B------:R-:W-:Y:S01]  /*35fd0*/  IMAD.U32 R71, R90, 0x10000, RZ ;  /* 0x000100005a477824 */ /* 0x000fe200078e00ff */
[----:B------:R-:W-:Y:S01]  /*35fe0*/  LOP3.LUT R92, R67, 0xff, RZ, 0xc0, !PT ;  /* 0x000000ff435c7812 */ /* 0x000fe200078ec0ff */
        /* <DEDUP_REMOVED lines=9> */
[----:B------:R-:W-:Y:S02]  /*36080*/  LOP3.LUT R71, R63, 0xff000000, R56, 0xf8, !PT ;  /* 0xff0000003f477812 */ /* 0x000fe400078ef838 */
[----:B------:R-:W-:Y:S02]  /*36090*/  LOP3.LUT R56, R89, 0xff000000, R58, 0xf8, !PT ;  /* 0xff00000059387812 */ /* 0x000fe400078ef83a */
[----:B------:R-:W-:Y:S02]  /*360a0*/  F2FP.F16.E4M3.UNPACK_B R65, R69 ;  /* 0x00000045ff41723e */ /* 0x000fe400020006ff */
[----:B------:R-:W-:Y:S02]  /*360b0*/  F2FP.F16.E4M3.UNPACK_B R89, R88 ;  /* 0x00000058ff59723e */ /* 0x000fe400020006ff */
[----:B------:R-:W-:Y:S01]  /*360c0*/  F2FP.F16.E4M3.UNPACK_B R82, R87 ;  /* 0x00000057ff52723e */ /* 0x000fe200020006ff */
[----:B------:R-:W-:Y:S01]  /*360d0*/  HADD2.F32 R57, -RZ, R65.H0_H0 ;  /* 0x20000041ff397230 */ /* 0x000fe20000004100 */
[----:B------:R-:W-:Y:S01]  /*360e0*/  F2FP.F16.E4M3.UNPACK_B R63, R61 ;  /* 0x0000003dff3f723e */ /* 0x000fe200020006ff */
[----:B------:R-:W-:Y:S01]  /*360f0*/  HADD2.F32 R90, -RZ, R89.H0_H0 ;  /* 0x20000059ff5a7230 */ /* 0x000fe20000004100 */
[----:B------:R-:W-:Y:S01]  /*36100*/  SHF.R.U32.HI R123, RZ, 0x10, R67 ;  /* 0x00000010ff7b7819 */ /* 0x000fe20000011643 */
[--C-:B------:R-:W-:Y:S01]  /*36110*/  HADD2.F32 R86, -RZ, R82.reuse.H0_H0 ;  /* 0x20000052ff567230 */ /* 0x100fe20000004100 */
[--C-:B------:R-:W-:Y:S01]  /*36120*/  LOP3.LUT R93, R93, 0xff0000, R64.reuse, 0xf8, !PT ;  /* 0x00ff00005d5d7812 */ /* 0x100fe200078ef840 */
[----:B------:R-:W-:Y:S01]  /*36130*/  HADD2.F32 R58, -RZ, R63.H0_H0 ;  /* 0x2000003fff3a7230 */ /* 0x000fe20000004100 */
[----:B------:R-:W-:Y:S01]  /*36140*/  LOP3.LUT R91, R91, 0xff000000, R59, 0xf8, !PT ;  /* 0xff0000005b5b7812 */ /* 0x000fe200078ef83b */
[----:B------:R-:W-:Y:S01]  /*36150*/  IMAD.U32 R123, R123, 0x10000, RZ ;  /* 0x000100007b7b7824 */ /* 0x000fe200078e00ff */
[----:B------:R-:W-:Y:S01]  /*36160*/  LOP3.LUT R95, R93, 0xff000000, R64, 0xf8, !PT ;  /* 0xff0000005d5f7812 */ /* 0x000fe200078ef840 */
[----:B------:R-:W-:Y:S01]  /*36170*/  FMUL.FTZ R93, R57, R90 ;  /* 0x0000005a395d7220 */ /* 0x000fe20000410000 */
[--C-:B------:R-:W-:Y:S01]  /*36180*/  LOP3.LUT R59, R121, 0xff0000, R66.reuse, 0xf8, !PT ;  /* 0x00ff0000793b7812 */ /* 0x100fe200078ef842 */
[----:B------:R-:W-:Y:S01]  /*36190*/  FMUL.FTZ R121, R57, R86 ;  /* 0x0000005639797220 */ /* 0x000fe20000410000 */
[----:B------:R-:W-:Y:S01]  /*361a0*/  HADD2.F32 R64, -RZ, R65.H1_H1 ;  /* 0x30000041ff407230 */ /* 0x000fe20000004100 */
[----:B------:R-:W-:Y:S01]  /*361b0*/  F2FP.F16.E4M3.UNPACK_B R69, R69.H1 ;  /* 0x00000045ff45723e */ /* 0x000fe200030006ff */
[----:B------:R-:W-:Y:S01]  /*361c0*/  HADD2.F32 R89, -RZ, R89.H1_H1 ;  /* 0x30000059ff597230 */ /* 0x000fe20000004100 */
[----:B------:R-:W-:Y:S01]  /*361d0*/  F2FP.F16.E4M3.UNPACK_B R88, R88.H1 ;  /* 0x00000058ff58723e */ /* 0x000fe200030006ff */
[----:B------:R-:W-:Y:S01]  /*361e0*/  HADD2.F32 R82, -RZ, R82.H1_H1 ;  /* 0x30000052ff527230 */ /* 0x000fe20000004100 */
[----:B------:R-:W-:Y:S01]  /*361f0*/  F2FP.F16.E4M3.UNPACK_B R87, R87.H1 ;  /* 0x00000057ff57723e */ /* 0x000fe200030006ff */
[C---:B------:R-:W-:Y:S01]  /*36200*/  FFMA.FTZ R57, R58.reuse, R86, -R93 ;  /* 0x000000563a397223 */ /* 0x040fe2000001085d */
[----:B------:R-:W-:Y:S01]  /*36210*/  LOP3.LUT R59, R59, 0xff000000, R66, 0xf8, !PT ;  /* 0xff0000003b3b7812 */ /* 0x000fe200078ef842 */
[----:B------:R-:W-:Y:S01]  /*36220*/  FFMA.FTZ R58, R58, R90, R121 ;  /* 0x0000005a3a3a7223 */ /* 0x000fe20000010079 */
[----:B------:R-:W-:Y:S01]  /*36230*/  LOP3.LUT R123, R92, 0xff0000, R123, 0xf8, !PT ;  /* 0x00ff00005c7b7812 */ /* 0x000fe200078ef87b */
[----:B------:R-:W-:Y:S01]  /*36240*/  HADD2.F32 R63, -RZ, R63.H1_H1 ;  /* 0x3000003fff3f7230 */ /* 0x000fe20000004100 */
[----:B------:R-:W-:Y:S01]  /*36250*/  F2FP.F16.E4M3.UNPACK_B R66, R61.H1 ;  /* 0x0000003dff42723e */ /* 0x000fe200030006ff */
[----:B------:R-:W-:-:S02]  /*36260*/  HADD2.F32 R61, -RZ, R69.H0_H0 ;  /* 0x20000045ff3d7230 */ /* 0x000fc40000004100 */
[C---:B------:R-:W-:Y:S01]  /*36270*/  FMUL.FTZ R92, R64.reuse, R89 ;  /* 0x00000059405c7220 */ /* 0x040fe20000410000 */
[----:B------:R-:W-:Y:S02]  /*36280*/  HADD2.F32 R90, -RZ, R88.H0_H0 ;  /* 0x20000058ff5a7230 */ /* 0x000fe40000004100 */
[-C--:B------:R-:W-:Y:S01]  /*36290*/  FMUL.FTZ R94, R64, R82.reuse ;  /* 0x00000052405e7220 */ /* 0x080fe20000410000 */
[----:B------:R-:W-:Y:S01]  /*362a0*/  HADD2.F32 R86, -RZ, R87.H0_H0 ;  /* 0x20000057ff567230 */ /* 0x000fe20000004100 */
[----:B------:R-:W-:Y:S01]  /*362b0*/  LOP3.LUT R123, R123, 0xff000000, R67, 0xf8, !PT ;  /* 0xff0000007b7b7812 */ /* 0x000fe200078ef843 */
[--C-:B------:R-:W-:Y:S02]  /*362c0*/  HADD2.F32 R65, -RZ, R66.reuse.H0_H0 ;  /* 0x20000042ff417230 */ /* 0x100fe40000004100 */
[----:B------:R-:W-:Y:S01]  /*362d0*/  FFMA.FTZ R64, R63, R82, -R92 ;  /* 0x000000523f407223 */ /* 0x000fe2000001085c */
[C---:B------:R-:W-:Y:S01]  /*362e0*/  FMUL.FTZ R120, R61.reuse, R90 ;  /* 0x0000005a3d787220 */ /* 0x040fe20000410000 */
[----:B------:R-:W-:Y:S01]  /*362f0*/  FMUL.FTZ R67, R61, R86 ;  /* 0x000000563d437220 */ /* 0x000fe20000410000 */
[----:B------:R-:W-:-:S02]  /*36300*/  HADD2.F32 R82, -RZ, R66.H1_H1 ;  /* 0x30000042ff527230 */ /* 0x000fc40000004100 */
[----:B------:R-:W-:Y:S01]  /*36310*/  FFMA.FTZ R61, R63, R89, R94 ;  /* 0x000000593f3d7223 */ /* 0x000fe2000001005e */
[----:B------:R-:W-:Y:S02]  /*36320*/  HADD2.F32 R66, -RZ, R69.H1_H1 ;  /* 0x30000045ff427230 */ /* 0x000fe40000004100 */
[C---:B------:R-:W-:Y:S01]  /*36330*/  FFMA.FTZ R63, R65.reuse, R86, -R120 ;  /* 0x00000056413f7223 */ /* 0x040fe20000010878 */
[----:B------:R-:W-:Y:S01]  /*36340*/  HADD2.F32 R93, -RZ, R88.H1_H1 ;  /* 0x30000058ff5d7230 */ /* 0x000fe20000004100 */
[----:B------:R-:W-:Y:S01]  /*36350*/  F2FP.F16.E4M3.UNPACK_B R92, R123 ;  /* 0x0000007bff5c723e */ /* 0x000fe200020006ff */
[----:B------:R-:W-:Y:S01]  /*36360*/  HADD2.F32 R89, -RZ, R87.H1_H1 ;  /* 0x30000057ff597230 */ /* 0x000fe20000004100 */
[----:B------:R-:W-:Y:S01]  /*36370*/  F2FP.F16.E4M3.UNPACK_B R87, R85 ;  /* 0x00000055ff57723e */ /* 0x000fe200020006ff */
[----:B------:R-:W-:Y:S01]  /*36380*/  FFMA.FTZ R65, R65, R90, R67 ;  /* 0x0000005a41417223 */ /* 0x000fe20000010043 */
[----:B------:R-:W-:Y:S01]  /*36390*/  F2FP.F16.E4M3.UNPACK_B R90, R91 ;  /* 0x0000005bff5a723e */ /* 0x000fe200020006ff */
[C---:B------:R-:W-:Y:S01]  /*363a0*/  FMUL.FTZ R121, R66.reuse, R93 ;  /* 0x0000005d42797220 */ /* 0x040fe20000410000 */
[----:B------:R-:W-:Y:S01]  /*363b0*/  FMUL.FTZ R120, R66, R89 ;  /* 0x0000005942787220 */ /* 0x000fe20000410000 */
[----:B------:R-:W-:Y:S01]  /*363c0*/  F2FP.F16.E4M3.UNPACK_B R86, R84 ;  /* 0x00000054ff56723e */ /* 0x000fe200020006ff */
[----:B------:R-:W-:-:S02]  /*363d0*/  HADD2.F32 R67, -RZ, R87.H0_H0 ;  /* 0x20000057ff437230 */ /* 0x000fc40000004100 */
[C---:B------:R-:W-:Y:S01]  /*363e0*/  FFMA.FTZ R66, R82.reuse, R89, -R121 ;  /* 0x0000005952427223 */ /* 0x040fe20000010879 */
[----:B------:R-:W-:Y:S02]  /*363f0*/  HADD2.F32 R94, -RZ, R92.H0_H0 ;  /* 0x2000005cff5e7230 */ /* 0x000fe40000004100 */
[----:B------:R-:W-:Y:S01]  /*36400*/  FFMA.FTZ R82, R82, R93, R120 ;  /* 0x0000005d52527223 */ /* 0x000fe20000010078 */
[--C-:B------:R-:W-:Y:S01]  /*36410*/  HADD2.F32 R88, -RZ, R90.reuse.H0_H0 ;  /* 0x2000005aff587230 */ /* 0x100fe20000004100 */
[----:B------:R-:W-:Y:S01]  /*36420*/  F2FP.F16.E4M3.UNPACK_B R89, R85.H1 ;  /* 0x00000055ff59723e */ /* 0x000fe200030006ff */
[----:B------:R-:W-:Y:S01]  /*36430*/  HADD2.F32 R93, -RZ, R90.H1_H1 ;  /* 0x3000005aff5d7230 */ /* 0x000fe20000004100 */
[----:B------:R-:W-:Y:S01]  /*36440*/  F2FP.F16.E4M3.UNPACK_B R123, R123.H1 ;  /* 0x0000007bff7b723e */ /* 0x000fe200030006ff */
[----:B------:R-:W-:Y:S01]  /*36450*/  HADD2.F32 R69, -RZ, R86.H0_H0 ;  /* 0x20000056ff457230 */ /* 0x000fe20000004100 */
[----:B------:R-:W-:Y:S01]  /*36460*/  F2FP.F16.E4M3.UNPACK_B R90, R91.H1 ;  /* 0x0000005bff5a723e */ /* 0x000fe200030006ff */
[----:B------:R-:W-:Y:S01]  /*36470*/  FMUL.FTZ R122, R67, R94 ;  /* 0x0000005e437a7220 */ /* 0x000fe20000410000 */
[----:B------:R-:W-:Y:S01]  /*36480*/  F2FP.F16.E4M3.UNPACK_B R85, R84.H1 ;  /* 0x00000054ff55723e */ /* 0x000fe200030006ff */
[----:B------:R-:W-:-:S02]  /*36490*/  HADD2.F32 R121, -RZ, R92.H1_H1 ;  /* 0x3000005cff797230 */ /* 0x000fc40000004100 */
[-C--:B------:R-:W-:Y:S01]  /*364a0*/  FMUL.FTZ R125, R67, R88.reuse ;  /* 0x00000058437d7220 */ /* 0x080fe20000410000 */
[----:B------:R-:W-:Y:S02]  /*364b0*/  HADD2.F32 R84, -RZ, R89.H0_H0 ;  /* 0x20000059ff547230 */ /* 0x000fe40000004100 */
[C---:B------:R-:W-:Y:S01]  /*364c0*/  FFMA.FTZ R67, R69.reuse, R88, -R122 ;  /* 0x0000005845437223 */ /* 0x040fe2000001087a */
[----:B------:R-:W-:Y:S02]  /*364d0*/  HADD2.F32 R92, -RZ, R123.H0_H0 ;  /* 0x2000007bff5c7230 */ /* 0x000fe40000004100 */
[----:B------:R-:W-:Y:S01]  /*364e0*/  FFMA.FTZ R69, R69, R94, R125 ;  /* 0x0000005e45457223 */ /* 0x000fe2000001007d */
[----:B------:R-:W-:Y:S01]  /*364f0*/  HADD2.F32 R91, -RZ, R90.H0_H0 ;  /* 0x2000005aff5b7230 */ /* 0x000fe20000004100 */
[----:B------:R-:W-:Y:S01]  /*36500*/  F2FP.F16.E4M3.UNPACK_B R120, R95.H1 ;  /* 0x0000005fff78723e */ /* 0x000fe200030006ff */
[----:B------:R-:W-:Y:S02]  /*36510*/  HADD2.F32 R88, -RZ, R87.H1_H1 ;  /* 0x30000057ff587230 */ /* 0x000fe40000004100 */
[----:B------:R-:W-:Y:S01]  /*36520*/  FMUL.FTZ R94, R84, R92 ;  /* 0x0000005c545e7220 */ /* 0x000fe20000410000 */
[----:B------:R-:W-:-:S02]  /*36530*/  HADD2.F32 R87, -RZ, R85.H0_H0 ;  /* 0x20000055ff577230 */ /* 0x000fc40000004100 */
[----:B------:R-:W-:Y:S01]  /*36540*/  FMUL.FTZ R127, R84, R91 ;  /* 0x0000005b547f7220 */ /* 0x000fe20000410000 */
[----:B------:R-:W-:Y:S02]  /*36550*/  HADD2.F32 R86, -RZ, R86.H1_H1 ;  /* 0x30000056ff567230 */ /* 0x000fe40000004100 */
[C---:B------:R-:W-:Y:S01]  /*36560*/  FMUL.FTZ R125, R88.reuse, R121 ;  /* 0x00000079587d7220 */ /* 0x040fe20000410000 */
[----:B------:R-:W-:Y:S01]  /*36570*/  FMUL.FTZ R88, R88, R93 ;  /* 0x0000005d58587220 */ /* 0x000fe20000410000 */
[C---:B------:R-:W-:Y:S01]  /*36580*/  FFMA.FTZ R126, R87.reuse, R91, -R94 ;  /* 0x0000005b577e7223 */ /* 0x040fe2000001085e */
[----:B------:R-:W-:Y:S02]  /*36590*/  HADD2.F32 R91, -RZ, R89.H1_H1 ;  /* 0x30000059ff5b7230 */ /* 0x000fe40000004100 */
[----:B------:R-:W-:Y:S01]  /*365a0*/  FFMA.FTZ R127, R87, R92, R127 ;  /* 0x0000005c577f7223 */ /* 0x000fe2000001007f */
[----:B------:R-:W-:Y:S01]  /*365b0*/  F2FP.F16.E4M3.UNPACK_B R89, R68.H1 ;  /* 0x00000044ff59723e */ /* 0x000fe200030006ff */
[C---:B------:R-:W-:Y:S01]  /*365c0*/  FFMA.FTZ R84, R86.reuse, R93, -R125 ;  /* 0x0000005d56547223 */ /* 0x040fe2000001087d */
[----:B------:R-:W-:Y:S01]  /*365d0*/  F2FP.F16.E4M3.UNPACK_B R92, R71.H1 ;  /* 0x00000047ff5c723e */ /* 0x000fe200030006ff */
[----:B------:R-:W-:Y:S01]  /*365e0*/  FFMA.FTZ R86, R86, R121, R88 ;  /* 0x0000007956567223 */ /* 0x000fe20000010058 */
[----:B------:R-:W-:Y:S01]  /*365f0*/  HADD2.F32 R88, -RZ, R85.H1_H1 ;  /* 0x30000055ff587230 */ /* 0x000fe20000004100 */
[-C--:B------:R-:W-:Y:S01]  /*36600*/  F2FP.F16.E4M3.UNPACK_B R85, R60.reuse.H1 ;  /* 0x0000003cff55723e */ /* 0x080fe200030006ff */
[----:B------:R-:W-:Y:S01]  /*36610*/  HADD2.F32 R94, -RZ, R90.H1_H1 ;  /* 0x3000005aff5e7230 */ /* 0x000fe20000004100 */
[----:B------:R-:W-:Y:S01]  /*36620*/  F2FP.F16.E4M3.UNPACK_B R95, R95 ;  /* 0x0000005fff5f723e */ /* 0x000fe200020006ff */
[----:B------:R-:W-:Y:S01]  /*36630*/  HADD2.F32 R90, -RZ, R89.H0_H0 ;  /* 0x20000059ff5a7230 */ /* 0x000fe20000004100 */
[----:B------:R-:W-:Y:S01]  /*36640*/  F2FP.F16.E4M3.UNPACK_B R60, R60 ;  /* 0x0000003cff3c723e */ /* 0x000fe200020006ff */
[----:B------:R-:W-:-:S02]  /*36650*/  HADD2.F32 R121, -RZ, R120.H0_H0 ;  /* 0x20000078ff797230 */ /* 0x000fc40000004100 */
[CC--:B------:R-:W-:Y:S01]  /*36660*/  FMUL.FTZ R124, R91.reuse, R94.reuse ;  /* 0x0000005e5b7c7220 */ /* 0x0c0fe20000410000 */
[--C-:B------:R-:W-:Y:S01]  /*36670*/  HADD2.F32 R93, -RZ, R92.reuse.H0_H0 ;  /* 0x2000005cff5d7230 */ /* 0x100fe20000004100 */
[----:B------:R-:W-:Y:S01]  /*36680*/  F2FP.SATFINITE.E4M3.F32.PACK_AB_MERGE_C R63, R66, R63, RZ ;  /* 0x0000003f423f723e */ /* 0x000fe200048070ff */
[----:B------:R-:W-:Y:S02]  /*36690*/  HADD2.F32 R123, -RZ, R123.H1_H1 ;  /* 0x3000007bff7b7230 */ /* 0x000fe40000004100 */
[C---:B------:R-:W-:Y:S01]  /*366a0*/  FMUL.FTZ R122, R90.reuse, R121 ;  /* 0x000000795a7a7220 */ /* 0x040fe20000410000 */
[----:B------:R-:W-:Y:S02]  /*366b0*/  HADD2.F32 R87, -RZ, R85.H0_H0 ;  /* 0x20000055ff577230 */ /* 0x000fe40000004100 */
[----:B------:R-:W-:Y:S01]  /*366c0*/  FMUL.FTZ R90, R90, R93 ;  /* 0x0000005d5a5a7220 */ /* 0x000fe20000410000 */
[----:B------:R-:W-:Y:S02]  /*366d0*/  HADD2.F32 R89, -RZ, R89.H1_H1 ;  /* 0x30000059ff597230 */ /* 0x000fe40000004100 */
[-C--:B------:R-:W-:Y:S01]  /*366e0*/  FMUL.FTZ R125, R91, R123.reuse ;  /* 0x0000007b5b7d7220 */ /* 0x080fe20000410000 */
[C---:B------:R-:W-:Y:S01]  /*366f0*/  FFMA.FTZ R128, R88.reuse, R123, R124 ;  /* 0x0000007b58807223 */ /* 0x040fe2000001007c */
[C---:B------:R-:W-:Y:S01]  /*36700*/  FFMA.FTZ R122, R87.reuse, R93, -R122 ;  /* 0x0000005d577a7223 */ /* 0x040fe2000001087a */
[----:B------:R-:W-:Y:S01]  /*36710*/  FFMA.FTZ R121, R87, R121, R90 ;  /* 0x0000007957797223 */ /* 0x000fe2000001005a */
[----:B------:R-:W-:Y:S01]  /*36720*/  FFMA.FTZ R129, R88, R94, -R125 ;  /* 0x0000005e58817223 */ /* 0x000fe2000001087d */
[----:B------:R-:W-:Y:S01]  /*36730*/  HADD2.F32 R92, -RZ, R92.H1_H1 ;  /* 0x3000005cff5c7230 */ /* 0x000fe20000004100 */
[----:B------:R-:W-:Y:S01]  /*36740*/  F2FP.F16.E4M3.UNPACK_B R87, R68 ;  /* 0x00000044ff57723e */ /* 0x000fe200020006ff */
[----:B------:R-:W-:Y:S01]  /*36750*/  HADD2.F32 R120, -RZ, R120.H1_H1 ;  /* 0x30000078ff787230 */ /* 0x000fe20000004100 */
[----:B------:R-:W-:Y:S01]  /*36760*/  F2FP.F16.E4M3.UNPACK_B R88, R71 ;  /* 0x00000047ff58723e */ /* 0x000fe200020006ff */
[----:B------:R-:W-:-:S02]  /*36770*/  HADD2.F32 R85, -RZ, R85.H1_H1 ;  /* 0x30000055ff557230 */ /* 0x000fc40000004100 */
[C---:B------:R-:W-:Y:S01]  /*36780*/  FMUL.FTZ R91, R89.reuse, R92 ;  /* 0x0000005c595b7220 */ /* 0x040fe20000410000 */
[----:B------:R-:W-:Y:S02]  /*36790*/  HADD2.F32 R71, -RZ, R87.H0_H0 ;  /* 0x20000057ff477230 */ /* 0x000fe40000004100 */
[-C--:B------:R-:W-:Y:S01]  /*367a0*/  FMUL.FTZ R68, R89, R120.reuse ;  /* 0x0000007859447220 */ /* 0x080fe20000410000 */
[----:B------:R-:W-:Y:S02]  /*367b0*/  HADD2.F32 R90, -RZ, R95.H0_H0 ;  /* 0x2000005fff5a7230 */ /* 0x000fe40000004100 */
[C---:B------:R-:W-:Y:S01]  /*367c0*/  FFMA.FTZ R120, R85.reuse, R120, R91 ;  /* 0x0000007855787223 */ /* 0x040fe2000001005b */
[----:B------:R-:W-:Y:S02]  /*367d0*/  HADD2.F32 R89, -RZ, R88.H0_H0 ;  /* 0x20000058ff597230 */ /* 0x000fe40000004100 */
[----:B------:R-:W-:Y:S01]  /*367e0*/  FFMA.FTZ R123, R85, R92, -R68 ;  /* 0x0000005c557b7223 */ /* 0x000fe20000010844 */
[----:B------:R-:W-:-:S02]  /*367f0*/  HADD2.F32 R68, -RZ, R60.H0_H0 ;  /* 0x2000003cff447230 */ /* 0x000fc40000004100 */
[CC--:B------:R-:W-:Y:S01]  /*36800*/  FMUL.FTZ R85, R71.reuse, R90.reuse ;  /* 0x0000005a47557220 */ /* 0x0c0fe20000410000 */
[----:B------:R-:W-:Y:S02]  /*36810*/  HADD2.F32 R87, -RZ, R87.H1_H1 ;  /* 0x30000057ff577230 */ /* 0x000fe40000004100 */
[-C--:B------:R-:W-:Y:S01]  /*36820*/  FMUL.FTZ R71, R71, R89.reuse ;  /* 0x0000005947477220 */ /* 0x080fe20000410000 */
[----:B------:R-:W-:Y:S02]  /*36830*/  HADD2.F32 R95, -RZ, R95.H1_H1 ;  /* 0x3000005fff5f7230 */ /* 0x000fe40000004100 */
[C---:B------:R-:W-:Y:S01]  /*36840*/  FFMA.FTZ R91, R68.reuse, R89, -R85 ;  /* 0x00000059445b7223 */ /* 0x040fe20000010855 */
[----:B------:R-:W-:Y:S02]  /*36850*/  HADD2.F32 R88, -RZ, R88.H1_H1 ;  /* 0x30000058ff587230 */ /* 0x000fe40000004100 */
[----:B------:R-:W-:Y:S01]  /*36860*/  FFMA.FTZ R92, R68, R90, R71 ;  /* 0x0000005a445c7223 */ /* 0x000fe20000010047 */
[----:B------:R-:W-:-:S02]  /*36870*/  HADD2.F32 R60, -RZ, R60.H1_H1 ;  /* 0x3000003cff3c7230 */ /* 0x000fc40000004100 */
[C---:B------:R-:W-:Y:S01]  /*36880*/  FMUL.FTZ R85, R87.reuse, R95 ;  /* 0x0000005f57557220 */ /* 0x040fe20000410000 */
[----:B------:R-:W-:Y:S01]  /*36890*/  F2FP.F16.E4M3.UNPACK_B R71, R70.H1 ;  /* 0x00000046ff47723e */ /* 0x000fe200030006ff */
[-C--:B------:R-:W-:Y:S01]  /*368a0*/  FMUL.FTZ R93, R87, R88.reuse ;  /* 0x00000058575d7220 */ /* 0x080fe20000410000 */
[----:B------:R-:W-:Y:S01]  /*368b0*/  F2FP.F16.E4M3.UNPACK_B R89, R59.H1 ;  /* 0x0000003bff59723e */ /* 0x000fe200030006ff */
[C---:B------:R-:W-:Y:S01]  /*368c0*/  FFMA.FTZ R94, R60.reuse, R88, -R85 ;  /* 0x000000583c5e7223 */ /* 0x040fe20000010855 */
[----:B------:R-:W-:Y:S01]  /*368d0*/  F2FP.F16.E4M3.UNPACK_B R87, R56.H1 ;  /* 0x00000038ff57723e */ /* 0x000fe200030006ff */
[----:B------:R-:W-:Y:S01]  /*368e0*/  HADD2.F32 R85, -RZ, R71.H0_H0 ;  /* 0x20000047ff557230 */ /* 0x000fe20000004100 */
[----:B------:R-:W-:Y:S01]  /*368f0*/  F2FP.F16.E4M3.UNPACK_B R68, R62.H1 ;  /* 0x0000003eff44723e */ /* 0x000fe200030006ff */
[----:B------:R-:W-:Y:S02]  /*36900*/  HADD2.F32 R90, -RZ, R89.H0_H0 ;  /* 0x20000059ff5a7230 */ /* 0x000fe40000004100 */
[----:B------:R-:W-:Y:S01]  /*36910*/  FFMA.FTZ R93, R60, R95, R93 ;  /* 0x0000005f3c5d7223 */ /* 0x000fe2000001005d */
[----:B------:R-:W-:Y:S01]  /*36920*/  HADD2.F32 R71, -RZ, R71.H1_H1 ;  /* 0x30000047ff477230 */ /* 0x000fe20000004100 */
[----:B------:R-:W-:Y:S01]  /*36930*/  F2FP.F16.E4M3.UNPACK_B R70, R70 ;  /* 0x00000046ff46723e */ /* 0x000fe200020006ff */
[----:B------:R-:W-:-:S02]  /*36940*/  HADD2.F32 R88, -RZ, R87.H0_H0 ;  /* 0x20000057ff587230 */ /* 0x000fc40000004100 */
[C---:B------:R-:W-:Y:S01]  /*36950*/  FMUL.FTZ R95, R85.reuse, R90 ;  /* 0x0000005a555f7220 */ /* 0x040fe20000410000 */
[----:B------:R-:W-:Y:S01]  /*36960*/  HADD2.F32 R89, -RZ, R89.H1_H1 ;  /* 0x30000059ff597230 */ /* 0x000fe20000004100 */
[----:B------:R-:W-:Y:S01]  /*36970*/  F2FP.F16.E4M3.UNPACK_B R56, R56 ;  /* 0x00000038ff38723e */ /* 0x000fe200020006ff */
[----:B------:R-:W-:Y:S02]  /*36980*/  HADD2.F32 R87, -RZ, R87.H1_H1 ;  /* 0x30000057ff577230 */ /* 0x000fe40000004100 */
[----:B------:R-:W-:Y:S01]  /*36990*/  FMUL.FTZ R85, R85, R88 ;  /* 0x0000005855557220 */ /* 0x000fe20000410000 */
[--C-:B------:R-:W-:Y:S02]  /*369a0*/  HADD2.F32 R60, -RZ, R68.reuse.H0_H0 ;  /* 0x20000044ff3c7230 */ /* 0x100fe40000004100 */
        /* <DEDUP_REMOVED lines=14> */
[----:B------:R-:W-:Y:S01]  /*36a90*/  F2FP.SATFINITE.E4M3.F32.PACK_AB_MERGE_C R127, R128, R127, RZ ;  /* 0x0000007f807f723e */ /* 0x000fe200048070ff */
[----:B------:R-:W-:Y:S01]  /*36aa0*/  HADD2.F32 R70, -RZ, R70.H1_H1 ;  /* 0x30000046ff467230 */ /* 0x000fe20000004100 */
[----:B------:R-:W-:Y:S01]  /*36ab0*/  F2FP.SATFINITE.E4M3.F32.PACK_AB_MERGE_C R90, R125, R90, RZ ;  /* 0x0000005a7d5a723e */ /* 0x000fe200048070ff */
[----:B------:R-:W-:-:S02]  /*36ac0*/  HADD2.F32 R87, -RZ, R68.H1_H1 ;  /* 0x30000044ff577230 */ /* 0x000fc40000004100 */
[C---:B------:R-:W-:Y:S01]  /*36ad0*/  FMUL.FTZ R89, R59.reuse, R85 ;  /* 0x000000553b597220 */ /* 0x040fe20000410000 */
[----:B------:R-:W-:Y:S02]  /*36ae0*/  HADD2.F32 R71, -RZ, R56.H1_H1 ;  /* 0x30000038ff477230 */ /* 0x000fe40000004100 */
[-C--:B------:R-:W-:Y:S01]  /*36af0*/  FMUL.FTZ R68, R59, R60.reuse ;  /* 0x0000003c3b447220 */ /* 0x080fe20000410000 */
[--C-:B------:R-:W-:Y:S02]  /*36b00*/  HADD2.F32 R56, -RZ, R62.reuse.H0_H0 ;  /* 0x2000003eff387230 */ /* 0x100fe40000004100 */
[C---:B------:R-:W-:Y:S01]  /*36b10*/  FMUL.FTZ R59, R70.reuse, R87 ;  /* 0x00000057463b7220 */ /* 0x040fe20000410000 */
[----:B------:R-:W-:Y:S02]  /*36b20*/  HADD2.F32 R62, -RZ, R62.H1_H1 ;  /* 0x3000003eff3e7230 */ /* 0x000fe40000004100 */
[----:B------:R-:W-:Y:S01]  /*36b30*/  FMUL.FTZ R70, R70, R71 ;  /* 0x0000004746467220 */ /* 0x000fe20000410000 */
[----:B------:R-:W-:Y:S01]  /*36b40*/  F2FP.SATFINITE.E4M3.F32.PACK_AB_MERGE_C R57, R64, R57, R63 ;  /* 0x000000394039723e */ /* 0x000fe2000480703f */
[C---:B------:R-:W-:Y:S01]  /*36b50*/  FFMA.FTZ R89, R56.reuse, R60, -R89 ;  /* 0x0000003c38597223 */ /* 0x040fe20000010859 */
[----:B------:R-:W-:Y:S01]  /*36b60*/  FFMA.FTZ R68, R56, R85, R68 ;  /* 0x0000005538447223 */ /* 0x000fe20000010044 */
[C---:B------:R-:W-:Y:S01]  /*36b70*/  FFMA.FTZ R87, R62.reuse, R87, R70 ;  /* 0x000000573e577223 */ /* 0x040fe20000010046 */
[----:B------:R-:W-:Y:S01]  /*36b80*/  FFMA.FTZ R56, R62, R71, -R59 ;  /* 0x000000473e387223 */ /* 0x000fe2000001083b */
[----:B------:R-:W-:Y:S01]  /*36b90*/  F2FP.SATFINITE.E4M3.F32.PACK_AB_MERGE_C R65, R61, R58, R65 ;  /* 0x0000003a3d41723e */ /* 0x000fe20004807041 */
[----:B------:R-:W-:Y:S01]  /*36ba0*/  IMAD.MOV.U32 R61, RZ, RZ, R57 ;  /* 0x000000ffff3d7224 */ /* 0x000fe200078e0039 */
[----:B------:R-:W-:-:S02]  /*36bb0*/  F2FP.SATFINITE.E4M3.F32.PACK_AB_MERGE_C R92, R93, R92, R120 ;  /* 0x0000005c5d5c723e */ /* 0x000fc40004807078 */
[----:B------:R-:W-:Y:S02]  /*36bc0*/  F2FP.SATFINITE.E4M3.F32.PACK_AB_MERGE_C R126, R129, R126, RZ ;  /* 0x0000007e817e723e */ /* 0x000fe400048070ff */
[----:B------:R-:W-:Y:S02]  /*36bd0*/  F2FP.SATFINITE.E4M3.F32.PACK_AB_MERGE_C R122, R123, R122, RZ ;  /* 0x0000007a7b7a723e */ /* 0x000fe400048070ff */
[----:B------:R-:W-:Y:S02]  /*36be0*/  F2FP.SATFINITE.E4M3.F32.PACK_AB_MERGE_C R88, R88, R95, RZ ;  /* 0x0000005f5858723e */ /* 0x000fe400048070ff */
[----:B------:R-:W-:Y:S01]  /*36bf0*/  F2FP.SATFINITE.E4M3.F32.PACK_AB_MERGE_C R71, R86, R69, R127 ;  /* 0x000000455647723e */ /* 0x000fe2000480707f */
[----:B------:R-:W-:Y:S01]  /*36c00*/  IMAD.MOV.U32 R69, RZ, RZ, R65 ;  /* 0x000000ffff457224 */ /* 0x000fe200078e0041 */
[----:B------:R-:W-:Y:S01]  /*36c10*/  F2FP.SATFINITE.E4M3.F32.PACK_AB_MERGE_C R70, R87, R68, R90 ;  /* 0x000000445746723e */ /* 0x000fe2000480705a */
[----:B------:R-:W-:Y:S01]  /*36c20*/  IMAD.MOV.U32 R68, RZ, RZ, R92 ;  /* 0x000000ffff447224 */ /* 0x000fe200078e005c */
[----:B------:R-:W-:-:S02]  /*36c30*/  F2FP.SATFINITE.E4M3.F32.PACK_AB_MERGE_C R63, R84, R67, R126 ;  /* 0x00000043543f723e */ /* 0x000fc4000480707e */
[----:B------:R-:W-:Y:S02]  /*36c40*/  F2FP.SATFINITE.E4M3.F32.PACK_AB_MERGE_C R60, R94, R91, R122 ;  /* 0x0000005b5e3c723e */ /* 0x000fe4000480707a */
[----:B------:R-:W-:-:S07]  /*36c50*/  F2FP.SATFINITE.E4M3.F32.PACK_AB_MERGE_C R62, R56, R89, R88 ;  /* 0x00000059383e723e */ /* 0x000fce0004807058 */
.L_x_1929:
[----:B------:R-:W-:Y:S05]  /*36c60*/  BSYNC B3 ;  /* 0x0000000000037941 */ /* 0x000fea0003800000 */
.L_x_1928:
[C---:B------:R-:W-:Y:S02]  /*36c70*/  R2UR UR4, R40.reuse ;  /* 0x00000000280472ca */ /* 0x040fe400000e0000 */
[C---:B------:R-:W-:Y:S02]  /*36c80*/  R2UR UR5, R41.reuse ;  /* 0x00000000290572ca */ /* 0x040fe400000e0000 */
[----:B------:R-:W-:Y:S02]  /*36c90*/  @!P1 R2UR UR6, R40 ;  /* 0x00000000280692ca */ /* 0x000fe400000e0000 */
[----:B------:R-:W-:Y:S02]  /*36ca0*/  @!P1 R2UR UR7, R41 ;  /* 0x00000000290792ca */ /* 0x000fe400000e0000 */
[----:B------:R-:W-:Y:S02]  /*36cb0*/  SHF.R.S32.HI R83, RZ, 0x1f, R83 ;  /* 0x0000001fff537819 */ /* 0x000fe40000011453 */
[----:B------:R-:W-:-:S02]  /*36cc0*/  @!P1 SHF.R.S32.HI R56, RZ, 0x1f, R81 ;  /* 0x0000001fff389819 */ /* 0x000fc40000011451 */
[CC--:B------:R-:W-:Y:S02]  /*36cd0*/  IADD3.X R81, R101.reuse, R119.reuse, R83, P2, P3 ;  /* 0x0000007765517210 */ /* 0x0c0fe400017e6453 */
[----:B------:R-:W-:-:S03]  /*36ce0*/  @!P1 IADD3.X R117, R101, R119, R56, P4, P5 ;  /* 0x0000007765759210 */ /* 0x000fc600027ea438 */
[----:B-----5:R0:W-:Y:S04]  /*36cf0*/  ST.E.128 desc[UR4][R80.64], R60 ;  /* 0x0000003c50007985 */ /* 0x0201e8000c101d04 */
[----:B------:R0:W-:Y:S02]  /*36d00*/  @!P1 ST.E.128 desc[UR6][R116.64], R68 ;  /* 0x0000004474009985 */ /* 0x0001e4000c101d06 */
.L_x_1919:
[----:B------:R-:W-:Y:S05]  /*36d10*/  BSYNC B2 ;  /* 0x0000000000027941 */ /* 0x000fea0003800000 */
.L_x_1918:
[----:B------:R-:W-:Y:S02]  /*36d20*/  R2UR UR4, R40 ;  /* 0x00000000280472ca */ /* 0x000fe400000e0000 */
[----:B------:R-:W-:-:S13]  /*36d30*/  R2UR UR5, R41 ;  /* 0x00000000290572ca */ /* 0x000fda00000e0000 */
[----:B------:R-:W2:Y:S01]  /*36d40*/  LD.E R57, desc[UR4][R112.64+0xc] ;  /* 0x00000c0470397980 */ /* 0x000ea2000c101900 */
[----:B------:R-:W-:Y:S01]  /*36d50*/  LEA.HI.SX32 R107, R107, 0x80, 0x1f ;  /* 0x000000806b6b7811 */ /* 0x000fe200078ffaff */
[----:B0-----:R-:W-:Y:S01]  /*36d60*/  IMAD R60, R115, R98, RZ ;  /* 0x00000062733c7224 */ /* 0x001fe200078e02ff */
[----:B------:R-:W-:-:S05]  /*36d70*/  SHF.R.S32.HI R59, RZ, 0x1f, R98 ;  /* 0x0000001fff3b7819 */ /* 0x000fca0000011462 */
[----:B------:R-:W-:Y:S01]  /*36d80*/  IMAD R115, R114, R59, R60 ;  /* 0x0000003b72737224 */ /* 0x000fe200078e023c */
[----:B------:R-:W-:Y:S01]  /*36d90*/  SHF.R.S32.HI R59, RZ, 0x1f, R107 ;  /* 0x0000001fff3b7819 */ /* 0x000fe2000001146b */
[----:B--2---:R-:W-:-:S05]  /*36da0*/  IMAD R57, R98, -0xa0, R57 ;  /* 0xffffff6062397824 */ /* 0x004fca00078e0239 */
[----:B------:R-:W-:Y:S01]  /*36db0*/  VIMNMX R58, R57, 0xa0, PT ;  /* 0x000000a0393a7848 */ /* 0x000fe20003fe0100 */
[----:B------:R-:W-:-:S03]  /*36dc0*/  IMAD.WIDE.U32 R56, R114, R98, RZ ;  /* 0x0000006272387225 */ /* 0x000fc600078e00ff */
[----:B------:R-:W-:Y:S01]  /*36dd0*/  ISETP.GE.AND P1, PT, R107, R58, PT ;  /* 0x0000003a6b00720c */ /* 0x000fe20003f26270 */
[----:B------:R-:W-:Y:S02]  /*36de0*/  IMAD R58, R103, R107, RZ ;  /* 0x0000006b673a7224 */ /* 0x000fe400078e02ff */
[----:B------:R-:W-:Y:S02]  /*36df0*/  IMAD.IADD R57, R57, 0x1, R115 ;  /* 0x0000000139397824 */ /* 0x000fe400078e0273 */
[C---:B------:R-:W-:Y:S02]  /*36e00*/  IMAD R59, R102.reuse, R59, R58 ;  /* 0x0000003b663b7224 */ /* 0x040fe400078e023a */
[----:B------:R-:W-:-:S06]  /*36e10*/  IMAD.WIDE.U32 R102, R102, R107, R56 ;  /* 0x0000006b66667225 */ /* 0x000fcc00078e0038 */
[----:B------:R-:W-:Y:S05]  /*36e20*/  @P1 BRA `(.L_x_1887) ;  /* 0x0000004400fc1947 */ /* 0x000fea0003800000 */
[----:B------:R-:W-:Y:S02]  /*36e30*/  R2UR UR4, R40 ;  /* 0x00000000280472ca */ /* 0x000fe400000e0000 */
[----:B------:R-:W-:-:S13]  /*36e40*/  R2UR UR5, R41 ;  /* 0x00000000290572ca */ /* 0x000fda00000e0000 */
[----:B-----5:R-:W2:Y:S01]  /*36e50*/  LD.E.U8 R56, desc[UR4][R110.64] ;  /* 0x000000046e387980 */ /* 0x020ea2000c101100 */
[----:B------:R-:W-:Y:S01]  /*36e60*/  BSSY B2, `(.L_x_1930) ;  /* 0x000013b000027945 */ /* 0x000fe20003800000 */
[----:B------:R-:W-:Y:S01]  /*36e70*/  IMAD.IADD R65, R103, 0x1, R59 ;  /* 0x0000000167417824 */ /* 0x000fe200078e023b */
[----:B--2---:R-:W-:-:S04]  /*36e80*/  LOP3.LUT R56, R56, 0x1, RZ, 0xc0, !PT ;  /* 0x0000000138387812 */ /* 0x004fc800078ec0ff */
[----:B------:R-:W-:-:S13]  /*36e90*/  ISETP.NE.U32.AND P1, PT, R56, 0x1, PT ;  /* 0x000000013800780c */ /* 0x000fda0003f25070 */
[----:B------:R-:W-:Y:S05]  /*36ea0*/  @P1 BRA `(.L_x_1931) ;  /* 0x0000001000d81947 */ /* 0x000fea0003800000 */
[----:B------:R-:W-:Y:S02]  /*36eb0*/  R2UR UR4, R40 ;  /* 0x00000000280472ca */ /* 0x000fe400000e0000 */
[----:B------:R-:W-:-:S13]  /*36ec0*/  R2UR UR5, R41 ;  /* 0x00000000290572ca */ /* 0x000fda00000e0000 */
[----:B------:R-:W2:Y:S01]  /*36ed0*/  LD.E R56, desc[UR4][R112.64+0x4] ;  /* 0x0000040470387980 */ /* 0x000ea2000c101900 */
[----:B------:R-:W-:Y:S01]  /*36ee0*/  IMAD.IADD R59, R13, 0x1, -R118 ;  /* 0x000000010d3b7824 */ /* 0x000fe200078e0a76 */
[----:B------:R-:W-:Y:S02]  /*36ef0*/  SHF.R.S32.HI R62, RZ, 0x1f, R107 ;  /* 0x0000001fff3e7819 */ /* 0x000fe4000001146b */
[-C--:B------:R-:W-:Y:S02]  /*36f00*/  LEA.HI R61, R107, R107.reuse, RZ, 0x1 ;  /* 0x0000006b6b3d7211 */ /* 0x080fe400078f08ff */
[----:B------:R-:W-:Y:S02]  /*36f10*/  LEA.HI R63, R62, R107, RZ, 0x3 ;  /* 0x0000006b3e3f7211 */ /* 0x000fe400078f18ff */
[C---:B------:R-:W-:Y:S01]  /*36f20*/  LOP3.LUT R62, R61.reuse, 0x3fffffe, RZ, 0xc0, !PT ;  /* 0x03fffffe3d3e7812 */ /* 0x040fe200078ec0ff */
[----:B------:R-:W-:Y:S01]  /*36f30*/  IMAD.SHL.U32 R61, R61, 0x40, RZ ;  /* 0x000000403d3d7824 */ /* 0x000fe200078e00ff */
[----:B------:R-:W-:Y:S01]  /*36f40*/  R2UR UR6, R40 ;  /* 0x00000000280672ca */ /* 0x000fe200000e0000 */
[----:B------:R-:W-:Y:S01]  /*36f50*/  IMAD.SHL.U32 R63, R63, 0x40, RZ ;  /* 0x000000403f3f7824 */ /* 0x000fe200078e00ff */
[----:B------:R-:W-:Y:S01]  /*36f60*/  R2UR UR7, R41 ;  /* 0x00000000290772ca */ /* 0x000fe200000e0000 */
[----:B------:R-:W-:Y:S01]  /*36f70*/  IMAD.IADD R62, R107, 0x1, -R62 ;  /* 0x000000016b3e7824 */ /* 0x000fe200078e0a3e */
[----:B------:R-:W-:-:S02]  /*36f80*/  LOP3.LUT R61, R61, 0x180, RZ, 0xc0, !PT ;  /* 0x000001803d3d7812 */ /* 0x000fc400078ec0ff */
[----:B------:R-:W-:-:S05]  /*36f90*/  LOP3.LUT R63, R63, 0xfffffe00, RZ, 0xc0, !PT ;  /* 0xfffffe003f3f7812 */ /* 0x000fca00078ec0ff */
        /* <DEDUP_REMOVED lines=14> */
[----:B------:R-:W-:-:S02]  /*37080*/  SHF.R.U32.HI R59, RZ, 0x3, R61 ;  /* 0x00000003ff3b7819 */ /* 0x000fc4000001163d */
[----:B------:R-:W-:Y:S02]  /*37090*/  LEA.HI.SX32 R60, R60, R69, 0x1b ;  /* 0x000000453c3c7211 */ /* 0x000fe400078fdaff */
[----:B------:R-:W-:Y:S02]  /*370a0*/  SHF.R.S32.HI R57, RZ, 0x6, R56 ;  /* 0x00000006ff397819 */ /* 0x000fe40000011438 */
[----:B------:R-:W-:Y:S02]  /*370b0*/  SHF.R.S32.HI R67, RZ, 0x1f, R60 ;  /* 0x0000001fff437819 */ /* 0x000fe4000001143c */
[----:B------:R-:W-:Y:S01]  /*370c0*/  LOP3.LUT R58, R61, 0x30, R58, 0xf8, !PT ;  /* 0x000000303d3a7812 */ /* 0x000fe200078ef83a */
[----:B------:R-:W-:Y:S01]  /*370d0*/  IMAD R57, R57, 0x2800, R62 ;  /* 0x0000280039397824 */ /* 0x000fe200078e023e */
[----:B------:R-:W-:Y:S01]  /*370e0*/  LEA.HI R63, R67, R60, RZ, 0x2 ;  /* 0x0000003c433f7211 */ /* 0x000fe200078f10ff */
[----:B------:R-:W-:Y:S01]  /*370f0*/  IMAD.SHL.U32 R67, R60, 0x10, RZ ;  /* 0x000000103c437824 */ /* 0x000fe200078e00ff */
[----:B------:R-:W-:-:S02]  /*37100*/  LOP3.LUT R58, R58, R59, RZ, 0x3c, !PT ;  /* 0x0000003b3a3a7212 */ /* 0x000fc400078e3cff */
[----:B------:R-:W-:Y:S02]  /*37110*/  SHF.R.S32.HI R63, RZ, 0x2, R63 ;  /* 0x00000002ff3f7819 */ /* 0x000fe4000001143f */
[----:B------:R-:W-:Y:S01]  /*37120*/  LOP3.LUT R56, R61, 0x30, R67, 0xf8, !PT ;  /* 0x000000303d387812 */ /* 0x000fe200078ef843 */
[----:B------:R-:W-:Y:S02]  /*37130*/  IMAD.IADD R57, R57, 0x1, R58 ;  /* 0x0000000139397824 */ /* 0x000fe400078e023a */
[----:B------:R-:W-:Y:S01]  /*37140*/  IMAD R63, R63, 0x2800, R62 ;  /* 0x000028003f3f7824 */ /* 0x000fe200078e023e */
[----:B------:R-:W-:-:S05]  /*37150*/  LOP3.LUT R56, R56, R59, RZ, 0x3c, !PT ;  /* 0x0000003b38387212 */ /* 0x000fca00078e3cff */
[----:B------:R-:W-:Y:S01]  /*37160*/  IMAD.IADD R63, R63, 0x1, R56 ;  /* 0x000000013f3f7824 */ /* 0x000fe200078e0238 */
[----:B------:R-:W-:-:S04]  /*37170*/  IADD3 R56, P1, P2, R108, R57, R37 ;  /* 0x000000396c387210 */ /* 0x000fc80007a3e025 */
[----:B------:R-:W-:Y:S02]  /*37180*/  IADD3.X R57, R109, RZ, R99, P1, P2 ;  /* 0x000000ff6d397210 */ /* 0x000fe40000fe4463 */
[----:B------:R-:W-:Y:S02]  /*37190*/  ISETP.GE.AND P2, PT, R105, R64, PT ;  /* 0x000000406900720c */ /* 0x000fe40003f46270 */
[----:B------:R-:W-:Y:S01]  /*371a0*/  IADD3 R60, P3, P4, R108, R63, R37 ;  /* 0x0000003f6c3c7210 */ /* 0x000fe20007c7e025 */
[----:B------:R-:W-:Y:S01]  /*371b0*/  IMAD.SHL.U32 R69, R69, 0x10, RZ ;  /* 0x0000001045457824 */ /* 0x000fe200078e00ff */
[----:B------:R-:W5:Y:S02]  /*371c0*/  LD.E.128 R56, desc[UR4][R56.64] ;  /* 0x0000000438387980 */ /* 0x000f64000c101d00 */
[----:B------:R-:W-:Y:S02]  /*371d0*/  IADD3.X R61, R109, RZ, R99, P3, P4 ;  /* 0x000000ff6d3d7210 */ /* 0x000fe40001fe8463 */
[----:B------:R-:W-:-:S04]  /*371e0*/  ISETP.GE.AND P1, PT, R67, R13, PT ;  /* 0x0000000d4300720c */ /* 0x000fc80003f26270 */
[----:B------:R-:W5:Y:S01]  /*371f0*/  LD.E.128 R60, desc[UR6][R60.64] ;  /* 0x000000063c3c7980 */ /* 0x000f62000c101d00 */
[----:B------:R-:W-:Y:S01]  /*37200*/  SHF.R.S32.HI R64, RZ, 0x1f, R69 ;  /* 0x0000001fff407819 */ /* 0x000fe20000011445 */
[----:B------:R-:W-:Y:S07]  /*37210*/  @P2 BRA `(.L_x_1933) ;  /* 0x0000000c00cc2947 */ /* 0x000fee0003800000 */
[----:B-----5:R-:W-:Y:S01]  /*37220*/  IMAD.MOV.U32 R80, RZ, RZ, R63 ;  /* 0x000000ffff507224 */ /* 0x020fe200078e003f */
[----:B------:R-:W-:Y:S01]  /*37230*/  SHF.R.U32.HI R63, RZ, 0x8, R45 ;  /* 0x00000008ff3f7819 */ /* 0x000fe2000001162d */
[----:B------:R-:W-:Y:S01]  /*37240*/  IMAD.MOV.U32 R71, RZ, RZ, R59 ;  /* 0x000000ffff477224 */ /* 0x000fe200078e003b */
[----:B------:R-:W-:Y:S02]  /*37250*/  LOP3.LUT R68, R45, 0xff, RZ, 0xc0, !PT ;  /* 0x000000ff2d447812 */ /* 0x000fe400078ec0ff */
[----:B------:R-:W-:Y:S02]  /*37260*/  SHF.R.U32.HI R82, RZ, 0x8, R47 ;  /* 0x00000008ff527819 */ /* 0x000fe4000001162f */
[----:B------:R-:W-:Y:S02]  /*37270*/  LOP3.LUT R63, R63, 0xff, RZ, 0xc0, !PT ;  /* 0x000000ff3f3f7812 */ /* 0x000fe400078ec0ff */
[----:B------:R-:W-:Y:S02]  /*37280*/  SHF.R.U32.HI R59, RZ, 0x8, R44 ;  /* 0x00000008ff3b7819 */ /* 0x000fe4000001162c */
[----:B------:R-:W-:-:S02]  /*37290*/  LOP3.LUT R83, R47, 0xff, RZ, 0xc0, !PT ;  /* 0x000000ff2f537812 */ /* 0x000fc400078ec0ff */
[----:B------:R-:W-:Y:S02]  /*372a0*/  LOP3.LUT R82, R82, 0xff, RZ, 0xc0, !PT ;  /* 0x000000ff52527812 */ /* 0x000fe400078ec0ff */
[----:B------:R-:W-:Y:S02]  /*372b0*/  PRMT R68, R63, 0x7604, R68 ;  /* 0x000076043f447816 */ /* 0x000fe40000000044 */
[----:B------:R-:W-:Y:S02]  /*372c0*/  LOP3.LUT R66, R44, 0xff, RZ, 0xc0, !PT ;  /* 0x000000ff2c427812 */ /* 0x000fe400078ec0ff */
[----:B------:R-:W-:Y:S02]  /*372d0*/  SHF.R.U32.HI R70, RZ, 0x8, R46 ;  /* 0x00000008ff467819 */ /* 0x000fe4000001162e */
[----:B------:R-:W-:Y:S02]  /*372e0*/  LOP3.LUT R59, R59, 0xff, RZ, 0xc0, !PT ;  /* 0x000000ff3b3b7812 */ /* 0x000fe400078ec0ff */
[----:B------:R-:W-:-:S02]  /*372f0*/  SHF.R.U32.HI R63, RZ, 0x8, R73 ;  /* 0x00000008ff3f7819 */ /* 0x000fc40000011649 */
[----:B------:R-:W-:Y:S02]  /*37300*/  PRMT R85, R82, 0x7604, R83 ;  /* 0x0000760452557816 */ /* 0x000fe40000000053 */
[----:B------:R-:W-:Y:S02]  /*37310*/  LOP3.LUT R81, R46, 0xff, RZ, 0xc0, !PT ;  /* 0x000000ff2e517812 */ /* 0x000fe400078ec0ff */
[----:B------:R-:W-:Y:S02]  /*37320*/  LOP3.LUT R70, R70, 0xff, RZ, 0xc0, !PT ;  /* 0x000000ff46467812 */ /* 0x000fe400078ec0ff */
[----:B------:R-:W-:Y:S02]  /*37330*/  PRMT R66, R59, 0x7604, R66 ;  /* 0x000076043b427816 */ /* 0x000fe40000000042 */
[----:B------:R-:W-:Y:S02]  /*37340*/  LOP3.LUT R82, R73, 0xff, RZ, 0xc0, !PT ;  /* 0x000000ff49527812 */ /* 0x000fe400078ec0ff */
[----:B------:R-:W-:-:S02]  /*37350*/  LOP3.LUT R63, R63, 0xff, RZ, 0xc0, !PT ;  /* 0x000000ff3f3f7812 */ /* 0x000fc400078ec0ff */
[----:B------:R-:W-:Y:S02]  /*37360*/  SHF.R.U32.HI R59, RZ, 0x8, R72 ;  /* 0x00000008ff3b7819 */ /* 0x000fe40000011648 */
[----:B------:R-:W-:Y:S02]  /*37370*/  PRMT R81, R70, 0x7604, R81 ;  /* 0x0000760446517816 */ /* 0x000fe40000000051 */
[----:B------:R-:W-:Y:S02]  /*37380*/  PRMT R89, R63, 0x7604, R82 ;  /* 0x000076043f597816 */ /* 0x000fe40000000052 */
[----:B------:R-:W-:Y:S02]  /*37390*/  LOP3.LUT R70, R72, 0xff, RZ, 0xc0, !PT ;  /* 0x000000ff48467812 */ /* 0x000fe400078ec0ff */
[----:B------:R-:W-:Y:S02]  /*373a0*/  LOP3.LUT R59, R59, 0xff, RZ, 0xc0, !PT ;  /* 0x000000ff3b3b7812 */ /* 0x000fe400078ec0ff */
[----:B------:R-:W-:-:S02]  /*373b0*/  SHF.R.U32.HI R63, RZ, 0x10, R45 ;  /* 0x00000010ff3f7819 */ /* 0x000fc4000001162d */
[----:B------:R-:W-:Y:S02]  /*373c0*/  SHF.R.U32.HI R83, RZ, 0x8, R74 ;  /* 0x00000008ff537819 */ /* 0x000fe4000001164a */
[----:B------:R-:W-:Y:S02]  /*373d0*/  PRMT R87, R59, 0x7604, R70 ;  /* 0x000076043b577816 */ /* 0x000fe40000000046 */
[----:B------:R-:W-:Y:S02]  /*373e0*/  LOP3.LUT R63, R63, 0xff, RZ, 0xc0, !PT ;  /* 0x000000ff3f3f7812 */ /* 0x000fe400078ec0ff */
[----:B------:R-:W-:Y:S02]  /*373f0*/  SHF.R.U32.HI R70, RZ, 0x10, R46 ;  /* 0x00000010ff467819 */ /* 0x000fe4000001162e */
[----:B------:R-:W-:Y:S02]  /*37400*/  LOP3.LUT R84, R74, 0xff, RZ, 0xc0, !PT ;  /* 0x000000ff4a547812 */ /* 0x000fe400078ec0ff */
[----:B------:R-:W-:-:S02]  /*37410*/  LOP3.LUT R83, R83, 0xff, RZ, 0xc0, !PT ;  /* 0x000000ff53537812 */ /* 0x000fc400078ec0ff */
[----:B------:R-:W-:Y:S02]  /*37420*/  PRMT R63, R63, 0x7054, R68 ;  /* 0x000070543f3f7816 */ /* 0x000fe40000000044 */
[----:B------:R-:W-:Y:S02]  /*37430*/  LOP3.LUT R70, R70, 0xff, RZ, 0xc0, !PT ;  /* 0x000000ff46467812 */ /* 0x000fe400078ec0ff */
[----:B------:R-:W-:Y:S02]  /*37440*/  SHF.R.U32.HI R68, RZ, 0x10, R73 ;  /* 0x00000010ff447819 */ /* 0x000fe40000011649 */
[----:B------:R-:W-:Y:S02]  /*37450*/  PRMT R91, R83, 0x7604, R84 ;  /* 0x00007604535b7816 */ /* 0x000fe40000000054 */
[----:B------:R-:W-:Y:S02]  /*37460*/  PRMT R83, R70, 0x7054, R81 ;  /* 0x0000705446537816 */ /* 0x000fe40000000051 */
[----:B------:R-:W-:-:S02]  /*37470*/  LOP3.LUT R68, R68, 0xff, RZ, 0xc0, !PT ;  /* 0x000000ff44447812 */ /* 0x000fc400078ec0ff */
[----:B------:R-:W-:Y:S02]  /*37480*/  SHF.R.U32.HI R59, RZ, 0x10, R44 ;  /* 0x00000010ff3b7819 */ /* 0x000fe4000001162c */
[----:B------:R-:W-:Y:S02]  /*37490*/  SHF.R.U32.HI R70, RZ, 0x10, R74 ;  /* 0x00000010ff467819 */ /* 0x000fe4000001164a */
[----:B------:R-:W-:Y:S02]  /*374a0*/  SHF.R.U32.HI R86, RZ, 0x8, R75 ;  /* 0x00000008ff567819 */ /* 0x000fe4000001164b */
[----:B------:R-:W-:Y:S02]  /*374b0*/  PRMT R89, R68, 0x7054, R89 ;  /* 0x0000705444597816 */ /* 0x000fe40000000059 */
[----:B------:R-:W-:Y:S02]  /*374c0*/  LOP3.LUT R59, R59, 0xff, RZ, 0xc0, !PT ;  /* 0x000000ff3b3b7812 */ /* 0x000fe400078ec0ff */
[----:B------:R-:W-:-:S02]  /*374d0*/  LOP3.LUT R70, R70, 0xff, RZ, 0xc0, !PT ;  /* 0x000000ff46467812 */ /* 0x000fc400078ec0ff */
[----:B------:R-:W-:Y:S02]  /*374e0*/  LOP3.LUT R93, R75, 0xff, RZ, 0xc0, !PT ;  /* 0x000000ff4b5d7812 */ /* 0x000fe400078ec0ff */
[----:B------:R-:W-:Y:S02]  /*374f0*/  LOP3.LUT R86, R86, 0xff, RZ, 0xc0, !PT ;  /* 0x000000ff56567812 */ /* 0x000fe400078ec0ff */
[----:B------:R-:W-:Y:S02]  /*37500*/  SHF.R.U32.HI R81, RZ, 0x10, R75 ;  /* 0x00000010ff517819 */ /* 0x000fe4000001164b */
[----:B------:R-:W-:Y:S02]  /*37510*/  SHF.R.U32.HI R82, RZ, 0x10, R47 ;  /* 0x00000010ff527819 */ /* 0x000fe4000001162f */
[----:B------:R-:W-:Y:S02]  /*37520*/  LOP3.LUT R89, R89, 0xff000000, R73, 0xf8, !PT ;  /* 0xff00000059597812 */ /* 0x000fe400078ef849 */
[----:B------:R-:W-:-:S02]  /*37530*/  PRMT R59, R59, 0x7054, R66 ;  /* 0x000070543b3b7816 */ /* 0x000fc40000000042 */
[----:B------:R-:W-:Y:S02]  /*37540*/  PRMT R91, R70, 0x7054, R91 ;  /* 0x00007054465b7816 */ /* 0x000fe4000000005b */
[----:B------:R-:W-:Y:S02]  /*37550*/  PRMT R86, R86, 0x7604, R93 ;  /* 0x0000760456567816 */ /* 0x000fe4000000005d */
[----:B------:R-:W-:Y:S02]  /*37560*/  SHF.R.U32.HI R66, RZ, 0x10, R72 ;  /* 0x00000010ff427819 */ /* 0x000fe40000011648 */
[----:B------:R-:W-:Y:S02]  /*37570*/  LOP3.LUT R81, R81, 0xff, RZ, 0xc0, !PT ;  /* 0x000000ff51517812 */ /* 0x000fe400078ec0ff */
[----:B------:R-:W-:Y:S02]  /*37580*/  LOP3.LUT R70, R63, 0xff000000, R45, 0xf8, !PT ;  /* 0xff0000003f467812 */ /* 0x000fe400078ef82d */
[----:B------:R-:W-:-:S02]  /*37590*/  LOP3.LUT R82, R82, 0xff, RZ, 0xc0, !PT ;  /* 0x000000ff52527812 */ /* 0x000fc400078ec0ff */
[----:B------:R-:W-:Y:S02]  /*375a0*/  F2FP.F16.E4M3.UNPACK_B R63, R61 ;  /* 0x0000003dff3f723e */ /* 0x000fe400020006ff */
[----:B------:R-:W-:Y:S02]  /*375b0*/  F2FP.F16.E4M3.UNPACK_B R73, R89 ;  /* 0x00000059ff49723e */ /* 0x000fe400020006ff */
[----:B------:R-:W-:Y:S01]  /*375c0*/  LOP3.LUT R66, R66, 0xff, RZ, 0xc0, !PT ;  /* 0x000000ff42427812 */ /* 0x000fe200078ec0ff */
[----:B------:R-:W-:Y:S01]  /*375d0*/  HADD2.F32 R45, -RZ, R63.H0_H0 ;  /* 0x2000003fff2d7230 */ /* 0x000fe20000004100 */
[----:B------:R-:W-:Y:S02]  /*375e0*/  PRMT R93, R81, 0x7054, R86 ;  /* 0x00007054515d7816 */ /* 0x000fe40000000056 */
[----:B------:R-:W-:Y:S02]  /*375f0*/  F2FP.F16.E4M3.UNPACK_B R68, R70 ;  /* 0x00000046ff44723e */ /* 0x000fe400020006ff */
[----:B------:R-:W-:-:S02]  /*37600*/  LOP3.LUT R81, R59, 0xff000000, R44, 0xf8, !PT ;  /* 0xff0000003b517812 */ /* 0x000fc400078ef82c */
[----:B------:R-:W-:Y:S01]  /*37610*/  PRMT R85, R82, 0x7054, R85 ;  /* 0x0000705452557816 */ /* 0x000fe20000000055 */
[--C-:B------:R-:W-:Y:S01]  /*37620*/  HADD2.F32 R82, -RZ, R73.reuse.H0_H0 ;  /* 0x20000049ff527230 */ /* 0x100fe20000004100 */
[----:B------:R-:W-:Y:S01]  /*37630*/  F2FP.F16.E4M3.UNPACK_B R59, R57 ;  /* 0x00000039ff3b723e */ /* 0x000fe200020006ff */
[----:B------:R-:W-:Y:S01]  /*37640*/  HADD2.F32 R73, -RZ, R73.H1_H1 ;  /* 0x30000049ff497230 */ /* 0x000fe20000004100 */
[----:B------:R-:W-:Y:S01]  /*37650*/  PRMT R87, R66, 0x7054, R87 ;  /* 0x0000705442577816 */ /* 0x000fe20000000057 */
[--C-:B------:R-:W-:Y:S01]  /*37660*/  HADD2.F32 R66, -RZ, R68.reuse.H0_H0 ;  /* 0x20000044ff427230 */ /* 0x100fe20000004100 */
[----:B------:R-:W-:Y:S01]  /*37670*/  LOP3.LUT R44, R83, 0xff000000, R46, 0xf8, !PT ;  /* 0xff000000532c7812 */ /* 0x000fe200078ef82e */
[----:B------:R-:W-:Y:S01]  /*37680*/  HADD2.F32 R46, -RZ, R59.H0_H0 ;  /* 0x2000003bff2e7230 */ /* 0x000fe20000004100 */
[----:B------:R-:W-:Y:S01]  /*37690*/  LOP3.LUT R87, R87, 0xff000000, R72, 0xf8, !PT ;  /* 0xff00000057577812 */ /* 0x000fe200078ef848 */
[----:B------:R-:W-:Y:S01]  /*376a0*/  FMUL.FTZ R83, R45, R82 ;  /* 0x000000522d537220 */ /* 0x000fe20000410000 */
[----:B------:R-:W-:-:S02]  /*376b0*/  HADD2.F32 R72, -RZ, R68.H1_H1 ;  /* 0x30000044ff487230 */ /* 0x000fc40000004100 */
[-C--:B------:R-:W-:Y:S01]  /*376c0*/  FMUL.FTZ R95, R45, R66.reuse ;  /* 0x000000422d5f7220 */ /* 0x080fe20000410000 */
[----:B------:R-:W-:Y:S01]  /*376d0*/  F2FP.F16.E4M3.UNPACK_B R68, R61.H1 ;  /* 0x0000003dff44723e */ /* 0x000fe200030006ff */
[C---:B------:R-:W-:Y:S01]  /*376e0*/  FFMA.FTZ R45, R46.reuse, R66, -R83 ;  /* 0x000000422e2d7223 */ /* 0x040fe20000010853 */
[----:B------:R-:W-:Y:S01]  /*376f0*/  F2FP.F16.E4M3.UNPACK_B R89, R89.H1 ;  /* 0x00000059ff59723e */ /* 0x000fe200030006ff */
[----:B------:R-:W-:Y:S01]  /*37700*/  HADD2.F32 R66, -RZ, R63.H1_H1 ;  /* 0x3000003fff427230 */ /* 0x000fe20000004100 */
[----:B------:R-:W-:Y:S01]  /*37710*/  F2FP.F16.E4M3.UNPACK_B R70, R70.H1 ;  /* 0x00000046ff46723e */ /* 0x000fe200030006ff */
[----:B------:R-:W-:Y:S01]  /*37720*/  FFMA.FTZ R46, R46, R82, R95 ;  /* 0x000000522e2e7223 */ /* 0x000fe2000001005f */
[----:B------:R-:W-:Y:S01]  /*37730*/  LOP3.LUT R85, R85, 0xff000000, R47, 0xf8, !PT ;  /* 0xff00000055557812 */ /* 0x000fe200078ef82f */
[----:B------:R-:W-:Y:S01]  /*37740*/  HADD2.F32 R82, -RZ, R89.H0_H0 ;  /* 0x20000059ff527230 */ /* 0x000fe20000004100 */
[----:B------:R-:W-:Y:S01]  /*37750*/  F2FP.F16.E4M3.UNPACK_B R63, R57.H1 ;  /* 0x00000039ff3f723e */ /* 0x000fe200030006ff */
[----:B------:R-:W-:Y:S01]  /*37760*/  HADD2.F32 R57, -RZ, R68.H0_H0 ;  /* 0x20000044ff397230 */ /* 0x000fe20000004100 */
[----:B------:R-:W-:Y:S01]  /*37770*/  LOP3.LUT R47, R91, 0xff000000, R74, 0xf8, !PT ;  /* 0xff0000005b2f7812 */ /* 0x000fe200078ef84a */
[----:B------:R-:W-:-:S02]  /*37780*/  HADD2.F32 R74, -RZ, R70.H0_H0 ;  /* 0x20000046ff4a7230 */ /* 0x000fc40000004100 */
[CC--:B------:R-:W-:Y:S01]  /*37790*/  FMUL.FTZ R84, R66.reuse, R73.reuse ;  /* 0x0000004942547220 */ /* 0x0c0fe20000410000 */
[----:B------:R-:W-:Y:S02]  /*377a0*/  HADD2.F32 R59, -RZ, R59.H1_H1 ;  /* 0x3000003bff3b7230 */ /* 0x000fe40000004100 */
[----:B------:R-:W-:Y:S01]  /*377b0*/  FMUL.FTZ R86, R66, R72 ;  /* 0x0000004842567220 */ /* 0x000fe20000410000 */
[----:B------:R-:W-:Y:S01]  /*377c0*/  HADD2.F32 R61, -RZ, R63.H0_H0 ;  /* 0x2000003fff3d7230 */ /* 0x000fe20000004100 */
[----:B------:R-:W-:Y:S01]  /*377d0*/  LOP3.LUT R93, R93, 0xff000000, R75, 0xf8, !PT ;  /* 0xff0000005d5d7812 */ /* 0x000fe200078ef84b */
[C---:B------:R-:W-:Y:S01]  /*377e0*/  FMUL.FTZ R88, R57.reuse, R82 ;  /* 0x0000005239587220 */ /* 0x040fe20000410000 */
[----:B------:R-:W-:Y:S01]  /*377f0*/  FMUL.FTZ R75, R57, R74 ;  /* 0x0000004a394b7220 */ /* 0x000fe20000410000 */
        /* <DEDUP_REMOVED lines=17> */
[----:B------:R-:W-:Y:S02]  /*37910*/  HADD2.F32 R63, -RZ, R63.H1_H1 ;  /* 0x3000003fff3f7230 */ /* 0x000fe40000004100 */
[C---:B------:R-:W-:Y:S01]  /*37920*/  FMUL.FTZ R95, R74.reuse, R91 ;  /* 0x0000005b4a5f7220 */ /* 0x040fe20000410000 */
[----:B------:R-:W-:Y:S02]  /*37930*/  HADD2.F32 R70, -RZ, R72.H0_H0 ;  /* 0x20000048ff467230 */ /* 0x000fe40000004100 */
[----:B------:R-:W-:Y:S01]  /*37940*/  FMUL.FTZ R74, R74, R83 ;  /* 0x000000534a4a7220 */ /* 0x000fe20000410000 */
[----:B------:R-:W-:Y:S01]  /*37950*/  F2FP.F16.E4M3.UNPACK_B R93, R93.H1 ;  /* 0x0000005dff5d723e */ /* 0x000fe200030006ff */
[C---:B------:R-:W-:Y:S01]  /*37960*/  FFMA.FTZ R68, R63.reuse, R75, -R86 ;  /* 0x0000004b3f447223 */ /* 0x040fe20000010856 */
[----:B------:R-:W-:Y:S01]  /*37970*/  F2FP.F16.E4M3.UNPACK_B R85, R85.H1 ;  /* 0x00000055ff55723e */ /* 0x000fe200030006ff */
[----:B------:R-:W-:Y:S01]  /*37980*/  FFMA.FTZ R90, R63, R89, R88 ;  /* 0x000000593f5a7223 */ /* 0x000fe20000010058 */
[C---:B------:R-:W-:Y:S01]  /*37990*/  FFMA.FTZ R63, R70.reuse, R83, -R95 ;  /* 0x00000053463f7223 */ /* 0x040fe2000001085f */
[----:B------:R-:W-:Y:S01]  /*379a0*/  FFMA.FTZ R70, R70, R91, R74 ;  /* 0x0000005b46467223 */ /* 0x000fe2000001004a */
[----:B------:R-:W-:Y:S01]  /*379b0*/  HADD2.F32 R89, -RZ, R84.H1_H1 ;  /* 0x30000054ff597230 */ /* 0x000fe20000004100 */
[----:B------:R-:W-:Y:S01]  /*379c0*/  F2FP.F16.E4M3.UNPACK_B R71, R71.H1 ;  /* 0x00000047ff47723e */ /* 0x000fe200030006ff */
[----:B------:R-:W-:Y:S01]  /*379d0*/  HADD2.F32 R74, -RZ, R73.H1_H1 ;  /* 0x30000049ff4a7230 */ /* 0x000fe20000004100 */
[----:B------:R-:W-:Y:S01]  /*379e0*/  F2FP.SATFINITE.E4M3.F32.PACK_AB_MERGE_C R59, R68, R59, RZ ;  /* 0x0000003b443b723e */ /* 0x000fe200048070ff */
[----:B------:R-:W-:Y:S01]  /*379f0*/  HADD2.F32 R83, -RZ, R82.H1_H1 ;  /* 0x30000052ff537230 */ /* 0x000fe20000004100 */
[----:B------:R-:W-:Y:S01]  /*37a00*/  F2FP.SATFINITE.E4M3.F32.PACK_AB_MERGE_C R61, R90, R61, RZ ;  /* 0x0000003d5a3d723e */ /* 0x000fe200048070ff */
[----:B------:R-:W-:-:S02]  /*37a10*/  HADD2.F32 R75, -RZ, R80.H0_H0 ;  /* 0x20000050ff4b7230 */ /* 0x000fc40000004100 */
[C---:B------:R-:W-:Y:S01]  /*37a20*/  FMUL.FTZ R91, R74.reuse, R89 ;  /* 0x000000594a5b7220 */ /* 0x040fe20000410000 */
[----:B------:R-:W-:Y:S02]  /*37a30*/  HADD2.F32 R84, -RZ, R93.H0_H0 ;  /* 0x2000005dff547230 */ /* 0x000fe40000004100 */
[----:B------:R-:W-:Y:S01]  /*37a40*/  FMUL.FTZ R74, R74, R83 ;  /* 0x000000534a4a7220 */ /* 0x000fe20000410000 */
[----:B------:R-:W-:Y:S01]  /*37a50*/  HADD2.F32 R82, -RZ, R85.H0_H0 ;  /* 0x20000055ff527230 */ /* 0x000fe20000004100 */
[----:B------:R-:W-:Y:S01]  /*37a60*/  F2FP.SATFINITE.E4M3.F32.PACK_AB_MERGE_C R45, R66, R45, R59 ;  /* 0x0000002d422d723e */ /* 0x000fe2000480703b */
[----:B------:R-:W-:Y:S02]  /*37a70*/  HADD2.F32 R72, -RZ, R72.H1_H1 ;  /* 0x30000048ff487230 */ /* 0x000fe40000004100 */
[C---:B------:R-:W-:Y:S01]  /*37a80*/  FMUL.FTZ R86, R75.reuse, R84 ;  /* 0x000000544b567220 */ /* 0x040fe20000410000 */
[----:B------:R-:W-:Y:S02]  /*37a90*/  HADD2.F32 R73, -RZ, R71.H0_H0 ;  /* 0x20000047ff497230 */ /* 0x000fe40000004100 */
[----:B------:R-:W-:Y:S01]  /*37aa0*/  FMUL.FTZ R75, R75, R82 ;  /* 0x000000524b4b7220 */ /* 0x000fe20000410000 */
[----:B------:R-:W-:-:S02]  /*37ab0*/  HADD2.F32 R80, -RZ, R80.H1_H1 ;  /* 0x30000050ff507230 */ /* 0x000fc40000004100 */
[C---:B------:R-:W-:Y:S01]  /*37ac0*/  FFMA.FTZ R95, R72.reuse, R89, R74 ;  /* 0x00000059485f7223 */ /* 0x040fe2000001004a */
[----:B------:R-:W-:Y:S01]  /*37ad0*/  F2FP.F16.E4M3.UNPACK_B R74, R60.H1 ;  /* 0x0000003cff4a723e */ /* 0x000fe200030006ff */
[C---:B------:R-:W-:Y:S01]  /*37ae0*/  FFMA.FTZ R114, R73.reuse, R84, R75 ;  /* 0x0000005449727223 */ /* 0x040fe2000001004b */
[----:B------:R-:W-:Y:S01]  /*37af0*/  FFMA.FTZ R94, R73, R82, -R86 ;  /* 0x00000052495e7223 */ /* 0x000fe20000010856 */
[----:B------:R-:W-:Y:S01]  /*37b00*/  F2FP.F16.E4M3.UNPACK_B R84, R87.H1 ;  /* 0x00000057ff54723e */ /* 0x000fe200030006ff */
[----:B------:R-:W-:Y:S01]  /*37b10*/  HADD2.F32 R73, -RZ, R71.H1_H1 ;  /* 0x30000047ff497230 */ /* 0x000fe20000004100 */
[----:B------:R-:W-:Y:S01]  /*37b20*/  F2FP.F16.E4M3.UNPACK_B R82, R81.H1 ;  /* 0x00000051ff52723e */ /* 0x000fe200030006ff */
[----:B------:R-:W-:Y:S01]  /*37b30*/  FFMA.FTZ R92, R72, R83, -R91 ;  /* 0x00000053485c7223 */ /* 0x000fe2000001085b */
[-C--:B------:R-:W-:Y:S01]  /*37b40*/  F2FP.F16.E4M3.UNPACK_B R71, R56.reuse.H1 ;  /* 0x00000038ff47723e */ /* 0x080fe200030006ff */
[----:B------:R-:W-:Y:S01]  /*37b50*/  HADD2.F32 R75, -RZ, R74.H0_H0 ;  /* 0x2000004aff4b7230 */ /* 0x000fe20000004100 */
[----:B------:R-:W-:Y:S01]  /*37b60*/  F2FP.F16.E4M3.UNPACK_B R87, R87 ;  /* 0x00000057ff57723e */ /* 0x000fe200020006ff */
[----:B------:R-:W-:Y:S01]  /*37b70*/  HADD2.F32 R86, -RZ, R84.H0_H0 ;  /* 0x20000054ff567230 */ /* 0x000fe20000004100 */
[----:B------:R-:W-:Y:S01]  /*37b80*/  F2FP.F16.E4M3.UNPACK_B R81, R81 ;  /* 0x00000051ff51723e */ /* 0x000fe200020006ff */
[----:B------:R-:W-:Y:S01]  /*37b90*/  HADD2.F32 R83, -RZ, R82.H0_H0 ;  /* 0x20000052ff537230 */ /* 0x000fe20000004100 */
[----:B------:R-:W-:Y:S01]  /*37ba0*/  F2FP.F16.E4M3.UNPACK_B R56, R56 ;  /* 0x00000038ff38723e */ /* 0x000fe200020006ff */
[----:B------:R-:W-:-:S02]  /*37bb0*/  HADD2.F32 R93, -RZ, R93.H1_H1 ;  /* 0x3000005dff5d7230 */ /* 0x000fc40000004100 */
[CC--:B------:R-:W-:Y:S01]  /*37bc0*/  FMUL.FTZ R89, R75.reuse, R86.reuse ;  /* 0x000000564b597220 */ /* 0x0c0fe20000410000 */
[----:B------:R-:W-:Y:S02]  /*37bd0*/  HADD2.F32 R72, -RZ, R71.H0_H0 ;  /* 0x20000047ff487230 */ /* 0x000fe40000004100 */
[----:B------:R-:W-:Y:S01]  /*37be0*/  FMUL.FTZ R75, R75, R83 ;  /* 0x000000534b4b7220 */ /* 0x000fe20000410000 */
[----:B------:R-:W-:Y:S02]  /*37bf0*/  HADD2.F32 R85, -RZ, R85.H1_H1 ;  /* 0x30000055ff557230 */ /* 0x000fe40000004100 */
[----:B------:R-:W-:Y:S01]  /*37c00*/  FMUL.FTZ R88, R80, R93 ;  /* 0x0000005d50587220 */ /* 0x000fe20000410000 */
[----:B------:R-:W-:Y:S02]  /*37c10*/  HADD2.F32 R74, -RZ, R74.H1_H1 ;  /* 0x3000004aff4a7230 */ /* 0x000fe40000004100 */
[C---:B------:R-:W-:Y:S01]  /*37c20*/  FFMA.FTZ R89, R72.reuse, R83, -R89 ;  /* 0x0000005348597223 */ /* 0x040fe20000010859 */
[----:B------:R-:W-:Y:S01]  /*37c30*/  FFMA.FTZ R86, R72, R86, R75 ;  /* 0x0000005648567223 */ /* 0x000fe2000001004b */
[----:B------:R-:W-:-:S02]  /*37c40*/  HADD2.F32 R84, -RZ, R84.H1_H1 ;  /* 0x30000054ff547230 */ /* 0x000fc40000004100 */
[-C--:B------:R-:W-:Y:S01]  /*37c50*/  FMUL.FTZ R80, R80, R85.reuse ;  /* 0x0000005550507220 */ /* 0x080fe20000410000 */
[----:B------:R-:W-:Y:S01]  /*37c60*/  HADD2.F32 R82, -RZ, R82.H1_H1 ;  /* 0x30000052ff527230 */ /* 0x000fe20000004100 */
[----:B------:R-:W-:Y:S01]  /*37c70*/  F2FP.F16.E4M3.UNPACK_B R72, R60 ;  /* 0x0000003cff48723e */ /* 0x000fe200020006ff */
[----:B------:R-:W-:Y:S02]  /*37c80*/  HADD2.F32 R71, -RZ, R71.H1_H1 ;  /* 0x30000047ff477230 */ /* 0x000fe40000004100 */
[C---:B------:R-:W-:Y:S01]  /*37c90*/  FFMA.FTZ R115, R73.reuse, R85, -R88 ;  /* 0x0000005549737223 */ /* 0x040fe20000010858 */
[----:B------:R-:W-:Y:S01]  /*37ca0*/  FFMA.FTZ R117, R73, R93, R80 ;  /* 0x0000005d49757223 */ /* 0x000fe20000010050 */
[C---:B------:R-:W-:Y:S01]  /*37cb0*/  FMUL.FTZ R60, R74.reuse, R84 ;  /* 0x000000544a3c7220 */ /* 0x040fe20000410000 */
[----:B------:R-:W-:Y:S02]  /*37cc0*/  HADD2.F32 R73, -RZ, R72.H0_H0 ;  /* 0x20000048ff497230 */ /* 0x000fe40000004100 */
[----:B------:R-:W-:Y:S01]  /*37cd0*/  FMUL.FTZ R83, R74, R82 ;  /* 0x000000524a537220 */ /* 0x000fe20000410000 */
        /* <DEDUP_REMOVED lines=16> */
[-C--:B------:R-:W-:Y:S01]  /*37de0*/  FMUL.FTZ R75, R72, R81.reuse ;  /* 0x00000051484b7220 */ /* 0x080fe20000410000 */
        /* <DEDUP_REMOVED lines=8> */
[----:B------:R-:W-:Y:S02]  /*37e70*/  HADD2.F32 R75, -RZ, R73.H0_H0 ;  /* 0x20000049ff4b7230 */ /* 0x000fe40000004100 */
[C---:B------:R-:W-:Y:S01]  /*37e80*/  FMUL.FTZ R91, R72.reuse, R81 ;  /* 0x00000051485b7220 */ /* 0x040fe20000410000 */
[----:B------:R-:W-:Y:S01]  /*37e90*/  HADD2.F32 R71, -RZ, R71.H1_H1 ;  /* 0x30000047ff477230 */ /* 0x000fe20000004100 */
[----:B------:R-:W-:Y:S01]  /*37ea0*/  F2FP.F16.E4M3.UNPACK_B R44, R44 ;  /* 0x0000002cff2c723e */ /* 0x000fe200020006ff */
[----:B------:R-:W-:Y:S02]  /*37eb0*/  HADD2.F32 R74, -RZ, R74.H1_H1 ;  /* 0x3000004aff4a7230 */ /* 0x000fe40000004100 */
[----:B------:R-:W-:Y:S01]  /*37ec0*/  FMUL.FTZ R93, R72, R75 ;  /* 0x0000004b485d7220 */ /* 0x000fe20000410000 */
[----:B------:R-:W-:-:S02]  /*37ed0*/  HADD2.F32 R73, -RZ, R73.H1_H1 ;  /* 0x30000049ff497230 */ /* 0x000fc40000004100 */
[C---:B------:R-:W-:Y:S01]  /*37ee0*/  FFMA.FTZ R91, R56.reuse, R75, -R91 ;  /* 0x0000004b385b7223 */ /* 0x040fe2000001085b */
[----:B------:R-:W-:Y:S02]  /*37ef0*/  HADD2.F32 R60, -RZ, R60.H1_H1 ;  /* 0x3000003cff3c7230 */ /* 0x000fe40000004100 */
[C---:B------:R-:W-:Y:S01]  /*37f00*/  FMUL.FTZ R75, R71.reuse, R74 ;  /* 0x0000004a474b7220 */ /* 0x040fe20000410000 */
[----:B------:R-:W-:Y:S01]  /*37f10*/  FFMA.FTZ R93, R56, R81, R93 ;  /* 0x00000051385d7223 */ /* 0x000fe2000001005d */
[-C--:B------:R-:W-:Y:S01]  /*37f20*/  FMUL.FTZ R71, R71, R73.reuse ;  /* 0x0000004947477220 */ /* 0x080fe20000410000 */
[----:B------:R-:W-:Y:S01]  /*37f30*/  F2FP.F16.E4M3.UNPACK_B R58, R58 ;  /* 0x0000003aff3a723e */ /* 0x000fe200020006ff */
[C---:B------:R-:W-:Y:S01]  /*37f40*/  FFMA.FTZ R84, R60.reuse, R73, -R75 ;  /* 0x000000493c547223 */ /* 0x040fe2000001084b */
[----:B------:R-:W-:Y:S02]  /*37f50*/  HADD2.F32 R56, -RZ, R44.H0_H0 ;  /* 0x2000002cff387230 */ /* 0x000fe40000004100 */
[----:B------:R-:W-:Y:S01]  /*37f60*/  FFMA.FTZ R74, R60, R74, R71 ;  /* 0x0000004a3c4a7223 */ /* 0x000fe20000010047 */
[----:B------:R-:W-:Y:S01]  /*37f70*/  F2FP.F16.E4M3.UNPACK_B R60, R47 ;  /* 0x0000002fff3c723e */ /* 0x000fe200020006ff */
        /* <DEDUP_REMOVED lines=8> */
[----:B------:R-:W-:-:S02]  /*38000*/  HADD2.F32 R71, -RZ, R44.H1_H1 ;  /* 0x3000002cff477230 */ /* 0x000fc40000004100 */
[C---:B------:R-:W-:Y:S01]  /*38010*/  FMUL.FTZ R75, R47.reuse, R72 ;  /* 0x000000482f4b7220 */ /* 0x040fe20000410000 */
[--C-:B------:R-:W-:Y:S02]  /*38020*/  HADD2.F32 R44, -RZ, R58.reuse.H0_H0 ;  /* 0x2000003aff2c7230 */ /* 0x100fe40000004100 */
[-C--:B------:R-:W-:Y:S01]  /*38030*/  FMUL.FTZ R47, R47, R56.reuse ;  /* 0x000000382f2f7220 */ /* 0x080fe20000410000 */
[----:B------:R-:W-:Y:S02]  /*38040*/  HADD2.F32 R58, -RZ, R58.H1_H1 ;  /* 0x3000003aff3a7230 */ /* 0x000fe40000004100 */
[C---:B------:R-:W-:Y:S01]  /*38050*/  FMUL.FTZ R81, R62.reuse, R73 ;  /* 0x000000493e517220 */ /* 0x040fe20000410000 */
[-C--:B------:R-:W-:Y:S01]  /*38060*/  FMUL.FTZ R62, R62, R71.reuse ;  /* 0x000000473e3e7220 */ /* 0x080fe20000410000 */
[C---:B------:R-:W-:Y:S01]  /*38070*/  FFMA.FTZ R75, R44.reuse, R56, -R75 ;  /* 0x000000382c4b7223 */ /* 0x040fe2000001084b */
[----:B------:R-:W-:Y:S01]  /*38080*/  FFMA.FTZ R47, R44, R72, R47 ;  /* 0x000000482c2f7223 */ /* 0x000fe2000001002f */
[C---:B------:R-:W-:Y:S01]  /*38090*/  FFMA.FTZ R44, R58.reuse, R71, -R81 ;  /* 0x000000473a2c7223 */ /* 0x040fe20000010851 */
[----:B------:R-:W-:Y:S01]  /*380a0*/  FFMA.FTZ R62, R58, R73, R62 ;  /* 0x000000493a3e7223 */ /* 0x000fe2000001003e */
[----:B------:R-:W-:-:S02]  /*380b0*/  F2FP.SATFINITE.E4M3.F32.PACK_AB_MERGE_C R84, R84, R91, RZ ;  /* 0x0000005b5454723e */ /* 0x000fc400048070ff */
[----:B------:R-:W-:Y:S02]  /*380c0*/  F2FP.SATFINITE.E4M3.F32.PACK_AB_MERGE_C R74, R74, R93, RZ ;  /* 0x0000005d4a4a723e */ /* 0x000fe400048070ff */
[----:B------:R-:W-:Y:S02]  /*380d0*/  F2FP.SATFINITE.E4M3.F32.PACK_AB_MERGE_C R59, R92, R63, R94 ;  /* 0x0000003f5c3b723e */ /* 0x000fe4000480705e */
[----:B------:R-:W-:Y:S01]  /*380e0*/  F2FP.SATFINITE.E4M3.F32.PACK_AB_MERGE_C R61, R57, R46, R61 ;  /* 0x0000002e393d723e */ /* 0x000fe2000480703d */
[----:B------:R-:W-:Y:S01]  /*380f0*/  IMAD.MOV.U32 R57, RZ, RZ, R45 ;  /* 0x000000ffff397224 */ /* 0x000fe200078e002d */
[----:B------:R-:W-:Y:S02]  /*38100*/  F2FP.SATFINITE.E4M3.F32.PACK_AB_MERGE_C R63, R95, R70, R114 ;  /* 0x000000465f3f723e */ /* 0x000fe40004807072 */
[----:B------:R-:W-:Y:S02]  /*38110*/  F2FP.SATFINITE.E4M3.F32.PACK_AB_MERGE_C R56, R83, R80, R88 ;  /* 0x000000505338723e */ /* 0x000fe40004807058 */
[----:B------:R-:W-:-:S02]  /*38120*/  F2FP.SATFINITE.E4M3.F32.PACK_AB_MERGE_C R60, R87, R82, R85 ;  /* 0x00000052573c723e */ /* 0x000fc40004807055 */
[----:B------:R-:W-:Y:S02]  /*38130*/  F2FP.SATFINITE.E4M3.F32.PACK_AB_MERGE_C R58, R44, R75, R84 ;  /* 0x0000004b2c3a723e */ /* 0x000fe40004807054 */
[----:B------:R-:W-:-:S07]  /*38140*/  F2FP.SATFINITE.E4M3.F32.PACK_AB_MERGE_C R62, R62, R47, R74 ;  /* 0x0000002f3e3e723e */ /* 0x000fce000480704a */
.L_x_1933:
[----:B------:R-:W-:Y:S05]  /*38150*/  BSYNC B3 ;  /* 0x0000000000037941 */ /* 0x000fea0003800000 */
.L_x_1932:
        /* <DEDUP_REMOVED lines=11> */
.L_x_1931:
[----:B------:R-:W-:Y:S05]  /*38210*/  BSYNC B2 ;  /* 0x0000000000027941 */ /* 0x000fea0003800000 */
.L_x_1930:
        /* <DEDUP_REMOVED lines=51> */
[----:B------:R-:W-:-:S03]  /*38550*/  IADD3.X R45, R109, RZ, R99, P1, P2 ;  /* 0x000000ff6d2d7210 */ /* 0x000fc60000fe4463 */
[----:B------:R-:W-:Y:S01]  /*38560*/  IMAD.IADD R56, R56, 0x1, R47 ;  /* 0x0000000138387824 */ /* 0x000fe200078e022f */
[----:B------:R-:W-:Y:S01]  /*38570*/  ISETP.GE.AND P2, PT, R67, R60, PT ;  /* 0x0000003c4300720c */ /* 0x000fe20003f46270 */
[----:B------:R-:W-:Y:S01]  /*38580*/  IMAD.SHL.U32 R63, R63, 0x10, RZ ;  /* 0x000000103f3f7824 */ /* 0x000fe200078e00ff */
[----:B------:R-:W5:Y:S02]  /*38590*/  LD.E.128 R44, desc[UR4][R44.64] ;  /* 0x000000042c2c7980 */ /* 0x000f64000c101d00 */
[----:B------:R-:W-:-:S04]  /*385a0*/  IADD3 R56, P3, P4, R108, R56, R37 ;  /* 0x000000386c387210 */ /* 0x000fc80007c7e025 */
[----:B------:R-:W-:Y:S02]  /*385b0*/  IADD3.X R57, R109, RZ, R99, P3, P4 ;  /* 0x000000ff6d397210 */ /* 0x000fe40001fe8463 */
[----:B------:R-:W-:-:S04]  /*385c0*/  ISETP.GE.AND P1, PT, R61, R13, PT ;  /* 0x0000000d3d00720c */ /* 0x000fc80003f26270 */
[----:B------:R-:W5:Y:S01]  /*385d0*/  LD.E.128 R56, desc[UR6][R56.64] ;  /* 0x0000000638387980 */ /* 0x000f62000c101d00 */
[----:B------:R-:W-:Y:S01]  /*385e0*/  SHF.R.S32.HI R60, RZ, 0x1f, R63 ;  /* 0x0000001fff3c7819 */ /* 0x000fe2000001143f */
[----:B------:R-:W-:Y:S07]  /*385f0*/  @P2 BRA `(.L_x_1937) ;  /* 0x0000000c00b02947 */ /* 0x000fee0003800000 */
[----:B------:R-:W-:Y:S01]  /*38600*/  SHF.R.U32.HI R64, RZ, 0x8, R32 ;  /* 0x00000008ff407819 */ /* 0x000fe20000011620 */
[----:B-----5:R-:W-:Y:S01]  /*38610*/  IMAD.MOV.U32 R62, RZ, RZ, R57 ;  /* 0x000000ffff3e7224 */ /* 0x020fe200078e0039 */
[----:B------:R-:W-:Y:S01]  /*38620*/  LOP3.LUT R66, R32, 0xff, RZ, 0xc0, !PT ;  /* 0x000000ff20427812 */ /* 0x000fe200078ec0ff */
[----:B------:R-:W-:Y:S01]  /*38630*/  IMAD.MOV.U32 R57, RZ, RZ, R47 ;  /* 0x000000ffff397224 */ /* 0x000fe200078e002f */
[----:B------:R-:W-:Y:S01]  /*38640*/  LOP3.LUT R47, R64, 0xff, RZ, 0xc0, !PT ;  /* 0x000000ff402f7812 */ /* 0x000fe200078ec0ff */
[----:B------:R-:W-:Y:S01]  /*38650*/  IMAD.MOV.U32 R64, RZ, RZ, R59 ;  /* 0x000000ffff407224 */ /* 0x000fe200078e003b */
[----:B------:R-:W-:Y:S02]  /*38660*/  SHF.R.U32.HI R72, RZ, 0x8, R52 ;  /* 0x00000008ff487819 */ /* 0x000fe40000011634 */
        /* <DEDUP_REMOVED lines=8> */
[----:B------:R-:W-:Y:S02]  /*386f0*/  SHF.R.U32.HI R71, RZ, 0x8, R53 ;  /* 0x00000008ff477819 */ /* 0x000fe40000011635 */
[----:B------:R-:W-:Y:S02]  /*38700*/  PRMT R59, R66, 0x7604, R59 ;  /* 0x00007604423b7816 */ /* 0x000fe4000000003b */
[----:B------:R-:W-:Y:S02]  /*38710*/  SHF.R.U32.HI R68, RZ, 0x8, R34 ;  /* 0x00000008ff447819 */ /* 0x000fe40000011622 */
[----:B------:R-:W-:Y:S02]  /*38720*/  LOP3.LUT R69, R35, 0xff, RZ, 0xc0, !PT ;  /* 0x000000ff23457812 */ /* 0x000fe400078ec0ff */
[----:B------:R-:W-:Y:S02]  /*38730*/  LOP3.LUT R70, R70, 0xff, RZ, 0xc0, !PT ;  /* 0x000000ff46467812 */ /* 0x000fe400078ec0ff */
        /* <DEDUP_REMOVED lines=8> */
[----:B------:R-:W-:Y:S02]  /*387c0*/  PRMT R67, R68, 0x7604, R67 ;  /* 0x0000760444437816 */ /* 0x000fe40000000043 */
[----:B------:R-:W-:Y:S01]  /*387d0*/  LOP3.LUT R68, R54, 0xff, RZ, 0xc0, !PT ;  /* 0x000000ff36447812 */ /* 0x000fe200078ec0ff */
[----:B------:R-:W-:Y:S01]  /*387e0*/  IMAD.U32 R66, R66, 0x10000, RZ ;  /* 0x0001000042427824 */ /* 0x000fe200078e00ff */
[----:B------:R-:W-:Y:S02]  /*387f0*/  LOP3.LUT R75, R70, 0xff, RZ, 0xc0, !PT ;  /* 0x000000ff464b7812 */ /* 0x000fe400078ec0ff */
[----:B------:R-:W-:Y:S02]  /*38800*/  SHF.R.U32.HI R70, RZ, 0x10, R53 ;  /* 0x00000010ff467819 */ /* 0x000fe40000011635 */
        /* <DEDUP_REMOVED lines=10> */
[----:B------:R-:W-:Y:S02]  /*388b0*/  SHF.R.U32.HI R81, RZ, 0x10, R55 ;  /* 0x00000010ff517819 */ /* 0x000fe40000011637 */
[----:B------:R-:W-:Y:S02]  /*388c0*/  LOP3.LUT R69, R69, 0xff0000, R68, 0xf8, !PT ;  /* 0x00ff000045457812 */ /* 0x000fe400078ef844 */
[----:B------:R-:W-:Y:S01]  /*388d0*/  LOP3.LUT R70, R71, 0xff000000, R53, 0xf8, !PT ;  /* 0xff00000047467812 */ /* 0x000fe200078ef835 */
[----:B------:R-:W-:Y:S01]  /*388e0*/  IMAD.U32 R81, R81, 0x10000, RZ ;  /* 0x0001000051517824 */ /* 0x000fe200078e00ff */
[----:B------:R-:W-:Y:S02]  /*388f0*/  LOP3.LUT R47, R47, 0xff0000, R32, 0xf8, !PT ;  /* 0x00ff00002f2f7812 */ /* 0x000fe400078ef820 */
[----:B------:R-:W-:-:S02]  /*38900*/  LOP3.LUT R59, R59, 0xff000000, R33, 0xf8, !PT ;  /* 0xff0000003b3b7812 */ /* 0x000fc400078ef821 */
[----:B------:R-:W-:Y:S02]  /*38910*/  LOP3.LUT R71, R69, 0xff000000, R35, 0xf8, !PT ;  /* 0xff00000045477812 */ /* 0x000fe400078ef823 */
[----:B------:R-:W-:Y:S02]  /*38920*/  F2FP.F16.E4M3.UNPACK_B R53, R62 ;  /* 0x0000003eff35723e */ /* 0x000fe400020006ff */
[----:B------:R-:W-:Y:S02]  /*38930*/  F2FP.F16.E4M3.UNPACK_B R69, R70 ;  /* 0x00000046ff45723e */ /* 0x000fe400020006ff */
[----:B------:R-:W-:Y:S02]  /*38940*/  LOP3.LUT R67, R67, 0xff0000, R34, 0xf8, !PT ;  /* 0x00ff000043437812 */ /* 0x000fe400078ef822 */
[----:B------:R-:W-:Y:S01]  /*38950*/  LOP3.LUT R68, R47, 0xff000000, R32, 0xf8, !PT ;  /* 0xff0000002f447812 */ /* 0x000fe200078ef820 */
[----:B------:R-:W-:Y:S01]  /*38960*/  HADD2.F32 R32, -RZ, R53.H0_H0 ;  /* 0x20000035ff207230 */ /* 0x000fe20000004100 */
[----:B------:R-:W-:-:S02]  /*38970*/  F2FP.F16.E4M3.UNPACK_B R66, R59 ;  /* 0x0000003bff42723e */ /* 0x000fc400020006ff */
[----:B------:R-:W-:Y:S01]  /*38980*/  LOP3.LUT R81, R72, 0xff0000, R81, 0xf8, !PT ;  /* 0x00ff000048517812 */ /* 0x000fe200078ef851 */
[--C-:B------:R-:W-:Y:S01]  /*38990*/  HADD2.F32 R72, -RZ, R69.reuse.H0_H0 ;  /* 0x20000045ff487230 */ /* 0x100fe20000004100 */
[----:B------:R-:W-:Y:S01]  /*389a0*/  F2FP.F16.E4M3.UNPACK_B R47, R45 ;  /* 0x0000002dff2f723e */ /* 0x000fe200020006ff */
[----:B------:R-:W-:Y:S01]  /*389b0*/  HADD2.F32 R69, -RZ, R69.H1_H1 ;  /* 0x30000045ff457230 */ /* 0x000fe20000004100 */
[----:B------:R-:W-:Y:S02]  /*389c0*/  LOP3.LUT R73, R73, 0xff0000, R52, 0xf8, !PT ;  /* 0x00ff000049497812 */ /* 0x000fe400078ef834 */
[----:B------:R-:W-:Y:S01]  /*389d0*/  LOP3.LUT R34, R67, 0xff000000, R34, 0xf8, !PT ;  /* 0xff00000043227812 */ /* 0x000fe200078ef822 */
[--C-:B------:R-:W-:Y:S01]  /*389e0*/  HADD2.F32 R67, -RZ, R66.reuse.H0_H0 ;  /* 0x20000042ff437230 */ /* 0x100fe20000004100 */
[----:B------:R-:W-:Y:S01]  /*389f0*/  LOP3.LUT R73, R73, 0xff000000, R52, 0xf8, !PT ;  /* 0xff00000049497812 */ /* 0x000fe200078ef834 */
[----:B------:R-:W-:Y:S02]  /*38a00*/  HADD2.F32 R33, -RZ, R47.H0_H0 ;  /* 0x2000002fff217230 */ /* 0x000fe40000004100 */
[C---:B------:R-:W-:Y:S01]  /*38a10*/  FMUL.FTZ R52, R32.reuse, R72 ;  /* 0x0000004820347220 */ /* 0x040fe20000410000 */
[----:B------:R-:W-:Y:S01]  /*38a20*/  LOP3.LUT R35, R75, 0xff0000, R54, 0xf8, !PT ;  /* 0x00ff00004b237812 */ /* 0x000fe200078ef836 */
        /* <DEDUP_REMOVED lines=8> */
[----:B------:R-:W-:Y:S01]  /*38ab0*/  HADD2.F32 R66, -RZ, R66.H1_H1 ;  /* 0x30000042ff427230 */ /* 0x000fe20000004100 */
[----:B------:R-:W-:Y:S01]  /*38ac0*/  F2FP.F16.E4M3.UNPACK_B R54, R45.H1 ;  /* 0x0000002dff36723e */ /* 0x000fe200030006ff */
[----:B------:R-:W-:-:S02]  /*38ad0*/  HADD2.F32 R45, -RZ, R62.H0_H0 ;  /* 0x2000003eff2d7230 */ /* 0x000fc40000004100 */
[C---:B------:R-:W-:Y:S01]  /*38ae0*/  FMUL.FTZ R74, R52.reuse, R69 ;  /* 0x00000045344a7220 */ /* 0x040fe20000410000 */
[----:B------:R-:W-:Y:S02]  /*38af0*/  HADD2.F32 R72, -RZ, R67.H0_H0 ;  /* 0x20000043ff487230 */ /* 0x000fe40000004100 */
[----:B------:R-:W-:Y:S01]  /*38b00*/  FMUL.FTZ R52, R52, R66 ;  /* 0x0000004234347220 */ /* 0x000fe20000410000 */
[----:B------:R-:W-:Y:S01]  /*38b10*/  HADD2.F32 R70, -RZ, R59.H0_H0 ;  /* 0x2000003bff467230 */ /* 0x000fe20000004100 */
[----:B------:R-:W-:Y:S01]  /*38b20*/  LOP3.LUT R81, R81, 0xff000000, R55, 0xf8, !PT ;  /* 0xff00000051517812 */ /* 0x000fe200078ef837 */
        /* <DEDUP_REMOVED lines=8> */
[----:B------:R-:W-:Y:S01]  /*38bb0*/  F2FP.F16.E4M3.UNPACK_B R66, R64 ;  /* 0x00000040ff42723e */ /* 0x000fe200020006ff */
[----:B------:R-:W-:Y:S01]  /*38bc0*/  FFMA.FTZ R53, R53, R72, R55 ;  /* 0x0000004835357223 */ /* 0x000fe20000010037 */
[----:B------:R-:W-:Y:S01]  /*38bd0*/  F2FP.F16.E4M3.UNPACK_B R74, R81 ;  /* 0x00000051ff4a723e */ /* 0x000fe200020006ff */
[----:B------:R-:W-:Y:S01]  /*38be0*/  HADD2.F32 R62, -RZ, R62.H1_H1 ;  /* 0x3000003eff3e7230 */ /* 0x000fe20000004100 */
[----:B------:R-:W-:Y:S01]  /*38bf0*/  F2FP.F16.E4M3.UNPACK_B R70, R71 ;  /* 0x00000047ff46723e */ /* 0x000fe200020006ff */
[----:B------:R-:W-:Y:S01]  /*38c00*/  HADD2.F32 R67, -RZ, R66.H0_H0 ;  /* 0x20000042ff437230 */ /* 0x000fe20000004100 */
[----:B------:R-:W-:Y:S01]  /*38c10*/  F2FP.F16.E4M3.UNPACK_B R55, R57 ;  /* 0x00000039ff37723e */ /* 0x000fe200020006ff */
[----:B------:R-:W-:-:S02]  /*38c20*/  HADD2.F32 R80, -RZ, R74.H0_H0 ;  /* 0x2000004aff507230 */ /* 0x000fc40000004100 */
[C---:B------:R-:W-:Y:S01]  /*38c30*/  FMUL.FTZ R83, R62.reuse, R75 ;  /* 0x0000004b3e537220 */ /* 0x040fe20000410000 */
[----:B------:R-:W-:Y:S01]  /*38c40*/  HADD2.F32 R69, -RZ, R59.H1_H1 ;  /* 0x3000003bff457230 */ /* 0x000fe20000004100 */
[----:B------:R-:W-:Y:S01]  /*38c50*/  F2FP.F16.E4M3.UNPACK_B R64, R64.H1 ;  /* 0x00000040ff40723e */ /* 0x000fe200030006ff */
[----:B------:R-:W-:Y:S02]  /*38c60*/  HADD2.F32 R72, -RZ, R70.H0_H0 ;  /* 0x20000046ff487230 */ /* 0x000fe40000004100 */
[C---:B------:R-:W-:Y:S01]  /*38c70*/  FMUL.FTZ R86, R67.reuse, R80 ;  /* 0x0000005043567220 */ /* 0x040fe20000410000 */
[----:B------:R-:W-:Y:S02]  /*38c80*/  HADD2.F32 R54, -RZ, R54.H1_H1 ;  /* 0x30000036ff367230 */ /* 0x000fe40000004100 */
[----:B------:R-:W-:Y:S01]  /*38c90*/  FMUL.FTZ R62, R62, R69 ;  /* 0x000000453e3e7220 */ /* 0x000fe20000410000 */
[----:B------:R-:W-:Y:S02]  /*38ca0*/  HADD2.F32 R59, -RZ, R55.H0_H0 ;  /* 0x20000037ff3b7230 */ /* 0x000fe40000004100 */
[-C--:B------:R-:W-:Y:S01]  /*38cb0*/  FMUL.FTZ R67, R67, R72.reuse ;  /* 0x0000004843437220 */ /* 0x080fe20000410000 */
[----:B------:R-:W-:Y:S01]  /*38cc0*/  F2FP.F16.E4M3.UNPACK_B R71, R71.H1 ;  /* 0x00000047ff47723e */ /* 0x000fe200030006ff */
[----:B------:R-:W-:Y:S01]  /*38cd0*/  FFMA.FTZ R84, R54, R75, R62 ;  /* 0x0000004b36547223 */ /* 0x000fe2000001003e */
[----:B------:R-:W-:Y:S01]  /*38ce0*/  F2FP.F16.E4M3.UNPACK_B R81, R81.H1 ;  /* 0x00000051ff51723e */ /* 0x000fe200030006ff */
[C---:B------:R-:W-:Y:S01]  /*38cf0*/  FFMA.FTZ R86, R59.reuse, R72, -R86 ;  /* 0x000000483b567223 */ /* 0x040fe20000010856 */
[----:B------:R-:W-:Y:S01]  /*38d00*/  FFMA.FTZ R80, R59, R80, R67 ;  /* 0x000000503b507223 */ /* 0x000fe20000010043 */
[----:B------:R-:W-:Y:S01]  /*38d10*/  HADD2.F32 R66, -RZ, R66.H1_H1 ;  /* 0x30000042ff427230 */ /* 0x000fe20000004100 */
[----:B------:R-:W-:Y:S01]  /*38d20*/  F2FP.F16.E4M3.UNPACK_B R57, R57.H1 ;  /* 0x00000039ff39723e */ /* 0x000fe200030006ff */
[----:B------:R-:W-:-:S02]  /*38d30*/  HADD2.F32 R70, -RZ, R70.H1_H1 ;  /* 0x30000046ff467230 */ /* 0x000fc40000004100 */
[----:B------:R-:W-:Y:S01]  /*38d40*/  FFMA.FTZ R82, R54, R69, -R83 ;  /* 0x0000004536527223 */ /* 0x000fe20000010853 */
[----:B------:R-:W-:Y:S01]  /*38d50*/  HADD2.F32 R74, -RZ, R74.H1_H1 ;  /* 0x3000004aff4a7230 */ /* 0x000fe20000004100 */
[----:B------:R-:W-:Y:S01]  /*38d60*/  F2FP.SATFINITE.E4M3.F32.PACK_AB_MERGE_C R53, R84, R53, RZ ;  /* 0x000000355435723e */ /* 0x000fe200048070ff */
[----:B------:R-:W-:Y:S02]  /*38d70*/  HADD2.F32 R59, -RZ, R64.H0_H0 ;  /* 0x20000040ff3b7230 */ /* 0x000fe40000004100 */
[C---:B------:R-:W-:Y:S01]  /*38d80*/  FMUL.FTZ R69, R66.reuse, R70 ;  /* 0x0000004642457220 */ /* 0x040fe20000410000 */
[----:B------:R-:W-:Y:S02]  /*38d90*/  HADD2.F32 R62, -RZ, R71.H0_H0 ;  /* 0x20000047ff3e7230 */ /* 0x000fe40000004100 */
[----:B------:R-:W-:Y:S01]  /*38da0*/  FMUL.FTZ R72, R66, R74 ;  /* 0x0000004a42487220 */ /* 0x000fe20000410000 */
[----:B------:R-:W-:Y:S01]  /*38db0*/  HADD2.F32 R55, -RZ, R55.H1_H1 ;  /* 0x30000037ff377230 */ /* 0x000fe20000004100 */
[----:B------:R-:W-:Y:S01]  /*38dc0*/  F2FP.SATFINITE.E4M3.F32.PACK_AB_MERGE_C R47, R82, R47, RZ ;  /* 0x0000002f522f723e */ /* 0x000fe200048070ff */
[----:B------:R-:W-:-:S02]  /*38dd0*/  HADD2.F32 R67, -RZ, R81.H0_H0 ;  /* 0x20000051ff437230 */ /* 0x000fc40000004100 */
[----:B------:R-:W-:Y:S01]  /*38de0*/  FMUL.FTZ R66, R59, R62 ;  /* 0x0000003e3b427220 */ /* 0x000fe20000410000 */
[----:B------:R-:W-:Y:S02]  /*38df0*/  HADD2.F32 R54, -RZ, R57.H0_H0 ;  /* 0x20000039ff367230 */ /* 0x000fe40000004100 */
[----:B------:R-:W-:Y:S01]  /*38e00*/  FFMA.FTZ R87, R55, R74, R69 ;  /* 0x0000004a37577223 */ /* 0x000fe20000010045 */
[----:B------:R-:W-:Y:S01]  /*38e10*/  F2FP.F16.E4M3.UNPACK_B R69, R73.H1 ;  /* 0x00000049ff45723e */ /* 0x000fe200030006ff */
[-C--:B------:R-:W-:Y:S01]  /*38e20*/  FMUL.FTZ R75, R59, R67.reuse ;  /* 0x000000433b4b7220 */ /* 0x080fe20000410000 */
[----:B------:R-:W-:Y:S01]  /*38e30*/  F2FP.F16.E4M3.UNPACK_B R59, R56.H1 ;  /* 0x00000038ff3b723e */ /* 0x000fe200030006ff */
[C---:B------:R-:W-:Y:S01]  /*38e40*/  FFMA.FTZ R88, R54.reuse, R67, R66 ;  /* 0x0000004336587223 */ /* 0x040fe20000010042 */
[----:B------:R-:W-:Y:S01]  /*38e50*/  F2FP.F16.E4M3.UNPACK_B R66, R68.H1 ;  /* 0x00000044ff42723e */ /* 0x000fe200030006ff */
[----:B------:R-:W-:Y:S01]  /*38e60*/  FFMA.FTZ R74, R54, R62, -R75 ;  /* 0x0000003e364a7223 */ /* 0x000fe2000001084b */
[----:B------:R-:W-:Y:S01]  /*38e70*/  FFMA.FTZ R85, R55, R70, -R72 ;  /* 0x0000004637557223 */ /* 0x000fe20000010848 */
[----:B------:R-:W-:Y:S01]  /*38e80*/  HADD2.F32 R64, -RZ, R64.H1_H1 ;  /* 0x30000040ff407230 */ /* 0x000fe20000004100 */
[----:B------:R-:W-:Y:S01]  /*38e90*/  F2FP.F16.E4M3.UNPACK_B R54, R44.H1 ;  /* 0x0000002cff36723e */ /* 0x000fe200030006ff */
        /* <DEDUP_REMOVED lines=20> */
[----:B------:R-:W-:Y:S01]  /*38fe0*/  HADD2.F32 R54, -RZ, R54.H1_H1 ;  /* 0x30000036ff367230 */ /* 0x000fe20000004100 */
[----:B------:R-:W-:Y:S01]  /*38ff0*/  F2FP.F16.E4M3.UNPACK_B R44, R44 ;  /* 0x0000002cff2c723e */ /* 0x000fe200020006ff */
[C---:B------:R-:W-:Y:S01]  /*39000*/  FMUL.FTZ R62, R59.reuse, R66 ;  /* 0x000000423b3e7220 */ /* 0x040fe20000410000 */
[----:B------:R-:W-:Y:S01]  /*39010*/  FMUL.FTZ R67, R59, R69 ;  /* 0x000000453b437220 */ /* 0x000fe20000410000 */
[----:B------:R-:W-:Y:S01]  /*39020*/  FFMA.FTZ R91, R57, R81, R90 ;  /* 0x00000051395b7223 */ /* 0x000fe2000001005a */
[----:B------:R-:W-:-:S02]  /*39030*/  HADD2.F32 R55, -RZ, R56.H0_H0 ;  /* 0x20000038ff377230 */ /* 0x000fc40000004100 */
[C---:B------:R-:W-:Y:S01]  /*39040*/  FFMA.FTZ R70, R54.reuse, R69, R62 ;  /* 0x0000004536467223 */ /* 0x040fe2000001003e */
[--C-:B------:R-:W-:Y:S02]  /*39050*/  HADD2.F32 R59, -RZ, R73.reuse.H0_H0 ;  /* 0x20000049ff3b7230 */ /* 0x100fe40000004100 */
[----:B------:R-:W-:Y:S01]  /*39060*/  FFMA.FTZ R81, R54, R66, -R67 ;  /* 0x0000004236517223 */ /* 0x000fe20000010843 */
        /* <DEDUP_REMOVED lines=10> */
[----:B------:R-:W-:Y:S02]  /*39110*/  HADD2.F32 R44, -RZ, R44.H1_H1 ;  /* 0x3000002cff2c7230 */ /* 0x000fe40000004100 */
[C---:B------:R-:W-:Y:S01]  /*39120*/  FMUL.FTZ R59, R56.reuse, R73 ;  /* 0x00000049383b7220 */ /* 0x040fe20000410000 */
[----:B------:R-:W-:Y:S01]  /*39130*/  F2FP.F16.E4M3.UNPACK_B R55, R58.H1 ;  /* 0x0000003aff37723e */ /* 0x000fe200030006ff */
[----:B------:R-:W-:Y:S01]  /*39140*/  FMUL.FTZ R71, R56, R57 ;  /* 0x0000003938477220 */ /* 0x000fe20000410000 */
[----:B------:R-:W-:Y:S01]  /*39150*/  F2FP.F16.E4M3.UNPACK_B R62, R35.H1 ;  /* 0x00000023ff3e723e */ /* 0x000fe200030006ff */
        /* <DEDUP_REMOVED lines=28> */
[----:B------:R-:W-:Y:S01]  /*39320*/  F2FP.SATFINITE.E4M3.F32.PACK_AB_MERGE_C R87, R87, R80, R88 ;  /* 0x000000505757723e */ /* 0x000fe20004807058 */
        /* <DEDUP_REMOVED lines=25> */
.L_x_1937:
[----:B------:R-:W-:Y:S05]  /*394c0*/  BSYNC B3 ;  /* 0x0000000000037941 */ /* 0x000fea0003800000 */
.L_x_1936:
        /* <DEDUP_REMOVED lines=11> */
.L_x_1935:
[----:B------:R-:W-:Y:S05]  /*39580*/  BSYNC B2 ;  /* 0x0000000000027941 */ /* 0x000fea0003800000 */
.L_x_1934:
[----:B------:R-:W-:Y:S02]  /*39590*/  R2UR UR4, R40 ;  /* 0x00000000280472ca */ /* 0x000fe400000e0000 */
[----:B------:R-:W-:-:S13]  /*395a0*/  R2UR UR5, R41 ;  /* 0x00000000290572ca */ /* 0x000fda00000e0000 */
[----:B------:R-:W2:Y:S02]  /*395b0*/  LD.E.U8 R110, desc[UR4][R110.64] ;  /* 0x000000046e6e7980 */ /* 0x000ea4000c101100 */
[----:B--2---:R-:W-:-:S13]  /*395c0*/  LOP3.LUT P1, RZ, R110, 0x4, RZ, 0xc0, !PT ;  /* 0x000000046eff7812 */ /* 0x004fda000782c0ff */
[----:B------:R-:W-:Y:S05]  /*395d0*/  @!P1 BRA `(.L_x_1887) ;  /* 0x0000002000109947 */ /* 0x000fea0003800000 */
[----:B------:R-:W-:Y:S02]  /*395e0*/  R2UR UR4, R40 ;  /* 0x00000000280472ca */ /* 0x000fe400000e0000 */
[----:B------:R-:W-:-:S13]  /*395f0*/  R2UR UR5, R41 ;  /* 0x00000000290572ca */ /* 0x000fda00000e0000 */
[----:B------:R-:W2:Y:S01]  /*39600*/  LD.E R112, desc[UR4][R112.64+0x4] ;  /* 0x0000040470707980 */ /* 0x000ea2000c101900 */
[----:B------:R-:W-:Y:S01]  /*39610*/  VIADD R105, R105, 0x40 ;  /* 0x0000004069697836 */ /* 0x000fe20000000000 */
[----:B0-----:R-:W-:Y:S02]  /*39620*/  SHF.R.S32.HI R46, RZ, 0x1f, R107 ;  /* 0x0000001fff2e7819 */ /* 0x001fe4000001146b */
[-C--:B------:R-:W-:Y:S02]  /*39630*/  LEA.HI R44, R107, R107.reuse, RZ, 0x1 ;  /* 0x0000006b6b2c7211 */ /* 0x080fe400078f08ff */
[----:B------:R-:W-:Y:S02]  /*39640*/  LEA.HI R45, R46, R107, RZ, 0x3 ;  /* 0x0000006b2e2d7211 */ /* 0x000fe400078f18ff */
[C---:B------:R-:W-:Y:S01]  /*39650*/  LOP3.LUT R46, R44.reuse, 0x3fffffe, RZ, 0xc0, !PT ;  /* 0x03fffffe2c2e7812 */ /* 0x040fe200078ec0ff */
[----:B------:R-:W-:Y:S01]  /*39660*/  IMAD.SHL.U32 R44, R44, 0x40, RZ ;  /* 0x000000402c2c7824 */ /* 0x000fe200078e00ff */
[----:B------:R-:W-:Y:S01]  /*39670*/  R2UR UR6, R40 ;  /* 0x00000000280672ca */ /* 0x000fe200000e0000 */
[----:B------:R-:W-:Y:S01]  /*39680*/  IMAD.SHL.U32 R45, R45, 0x40, RZ ;  /* 0x000000402d2d7824 */ /* 0x000fe200078e00ff */
[----:B------:R-:W-:Y:S01]  /*39690*/  R2UR UR7, R41 ;  /* 0x00000000290772ca */ /* 0x000fe200000e0000 */
[----:B------:R-:W-:-:S03]  /*396a0*/  IMAD.IADD R46, R107, 0x1, -R46 ;  /* 0x000000016b2e7824 */ /* 0x000fc600078e0a2e */
[----:B------:R-:W-:Y:S02]  /*396b0*/  LOP3.LUT R47, R45, 0xfffffe00, RZ, 0xc0, !PT ;  /* 0xfffffe002d2f7812 */ /* 0x000fe400078ec0ff */
[----:B------:R-:W-:-:S03]  /*396c0*/  LOP3.LUT R45, R44, 0x180, RZ, 0xc0, !PT ;  /* 0x000001802c2d7812 */ /* 0x000fc600078ec0ff */
[----:B------:R-:W-:Y:S01]  /*396d0*/  IMAD R47, R46, 0x40, R47 ;  /* 0x000000402e2f7824 */ /* 0x000fe200078e022f */
[----:B------:R-:W-:Y:S01]  /*396e0*/  SHF.R.U32.HI R46, RZ, 0x3, R45 ;  /* 0x00000003ff2e7819 */ /* 0x000fe2000001162d */
[----:B------:R-:W-:Y:S01]  /*396f0*/  BSSY B2, `(.L_x_1938) ;  /* 0x000011a000027945 */ /* 0x000fe20003800000 */
[----:B--2---:R-:W-:-:S04]  /*39700*/  LEA.HI R32, R112, R112, RZ, 0x1 ;  /* 0x0000007070207211 */ /* 0x004fc800078f08ff */
[----:B------:R-:W-:-:S04]  /*39710*/  SHF.R.S32.HI R52, RZ, 0x1, R32 ;  /* 0x00000001ff347819 */ /* 0x000fc80000011420 */
[----:B------:R-:W-:-:S04]  /*39720*/  ISETP.GE.AND P1, PT, R105, R52, PT ;  /* 0x000000346900720c */ /* 0x000fc80003f26270 */
[----:B------:R-:W-:-:S05]  /*39730*/  SEL R32, R52, RZ, P1 ;  /* 0x000000ff34207207 */ /* 0x000fca0000800000 */
[----:B------:R-:W-:-:S04]  /*39740*/  IMAD.IADD R32, R105, 0x1, R32 ;  /* 0x0000000169207824 */ /* 0x000fc800078e0220 */
[----:B------:R-:W-:Y:S01]  /*39750*/  @P1 IMAD.IADD R118, R13, 0x1, -R118 ;  /* 0x000000010d761824 */ /* 0x000fe200078e0a76 */
[----:B------:R-:W-:-:S04]  /*39760*/  SHF.R.S32.HI R33, RZ, 0x1f, R32 ;  /* 0x0000001fff217819 */ /* 0x000fc80000011420 */
[----:B------:R-:W-:Y:S02]  /*39770*/  SHF.R.S32.HI R35, RZ, 0x1f, R118 ;  /* 0x0000001fff237819 */ /* 0x000fe40000011476 */
[----:B------:R-:W-:Y:S02]  /*39780*/  LEA.HI R34, R33, R32, RZ, 0x4 ;  /* 0x0000002021227211 */ /* 0x000fe400078f20ff */
[----:B------:R-:W-:Y:S02]  /*39790*/  LEA.HI R35, R35, R118, RZ, 0x5 ;  /* 0x0000007623237211 */ /* 0x000fe400078f28ff */
[----:B------:R-:W-:Y:S02]  /*397a0*/  SHF.R.S32.HI R54, RZ, 0x4, R34 ;  /* 0x00000004ff367819 */ /* 0x000fe40000011422 */
[----:B------:R-:W-:Y:S02]  /*397b0*/  LEA.HI R32, R33, R32, RZ, 0x6 ;  /* 0x0000002021207211 */ /* 0x000fe400078f30ff */
[----:B------:R-:W-:-:S02]  /*397c0*/  LEA.HI.SX32 R35, R35, R54, 0x1b ;  /* 0x0000003623237211 */ /* 0x000fc400078fdaff */
[----:B------:R-:W-:Y:S02]  /*397d0*/  SHF.R.S32.HI R32, RZ, 0x6, R32 ;  /* 0x00000006ff207819 */ /* 0x000fe40000011420 */
[----:B------:R-:W-:Y:S01]  /*397e0*/  SHF.R.S32.HI R44, RZ, 0x1f, R35 ;  /* 0x0000001fff2c7819 */ /* 0x000fe20000011423 */
[----:B------:R-:W-:Y:S01]  /*397f0*/  IMAD.SHL.U32 R53, R35, 0x10, RZ ;  /* 0x0000001023357824 */ /* 0x000fe200078e00ff */
[----:B------:R-:W-:Y:S01]  /*39800*/  LOP3.LUT R34, R45, 0x30, R34, 0xf8, !PT ;  /* 0x000000302d227812 */ /* 0x000fe200078ef822 */
[----:B------:R-:W-:Y:S01]  /*39810*/  IMAD R32, R32, 0x2800, R47 ;  /* 0x0000280020207824 */ /* 0x000fe200078e022f */
[----:B------:R-:W-:Y:S02]  /*39820*/  LEA.HI R44, R44, R35, RZ, 0x2 ;  /* 0x000000232c2c7211 */ /* 0x000fe400078f10ff */
[----:B------:R-:W-:Y:S02]  /*39830*/  LOP3.LUT R33, R34, R46, RZ, 0x3c, !PT ;  /* 0x0000002e22217212 */ /* 0x000fe400078e3cff */
[----:B------:R-:W-:-:S02]  /*39840*/  SHF.R.S32.HI R44, RZ, 0x2, R44 ;  /* 0x00000002ff2c7819 */ /* 0x000fc4000001142c */
[----:B------:R-:W-:Y:S01]  /*39850*/  LOP3.LUT R35, R45, 0x30, R53, 0xf8, !PT ;  /* 0x000000302d237812 */ /* 0x000fe200078ef835 */
[----:B------:R-:W-:Y:S02]  /*39860*/  IMAD.IADD R32, R32, 0x1, R33 ;  /* 0x0000000120207824 */ /* 0x000fe400078e0221 */
[----:B------:R-:W-:Y:S01]  /*39870*/  IMAD R44, R44, 0x2800, R47 ;  /* 0x000028002c2c7824 */ /* 0x000fe200078e022f */
[----:B------:R-:W-:Y:S02]  /*39880*/  LOP3.LUT R35, R35, R46, RZ, 0x3c, !PT ;  /* 0x0000002e23237212 */ /* 0x000fe400078e3cff */
[----:B------:R-:W-:-:S03]  /*39890*/  IADD3 R32, P1, P2, R108, R32, R37 ;  /* 0x000000206c207210 */ /* 0x000fc60007a3e025 */
[----:B------:R-:W-:Y:S01]  /*398a0*/  IMAD.IADD R44, R44, 0x1, R35 ;  /* 0x000000012c2c7824 */ /* 0x000fe200078e0223 */
[----:B------:R-:W-:Y:S02]  /*398b0*/  IADD3.X R33, R109, RZ, R99, P1, P2 ;  /* 0x000000ff6d217210 */ /* 0x000fe40000fe4463 */
[----:B------:R-:W-:Y:S02]  /*398c0*/  ISETP.GE.AND P1, PT, R105, R52, PT ;  /* 0x000000346900720c */ /* 0x000fe40003f26270 */
[----:B------:R-:W-:Y:S02]  /*398d0*/  IADD3 R44, P3, P4, R108, R44, R37 ;  /* 0x0000002c6c2c7210 */ /* 0x000fe40007c7e025 */
[----:B------:R-:W5:Y:S02]  /*398e0*/  LD.E.128 R32, desc[UR4][R32.64] ;  /* 0x0000000420207980 */ /* 0x000f64000c101d00 */
[----:B------:R-:W-:Y:S01]  /*398f0*/  IADD3.X R45, R109, RZ, R99, P3, P4 ;  /* 0x000000ff6d2d7210 */ /* 0x000fe20001fe8463 */
[----:B------:R-:W-:-:S05]  /*39900*/  IMAD.SHL.U32 R37, R54, 0x10, RZ ;  /* 0x0000001036257824 */ /* 0x000fca00078e00ff */
[----:B------:R-:W5:Y:S01]  /*39910*/  LD.E.128 R44, desc[UR6][R44.64] ;  /* 0x000000062c2c7980 */ /* 0x000f62000c101d00 */
[----:B------:R-:W-:Y:S05]  /*39920*/  @P1 BRA `(.L_x_1939) ;  /* 0x0000000c00d81947 */ /* 0x000fea0003800000 */
[----:B-----5:R-:W-:Y:S01]  /*39930*/  IMAD.MOV.U32 R52, RZ, RZ, R45 ;  /* 0x000000ffff347224 */ /* 0x020fe200078e002d */
[----:B------:R-:W-:Y:S01]  /*39940*/  LOP3.LUT R56, R28, 0xff, RZ, 0xc0, !PT ;  /* 0x000000ff1c387812 */ /* 0x000fe200078ec0ff */
[----:B------:R-:W-:Y:S01]  /*39950*/  IMAD.MOV.U32 R45, RZ, RZ, R35 ;  /* 0x000000ffff2d7224 */ /* 0x000fe200078e0023 */
[----:B------:R-:W-:Y:S01]  /*39960*/  SHF.R.U32.HI R35, RZ, 0x8, R28 ;  /* 0x00000008ff237819 */ /* 0x000fe2000001161c */
[----:B------:R-:W-:Y:S01]  /*39970*/  IMAD.MOV.U32 R54, RZ, RZ, R47 ;  /* 0x000000ffff367224 */ /* 0x000fe200078e002f */
[----:B------:R-:W-:Y:S02]  /*39980*/  SHF.R.U32.HI R55, RZ, 0x8, R30 ;  /* 0x00000008ff377819 */ /* 0x000fe4000001161e */
        /* <DEDUP_REMOVED lines=8> */
[----:B------:R-:W-:-:S02]  /*39a10*/  SHF.R.U32.HI R57, RZ, 0x8, R31 ;  /* 0x00000008ff397819 */ /* 0x000fc4000001161f */
[----:B------:R-:W-:Y:S02]  /*39a20*/  PRMT R60, R55, 0x7604, R60 ;  /* 0x00007604373c7816 */ /* 0x000fe4000000003c */
[----:B------:R-:W-:Y:S02]  /*39a30*/  LOP3.LUT R64, R48, 0xff, RZ, 0xc0, !PT ;  /* 0x000000ff30407812 */ /* 0x000fe400078ec0ff */
[----:B------:R-:W-:Y:S02]  /*39a40*/  SHF.R.U32.HI R55, RZ, 0x8, R50 ;  /* 0x00000008ff377819 */ /* 0x000fe40000011632 */
[----:B------:R-:W-:Y:S02]  /*39a50*/  LOP3.LUT R35, R35, 0xff, RZ, 0xc0, !PT ;  /* 0x000000ff23237812 */ /* 0x000fe400078ec0ff */
[----:B------:R-:W-:Y:S02]  /*39a60*/  PRMT R58, R47, 0x7604, R58 ;  /* 0x000076042f3a7816 */ /* 0x000fe4000000003a */
[----:B------:R-:W-:-:S02]  /*39a70*/  LOP3.LUT R62, R31, 0xff, RZ, 0xc0, !PT ;  /* 0x000000ff1f3e7812 */ /* 0x000fc400078ec0ff */
[----:B------:R-:W-:Y:S02]  /*39a80*/  LOP3.LUT R57, R57, 0xff, RZ, 0xc0, !PT ;  /* 0x000000ff39397812 */ /* 0x000fe400078ec0ff */
[----:B------:R-:W-:Y:S02]  /*39a90*/  SHF.R.U32.HI R47, RZ, 0x8, R49 ;  /* 0x00000008ff2f7819 */ /* 0x000fe40000011631 */
[----:B------:R-:W-:Y:S02]  /*39aa0*/  LOP3.LUT R68, R50, 0xff, RZ, 0xc0, !PT ;  /* 0x000000ff32447812 */ /* 0x000fe400078ec0ff */
[----:B------:R-:W-:Y:S02]  /*39ab0*/  LOP3.LUT R55, R55, 0xff, RZ, 0xc0, !PT ;  /* 0x000000ff37377812 */ /* 0x000fe400078ec0ff */
[----:B------:R-:W-:Y:S02]  /*39ac0*/  PRMT R64, R35, 0x7604, R64 ;  /* 0x0000760423407816 */ /* 0x000fe40000000040 */
        /* <DEDUP_REMOVED lines=17> */
[----:B------:R-:W-:Y:S02]  /*39be0*/  PRMT R57, R55, 0x7054, R60 ;  /* 0x0000705437397816 */ /* 0x000fe4000000003c */
[----:B------:R-:W-:-:S02]  /*39bf0*/  SHF.R.U32.HI R55, RZ, 0x10, R48 ;  /* 0x00000010ff377819 */ /* 0x000fc40000011630 */
[----:B------:R-:W-:Y:S02]  /*39c00*/  LOP3.LUT R56, R56, 0xff, RZ, 0xc0, !PT ;  /* 0x000000ff38387812 */ /* 0x000fe400078ec0ff */
[----:B------:R-:W-:Y:S02]  /*39c10*/  PRMT R47, R47, 0x7054, R58 ;  /* 0x000070542f2f7816 */ /* 0x000fe4000000003a */
[----:B------:R-:W-:Y:S02]  /*39c20*/  SHF.R.U32.HI R58, RZ, 0x10, R50 ;  /* 0x00000010ff3a7819 */ /* 0x000fe40000011632 */
[----:B------:R-:W-:Y:S02]  /*39c30*/  LOP3.LUT R55, R55, 0xff, RZ, 0xc0, !PT ;  /* 0x000000ff37377812 */ /* 0x000fe400078ec0ff */
[----:B------:R-:W-:Y:S02]  /*39c40*/  PRMT R63, R56, 0x7054, R61 ;  /* 0x00007054383f7816 */ /* 0x000fe4000000003d */
[----:B------:R-:W-:-:S02]  /*39c50*/  LOP3.LUT R58, R58, 0xff, RZ, 0xc0, !PT ;  /* 0x000000ff3a3a7812 */ /* 0x000fc400078ec0ff */
[----:B------:R-:W-:Y:S02]  /*39c60*/  SHF.R.U32.HI R60, RZ, 0x10, R51 ;  /* 0x00000010ff3c7819 */ /* 0x000fe40000011633 */
[----:B------:R-:W-:Y:S02]  /*39c70*/  PRMT R61, R55, 0x7054, R64 ;  /* 0x00007054373d7816 */ /* 0x000fe40000000040 */
[----:B------:R-:W-:Y:S02]  /*39c80*/  LOP3.LUT R63, R63, 0xff000000, R49, 0xf8, !PT ;  /* 0xff0000003f3f7812 */ /* 0x000fe400078ef831 */
[----:B------:R-:W-:Y:S02]  /*39c90*/  LOP3.LUT R55, R47, 0xff000000, R29, 0xf8, !PT ;  /* 0xff0000002f377812 */ /* 0x000fe400078ef81d */
[----:B------:R-:W-:Y:S02]  /*39ca0*/  SHF.R.U32.HI R59, RZ, 0x10, R31 ;  /* 0x00000010ff3b7819 */ /* 0x000fe4000001161f */
[----:B------:R-:W-:-:S02]  /*39cb0*/  PRMT R67, R58, 0x7054, R67 ;  /* 0x000070543a437816 */ /* 0x000fc40000000043 */
[----:B------:R-:W-:Y:S02]  /*39cc0*/  LOP3.LUT R60, R60, 0xff, RZ, 0xc0, !PT ;  /* 0x000000ff3c3c7812 */ /* 0x000fe400078ec0ff */
[----:B------:R-:W-:Y:S02]  /*39cd0*/  F2FP.F16.E4M3.UNPACK_B R47, R52 ;  /* 0x00000034ff2f723e */ /* 0x000fe400020006ff */
[----:B------:R-:W-:Y:S02]  /*39ce0*/  F2FP.F16.E4M3.UNPACK_B R58, R63 ;  /* 0x0000003fff3a723e */ /* 0x000fe400020006ff */
[----:B------:R-:W-:Y:S02]  /*39cf0*/  F2FP.F16.E4M3.UNPACK_B R56, R55 ;  /* 0x00000037ff38723e */ /* 0x000fe400020006ff */
[----:B------:R-:W-:Y:S02]  /*39d00*/  LOP3.LUT R59, R59, 0xff, RZ, 0xc0, !PT ;  /* 0x000000ff3b3b7812 */ /* 0x000fe400078ec0ff */
[----:B------:R-:W-:Y:S01]  /*39d10*/  LOP3.LUT R49, R35, 0xff000000, R28, 0xf8, !PT ;  /* 0xff00000023317812 */ /* 0x000fe200078ef81c */
[--C-:B------:R-:W-:Y:S01]  /*39d20*/  HADD2.F32 R28, -RZ, R47.reuse.H0_H0 ;  /* 0x2000002fff1c7230 */ /* 0x100fe20000004100 */
[----:B------:R-:W-:Y:S01]  /*39d30*/  PRMT R69, R60, 0x7054, R69 ;  /* 0x000070543c457816 */ /* 0x000fe20000000045 */
[----:B------:R-:W-:Y:S01]  /*39d40*/  HADD2.F32 R60, -RZ, R58.H0_H0 ;  /* 0x2000003aff3c7230 */ /* 0x000fe20000004100 */
[----:B------:R-:W-:Y:S01]  /*39d50*/  F2FP.F16.E4M3.UNPACK_B R35, R33 ;  /* 0x00000021ff23723e */ /* 0x000fe200020006ff */
[----:B------:R-:W-:Y:S01]  /*39d60*/  HADD2.F32 R47, -RZ, R47.H1_H1 ;  /* 0x3000002fff2f7230 */ /* 0x000fe20000004100 */
[----:B------:R-:W-:Y:S01]  /*39d70*/  LOP3.LUT R57, R57, 0xff000000, R30, 0xf8, !PT ;  /* 0xff00000039397812 */ /* 0x000fe200078ef81e */
[----:B------:R-:W-:Y:S01]  /*39d80*/  HADD2.F32 R30, -RZ, R56.H0_H0 ;  /* 0x20000038ff1e7230 */ /* 0x000fe20000004100 */
[----:B------:R-:W-:Y:S01]  /*39d90*/  PRMT R59, R59, 0x7054, R62 ;  /* 0x000070543b3b7816 */ /* 0x000fe2000000003e */
[----:B------:R-:W-:Y:S01]  /*39da0*/  HADD2.F32 R29, -RZ, R35.H0_H0 ;  /* 0x20000023ff1d7230 */ /* 0x000fe20000004100 */
[----:B------:R-:W-:Y:S01]  /*39db0*/  LOP3.LUT R61, R61, 0xff000000, R48, 0xf8, !PT ;  /* 0xff0000003d3d7812 */ /* 0x000fe200078ef830 */
[C---:B------:R-:W-:Y:S01]  /*39dc0*/  FMUL.FTZ R48, R28.reuse, R60 ;  /* 0x0000003c1c307220 */ /* 0x040fe20000410000 */
[----:B------:R-:W-:Y:S01]  /*39dd0*/  LOP3.LUT R59, R59, 0xff000000, R31, 0xf8, !PT ;  /* 0xff0000003b3b7812 */ /* 0x000fe200078ef81f */
        /* <DEDUP_REMOVED lines=9> */
[----:B------:R-:W-:Y:S01]  /*39e70*/  F2FP.F16.E4M3.UNPACK_B R33, R33.H1 ;  /* 0x00000021ff21723e */ /* 0x000fe200030006ff */
[----:B------:R-:W-:Y:S01]  /*39e80*/  HADD2.F32 R31, -RZ, R52.H0_H0 ;  /* 0x20000034ff1f7230 */ /* 0x000fe20000004100 */
[----:B------:R-:W-:Y:S01]  /*39e90*/  LOP3.LUT R69, R69, 0xff000000, R51, 0xf8, !PT ;  /* 0xff00000045457812 */ /* 0x000fe200078ef833 */
[----:B------:R-:W-:-:S02]  /*39ea0*/  HADD2.F32 R50, -RZ, R63.H0_H0 ;  /* 0x2000003fff327230 */ /* 0x000fc40000004100 */
[C---:B------:R-:W-:Y:S01]  /*39eb0*/  FMUL.FTZ R60, R47.reuse, R58 ;  /* 0x0000003a2f3c7220 */ /* 0x040fe20000410000 */
[----:B------:R-:W-:Y:S02]  /*39ec0*/  HADD2.F32 R35, -RZ, R35.H1_H1 ;  /* 0x30000023ff237230 */ /* 0x000fe40000004100 */
[----:B------:R-:W-:Y:S01]  /*39ed0*/  FMUL.FTZ R47, R47, R56 ;  /* 0x000000382f2f7220 */ /* 0x000fe20000410000 */
[----:B------:R-:W-:Y:S02]  /*39ee0*/  HADD2.F32 R48, -RZ, R55.H0_H0 ;  /* 0x20000037ff307230 */ /* 0x000fe40000004100 */
[----:B------:R-:W-:Y:S01]  /*39ef0*/  FMUL.FTZ R51, R31, R50 ;  /* 0x000000321f337220 */ /* 0x000fe20000410000 */
[----:B------:R-:W-:Y:S02]  /*39f00*/  HADD2.F32 R30, -RZ, R33.H0_H0 ;  /* 0x20000021ff1e7230 */ /* 0x000fe40000004100 */
        /* <DEDUP_REMOVED lines=8> */
[----:B------:R-:W-:Y:S01]  /*39f90*/  F2FP.F16.E4M3.UNPACK_B R48, R59 ;  /* 0x0000003bff30723e */ /* 0x000fe200020006ff */
        /* <DEDUP_REMOVED lines=8> */
[----:B------:R-:W-:Y:S01]  /*3a020*/  HADD2.F32 R33, -RZ, R33.H1_H1 ;  /* 0x30000021ff217230 */ /* 0x000fe20000004100 */
[----:B------:R-:W-:Y:S01]  /*3a030*/  F2FP.F16.E4M3.UNPACK_B R69, R69.H1 ;  /* 0x00000045ff45723e */ /* 0x000fe200030006ff */
[----:B------:R-:W-:Y:S02]  /*3a040*/  HADD2.F32 R50, -RZ, R48.H0_H0 ;  /* 0x20000030ff327230 */ /* 0x000fe40000004100 */
[----:B------:R-:W-:Y:S01]  /*3a050*/  FMUL.FTZ R66, R47, R56 ;  /* 0x000000382f427220 */ /* 0x000fe20000410000 */
[----:B------:R-:W-:Y:S01]  /*3a060*/  HADD2.F32 R31, -RZ, R30.H0_H0 ;  /* 0x2000001eff1f7230 */ /* 0x000fe20000004100 */
[----:B------:R-:W-:Y:S01]  /*3a070*/  F2FP.F16.E4M3.UNPACK_B R59, R59.H1 ;  /* 0x0000003bff3b723e */ /* 0x000fe200030006ff */
[C---:B------:R-:W-:Y:S01]  /*3a080*/  FFMA.FTZ R73, R33.reuse, R55, -R64 ;  /* 0x0000003721497223 */ /* 0x040fe20000010840 */
[----:B------:R-:W-:Y:S01]  /*3a090*/  FFMA.FTZ R63, R33, R63, R52 ;  /* 0x0000003f213f7223 */ /* 0x000fe20000010034 */
[-C--:B------:R-:W-:Y:S01]  /*3a0a0*/  FMUL.FTZ R47, R47, R50.reuse ;  /* 0x000000322f2f7220 */ /* 0x080fe20000410000 */
[----:B------:R-:W-:Y:S01]  /*3a0b0*/  FFMA.FTZ R68, R31, R50, -R66 ;  /* 0x000000321f447223 */ /* 0x000fe20000010842 */
[----:B------:R-:W-:Y:S01]  /*3a0c0*/  F2FP.F16.E4M3.UNPACK_B R45, R45.H1 ;  /* 0x0000002dff2d723e */ /* 0x000fe200030006ff */
[----:B------:R-:W-:-:S02]  /*3a0d0*/  HADD2.F32 R33, -RZ, R54.H0_H0 ;  /* 0x20000036ff217230 */ /* 0x000fc40000004100 */
[----:B------:R-:W-:Y:S01]  /*3a0e0*/  FFMA.FTZ R70, R31, R56, R47 ;  /* 0x000000381f467223 */ /* 0x000fe2000001002f */
[----:B------:R-:W-:Y:S01]  /*3a0f0*/  HADD2.F32 R52, -RZ, R69.H0_H0 ;  /* 0x20000045ff347230 */ /* 0x000fe20000004100 */
[----:B------:R-:W-:Y:S01]  /*3a100*/  F2FP.SATFINITE.E4M3.F32.PACK_AB_MERGE_C R60, R73, R60, RZ ;  /* 0x0000003c493c723e */ /* 0x000fe200048070ff */
[----:B------:R-:W-:Y:S01]  /*3a110*/  HADD2.F32 R50, -RZ, R59.H0_H0 ;  /* 0x2000003bff327230 */ /* 0x000fe20000004100 */
[----:B------:R-:W-:Y:S01]  /*3a120*/  F2FP.SATFINITE.E4M3.F32.PACK_AB_MERGE_C R62, R63, R62, RZ ;  /* 0x0000003e3f3e723e */ /* 0x000fe200048070ff */
[----:B------:R-:W-:Y:S02]  /*3a130*/  HADD2.F32 R35, -RZ, R35.H1_H1 ;  /* 0x30000023ff237230 */ /* 0x000fe40000004100 */
[C---:B------:R-:W-:Y:S01]  /*3a140*/  FMUL.FTZ R64, R33.reuse, R52 ;  /* 0x0000003421407220 */ /* 0x040fe20000410000 */
[----:B------:R-:W-:Y:S02]  /*3a150*/  HADD2.F32 R51, -RZ, R51.H1_H1 ;  /* 0x30000033ff337230 */ /* 0x000fe40000004100 */
[----:B------:R-:W-:Y:S01]  /*3a160*/  FMUL.FTZ R33, R33, R50 ;  /* 0x0000003221217220 */ /* 0x000fe20000410000 */
[----:B------:R-:W-:-:S02]  /*3a170*/  HADD2.F32 R31, -RZ, R45.H0_H0 ;  /* 0x2000002dff1f7230 */ /* 0x000fc40000004100 */
[----:B------:R-:W-:Y:S02]  /*3a180*/  HADD2.F32 R30, -RZ, R30.H1_H1 ;  /* 0x3000001eff1e7230 */ /* 0x000fe40000004100 */
[----:B------:R-:W-:Y:S01]  /*3a190*/  FMUL.FTZ R47, R35, R51 ;  /* 0x00000033232f7220 */ /* 0x000fe20000410000 */
[----:B------:R-:W-:Y:S02]  /*3a1a0*/  HADD2.F32 R48, -RZ, R48.H1_H1 ;  /* 0x30000030ff307230 */ /* 0x000fe40000004100 */
[C---:B------:R-:W-:Y:S01]  /*3a1b0*/  FFMA.FTZ R72, R31.reuse, R50, -R64 ;  /* 0x000000321f487223 */ /* 0x040fe20000010840 */
[----:B------:R-:W-:Y:S01]  /*3a1c0*/  FFMA.FTZ R74, R31, R52, R33 ;  /* 0x000000341f4a7223 */ /* 0x000fe20000010021 */
[----:B------:R-:W-:Y:S01]  /*3a1d0*/  F2FP.F16.E4M3.UNPACK_B R33, R44.H1 ;  /* 0x0000002cff21723e */ /* 0x000fe200030006ff */
[----:B------:R-:W-:Y:S02]  /*3a1e0*/  HADD2.F32 R54, -RZ, R54.H1_H1 ;  /* 0x30000036ff367230 */ /* 0x000fe40000004100 */
[-C--:B------:R-:W-:Y:S01]  /*3a1f0*/  FMUL.FTZ R56, R35, R48.reuse ;  /* 0x0000003023387220 */ /* 0x080fe20000410000 */
[C---:B------:R-:W-:Y:S01]  /*3a200*/  FFMA.FTZ R75, R30.reuse, R48, -R47 ;  /* 0x000000301e4b7223 */ /* 0x040fe2000001082f */
[----:B------:R-:W-:Y:S01]  /*3a210*/  F2FP.F16.E4M3.UNPACK_B R50, R61.H1 ;  /* 0x0000003dff32723e */ /* 0x000fe200030006ff */
[----:B------:R-:W-:Y:S01]  /*3a220*/  HADD2.F32 R59, -RZ, R59.H1_H1 ;  /* 0x3000003bff3b7230 */ /* 0x000fe20000004100 */
[----:B------:R-:W-:Y:S01]  /*3a230*/  F2FP.F16.E4M3.UNPACK_B R47, R49.H1 ;  /* 0x00000031ff2f723e */ /* 0x000fe200030006ff */
[----:B------:R-:W-:Y:S01]  /*3a240*/  FFMA.FTZ R81, R30, R51, R56 ;  /* 0x000000331e517223 */ /* 0x000fe20000010038 */
[----:B------:R-:W-:Y:S01]  /*3a250*/  HADD2.F32 R69, -RZ, R69.H1_H1 ;  /* 0x30000045ff457230 */ /* 0x000fe20000004100 */
[----:B------:R-:W-:Y:S01]  /*3a260*/  F2FP.F16.E4M3.UNPACK_B R30, R32.H1 ;  /* 0x00000020ff1e723e */ /* 0x000fe200030006ff */
        /* <DEDUP_REMOVED lines=10> */
[----:B------:R-:W-:Y:S01]  /*3a310*/  HADD2.F32 R33, -RZ, R33.H1_H1 ;  /* 0x30000021ff217230 */ /* 0x000fe20000004100 */
[----:B------:R-:W-:Y:S01]  /*3a320*/  F2FP.F16.E4M3.UNPACK_B R61, R61 ;  /* 0x0000003dff3d723e */ /* 0x000fe200020006ff */
[----:B------:R-:W-:Y:S01]  /*3a330*/  HADD2.F32 R47, -RZ, R47.H1_H1 ;  /* 0x3000002fff2f7230 */ /* 0x000fe20000004100 */
[----:B------:R-:W-:Y:S01]  /*3a340*/  F2FP.F16.E4M3.UNPACK_B R49, R49 ;  /* 0x00000031ff31723e */ /* 0x000fe200020006ff */
[----:B------:R-:W-:-:S02]  /*3a350*/  HADD2.F32 R50, -RZ, R50.H1_H1 ;  /* 0x30000032ff327230 */ /* 0x000fc40000004100 */
[C---:B------:R-:W-:Y:S01]  /*3a360*/  FFMA.FTZ R83, R45.reuse, R59, -R56 ;  /* 0x0000003b2d537223 */ /* 0x040fe20000010838 */
[----:B------:R-:W-:Y:S01]  /*3a370*/  FFMA.FTZ R69, R45, R69, R64 ;  /* 0x000000452d457223 */ /* 0x000fe20000010040 */
[----:B------:R-:W-:Y:S02]  /*3a380*/  HADD2.F32 R30, -RZ, R30.H1_H1 ;  /* 0x3000001eff1e7230 */ /* 0x000fe40000004100 */
[C---:B------:R-:W-:Y:S01]  /*3a390*/  FFMA.FTZ R54, R31.reuse, R48, -R54 ;  /* 0x000000301f367223 */ /* 0x040fe20000010836 */
[----:B------:R-:W-:Y:S01]  /*3a3a0*/  FFMA.FTZ R55, R31, R52, R35 ;  /* 0x000000341f377223 */ /* 0x000fe20000010023 */
[----:B------:R-:W-:Y:S01]  /*3a3b0*/  F2FP.F16.E4M3.UNPACK_B R32, R32 ;  /* 0x00000020ff20723e */ /* 0x000fe200020006ff */
[C---:B------:R-:W-:Y:S01]  /*3a3c0*/  FMUL.FTZ R45, R33.reuse, R50 ;  /* 0x00000032212d7220 */ /* 0x040fe20000410000 */
[----:B------:R-:W-:Y:S01]  /*3a3d0*/  FMUL.FTZ R51, R33, R47 ;  /* 0x0000002f21337220 */ /* 0x000fe20000410000 */
[----:B------:R-:W-:Y:S01]  /*3a3e0*/  HADD2.F32 R31, -RZ, R44.H0_H0 ;  /* 0x2000002cff1f7230 */ /* 0x000fe20000004100 */
[----:B------:R-:W-:Y:S01]  /*3a3f0*/  F2FP.SATFINITE.E4M3.F32.PACK_AB_MERGE_C R72, R83, R72, RZ ;  /* 0x000000485348723e */ /* 0x000fe200048070ff */
        /* <DEDUP_REMOVED lines=34> */
[----:B------:R-:W-:Y:S01]  /*3a620*/  FMUL.FTZ R32, R32, R35 ;  /* 0x0000002320207220 */ /* 0x000fe20000410000 */
[----:B------:R-:W-:Y:S01]  /*3a630*/  F2FP.F16.E4M3.UNPACK_B R67, R67 ;  /* 0x00000043ff43723e */ /* 0x000fe200020006ff */
[C---:B------:R-:W-:Y:S01]  /*3a640*/  FFMA.FTZ R64, R31.reuse, R44, -R64 ;  /* 0x0000002c1f407223 */ /* 0x040fe20000010840 */
[----:B------:R-:W-:Y:S01]  /*3a650*/  FFMA.FTZ R66, R31, R48, R66 ;  /* 0x000000301f427223 */ /* 0x000fe20000010042 */
[C---:B------:R-:W-:Y:S01]  /*3a660*/  FFMA.FTZ R49, R30.reuse, R35, -R33 ;  /* 0x000000231e317223 */ /* 0x040fe20000010821 */
[----:B------:R-:W-:Y:S01]  /*3a670*/  FFMA.FTZ R45, R30, R45, R32 ;  /* 0x0000002d1e2d7223 */ /* 0x000fe20000010020 */
[--C-:B------:R-:W-:Y:S01]  /*3a680*/  HADD2.F32 R31, -RZ, R46.reuse.H0_H0 ;  /* 0x2000002eff1f7230 */ /* 0x100fe20000004100 */
[----:B------:R-:W-:Y:S01]  /*3a690*/  F2FP.F16.E4M3.UNPACK_B R34, R34 ;  /* 0x00000022ff22723e */ /* 0x000fe200020006ff */
[----:B------:R-:W-:Y:S01]  /*3a6a0*/  HADD2.F32 R32, -RZ, R57.H0_H0 ;  /* 0x20000039ff207230 */ /* 0x000fe20000004100 */
[----:B------:R-:W-:Y:S01]  /*3a6b0*/  F2FP.SATFINITE.E4M3.F32.PACK_AB_MERGE_C R69, R69, R74, RZ ;  /* 0x0000004a4545723e */ /* 0x000fe200048070ff */
[----:B------:R-:W-:Y:S01]  /*3a6c0*/  HADD2.F32 R33, -RZ, R67.H0_H0 ;  /* 0x20000043ff217230 */ /* 0x000fe20000004100 */
[----:B------:R-:W-:Y:S01]  /*3a6d0*/  F2FP.SATFINITE.E4M3.F32.PACK_AB_MERGE_C R55, R56, R55, RZ ;  /* 0x000000373837723e */ /* 0x000fe200048070ff */
[----:B------:R-:W-:-:S02]  /*3a6e0*/  HADD2.F32 R46, -RZ, R46.H1_H1 ;  /* 0x3000002eff2e7230 */ /* 0x000fc40000004100 */
[C---:B------:R-:W-:Y:S01]  /*3a6f0*/  FMUL.FTZ R44, R31.reuse, R32 ;  /* 0x000000201f2c7220 */ /* 0x040fe20000410000 */
[----:B------:R-:W-:Y:S02]  /*3a700*/  HADD2.F32 R67, -RZ, R67.H1_H1 ;  /* 0x30000043ff437230 */ /* 0x000fe40000004100 */
[----:B------:R-:W-:Y:S01]  /*3a710*/  FMUL.FTZ R35, R31, R33 ;  /* 0x000000211f237220 */ /* 0x000fe20000410000 */
[----:B------:R-:W-:Y:S01]  /*3a720*/  HADD2.F32 R57, -RZ, R57.H1_H1 ;  /* 0x30000039ff397230 */ /* 0x000fe20000004100 */
[----:B------:R-:W-:Y:S01]  /*3a730*/  F2FP.SATFINITE.E4M3.F32.PACK_AB_MERGE_C R54, R59, R54, RZ ;  /* 0x000000363b36723e */ /* 0x000fe200048070ff */
[--C-:B------:R-:W-:Y:S02]  /*3a740*/  HADD2.F32 R30, -RZ, R34.reuse.H0_H0 ;  /* 0x20000022ff1e7230 */ /* 0x100fe40000004100 */
        /* <DEDUP_REMOVED lines=8> */
[----:B------:R-:W-:-:S02]  /*3a7d0*/  F2FP.SATFINITE.E4M3.F32.PACK_AB_MERGE_C R66, R45, R66, RZ ;  /* 0x000000422d42723e */ /* 0x000fc400048070ff */
[----:B------:R-:W-:Y:S02]  /*3a7e0*/  F2FP.SATFINITE.E4M3.F32.PACK_AB_MERGE_C R75, R75, R68, R72 ;  /* 0x000000444b4b723e */ /* 0x000fe40004807048 */
[----:B------:R-:W-:Y:S02]  /*3a7f0*/  F2FP.SATFINITE.E4M3.F32.PACK_AB_MERGE_C R69, R81, R70, R69 ;  /* 0x000000465145723e */ /* 0x000fe40004807045 */
[----:B------:R-:W-:Y:S02]  /*3a800*/  F2FP.SATFINITE.E4M3.F32.PACK_AB_MERGE_C R50, R51, R50, R55 ;  /* 0x000000323332723e */ /* 0x000fe40004807037 */
[----:B------:R-:W-:Y:S01]  /*3a810*/  F2FP.SATFINITE.E4M3.F32.PACK_AB_MERGE_C R32, R52, R47, R54 ;  /* 0x0000002f3420723e */ /* 0x000fe20004807036 */
[----:B------:R-:W-:Y:S01]  /*3a820*/  IMAD.MOV.U32 R47, RZ, RZ, R69 ;  /* 0x000000ffff2f7224 */ /* 0x000fe200078e0045 */
[----:B------:R-:W-:Y:S01]  /*3a830*/  F2FP.SATFINITE.E4M3.F32.PACK_AB_MERGE_C R34, R30, R35, R49 ;  /* 0x000000231e22723e */ /* 0x000fe20004807031 */
[----:B------:R-:W-:Y:S01]  /*3a840*/  IMAD.MOV.U32 R35, RZ, RZ, R75 ;  /* 0x000000ffff237224 */ /* 0x000fe200078e004b */
[----:B------:R-:W-:Y:S01]  /*3a850*/  F2FP.SATFINITE.E4M3.F32.PACK_AB_MERGE_C R46, R67, R44, R66 ;  /* 0x0000002c432e723e */ /* 0x000fe20004807042 */
[----:B------:R-:W-:Y:S01]  /*3a860*/  IMAD.MOV.U32 R44, RZ, RZ, R50 ;  /* 0x000000ffff2c7224 */ /* 0x000fe200078e0032 */
[----:B------:R-:W-:-:S02]  /*3a870*/  F2FP.SATFINITE.E4M3.F32.PACK_AB_MERGE_C R33, R71, R28, R60 ;  /* 0x0000001c4721723e */ /* 0x000fc4000480703c */
[----:B------:R-:W-:-:S07]  /*3a880*/  F2FP.SATFINITE.E4M3.F32.PACK_AB_MERGE_C R45, R58, R29, R62 ;  /* 0x0000001d3a2d723e */ /* 0x000fce000480703e */
.L_x_1939:
[----:B------:R-:W-:Y:S05]  /*3a890*/  BSYNC B2 ;  /* 0x0000000000027941 */ /* 0x000fea0003800000 */
.L_x_1938:
[--C-:B------:R-:W-:Y:S02]  /*3a8a0*/  SHF.R.S32.HI R29, RZ, 0x1f, R37.reuse ;  /* 0x0000001fff1d7819 */ /* 0x100fe40000011425 */
[----:B------:R-:W-:Y:S02]  /*3a8b0*/  IADD3 R28, P1, P2, R100, R102, R37 ;  /* 0x00000066641c7210 */ /* 0x000fe40007a3e025 */
[----:B------:R-:W-:Y:S02]  /*3a8c0*/  R2UR UR4, R40 ;  /* 0x00000000280472ca */ /* 0x000fe400000e0000 */
[----:B------:R-:W-:Y:S02]  /*3a8d0*/  R2UR UR5, R41 ;  /* 0x00000000290572ca */ /* 0x000fe400000e0000 */
[----:B------:R-:W-:Y:S02]  /*3a8e0*/  IADD3.X R29, R101, R65, R29, P1, P2 ;  /* 0x00000041651d7210 */ /* 0x000fe40000fe441d */
[----:B------:R-:W-:-:S09]  /*3a8f0*/  ISETP.GE.AND P1, PT, R53, R13, PT ;  /* 0x0000000d3500720c */ /* 0x000fd20003f26270 */
[----:B-----5:R0:W-:Y:S04]  /*3a900*/  ST.E.128 desc[UR4][R28.64], R32 ;  /* 0x000000201c007985 */ /* 0x0201e8000c101d04 */
[----:B------:R-:W-:Y:S05]  /*3a910*/  @P1 BRA `(.L_x_1887) ;  /* 0x0000000c00401947 */ /* 0x000fea0003800000 */
[----:B------:R-:W-:Y:S02]  /*3a920*/  R2UR UR4, R40 ;  /* 0x00000000280472ca */ /* 0x000fe400000e0000 */
[----:B------:R-:W-:Y:S02]  /*3a930*/  R2UR UR5, R41 ;  /* 0x00000000290572ca */ /* 0x000fe400000e0000 */
[--C-:B------:R-:W-:Y:S02]  /*3a940*/  IADD3 R102, P1, P2, R100, R102, R53.reuse ;  /* 0x0000006664667210 */ /* 0x100fe40007a3e035 */
[----:B------:R-:W-:-:S04]  /*3a950*/  SHF.R.S32.HI R100, RZ, 0x1f, R53 ;  /* 0x0000001fff647819 */ /* 0x000fc80000011435 */
[----:B------:R-:W-:-:S05]  /*3a960*/  IADD3.X R103, R101, R65, R100, P1, P2 ;  /* 0x0000004165677210 */ /* 0x000fca0000fe4464 */
[----:B------:R1:W-:Y:S01]  /*3a970*/  ST.E.128 desc[UR4][R102.64], R44 ;  /* 0x0000002c66007985 */ /* 0x0003e2000c101d04 */
[----:B------:R-:W-:Y:S05]  /*3a980*/  BRA `(.L_x_1887) ;  /* 0x0000000c00247947 */ /* 0x000fea0003800000 */
.L_x_1853:
[----:B------:R-:W2:Y:S01]  /*3a990*/  LDL.64 R28, [R7+0x10] ;  /* 0x00001000071c7983 */ /* 0x000ea20000100a00 */
[----:B------:R-:W-:Y:S02]  /*3a9a0*/  R2UR UR4, R40 ;  /* 0x00000000280472ca */ /* 0x000fe400000e0000 */
[----:B------:R-:W-:Y:S01]  /*3a9b0*/  R2UR UR5, R41 ;  /* 0x00000000290572ca */ /* 0x000fe200000e0000 */
[----:B------:R0:W5:Y:S04]  /*3a9c0*/  LDL R13, [R3] ;  /* 0x00000000030d7983 */ /* 0x0001680000100800 */
[----:B------:R0:W5:Y:S08]  /*3a9d0*/  LDL R30, [R3+0x4] ;  /* 0x00000400031e7983 */ /* 0x0001700000100800 */
[----:B--2---:R-:W2:Y:S01]  /*3a9e0*/  LD.E R31, desc[UR4][R28.64+0x1c] ;  /* 0x00001c041c1f7980 */ /* 0x004ea2000c101900 */
[----:B------:R-:W-:Y:S01]  /*3a9f0*/  BSSY B2, `(.L_x_1940) ;  /* 0x0000005000027945 */ /* 0x000fe20003800000 */
[----:B--2---:R-:W-:-:S04]  /*3aa00*/  LOP3.LUT R31, R31, 0x1, RZ, 0xfc, !PT ;  /* 0x000000011f1f7812 */ /* 0x004fc800078efcff */
[----:B------:R-:W-:-:S13]  /*3aa10*/  ISETP.NE.AND P1, PT, R31, 0x3, PT ;  /* 0x000000031f00780c */ /* 0x000fda0003f25270 */
[----:B0-----:R-:W-:Y:S05]  /*3aa20*/  @!P1 BRA `(.L_x_1941) ;  /* 0x0000000000049947 */ /* 0x001fea0003800000 */
[----:B------:R-:W-:Y:S01]  /*3aa30*/  BPT.TRAP 0x1 ;  /* 0x000000040000795c */ /* 0x000fe20000300000 */
.L_x_1941:
[----:B------:R-:W-:Y:S05]  /*3aa40*/  BSYNC B2 ;  /* 0x0000000000027941 */ /* 0x000fea0003800000 */
.L_x_1940:
[----:B------:R-:W-:Y:S02]  /*3aa50*/  R2UR UR4, R40 ;  /* 0x00000000280472ca */ /* 0x000fe400000e0000 */
[----:B------:R-:W-:-:S13]  /*3aa60*/  R2UR UR5, R41 ;  /* 0x00000000290572ca */ /* 0x000fda00000e0000 */
[----:B------:R-:W2:Y:S01]  /*3aa70*/  LD.E.64 R28, desc[UR4][R28.64+0x8] ;  /* 0x000008041c1c7980 */ /* 0x000ea2000c101b00 */
[----:B-----5:R-:W-:Y:S01]  /*3aa80*/  SHF.L.U32 R30, R30, 0x1f, RZ ;  /* 0x0000001f1e1e7819 */ /* 0x020fe200000006ff */
[----:B------:R-:W-:Y:S01]  /*3aa90*/  BSSY B2, `(.L_x_1942) ;  /* 0x0000005000027945 */ /* 0x000fe20003800000 */
[----:B--2---:R-:W-:-:S05]  /*3aaa0*/  MOV R32, R28 ;  /* 0x0000001c00207202 */ /* 0x004fca0000000f00 */
[----:B------:R-:W-:-:S04]  /*3aab0*/  IMAD R13, R13, 0x8, R32 ;  /* 0x000000080d0d7824 */ /* 0x000fc800078e0220 */
[----:B------:R-:W0:Y:S02]  /*3aac0*/  SYNCS.PHASECHK.TRANS64.TRYWAIT P1, [R13+URZ], R30 ;  /* 0x0000001e0d0075a7 */ /* 0x000e24000802017f */
[----:B0-----:R-:W-:Y:S05]  /*3aad0*/  @!P1 BRA `(.L_x_1943) ;  /* 0x0000000c00589947 */ /* 0x001fea0003800000 */
.L_x_1969:
[----:B------:R-:W-:Y:S05]  /*3aae0*/  BSYNC B2 ;  /* 0x0000000000027941 */ /* 0x000fea0003800000 */
.L_x_1942:
[----:B------:R-:W2:Y:S04]  /*3aaf0*/  LDL.64 R32, [R7] ;  /* 0x0000000007207983 */ /* 0x000ea80000100a00 */
[----:B------:R-:W3:Y:S04]  /*3ab00*/  LDL.64 R46, [R7+0x30] ;  /* 0x00003000072e7983 */ /* 0x000ee80000100a00 */
[----:B0-----:R-:W4:Y:S04]  /*3ab10*/  LDL.64 R30, [R7+0x20] ;  /* 0x00002000071e7983 */ /* 0x001f280000100a00 */
[----:B------:R-:W4:Y:S01]  /*3ab20*/  LDL.64 R28, [R7+0x18] ;  /* 0x00001800071c7983 */ /* 0x000f220000100a00 */
[----:B------:R-:W-:-:S02]  /*3ab30*/  R2UR UR4, R40 ;  /* 0x00000000280472ca */ /* 0x000fc400000e0000 */
[C---:B------:R-:W-:Y:S01]  /*3ab40*/  R2UR UR5, R41.reuse ;  /* 0x00000000290572ca */ /* 0x040fe200000e0000 */
[----:B------:R-:W4:Y:S01]  /*3ab50*/  LDL R37, [R3] ;  /* 0x0000000003257983 */ /* 0x000f220000100800 */
[C---:B------:R-:W-:Y:S02]  /*3ab60*/  R2UR UR8, R40.reuse ;  /* 0x00000000280872ca */ /* 0x040fe400000e0000 */
[C---:B------:R-:W-:Y:S01]  /*3ab70*/  R2UR UR9, R41.reuse ;  /* 0x00000000290972ca */ /* 0x040fe200000e0000 */
[----:B------:R-:W5:Y:S01]  /*3ab80*/  LDL.64 R48, [R7+0x38] ;  /* 0x0000380007307983 */ /* 0x000f620000100a00 */
[C---:B------:R-:W-:Y:S02]  /*3ab90*/  R2UR UR6, R40.reuse ;  /* 0x00000000280672ca */ /* 0x040fe400000e0000 */
[----:B------:R-:W-:Y:S02]  /*3aba0*/  R2UR UR7, R41 ;  /* 0x00000000290772ca */ /* 0x000fe400000e0000 */
[----:B------:R-:W-:-:S02]  /*3abb0*/  R2UR UR10, R40 ;  /* 0x00000000280a72ca */ /* 0x000fc400000e0000 */
[----:B------:R-:W-:Y:S01]  /*3abc0*/  R2UR UR11, R41 ;  /* 0x00000000290b72ca */ /* 0x000fe200000e0000 */
[----:B--2---:R-:W2:Y:S04]  /*3abd0*/  LD.E R53, desc[UR4][R32.64] ;  /* 0x0000000420357980 */ /* 0x004ea8000c101900 */
[----:B---3--:R-:W3:Y:S04]  /*3abe0*/  LD.E R52, desc[UR8][R46.64] ;  /* 0x000000082e347980 */ /* 0x008ee8000c101900 */
[----:B----4-:R-:W4:Y:S04]  /*3abf0*/  LD.E.64 R34, desc[UR6][R30.64+0x10] ;  /* 0x000010061e227980 */ /* 0x010f28000c101b00 */
[----:B------:R-:W4:Y:S04]  /*3ac00*/  LD.E.64 R50, desc[UR10][R28.64+0x8] ;  /* 0x0000080a1c327980 */ /* 0x000f28000c101b00 */
[----:B------:R0:W4:Y:S01]  /*3ac10*/  LD.E R13, desc[UR4][R28.64] ;  /* 0x000000041c0d7980 */ /* 0x000122000c101900 */
[----:B------:R-:W-:Y:S01]  /*3ac20*/  IMAD R37, R37, 0x7800, RZ ;  /* 0x0000780025257824 */ /* 0x000fe200078e02ff */
[----:B------:R-:W-:Y:S02]  /*3ac30*/  BSSY B2, `(.L_x_1944) ;  /* 0x0000055000027945 */ /* 0x000fe40003800000 */
[----:B------:R1:W5:Y:S04]  /*3ac40*/  LD.E.64 R32, desc[UR4][R30.64+0x8] ;  /* 0x000008041e207980 */ /* 0x000368000c101b00 */
[----:B------:R1:W5:Y:S01]  /*3ac50*/  LD.E.64 R44, desc[UR6][R30.64+0x18] ;  /* 0x000018061e2c7980 */ /* 0x000362000c101b00 */
[----:B0-----:R-:W-:Y:S01]  /*3ac60*/  SHF.R.S32.HI R29, RZ, 0x1f, R37 ;  /* 0x0000001fff1d7819 */ /* 0x001fe20000011425 */
[----:B--2---:R-:W-:-:S05]  /*3ac70*/  IMAD R53, R98, -0xa0, R53 ;  /* 0xffffff6062357824 */ /* 0x004fca00078e0235 */
[----:B------:R-:W-:-:S04]  /*3ac80*/  VIMNMX R56, R53, 0xa0, PT ;  /* 0x000000a035387848 */ /* 0x000fc80003fe0100 */
[----:B---3--:R-:W-:Y:S01]  /*3ac90*/  ISETP.GE.AND P1, PT, R52, R56, PT ;  /* 0x000000383400720c */ /* 0x008fe20003f26270 */
[----:B----4-:R-:W-:Y:S01]  /*3aca0*/  IMAD R35, R35, R98, RZ ;  /* 0x0000006223237224 */ /* 0x010fe200078e02ff */
[----:B------:R-:W-:Y:S02]  /*3acb0*/  SHF.R.S32.HI R53, RZ, 0x1f, R98 ;  /* 0x0000001fff357819 */ /* 0x000fe40000011462 */
[----:B------:R-:W-:Y:S01]  /*3acc0*/  IADD3 R52, P2, R37, R50, RZ ;  /* 0x0000003225347210 */ /* 0x000fe20007f5e0ff */
[----:B------:R-:W-:Y:S01]  /*3acd0*/  IMAD.WIDE.U32 R54, R34, R98, RZ ;  /* 0x0000006222367225 */ /* 0x000fe200078e00ff */
[----:B------:R-:W-:Y:S02]  /*3ace0*/  IADD3 R50, P3, P4, R50, R13, R37 ;  /* 0x0000000d32327210 */ /* 0x000fe40007c7e025 */
[----:B------:R-:W-:Y:S01]  /*3acf0*/  SHF.R.S32.HI R13, RZ, 0x1f, R13 ;  /* 0x0000001fff0d7819 */ /* 0x000fe2000001140d */
[----:B------:R-:W-:Y:S02]  /*3ad00*/  IMAD R35, R34, R53, R35 ;  /* 0x0000003522237224 */ /* 0x000fe400078e0223 */
[C-C-:B------:R-:W-:Y:S01]  /*3ad10*/  IMAD.X R53, R51.reuse, 0x1, R29.reuse, P2 ;  /* 0x0000000133357824 */ /* 0x140fe200010e061d */
[----:B------:R-:W-:Y:S01]  /*3ad20*/  IADD3.X R51, R51, R13, R29, P3, P4 ;  /* 0x0000000d33337210 */ /* 0x000fe20001fe841d */
[----:B------:R-:W-:Y:S01]  /*3ad30*/  IMAD.IADD R57, R55, 0x1, R35 ;  /* 0x0000000137397824 */ /* 0x000fe200078e0223 */
[----:B-1----:R-:W-:Y:S06]  /*3ad40*/  @P1 BRA `(.L_x_1945) ;  /* 0x00000004000c1947 */ /* 0x002fec0003800000 */
[----:B------:R-:W-:Y:S02]  /*3ad50*/  R2UR UR4, R40 ;  /* 0x00000000280472ca */ /* 0x000fe400000e0000 */
[----:B------:R-:W-:-:S13]  /*3ad60*/  R2UR UR5, R41 ;  /* 0x00000000290572ca */ /* 0x000fda00000e0000 */
[----:B-----5:R-:W2:Y:S01]  /*3ad70*/  LD.E.U8 R37, desc[UR4][R48.64] ;  /* 0x0000000430257980 */ /* 0x020ea2000c101100 */
[----:B------:R-:W-:Y:S01]  /*3ad80*/  IADD3 R34, P2, R44, R54, RZ ;  /* 0x000000362c227210 */ /* 0x000fe20007f5e0ff */
[----:B------:R-:W-:Y:S04]  /*3ad90*/  BSSY B3, `(.L_x_1946) ;  /* 0x000000c000037945 */ /* 0x000fe80003800000 */
[----:B------:R-:W-:Y:S01]  /*3ada0*/  IMAD.X R35, R45, 0x1, R57, P2 ;  /* 0x000000012d237824 */ /* 0x000fe200010e0639 */
[----:B--2---:R-:W-:-:S04]  /*3adb0*/  LOP3.LUT R13, R37, 0x1, RZ, 0xc0, !PT ;  /* 0x00000001250d7812 */ /* 0x004fc800078ec0ff */
[----:B------:R-:W-:-:S13]  /*3adc0*/  ISETP.NE.U32.AND P1, PT, R13, 0x1, PT ;  /* 0x000000010d00780c */ /* 0x000fda0003f25070 */
[----:B------:R-:W-:Y:S05]  /*3add0*/  @P1 BRA `(.L_x_1947) ;  /* 0x00000000001c1947 */ /* 0x000fea0003800000 */
[----:B------:R-:W-:Y:S02]  /*3ade0*/  R2UR UR4, R40 ;  /* 0x00000000280472ca */ /* 0x000fe400000e0000 */
[----:B------:R-:W-:-:S13]  /*3adf0*/  R2UR UR5, R41 ;  /* 0x00000000290572ca */ /* 0x000fda00000e0000 */
[----:B------:R-:W2:Y:S01]  /*3ae00*/  LD.E.128 R28, desc[UR4][R52.64] ;  /* 0x00000004341c7980 */ /* 0x000ea2000c101d00 */
[----:B------:R-:W-:Y:S02]  /*3ae10*/  R2UR UR6, R40 ;  /* 0x00000000280672ca */ /* 0x000fe400000e0000 */
[----:B------:R-:W-:Y:S01]  /*3ae20*/  R2UR UR7, R41 ;  /* 0x00000000290772ca */ /* 0x000fe200000e0000 */
[----:B--2---:R0:W-:-:S12]  /*3ae30*/  ST.E.128 desc[UR4][R34.64], R28 ;  /* 0x0000001c22007985 */ /* 0x0041d8000c101d04 */
[----:B------:R0:W5:Y:S02]  /*3ae40*/  LD.E.U8 R37, desc[UR6][R48.64] ;  /* 0x0000000630257980 */ /* 0x000164000c101100 */
.L_x_1947:
[----:B------:R-:W-:Y:S05]  /*3ae50*/  BSYNC B3 ;  /* 0x0000000000037941 */ /* 0x000fea0003800000 */
.L_x_1946:
[----:B-----5:R-:W-:Y:S01]  /*3ae60*/  LOP3.LUT P1, RZ, R37, 0x2, RZ, 0xc0, !PT ;  /* 0x0000000225ff7812 */ /* 0x020fe2000782c0ff */
[----:B------:R-:W-:-:S12]  /*3ae70*/  BSSY B3, `(.L_x_1948) ;  /* 0x0000009000037945 */ /* 0x000fd80003800000 */
[----:B------:R-:W-:Y:S05]  /*3ae80*/  @!P1 BRA `(.L_x_1949) ;  /* 0x00000000001c9947 */ /* 0x000fea0003800000 */
[----:B------:R-:W-:Y:S02]  /*3ae90*/  R2UR UR4, R40 ;  /* 0x00000000280472ca */ /* 0x000fe400000e0000 */
[----:B------:R-:W-:-:S13]  /*3aea0*/  R2UR UR5, R41 ;  /* 0x00000000290572ca */ /* 0x000fda00000e0000 */
[----:B0-----:R-:W2:Y:S01]  /*3aeb0*/  LD.E.128 R28, desc[UR4][R50.64] ;  /* 0x00000004321c7980 */ /* 0x001ea2000c101d00 */
[----:B------:R-:W-:Y:S02]  /*3aec0*/  R2UR UR6, R40 ;  /* 0x00000000280672ca */ /* 0x000fe400000e0000 */
[----:B------:R-:W-:Y:S01]  /*3aed0*/  R2UR UR7, R41 ;  /* 0x00000000290772ca */ /* 0x000fe200000e0000 */
[----:B--2---:R1:W-:-:S12]  /*3aee0*/  ST.E.128 desc[UR4][R34.64+0x20], R28 ;  /* 0x0000201c22007985 */ /* 0x0043d8000c101d04 */
[----:B------:R1:W5:Y:S02]  /*3aef0*/  LD.E.U8 R37, desc[UR6][R48.64] ;  /* 0x0000000630257980 */ /* 0x000364000c101100 */
.L_x_1949:
[----:B------:R-:W-:Y:S05]  /*3af00*/  BSYNC B3 ;  /* 0x0000000000037941 */ /* 0x000fea0003800000 */
.L_x_1948:
[----:B-----5:R-:W-:Y:S01]  /*3af10*/  LOP3.LUT P1, RZ, R37, 0x4, RZ, 0xc0, !PT ;  /* 0x0000000425ff7812 */ /* 0x020fe2000782c0ff */
[----:B------:R-:W-:-:S12]  /*3af20*/  BSSY B3, `(.L_x_1950) ;  /* 0x0000009000037945 */ /* 0x000fd80003800000 */
[----:B------:R-:W-:Y:S05]  /*3af30*/  @!P1 BRA `(.L_x_1951) ;  /* 0x00000000001c9947 */ /* 0x000fea0003800000 */
[----:B------:R-:W-:Y:S02]  /*3af40*/  R2UR UR4, R40 ;  /* 0x00000000280472ca */ /* 0x000fe400000e0000 */
[----:B------:R-:W-:-:S13]  /*3af50*/  R2UR UR5, R41 ;  /* 0x00000000290572ca */ /* 0x000fda00000e0000 */
[----:B01----:R-:W2:Y:S01]  /*3af60*/  LD.E.128 R28, desc[UR4][R52.64+0x2800] ;  /* 0x00280004341c7980 */ /* 0x003ea2000c101d00 */
[----:B------:R-:W-:Y:S02]  /*3af70*/  R2UR UR6, R40 ;  /* 0x00000000280672ca */ /* 0x000fe400000e0000 */
[----:B------:R-:W-:Y:S01]  /*3af80*/  R2UR UR7, R41 ;  /* 0x00000000290772ca */ /* 0x000fe200000e0000 */
[----:B--2---:R2:W-:-:S12]  /*3af90*/  ST.E.128 desc[UR4][R34.64+0x40], R28 ;  /* 0x0000401c22007985 */ /* 0x0045d8000c101d04 */
[----:B------:R2:W5:Y:S02]  /*3afa0*/  LD.E.U8 R37, desc[UR6][R48.64] ;  /* 0x0000000630257980 */ /* 0x000564000c101100 */
.L_x_1951:
[----:B------:R-:W-:Y:S05]  /*3afb0*/  BSYNC B3 ;  /* 0x0000000000037941 */ /* 0x000fea0003800000 */
.L_x_1950:
[----:B-----5:R-:W-:Y:S01]  /*3afc0*/  LOP3.LUT P1, RZ, R37, 0x8, RZ, 0xc0, !PT ;  /* 0x0000000825ff7812 */ /* 0x020fe2000782c0ff */
[----:B------:R-:W-:-:S12]  /*3afd0*/  BSSY B3, `(.L_x_1952) ;  /* 0x0000009000037945 */ /* 0x000fd80003800000 */
[----:B------:R-:W-:Y:S05]  /*3afe0*/  @!P1 BRA `(.L_x_1953) ;  /* 0x00000000001c9947 */ /* 0x000fea0003800000 */
[----:B------:R-:W-:Y:S02]  /*3aff0*/  R2UR UR4, R40 ;  /* 0x00000000280472ca */ /* 0x000fe400000e0000 */
[----:B------:R-:W-:-:S13]  /*3b000*/  R2UR UR5, R41 ;  /* 0x00000000290572ca */ /* 0x000fda00000e0000 */
[----:B012---:R-:W2:Y:S01]  /*3b010*/  LD.E.128 R28, desc[UR4][R50.64+0x2800] ;  /* 0x00280004321c7980 */ /* 0x007ea2000c101d00 */
[----:B------:R-:W-:Y:S02]  /*3b020*/  R2UR UR6, R40 ;  /* 0x00000000280672ca */ /* 0x000fe400000e0000 */
[----:B------:R-:W-:Y:S01]  /*3b030*/  R2UR UR7, R41 ;  /* 0x00000000290772ca */ /* 0x000fe200000e0000 */
[----:B--2---:R3:W-:-:S12]  /*3b040*/  ST.E.128 desc[UR4][R34.64+0x60], R28 ;  /* 0x0000601c22007985 */ /* 0x0047d8000c101d04 */
[----:B------:R3:W5:Y:S02]  /*3b050*/  LD.E.U8 R37, desc[UR6][R48.64] ;  /* 0x0000000630257980 */ /* 0x000764000c101100 */
.L_x_1953:
[----:B------:R-:W-:Y:S05]  /*3b060*/  BSYNC B3 ;  /* 0x0000000000037941 */ /* 0x000fea0003800000 */
.L_x_1952:
[----:B-----5:R-:W-:Y:S01]  /*3b070*/  LOP3.LUT P1, RZ, R37, 0x10, RZ, 0xc0, !PT ;  /* 0x0000001025ff7812 */ /* 0x020fe2000782c0ff */
[----:B------:R-:W-:-:S12]  /*3b080*/  BSSY B3, `(.L_x_1954) ;  /* 0x0000009000037945 */ /* 0x000fd80003800000 */
[----:B------:R-:W-:Y:S05]  /*3b090*/  @!P1 BRA `(.L_x_1955) ;  /* 0x00000000001c9947 */ /* 0x000fea0003800000 */
[----:B------:R-:W-:Y:S02]  /*3b0a0*/  R2UR UR4, R40 ;  /* 0x00000000280472ca */ /* 0x000fe400000e0000 */
[----:B------:R-:W-:-:S13]  /*3b0b0*/  R2UR UR5, R41 ;  /* 0x00000000290572ca */ /* 0x000fda00000e0000 */
[----:B0123--:R-:W2:Y:S01]  /*3b0c0*/  LD.E.128 R28, desc[UR4][R52.64+0x5000] ;  /* 0x00500004341c7980 */ /* 0x00fea2000c101d00 */
[----:B------:R-:W-:Y:S02]  /*3b0d0*/  R2UR UR6, R40 ;  /* 0x00000000280672ca */ /* 0x000fe400000e0000 */
[----:B------:R-:W-:Y:S01]  /*3b0e0*/  R2UR UR7, R41 ;  /* 0x00000000290772ca */ /* 0x000fe200000e0000 */
[----:B--2---:R4:W-:-:S12]  /*3b0f0*/  ST.E.128 desc[UR4][R34.64+0x80], R28 ;  /* 0x0000801c22007985 */ /* 0x0049d8000c101d04 */
[----:B------:R4:W5:Y:S02]  /*3b100*/  LD.E.U8 R37, desc[UR6][R48.64] ;  /* 0x0000000630257980 */ /* 0x000964000c101100 */
.L_x_1955:
[----:B------:R-:W-:Y:S05]  /*3b110*/  BSYNC B3 ;  /* 0x0000000000037941 */ /* 0x000fea0003800000 */
.L_x_1954:
[----:B-----5:R-:W-:-:S13]  /*3b120*/  LOP3.LUT P1, RZ, R37, 0x20, RZ, 0xc0, !PT ;  /* 0x0000002025ff7812 */ /* 0x020fda000782c0ff */
[----:B------:R-:W-:Y:S05]  /*3b130*/  @!P1 BRA `(.L_x_1945) ;  /* 0x0000000000109947 */ /* 0x000fea0003800000 */
[----:B------:R-:W-:Y:S02]  /*3b140*/  R2UR UR4, R40 ;  /* 0x00000000280472ca */ /* 0x000fe400000e0000 */
[----:B------:R-:W-:-:S13]  /*3b150*/  R2UR UR5, R41 ;  /* 0x00000000290572ca */ /* 0x000fda00000e0000 */
[----:B01234-:R-:W2:Y:S04]  /*3b160*/  LD.E.128 R28, desc[UR4][R50.64+0x5000] ;  /* 0x00500004321c7980 */ /* 0x01fea8000c101d00 */
[----:B--2---:R0:W-:Y:S02]  /*3b170*/  ST.E.128 desc[UR4][R34.64+0xa0], R28 ;  /* 0x0000a01c22007985 */ /* 0x0041e4000c101d04 */
.L_x_1945:
[----:B------:R-:W-:Y:S05]  /*3b180*/  BSYNC B2 ;  /* 0x0000000000027941 */ /* 0x000fea0003800000 */
.L_x_1944:
[----:B------:R-:W-:Y:S02]  /*3b190*/  R2UR UR4, R40 ;  /* 0x00000000280472ca */ /* 0x000fe400000e0000 */
[----:B------:R-:W-:-:S13]  /*3b1a0*/  R2UR UR5, R41 ;  /* 0x00000000290572ca */ /* 0x000fda00000e0000 */
[----:B------:R-:W2:Y:S02]  /*3b1b0*/  LD.E R46, desc[UR4][R46.64] ;  /* 0x000000042e2e7980 */ /* 0x000ea4000c101900 */
[----:B--2---:R-:W-:-:S05]  /*3b1c0*/  VIADD R13, R46, 0x80 ;  /* 0x000000802e0d7836 */ /* 0x004fca0000000000 */
[----:B------:R-:W-:-:S13]  /*3b1d0*/  ISETP.GE.AND P1, PT, R13, R56, PT ;  /* 0x000000380d00720c */ /* 0x000fda0003f26270 */
[----:B------:R-:W-:Y:S05]  /*3b1e0*/  @P1 BRA `(.L_x_1887) ;  /* 0x00000004000c1947 */ /* 0x000fea0003800000 */
[----:B------:R-:W-:Y:S02]  /*3b1f0*/  R2UR UR4, R40 ;  /* 0x00000000280472ca */ /* 0x000fe400000e0000 */
[----:B------:R-:W-:-:S13]  /*3b200*/  R2UR UR5, R41 ;  /* 0x00000000290572ca */ /* 0x000fda00000e0000 */
[----:B01-345:R-:W2:Y:S01]  /*3b210*/  LD.E.U8 R34, desc[UR4][R48.64] ;  /* 0x0000000430227980 */ /* 0x03bea2000c101100 */
[----:B------:R-:W-:Y:S01]  /*3b220*/  IADD3 R54, P2, P3, R44, R32, R54 ;  /* 0x000000202c367210 */ /* 0x000fe20007b5e036 */
[----:B------:R-:W-:Y:S03]  /*3b230*/  BSSY B2, `(.L_x_1956) ;  /* 0x000000c000027945 */ /* 0x000fe60003800000 */
[----:B------:R-:W-:Y:S02]  /*3b240*/  IADD3.X R55, R45, R33, R57, P2, P3 ;  /* 0x000000212d377210 */ /* 0x000fe400017e6439 */
        /* <DEDUP_REMOVED lines=10> */
.L_x_1957:
[----:B------:R-:W-:Y:S05]  /*3b2f0*/  BSYNC B2 ;  /* 0x0000000000027941 */ /* 0x000fea0003800000 */
.L_x_1956:
        /* <DEDUP_REMOVED lines=10> */
.L_x_1959:
[----:B------:R-:W-:Y:S05]  /*3b3a0*/  BSYNC B2 ;  /* 0x0000000000027941 */ /* 0x000fea0003800000 */
.L_x_1958:
        /* <DEDUP_REMOVED lines=10> */
.L_x_1961:
[----:B------:R-:W-:Y:S05]  /*3b450*/  BSYNC B2 ;  /* 0x0000000000027941 */ /* 0x000fea0003800000 */
.L_x_1960:
        /* <DEDUP_REMOVED lines=10> */
.L_x_1963:
[----:B------:R-:W-:Y:S05]  /*3b500*/  BSYNC B2 ;  /* 0x0000000000027941 */ /* 0x000fea0003800000 */
.L_x_1962:
        /* <DEDUP_REMOVED lines=10> */
.L_x_1965:
[----:B------:R-:W-:Y:S05]  /*3b5b0*/  BSYNC B2 ;  /* 0x0000000000027941 */ /* 0x000fea0003800000 */
.L_x_1964:
[----:B-----5:R-:W-:-:S13]  /*3b5c0*/  LOP3.LUT P1, RZ, R34, 0x20, RZ, 0xc0, !PT ;  /* 0x0000002022ff7812 */ /* 0x020fda000782c0ff */
[----:B------:R-:W-:Y:S05]  /*3b5d0*/  @!P1 BRA `(.L_x_1887) ;  /* 0x0000000000109947 */ /* 0x000fea0003800000 */
[----:B------:R-:W-:Y:S02]  /*3b5e0*/  R2UR UR4, R40 ;  /* 0x00000000280472ca */ /* 0x000fe400000e0000 */
[----:B------:R-:W-:-:S13]  /*3b5f0*/  R2UR UR5, R41 ;  /* 0x00000000290572ca */ /* 0x000fda00000e0000 */
[----:B01234-:R-:W2:Y:S04]  /*3b600*/  LD.E.128 R48, desc[UR4][R50.64+0x7000] ;  /* 0x0070000432307980 */ /* 0x01fea8000c101d00 */
[----:B--2---:R0:W-:Y:S02]  /*3b610*/  ST.E.128 desc[UR4][R54.64+0xa0], R48 ;  /* 0x0000a03036007985 */ /* 0x0041e4000c101d04 */
.L_x_1887:
[----:B------:R-:W-:Y:S05]  /*3b620*/  BSYNC B0 ;  /* 0x0000000000007941 */ /* 0x000fea0003800000 */
.L_x_1852:
        /* <DEDUP_REMOVED lines=8> */
[----:B0-----:R-:W-:-:S02]  /*3b6b0*/  LOP3.LUT P1, RZ, R28, 0x7f, RZ, 0xc0, !PT ;  /* 0x0000007f1cff7812 */ /* 0x001fc4000782c0ff */
[----:B-----5:R-:W-:-:S05]  /*3b6c0*/  LEA.HI R13, R28, 0x8, RZ, 0x19 ;  /* 0x000000081c0d7811 */ /* 0x020fca00078fc8ff */
[----:B-1----:R0:W-:Y:S06]  /*3b6d0*/  BAR.SYNC.DEFER_BLOCKING R13, 0x80 ;  /* 0x0002000d0000751d */ /* 0x0021ec0000010000 */
[----:B------:R-:W-:Y:S05]  /*3b6e0*/  @P1 BRA `(.L_x_1966) ;  /* 0x0000000000241947 */ /* 0x000fea0003800000 */
[----:B------:R-:W2:Y:S01]  /*3b6f0*/  LDL.64 R28, [R7+0x10] ;  /* 0x00001000071c7983 */ /* 0x000ea20000100a00 */
[----:B------:R-:W-:Y:S02]  /*3b700*/  R2UR UR4, R40 ;  /* 0x00000000280472ca */ /* 0x000fe400000e0000 */
[----:B------:R-:W-:Y:S01]  /*3b710*/  R2UR UR5, R41 ;  /* 0x00000000290572ca */ /* 0x000fe200000e0000 */
[----:B------:R-:W0:-:S12]  /*3b720*/  LDL R3, [R3] ;  /* 0x0000000003037983 */ /* 0x000e180000100800 */
[----:B--2---:R-:W2:Y:S02]  /*3b730*/  LD.E.64 R28, desc[UR4][R28.64+0x30] ;  /* 0x000030041c1c7980 */ /* 0x004ea4000c101b00 */
[----:B--2---:R-:W-:-:S05]  /*3b740*/  MOV R30, R28 ;  /* 0x0000001c001e7202 */ /* 0x004fca0000000f00 */
[----:B0-----:R-:W-:-:S05]  /*3b750*/  IMAD R13, R3, 0x8, R30 ;  /* 0x00000008030d7824 */ /* 0x001fca00078e021e */
[----:B------:R-:W-:-:S04]  /*3b760*/  PRMT R13, RZ, 0x654, R13 ;  /* 0x00000654ff0d7816 */ /* 0x000fc8000000000d */
[----:B------:R1:W-:Y:S03]  /*3b770*/  SYNCS.ARRIVE.TRANS64.RED.A1T0 RZ, [R13+URZ], RZ ;  /* 0x000000ff0dff79a7 */ /* 0x0003e6000810043f */
.L_x_1966:
[----:B------:R-:W-:-:S04]  /*3b780*/  IMAD.MOV.U32 R107, RZ, RZ, 0x0 ;  /* 0x00000000ff6b7424 */ /* 0x000fc800078e00ff */
[----:B01----:R-:W-:Y:S05]  /*3b790*/  RET.REL.NODEC R106 `(_ZN7cutlass13device_kernelIN5flash11enable_sm90INS1_16FlashAttnFwdSm90INS1_25CollectiveMainloopFwdSm90ILi2EN4cute5tupleIJNS5_1CILi1EEES8_S8_EEENS6_IJNS7_ILi128EEENS7_ILi160EEENS7_ILi192EEEEEELi192ENS_12float_e4m3_tEfNS_4arch4Sm90ELb0ELb1ELb0ELb1ELb0ELb1ELb0ELb1ELb1ELb1ELb0ELb0EEENS1_21CollectiveEpilogueFwdINS6_IJSA_SC_SB_EEES9_NS_10bfloat16_tESG_Li256ELb1ELb1ELb0ELb1EEENS1_36VarlenDynamicPersistentTileSchedulerILi128ELi160ELi256ELi128ELb0ELb1ELb1ELb1ELb0ELb1EEEEEEEEEvNT_6ParamsE) ;  /* 0xfffffc486a187950 */ /* 0x003fea0003c3ffff */
.L_x_1862:
[----:B--2---:R2:W3:Y:S02]  /*3b7a0*/  SYNCS.PHASECHK.TRANS64.TRYWAIT P1, [R13+URZ], R30 ;  /* 0x0000001e0d0075a7 */ /* 0x0044e4000802017f */
[----:B---3--:R-:W-:Y:S05]  /*3b7b0*/  @!P1 NANOSLEEP.SYNCS 0x989680 ;  /* 0x009896800000995d */ /* 0x008fea0003900000 */
[----:B------:R-:W3:Y:S02]  /*3b7c0*/  @!P1 SYNCS.PHASECHK.TRANS64 P1, [R13+URZ], R30 ;  /* 0x0000001e0d0095a7 */ /* 0x000ee4000802007f */
[----:B---3--:R-:W-:Y:S05]  /*3b7d0*/  @!P1 BRA `(.L_x_1862) ;  /* 0xfffffffc00f09947 */ /* 0x008fea000383ffff */
[----:B------:R-:W-:Y:S05]  /*3b7e0*/  BRA `(.L_x_1967) ;  /* 0xfffffefc00ec7947 */ /* 0x000fea000383ffff */
.L_x_1917:
[----:B--2---:R2:W3:Y:S02]  /*3b7f0*/  SYNCS.PHASECHK.TRANS64.TRYWAIT P1, [R13+URZ], R108 ;  /* 0x0000006c0d0075a7 */ /* 0x0044e4000802017f */
[----:B---3--:R-:W-:Y:S05]  /*3b800*/  @!P1 NANOSLEEP.SYNCS 0x989680 ;  /* 0x009896800000995d */ /* 0x008fea0003900000 */
[----:B------:R-:W3:Y:S02]  /*3b810*/  @!P1 SYNCS.PHASECHK.TRANS64 P1, [R13+URZ], R108 ;  /* 0x0000006c0d0095a7 */ /* 0x000ee4000802007f */
[----:B---3--:R-:W-:Y:S05]  /*3b820*/  @!P1 BRA `(.L_x_1917) ;  /* 0xfffffffc00f09947 */ /* 0x008fea000383ffff */
[----:B------:R-:W-:Y:S05]  /*3b830*/  BRA `(.L_x_1968) ;  /* 0xffffff7400fc7947 */ /* 0x000fea000383ffff */
.L_x_1943:
[----:B0-----:R0:W1:Y:S02]  /*3b840*/  SYNCS.PHASECHK.TRANS64.TRYWAIT P1, [R13+URZ], R30 ;  /* 0x0000001e0d0075a7 */ /* 0x001064000802017f */
[----:B-1----:R-:W-:Y:S05]  /*3b850*/  @!P1 NANOSLEEP.SYNCS 0x989680 ;  /* 0x009896800000995d */ /* 0x002fea0003900000 */
[----:B------:R-:W1:Y:S02]  /*3b860*/  @!P1 SYNCS.PHASECHK.TRANS64 P1, [R13+URZ], R30 ;  /* 0x0000001e0d0095a7 */ /* 0x000e64000802007f */
[----:B-1----:R-:W-:Y:S05]  /*3b870*/  @!P1 BRA `(.L_x_1943) ;  /* 0xfffffffc00f09947 */ /* 0x002fea000383ffff */
[----:B------:R-:W-:Y:S05]  /*3b880*/  BRA `(.L_x_1969) ;  /* 0xfffffff000947947 */ /* 0x000fea000383ffff */
.L_x_1970:
        /* <DEDUP_REMOVED lines=15> */
.L_x_2868:


//--------------------- .text._ZN7cutlass13device_kernelIN5flash11enable_sm90INS1_16FlashAttnFwdSm90INS1_25CollectiveMainloopFwdSm90ILi2EN4cute5tupleIJNS5_1CILi1EEES8_S8_EEENS6_IJNS7_ILi128EEENS7_ILi160EEENS7_ILi192EEEEEELi192ENS_12float_e4m3_tEfNS_4arch4Sm90ELb1ELb0ELb0ELb0ELb0ELb0ELb0ELb1ELb1ELb1ELb0ELb0EEENS1_21CollectiveEpilogueFwdINS6_IJSA_SC_SB_EEES9_NS_10bfloat16_tESG_Li256ELb0ELb1ELb0ELb1EEENS1_30DynamicPersistentTileSchedulerILi256ELi128ELb0ELb1ELb1EEEEEEEEEvNT_6ParamsE --------------------------
	.section	.text._ZN7cutlass13device_kernelIN5flash11enable_sm90INS1_16FlashAttnFwdSm90INS1_25CollectiveMainloopFwdSm90ILi2EN4cute5tupleIJNS5_1CILi1EEES8_S8_EEENS6_IJNS7_ILi128EEENS7_ILi160EEENS7_ILi192EEEEEELi192ENS_12float_e4m3_tEfNS_4arch4Sm90ELb1ELb0ELb0ELb0ELb0ELb0ELb0ELb1ELb1ELb1ELb0ELb0EEENS1_21CollectiveEpilogueFwdINS6_IJSA_SC_SB_EEES9_NS_10bfloat16_tESG_Li256ELb0ELb1ELb0ELb1EEENS1_30DynamicPersistentTileSchedulerILi256ELi128ELb0ELb1ELb1EEEEEEEEEvNT_6ParamsE,"ax",@progbits
	.align	128
.text._ZN7cutlass13device_kernelIN5flash11enable_sm90INS1_16FlashAttnFwdSm90INS1_25CollectiveMainloopFwdSm90ILi2EN4cute5tupleIJNS5_1CILi1EEES8_S8_EEENS6_IJNS7_ILi128EEENS7_ILi160EEENS7_ILi192EEEEEELi192ENS_12float_e4m3_tEfNS_4arch4Sm90ELb1ELb0ELb0ELb0ELb0ELb0ELb0ELb1ELb1ELb1ELb0ELb0EEENS1_21CollectiveEpilogueFwdINS6_IJSA_SC_SB_EEES9_NS_10bfloat16_tESG_Li256ELb0ELb1ELb0ELb1EEENS1_30DynamicPersistentTileSchedulerILi256ELi128ELb0ELb1ELb1EEEEEEEEEvNT_6ParamsE:
        .type           _ZN7cutlass13device_kernelIN5flash11enable_sm90INS1_16FlashAttnFwdSm90INS1_25CollectiveMainloopFwdSm90ILi2EN4cute5tupleIJNS5_1CILi1EEES8_S8_EEENS6_IJNS7_ILi128EEENS7_ILi160EEENS7_ILi192EEEEEELi192ENS_12float_e4m3_tEfNS_4arch4Sm90ELb1ELb0ELb0ELb0ELb0ELb0ELb0ELb1ELb1ELb1ELb0ELb0EEENS1_21CollectiveEpilogueFwdINS6_IJSA_SC_SB_EEES9_NS_10bfloat16_tESG_Li256ELb0ELb1ELb0ELb1EEENS1_30DynamicPersistentTileSchedulerILi256ELi128ELb0ELb1ELb1EEEEEEEEEvNT_6ParamsE,@function
        .size           _ZN7cutlass13device_kernelIN5flash11enable_sm90INS1_16FlashAttnFwdSm90INS1_25CollectiveMainloopFwdSm90ILi2EN4cute5tupleIJNS5_1CILi1EEES8_S8_EEENS6_IJNS7_ILi128EEENS7_ILi160EEENS7_ILi192EEEEEELi192ENS_12float_e4m3_tEfNS_4arch4Sm90ELb1ELb0ELb0ELb0ELb0ELb0ELb0ELb1ELb1ELb1ELb0ELb0EEENS1_21CollectiveEpilogueFwdINS6_IJSA_SC_SB_EEES9_NS_10bfloat16_tESG_Li256ELb0ELb1ELb0ELb1EEENS1_30DynamicPersistentTileSchedulerILi256ELi128ELb0ELb1ELb1EEEEEEEEEvNT_6ParamsE,(.L_x_2870 - _ZN7cutlass13device_kernelIN5flash11enable_sm90INS1_16FlashAttnFwdSm90INS1_25CollectiveMainloopFwdSm90ILi2EN4cute5tupleIJNS5_1CILi1EEES8_S8_EEENS6_IJNS7_ILi128EEENS7_ILi160EEENS7_ILi192EEEEEELi192ENS_12float_e4m3_tEfNS_4arch4Sm90ELb1ELb0ELb0ELb0ELb0ELb0ELb0ELb1ELb1ELb1ELb0ELb0EEENS1_21CollectiveEpilogueFwdINS6_IJSA_SC_SB_EEES9_NS_10bfloat16_tESG_Li256ELb0ELb1ELb0ELb1EEENS1_30DynamicPersistentTileSchedulerILi256ELi128ELb0ELb1ELb1EEEEEEEEEvNT_6ParamsE)
        .other          _ZN7cutlass13device_kernelIN5flash11enable_sm90INS1_16FlashAttnFwdSm90INS1_25CollectiveMainloopFwdSm90ILi2EN4cute5tupleIJNS5_1CILi1EEES8_S8_EEENS6_IJNS7_ILi128EEENS7_ILi160EEENS7_ILi192EEEEEELi192ENS_12float_e4m3_tEfNS_4arch4Sm90ELb1ELb0ELb0ELb0ELb0ELb0ELb0ELb1ELb1ELb1ELb0ELb0EEENS1_21CollectiveEpilogueFwdINS6_IJSA_SC_SB_EEES9_NS_10bfloat16_tESG_Li256ELb0ELb1ELb0ELb1EEENS1_30DynamicPersistentTileSchedulerILi256ELi128ELb0ELb1ELb1EEEEEEEEEvNT_6ParamsE,@"STO_CUDA_ENTRY STV_DEFAULT"
_ZN7cutlass13device_kernelIN5flash11enable_sm90INS1_16FlashAttnFwdSm90INS1_25CollectiveMainloopFwdSm90ILi2EN4cute5tupleIJNS5_1CILi1EEES8_S8_EEENS6_IJNS7_ILi128EEENS7_ILi160EEENS7_ILi192EEEEEELi192ENS_12float_e4m3_tEfNS_4arch4Sm90ELb1ELb0ELb0ELb0ELb0ELb0ELb0ELb1ELb1ELb1ELb0ELb0EEENS1_21CollectiveEpilogueFwdINS6_IJSA_SC_SB_EEES9_NS_10bfloat16_tESG_Li256ELb0ELb1ELb0ELb1EEENS1_30DynamicPersistentTileSchedulerILi256ELi128ELb0ELb1ELb1EEEEEEEEEvNT_6ParamsE:
        /* <DEDUP_REMOVED lines=18> */
.L_x_1972:
[----:B------:R-:W-:Y:S05]  /*0120*/  BSYNC B0 ;  /* 0x0000000000007941 */ /* 0x000fea0003800000 */
.L_x_1971:
        /* <DEDUP_REMOVED lines=41> */
.L_x_1973:
        /* <DEDUP_REMOVED lines=22> */
.L_x_1974:
        /* <DEDUP_REMOVED lines=18> */
.L_x_1975:
        /* <DEDUP_REMOVED lines=22> */
.L_x_1976:
        /* <DEDUP_REMOVED lines=22> */
.L_x_1977:
[----:B------:R-:W-:Y:S01]  /*0900*/  PLOP3.LUT P0, PT, PT, PT, UP0, 0x80, 0x0 ;  /* 0x000000000000781c */ /* 0x000fe20003f0f008 */
[----:B------:R-:W-:Y:S01]  /*0910*/  UMOV UR38, 0x1 ;  /* 0x0000000100267882 */ /* 0x000fe20000000000 */
[----:B------:R-:W-:Y:S01]  /*0920*/  NOP ;  /* 0x0000000000007918 */ /* 0x000fe20000000000 */
[----:B------:R-:W-:Y:S01]  /*0930*/  USEL UR38, UR38, 0x2, !UP0 ;  /* 0x0000000226267887 */ /* 0x000fe2000c000000 */
[----:B------:R-:W-:Y:S01]  /*0940*/  ULDC.64 UR50, c[0x0][0x208] ;  /* 0x0000820000327ab9 */ /* 0x000fe20000000a00 */
[----:B012-4-:R-:W-:Y:S08]  /*0950*/  BAR.SYNC.DEFER_BLOCKING 0x0 ;  /* 0x0000000000007b1d */ /* 0x017ff00000010000 */
[----:B------:R-:W-:Y:S05]  /*0960*/  @!P0 BRA `(.L_x_1978) ;  /* 0x000000e400f48947 */ /* 0x000fea0003800000 */
.L_x_1979:
        /* <DEDUP_REMOVED lines=21> */
[----:B------:R-:W-:Y:S02]  /*0ac0*/  LEA.HI R0, R3, R228, RZ, 0x4 ;  /* 0x000000e403007211 */ /* 0x000fe400078f20ff */
[----:B------:R-:W-:Y:S02]  /*0ad0*/  LOP3.LUT R221, R5, 0xffffff80, RZ, 0xc0, !PT ;  /* 0xffffff8005dd7812 */ /* 0x000fe400078ec0ff */
[----:B------:R-:W-:Y:S02]  /*0ae0*/  SHF.R.S32.HI R9, RZ, 0x4, R0 ;  /* 0x00000004ff097819 */ /* 0x000fe40000011400 */
[----:B------:R-:W-:Y:S01]  /*0af0*/  LOP3.LUT R7, R0, 0x3fffff0, RZ, 0xc0, !PT ;  /* 0x03fffff000077812 */ /* 0x000fe200078ec0ff */
[----:B------:R-:W-:Y:S01]  /*0b00*/  IMAD.IADD R221, R228, 0x1, -R221 ;  /* 0x00000001e4dd7824 */ /* 0x000fe200078e0add */
[----:B------:R-:W-:-:S02]  /*0b10*/  LEA.HI R0, R0, R9, RZ, 0x1 ;  /* 0x0000000900007211 */ /* 0x000fc400078f08ff */
[CC--:B------:R-:W-:Y:S01]  /*0b20*/  LEA.HI R2, R3.reuse, R228.reuse, RZ, 0x5 ;  /* 0x000000e403027211 */ /* 0x0c0fe200078f28ff */
[----:B------:R-:W-:Y:S01]  /*0b30*/  IMAD.IADD R7, R228, 0x1, -R7 ;  /* 0x00000001e4077824 */ /* 0x000fe200078e0a07 */
[----:B------:R-:W-:Y:S02]  /*0b40*/  SHF.R.S32.HI R4, RZ, 0x1f, R221 ;  /* 0x0000001fff047819 */ /* 0x000fe400000114dd */
[----:B------:R-:W-:Y:S01]  /*0b50*/  LOP3.LUT R0, R0, 0x1ffffffe, RZ, 0xc0, !PT ;  /* 0x1ffffffe00007812 */ /* 0x000fe200078ec0ff */
[----:B------:R-:W-:Y:S01]  /*0b60*/  IMAD.SHL.U32 R2, R2, 0x20, RZ ;  /* 0x0000002002027824 */ /* 0x000fe200078e00ff */
[----:B------:R-:W-:Y:S02]  /*0b70*/  LEA.HI R6, R4, R221, RZ, 0x2 ;  /* 0x000000dd04067211 */ /* 0x000fe400078f10ff */
[----:B------:R-:W-:Y:S01]  /*0b80*/  LEA.HI R10, R3, R228, RZ, 0x2 ;  /* 0x000000e4030a7211 */ /* 0x000fe200078f10ff */
[----:B------:R-:W-:Y:S01]  /*0b90*/  IMAD.IADD R0, R9, 0x1, -R0 ;  /* 0x0000000109007824 */ /* 0x000fe200078e0a00 */
[----:B------:R-:W-:-:S02]  /*0ba0*/  SHF.R.S32.HI R8, RZ, 0x2, R6 ;  /* 0x00000002ff087819 */ /* 0x000fc40000011406 */
[----:B------:R-:W-:Y:S02]  /*0bb0*/  SHF.R.S32.HI R11, RZ, 0x1f, R6 ;  /* 0x0000001fff0b7819 */ /* 0x000fe40000011406 */
[----:B------:R-:W-:Y:S02]  /*0bc0*/  LOP3.LUT R9, R10, 0xfffffffc, RZ, 0xc0, !PT ;  /* 0xfffffffc0a097812 */ /* 0x000fe400078ec0ff */
[----:B------:R-:W-:Y:S02]  /*0bd0*/  LEA.HI R3, R3, R228, RZ, 0x3 ;  /* 0x000000e403037211 */ /* 0x000fe400078f18ff */
[----:B------:R-:W-:Y:S01]  /*0be0*/  LEA.HI R11, R11, R8, RZ, 0x3 ;  /* 0x000000080b0b7211 */ /* 0x000fe200078f18ff */
[----:B------:R-:W-:Y:S01]  /*0bf0*/  IMAD.IADD R9, R228, 0x1, -R9 ;  /* 0x00000001e4097824 */ /* 0x000fe200078e0a09 */
[----:B------:R-:W-:Y:S02]  /*0c00*/  SHF.R.S32.HI R222, RZ, 0x7, R5 ;  /* 0x00000007ffde7819 */ /* 0x000fe40000011405 */
[----:B------:R-:W-:-:S02]  /*0c10*/  LOP3.LUT R2, R2, 0xfffffc00, RZ, 0xc0, !PT ;  /* 0xfffffc0002027812 */ /* 0x000fc400078ec0ff */
        /* <DEDUP_REMOVED lines=26> */
.L_x_2033:
        /* <DEDUP_REMOVED lines=21> */
.L_x_1980:
[----:B------:R-:W-:Y:S01]  /*0f10*/  ULDC UR6, c[0x0][0xc54] ;  /* 0x0003150000067ab9 */ /* 0x000fe20000000800 */
[----:B------:R-:W-:Y:S01]  /*0f20*/  UMOV UR8, UR7 ;  /* 0x0000000700087c82 */ /* 0x000fe20008000000 */
[----:B------:R-:W-:-:S11]  /*0f30*/  UISETP.NE.AND UP0, UPT, UR6, 0x1, UPT ;  /* 0x000000010600788c */ /* 0x000fd6000bf05270 */
[----:B------:R-:W-:Y:S02]  /*0f40*/  @UP0 ULDC.64 UR10, c[0x0][0xc58] ;  /* 0x00031600000a0ab9 */ /* 0x000fe40000000a00 */
[----:B------:R-:W-:-:S04]  /*0f50*/  UIMAD.WIDE.U32 UR4, UR7, UR10, URZ ;  /* 0x0000000a070472a5 */ /* 0x000fc8000f8e003f */
[----:B------:R-:W-:-:S04]  /*0f60*/  @UP0 USHF.R.U32.HI UR8, URZ, UR11, UR5 ;  /* 0x0000000b3f080299 */ /* 0x000fc80008011605 */
[----:B------:R-:W-:-:S12]  /*0f70*/  UIMAD UR4, UR8, UR6, URZ ;  /* 0x00000006080472a4 */ /* 0x000fd8000f8e023f */
.L_x_1981:
[----:B------:R-:W-:Y:S01]  /*0f80*/  ULDC UR36, c[0x0][0xc48] ;  /* 0x0003120000247ab9 */ /* 0x000fe20000000800 */
[----:B------:R-:W-:Y:S01]  /*0f90*/  UIADD3 UR6, UR7, -UR4, URZ ;  /* 0x8000000407067290 */ /* 0x000fe2000fffe03f */
[----:B------:R-:W-:Y:S01]  /*0fa0*/  IMAD.MOV.U32 R7, RZ, RZ, 0x3f800000 ;  /* 0x3f800000ff077424 */ /* 0x000fe200078e00ff */
[----:B------:R-:W-:Y:S01]  /*0fb0*/  UISETP.NE.AND UP2, UPT, UR36, 0x1, UPT ;  /* 0x000000012400788c */ /* 0x000fe2000bf45270 */
[----:B------:R-:W-:Y:S01]  /*0fc0*/  IMAD.MOV.U32 R0, RZ, RZ, 0x3f800000 ;  /* 0x3f800000ff007424 */ /* 0x000fe200078e00ff */
[----:B------:R-:W-:Y:S01]  /*0fd0*/  ULDC.64 UR4, c[0x0][0x990] ;  /* 0x0002640000047ab9 */ /* 0x000fe20000000a00 */
[----:B------:R-:W-:Y:S01]  /*0fe0*/  ULDC UR18, c[0x0][0xc54] ;  /* 0x0003150000127ab9 */ /* 0x000fe20000000800 */
[----:B------:R-:W-:Y:S02]  /*0ff0*/  UISETP.NE.U32.AND UP0, UPT, UR4, URZ, UPT ;  /* 0x0000003f0400728c */ /* 0x000fe4000bf05070 */
[----:B------:R-:W-:Y:S02]  /*1000*/  UIMAD UR18, UR9, UR18, UR6 ;  /* 0x00000012091272a4 */ /* 0x000fe4000f8e0206 */
[----:B------:R-:W-:Y:S01]  /*1010*/  UISETP.NE.AND.EX UP0, UPT, UR5, URZ, UPT, UP0 ;  /* 0x0000003f0500728c */ /* 0x000fe2000bf05300 */
[----:B------:R-:W-:-:S02]  /*1020*/  ULDC.64 UR6, c[0x0][0x998] ;  /* 0x0002660000067ab9 */ /* 0x000fc40000000a00 */
[----:B------:R-:W-:Y:S01]  /*1030*/  @UP2 ULDC UR10, c[0x0][0xc4c] ;  /* 0x00031300000a2ab9 */ /* 0x000fe20000000800 */
[----:B------:R-:W-:Y:S02]  /*1040*/  UISETP.NE.U32.AND UP1, UPT, UR6, URZ, UPT ;  /* 0x0000003f0600728c */ /* 0x000fe4000bf25070 */
[----:B------:R-:W-:Y:S01]  /*1050*/  UIMAD.WIDE.U32 UR10, UR18, UR10, URZ ;  /* 0x0000000a120a72a5 */ /* 0x000fe2000f8e003f */
[----:B------:R-:W-:Y:S01]  /*1060*/  PLOP3.LUT P0, PT, PT, PT, UP0, 0x80, 0x0 ;  /* 0x000000000000781c */ /* 0x000fe20003f0f008 */
[----:B------:R-:W-:Y:S01]  /*1070*/  @UP2 ULDC UR9, c[0x0][0xc50] ;  /* 0x0003140000092ab9 */ /* 0x000fe20000000800 */
[----:B------:R-:W-:Y:S01]  /*1080*/  UISETP.NE.AND.EX UP1, UPT, UR7, URZ, UPT, UP1 ;  /* 0x0000003f0700728c */ /* 0x000fe2000bf25310 */
[----:B------:R-:W-:Y:S01]  /*1090*/  UMOV UR43, UR18 ;  /* 0x00000012002b7c82 */ /* 0x000fe20008000000 */
[----:B------:R-:W-:Y:S02]  /*10a0*/  @UP2 USHF.R.U32.HI UR43, URZ, UR9, UR11 ;  /* 0x000000093f2b2299 */ /* 0x000fe4000801160b */
[----:B------:R-:W-:-:S02]  /*10b0*/  ULOP3.LUT UR8, UR8, 0x1ffffff, URZ, 0x3c, !UPT ;  /* 0x01ffffff08087892 */ /* 0x000fc4000f8e3c3f */
[----:B------:R-:W-:Y:S01]  /*10c0*/  PLOP3.LUT P1, PT, PT, PT, UP1, 0x80, 0x0 ;  /* 0x000000000000781c */ /* 0x000fe20003f2f018 */
[----:B------:R-:W-:Y:S01]  /*10d0*/  @UP0 USHF.R.S32.HI UR9, URZ, 0x1f, UR43 ;  /* 0x0000001f3f090899 */ /* 0x000fe2000801142b */
[----:B------:R-:W-:Y:S01]  /*10e0*/  @UP0 ULDC.64 UR10, c[0x0][0x9a8] ;  /* 0x00026a00000a0ab9 */ /* 0x000fe20000000a00 */
[----:B------:R-:W-:Y:S02]  /*10f0*/  UIADD3 UR15, -UR43, URZ, URZ ;  /* 0x0000003f2b0f7290 */ /* 0x000fe4000fffe13f */
[----:B------:R-:W-:Y:S02]  /*1100*/  @UP0 UIMAD UR9, UR9, UR10, URZ ;  /* 0x0000000a090902a4 */ /* 0x000fe4000f8e023f */
[----:B------:R-:W-:Y:S02]  /*1110*/  @UP0 UIMAD.WIDE.U32 UR12, UR43, UR10, URZ ;  /* 0x0000000a2b0c02a5 */ /* 0x000fe4000f8e003f */
[----:B------:R-:W-:Y:S01]  /*1120*/  @UP1 USHF.R.S32.HI UR10, URZ, 0x1f, UR43 ;  /* 0x0000001f3f0a1899 */ /* 0x000fe2000801142b */
[----:B------:R-:W-:Y:S01]  /*1130*/  @UP1 ULDC.64 UR16, c[0x0][0x9b8] ;  /* 0x00026e0000101ab9 */ /* 0x000fe20000000a00 */
[----:B------:R-:W-:-:S02]  /*1140*/  @UP0 UIMAD UR14, UR43, UR11, UR9 ;  /* 0x0000000b2b0e02a4 */ /* 0x000fc4000f8e0209 */
[----:B------:R-:W-:Y:S02]  /*1150*/  @UP1 UIMAD UR9, UR10, UR16, URZ ;  /* 0x000000100a0912a4 */ /* 0x000fe4000f8e023f */
[----:B------:R-:W-:Y:S02]  /*1160*/  UIMAD UR36, UR36, UR15, UR18 ;  /* 0x0000000f242472a4 */ /* 0x000fe4000f8e0212 */
[----:B------:R-:W-:Y:S02]  /*1170*/  @UP1 UIMAD UR15, UR43, UR17, UR9 ;  /* 0x000000112b0f12a4 */ /* 0x000fe4000f8e0209 */
[----:B------:R-:W-:Y:S02]  /*1180*/  @UP0 USHF.R.S32.HI UR9, URZ, 0x1f, UR36 ;  /* 0x0000001f3f090899 */ /* 0x000fe40008011424 */
[----:B------:R-:W-:Y:S02]  /*1190*/  @UP1 UIMAD.WIDE.U32 UR10, UR43, UR16, URZ ;  /* 0x000000102b0a12a5 */ /* 0x000fe4000f8e003f */
[----:B------:R-:W-:Y:S01]  /*11a0*/  @UP1 USHF.R.S32.HI UR20, URZ, 0x1f, UR36 ;  /* 0x0000001f3f141899 */ /* 0x000fe20008011424 */
[----:B------:R-:W-:Y:S01]  /*11b0*/  @UP0 ULDC.64 UR16, c[0x0][0x9b0] ;  /* 0x00026c0000100ab9 */ /* 0x000fe20000000a00 */
[----:B------:R-:W-:Y:S01]  /*11c0*/  @UP1 ULDC.64 UR18, c[0x0][0x9c0] ;  /* 0x0002700000121ab9 */ /* 0x000fe20000000a00 */
[----:B------:R-:W-:-:S02]  /*11d0*/  @UP0 UIADD3 UR13, UR13, UR14, URZ ;  /* 0x0000000e0d0d0290 */ /* 0x000fc4000fffe03f */
[----:B------:R-:W-:Y:S02]  /*11e0*/  @UP0 UIMAD UR9, UR9, UR16, URZ ;  /* 0x00000010090902a4 */ /* 0x000fe4000f8e023f */
[----:B------:R-:W-:Y:S02]  /*11f0*/  @UP1 UIADD3 UR11, UR11, UR15, URZ ;  /* 0x0000000f0b0b1290 */ /* 0x000fe4000fffe03f */
[----:B------:R-:W-:Y:S02]  /*1200*/  @UP1 UIMAD UR14, UR20, UR18, URZ ;  /* 0x00000012140e12a4 */ /* 0x000fe4000f8e023f */
[----:B------:R-:W-:Y:S02]  /*1210*/  @UP0 UIMAD UR9, UR36, UR17, UR9 ;  /* 0x00000011240902a4 */ /* 0x000fe4000f8e0209 */
[----:B------:R-:W-:Y:S02]  /*1220*/  @UP0 UIMAD.WIDE.U32 UR12, UR36, UR16, UR12 ;  /* 0x00000010240c02a5 */ /* 0x000fe4000f8e000c */
[----:B------:R-:W-:-:S02]  /*1230*/  @UP1 UIMAD UR14, UR36, UR19, UR14 ;  /* 0x00000013240e12a4 */ /* 0x000fc4000f8e020e */
[----:B------:R-:W-:Y:S02]  /*1240*/  @UP1 UIMAD.WIDE.U32 UR10, UR36, UR18, UR10 ;  /* 0x00000012240a12a5 */ /* 0x000fe4000f8e000a */
        /* <DEDUP_REMOVED lines=8> */
[----:B------:R-:W-:Y:S01]  /*12d0*/  ULDC UR4, c[0x0][0x988] ;  /* 0x0002620000047ab9 */ /* 0x000fe20000000800 */
[----:B------:R-:W-:Y:S01]  /*12e0*/  IMAD.U32 R3, RZ, RZ, UR5 ;  /* 0x00000005ff037e24 */ /* 0x000fe2000f8e00ff */
[----:B------:R-:W-:Y:S01]  /*12f0*/  ULDC UR5, c[0x0][0x448] ;  /* 0x0001120000057ab9 */ /* 0x000fe20000000800 */
[----:B------:R-:W-:Y:S01]  /*1300*/  IMAD.U32 R5, RZ, RZ, UR7 ;  /* 0x00000007ff057e24 */ /* 0x000fe2000f8e00ff */
[----:B------:R-:W-:Y:S01]  /*1310*/  ULDC UR48, c[0x0][0x424] ;  /* 0x0001090000307ab9 */ /* 0x000fe20000000800 */
[----:B------:R-:W-:Y:S01]  /*1320*/  ULDC UR9, c[0x0][0x2f0] ;  /* 0x0000bc0000097ab9 */ /* 0x000fe20000000800 */
[----:B------:R0:W2:Y:S01]  /*1330*/  @P0 LDG.E R7, desc[UR50][R2.64] ;  /* 0x0000003202070981 */ /* 0x0000a2000c1e1900 */
[----:B------:R-:W-:Y:S01]  /*1340*/  UISETP.NE.AND UP1, UPT, UR5, 0x1, UPT ;  /* 0x000000010500788c */ /* 0x000fe2000bf25270 */
[----:B------:R-:W-:Y:S02]  /*1350*/  ULDC.64 UR6, c[0x0][0x418] ;  /* 0x0001060000067ab9 */ /* 0x000fe40000000a00 */
[----:B------:R1:W2:Y:S01]  /*1360*/  @P1 LDG.E R0, desc[UR50][R4.64] ;  /* 0x0000003204001981 */ /* 0x0002a2000c1e1900 */
[----:B------:R-:W-:Y:S01]  /*1370*/  UISETP.NE.U32.AND UP0, UPT, UR6, URZ, UPT ;  /* 0x0000003f0600728c */ /* 0x000fe2000bf05070 */
[----:B------:R-:W-:-:S02]  /*1380*/  PLOP3.LUT P0, PT, PT, PT, PT, 0x80, 0x0 ;  /* 0x000000000000781c */ /* 0x000fc40003f0f070 */
[----:B------:R-:W-:Y:S02]  /*1390*/  CS2R R118, SRZ ;  /* 0x0000000000767805 */ /* 0x000fe4000001ff00 */
[----:B------:R-:W-:Y:S01]  /*13a0*/  CS2R R116, SRZ ;  /* 0x0000000000747805 */ /* 0x000fe2000001ff00 */
[----:B------:R-:W-:Y:S01]  /*13b0*/  UISETP.NE.AND.EX UP0, UPT, UR7, URZ, UPT, UP0 ;  /* 0x0000003f0700728c */ /* 0x000fe2000bf05300 */
[----:B0-----:R-:W-:Y:S02]  /*13c0*/  CS2R R2, SRZ ;  /* 0x0000000000027805 */ /* 0x001fe4000001ff00 */
[----:B------:R-:W-:Y:S01]  /*13d0*/  CS2R R110, SRZ ;  /* 0x00000000006e7805 */ /* 0x000fe2000001ff00 */
[----:B------:R-:W-:Y:S01]  /*13e0*/  ULDC UR7, c[0x0][0x288] ;  /* 0x0000a20000077ab9 */ /* 0x000fe20000000800 */
[----:B------:R-:W-:Y:S01]  /*13f0*/  USEL UR48, UR48, 0x1, UP0 ;  /* 0x0000000130307887 */ /* 0x000fe20008000000 */
[----:B-1----:R-:W-:Y:S01]  /*1400*/  CS2R R4, SRZ ;  /* 0x0000000000047805 */ /* 0x002fe2000001ff00 */
[----:B------:R-:W-:Y:S01]  /*1410*/  UIADD3 UR7, -UR7, 0xa0, URZ ;  /* 0x000000a007077890 */ /* 0x000fe2000fffe13f */
[----:B------:R-:W-:-:S02]  /*1420*/  CS2R R8, SRZ ;  /* 0x0000000000087805 */ /* 0x000fc4000001ff00 */
[----:B------:R-:W-:Y:S02]  /*1430*/  CS2R R108, SRZ ;  /* 0x00000000006c7805 */ /* 0x000fe4000001ff00 */
[----:B------:R-:W-:Y:S01]  /*1440*/  CS2R R10, SRZ ;  /* 0x00000000000a7805 */ /* 0x000fe2000001ff00 */
[----:B------:R-:W-:Y:S01]  /*1450*/  UIMAD UR7, UR48, UR9, UR7 ;  /* 0x00000009300772a4 */ /* 0x000fe2000f8e0207 */
        /* <DEDUP_REMOVED lines=40> */
[----:B------:R-:W-:-:S02]  /*16e0*/  IMAD.MOV.U32 R133, RZ, RZ, RZ ;  /* 0x000000ffff857224 */ /* 0x000fc400078e00ff */
[----:B--2---:R-:W-:Y:S01]  /*16f0*/  FMUL.FTZ R0, R7, R0 ;  /* 0x0000000007007220 */ /* 0x004fe20000410000 */
[----:B------:R-:W-:-:S03]  /*1700*/  CS2R R6, SRZ ;  /* 0x0000000000067805 */ /* 0x000fc6000001ff00 */
[----:B------:R-:W-:Y:S01]  /*1710*/  FMUL.FTZ R0, R0, UR4 ;  /* 0x0000000400007c20 */ /* 0x000fe20008410000 */
[----:B------:R-:W-:Y:S02]  /*1720*/  ULDC UR4, c[0x0][0xc3c] ;  /* 0x00030f0000047ab9 */ /* 0x000fe40000000800 */
[----:B------:R-:W-:Y:S02]  /*1730*/  UIADD3 UR4, UR8, UR4, URZ ;  /* 0x0000000408047290 */ /* 0x000fe4000fffe03f */
[----:B------:R-:W-:Y:S01]  /*1740*/  R2UR UR37, R0 ;  /* 0x00000000002572ca */ /* 0x000fe200000e0000 */
[----:B------:R-:W-:Y:S01]  /*1750*/  @UP1 ULDC UR8, c[0x0][0x450] ;  /* 0x0001140000081ab9 */ /* 0x000fe20000000800 */
[----:B------:R-:W-:-:S03]  /*1760*/  USHF.L.U32 UR39, UR4, 0x7, URZ ;  /* 0x0000000704277899 */ /* 0x000fc6000800063f */
[----:B------:R-:W-:Y:S01]  /*1770*/  @UP1 ULDC UR4, c[0x0][0x44c] ;  /* 0x0001130000041ab9 */ /* 0x000fe20000000800 */
[----:B------:R-:W-:-:S04]  /*1780*/  UIADD3 UR6, UR39, 0x7f, URZ ;  /* 0x0000007f27067890 */ /* 0x000fc8000fffe03f */
[----:B------:R-:W-:Y:S02]  /*1790*/  UIMAD.WIDE.U32 UR4, UR6, UR4, URZ ;  /* 0x00000004060472a5 */ /* 0x000fe4000f8e003f */
[----:B------:R-:W-:Y:S02]  /*17a0*/  UIMAD UR4, UR48, UR9, 0x9f ;  /* 0x0000009f300474a4 */ /* 0x000fe4000f8e0209 */
[----:B------:R-:W-:Y:S02]  /*17b0*/  @UP1 USHF.R.U32.HI UR6, URZ, UR8, UR5 ;  /* 0x000000083f061299 */ /* 0x000fe40008011605 */
[----:B------:R-:W-:Y:S02]  /*17c0*/  UIMAD.WIDE UR4, UR4, 0x66666667, URZ ;  /* 0x66666667040478a5 */ /* 0x000fe4000f8e023f */
[----:B------:R-:W-:Y:S02]  /*17d0*/  UIADD3 UR6, UR7, UR6, URZ ;  /* 0x0000000607067290 */ /* 0x000fe4000fffe03f */
[----:B------:R-:W-:-:S02]  /*17e0*/  USHF.R.U32.HI UR4, URZ, 0x1f, UR5 ;  /* 0x0000001f3f047899 */ /* 0x000fc40008011605 */
[----:B------:R-:W-:Y:S02]  /*17f0*/  UIMAD.WIDE UR6, UR6, 0x66666667, URZ ;  /* 0x66666667060678a5 */ /* 0x000fe4000f8e023f */
[----:B------:R-:W-:Y:S02]  /*1800*/  ULEA.HI.SX32 UR4, UR5, UR4, 0x1a ;  /* 0x0000000405047291 */ /* 0x000fe4000f8fd23f */
[----:B------:R-:W-:-:S04]  /*1810*/  USHF.R.U32.HI UR6, URZ, 0x1f, UR7 ;  /* 0x0000001f3f067899 */ /* 0x000fc80008011607 */
[----:B------:R-:W-:-:S04]  /*1820*/  ULEA.HI.SX32 UR6, UR7, UR6, 0x1a ;  /* 0x0000000607067291 */ /* 0x000fc8000f8fd23f */
[----:B------:R-:W-:-:S04]  /*1830*/  UISETP.LT.AND UP0, UPT, UR4, UR6, UPT ;  /* 0x000000060400728c */ /* 0x000fc8000bf01270 */
[----:B------:R-:W-:-:S04]  /*1840*/  USEL UR52, UR4, UR6, UP0 ;  /* 0x0000000604347287 */ /* 0x000fc80008000000 */
[----:B------:R-:W-:-:S06]  /*1850*/  UISETP.GE.AND UP0, UPT, UR52, 0x1, UPT ;  /* 0x000000013400788c */ /* 0x000fcc000bf06270 */
[----:B------:R-:W-:-:S13]  /*1860*/  PLOP3.LUT P1, PT, PT, PT, UP0, 0x80, 0x0 ;  /* 0x000000000000781c */ /* 0x000fda0003f2f008 */
[----:B------:R-:W-:Y:S05]  /*1870*/  @!P1 BRA `(.L_x_1982) ;  /* 0x000000ac00049947 */ /* 0x000fea0003800000 */
        /* <DEDUP_REMOVED lines=31> */
.L_x_1983:
        /* <DEDUP_REMOVED lines=9> */
.L_x_2116:
[----:B------:R-:W-:Y:S05]  /*1b00*/  @!P0 BRA `(.L_x_1985) ;  /* 0x0000000000048947 */ /* 0x000fea0003800000 */
[----:B------:R-:W-:Y:S01]  /*1b10*/  BPT.TRAP 0x1 ;  /* 0x000000040000795c */ /* 0x000fe20000300000 */
.L_x_1985:
[----:B------:R-:W-:Y:S02]  /*1b20*/  IMAD.U32 R2, RZ, RZ, UR49 ;  /* 0x00000031ff027e24 */ /* 0x000fe4000f8e00ff */
[----:B0-----:R-:W-:-:S03]  /*1b30*/  IMAD.U32 R3, RZ, RZ, UR44 ;  /* 0x0000002cff037e24 */ /* 0x001fc6000f8e00ff */
[----:B------:R-:W-:Y:S02]  /*1b40*/  LEA R2, R2, UR41, 0x3 ;  /* 0x0000002902027c11 */ /* 0x000fe4000f8e18ff */
[----:B------:R-:W-:-:S04]  /*1b50*/  SHF.L.U32 R3, R3, 0x1f, RZ ;  /* 0x0000001f03037819 */ /* 0x000fc800000006ff */
[----:B------:R0:W1:Y:S01]  /*1b60*/  SYNCS.PHASECHK.TRANS64.TRYWAIT P2, [R2+URZ+0x33430], R3 ;  /* 0x03343003020075a7 */ /* 0x000062000804017f */
[----:B------:R-:W-:Y:S05]  /*1b70*/  @!P0 BRA `(.L_x_1986) ;  /* 0x0000000000048947 */ /* 0x000fea0003800000 */
[----:B------:R-:W-:Y:S01]  /*1b80*/  BPT.TRAP 0x1 ;  /* 0x000000040000795c */ /* 0x000fe20000300000 */
.L_x_1986:
[----:B------:R-:W2:Y:S02]  /*1b90*/  S2R R0, SR_TID.X ;  /* 0x0000000000007919 */ /* 0x000ea40000002100 */
[----:B--2---:R-:W-:Y:S01]  /*1ba0*/  LOP3.LUT P1, RZ, R0, 0x7f, RZ, 0xc0, !PT ;  /* 0x0000007f00ff7812 */ /* 0x004fe2000782c0ff */
[----:B-1----:R-:W-:-:S12]  /*1bb0*/  @P2 BRA `(.L_x_1987) ;  /* 0x0000000000082947 */ /* 0x002fd80003800000 */
[----:B------:R-:W1:Y:S02]  /*1bc0*/  SYNCS.PHASECHK.TRANS64.TRYWAIT P2, [R2+URZ+0x33430], R3 ;  /* 0x03343003020075a7 */ /* 0x000e64000804017f */
[----:B-1----:R-:W-:Y:S05]  /*1bd0*/  @!P2 BRA `(.L_x_1988) ;  /* 0x0000011800c4a947 */ /* 0x002fea0003800000 */
.L_x_1987:
[----:B------:R-:W-:Y:S05]  /*1be0*/  WARPSYNC.ALL ;  /* 0x0000000000007948 */ /* 0x000fea0003800000 */
[----:B------:R-:W-:Y:S01]  /*1bf0*/  UIADD3 UR4, UR41, 0x24200, URZ ;  /* 0x0002420029047890 */ /* 0x000fe2000fffe03f */
[----:B------:R-:W-:Y:S01]  /*1c00*/  WARPGROUP.ARRIVE ;  /* 0x00000000000079c5 */ /* 0x000fe20000000000 */
[----:B------:R-:W-:Y:S01]  /*1c10*/  ULOP3.LUT UR20, UR53, 0x10000, URZ, 0xfc, !UPT ;  /* 0x0001000035147892 */ /* 0x000fe2000f8efc3f */
[----:B------:R-:W-:Y:S01]  /*1c20*/  VIADD R0, R18, UR39 ;  /* 0x0000002712007c36 */ /* 0x000fe20008000000 */
[----:B------:R-:W-:Y:S01]  /*1c30*/  USHF.R.U32.HI UR4, URZ, 0x4, UR4 ;  /* 0x000000043f047899 */ /* 0x000fe20008011604 */
[----:B01----:R-:W-:Y:S01]  /*1c40*/  @!P1 VIADD R2, R2, 0x33440 ;  /* 0x0003344002029836 */ /* 0x003fe20000000000 */
[----:B------:R-:W-:Y:S01]  /*1c50*/  UMOV UR25, 0x80000020 ;  /* 0x8000002000197882 */ /* 0x000fe20000000000 */
[----:B------:R-:W-:Y:S01]  /*1c60*/  UMOV UR27, 0x80000020 ;  /* 0x80000020001b7882 */ /* 0x000fe20000000000 */
[----:B------:R-:W-:Y:S01]  /*1c70*/  ULOP3.LUT UR4, UR4, 0x3fff, URZ, 0xc0, !UPT ;  /* 0x00003fff04047892 */ /* 0x000fe2000f8ec03f */
[----:B------:R-:W-:Y:S01]  /*1c80*/  IMAD.MOV.U32 R9, RZ, RZ, R0 ;  /* 0x000000ffff097224 */ /* 0x000fe200078e0000 */
[----:B------:R-:W-:Y:S01]  /*1c90*/  UMOV UR24, UR20 ;  /* 0x0000001400187c82 */ /* 0x000fe20008000000 */
[----:B------:R-:W-:Y:S01]  /*1ca0*/  UIADD3 UR6, UR20, 0x2, URZ ;  /* 0x0000000214067890 */ /* 0x000fe2000fffe03f */
[----:B------:R-:W-:Y:S01]  /*1cb0*/  @!P1 PRMT R2, RZ, 0x654, R2 ;  /* 0x00000654ff029816 */ /* 0x000fe20000000002 */
[----:B------:R-:W-:Y:S01]  /*1cc0*/  ULOP3.LUT UR47, UR4, 0x10000, URZ, 0xfc, !UPT ;  /* 0x00010000042f7892 */ /* 0x000fe2000f8efc3f */
[----:B------:R-:W-:Y:S01]  /*1cd0*/  CS2R R118, SRZ ;  /* 0x0000000000767805 */ /* 0x000fe2000001ff00 */
[----:B------:R-:W-:Y:S01]  /*1ce0*/  UMOV UR7, 0x80000020 ;  /* 0x8000002000077882 */ /* 0x000fe20000000000 */
[----:B------:R-:W-:Y:S01]  /*1cf0*/  UIADD3 UR10, UR20, 0x200, URZ ;  /* 0x00000200140a7890 */ /* 0x000fe2000fffe03f */
[----:B------:R-:W-:Y:S01]  /*1d00*/  CS2R R116, SRZ ;  /* 0x0000000000747805 */ /* 0x000fe2000001ff00 */
[----:B------:R-:W-:Y:S01]  /*1d10*/  UIMAD UR28, UR49, 0x780, UR47 ;  /* 0x00000780311c78a4 */ /* 0x000fe2000f8e022f */
[----:B------:R-:W-:Y:S01]  /*1d20*/  CS2R R114, SRZ ;  /* 0x0000000000727805 */ /* 0x000fe2000001ff00 */
[----:B------:R-:W-:Y:S01]  /*1d30*/  UMOV UR11, 0x80000020 ;  /* 0x80000020000b7882 */ /* 0x000fe20000000000 */
[----:B------:R-:W-:Y:S01]  /*1d40*/  UMOV UR13, 0x80000020 ;  /* 0x80000020000d7882 */ /* 0x000fe20000000000 */
[----:B------:R-:W-:-:S02]  /*1d50*/  UIADD3 UR4, UR28, 0x180, URZ ;  /* 0x000001801c047890 */ /* 0x000fc4000fffe03f */
[----:B------:R-:W-:Y:S02]  /*1d60*/  UIADD3 UR5, UR28, 0x200, URZ ;  /* 0x000002001c057890 */ /* 0x000fe4000fffe03f */
[----:B------:R-:W-:Y:S01]  /*1d70*/  UMOV UR26, UR28 ;  /* 0x0000001c001a7c82 */ /* 0x000fe20008000000 */
[----:B------:R-:W-:Y:S01]  /*1d80*/  UIADD3 UR8, UR28, 0x2, URZ ;  /* 0x000000021c087890 */ /* 0x000fe2000fffe03f */
[----:B------:R-:W-:Y:S01]  /*1d90*/  QGMMA.64x32x32.F32.E4M3.E4M3 R88, gdesc[UR24], RZ, !UPT, gsb0 ;  /* 0x00600000185879f3 */ /* 0x000fe2000c0008ff */
[----:B------:R-:W-:Y:S01]  /*1da0*/  UIADD3 UR26, UR28, 0x80, URZ ;  /* 0x000000801c1a7890 */ /* 0x000fe2000fffe03f */
[----:B------:R-:W-:Y:S01]  /*1db0*/  UMOV UR27, 0x80000020 ;  /* 0x80000020001b7882 */ /* 0x000fe20000000000 */
[----:B------:R-:W-:Y:S02]  /*1dc0*/  UIADD3 UR9, UR28, 0x202, URZ ;  /* 0x000002021c097890 */ /* 0x000fe4000fffe03f */
[----:B------:R-:W-:Y:S02]  /*1dd0*/  UIADD3 UR12, UR28, 0x280, URZ ;  /* 0x000002801c0c7890 */ /* 0x000fe4000fffe03f */
[----:B------:R-:W-:Y:S01]  /*1de0*/  UIADD3 UR14, UR28, 0x282, URZ ;  /* 0x000002821c0e7890 */ /* 0x000fe2000fffe03f */
[----:B------:R-:W-:Y:S01]  /*1df0*/  UMOV UR15, 0x80000020 ;  /* 0x80000020000f7882 */ /* 0x000fe20000000000 */
[----:B------:R-:W-:-:S02]  /*1e00*/  UIADD3 UR16, UR20, 0x400, URZ ;  /* 0x0000040014107890 */ /* 0x000fc4000fffe03f */
[----:B------:R-:W-:Y:S01]  /*1e10*/  UIADD3 UR18, UR28, 0x500, URZ ;  /* 0x000005001c127890 */ /* 0x000fe2000fffe03f */
[----:B------:R-:W-:Y:S01]  /*1e20*/  UMOV UR17, 0x80000020 ;  /* 0x8000002000117882 */ /* 0x000fe20000000000 */
[----:B------:R-:W-:Y:S01]  /*1e30*/  UMOV UR19, 0x80000020 ;  /* 0x8000002000137882 */ /* 0x000fe20000000000 */
[----:B------:R-:W-:Y:S01]  /*1e40*/  UIADD3 UR22, UR28, 0x502, URZ ;  /* 0x000005021c167890 */ /* 0x000fe2000fffe03f */
[----:B------:R-:W-:Y:S01]  /*1e50*/  UMOV UR21, 0x80000020 ;  /* 0x8000002000157882 */ /* 0x000fe20000000000 */
[----:B------:R-:W-:Y:S01]  /*1e60*/  UMOV UR23, 0x80000020 ;  /* 0x8000002000177882 */ /* 0x000fe20000000000 */
[----:B------:R-:W-:Y:S01]  /*1e70*/  UIADD3 UR53, UR52, -0x2, URZ ;  /* 0xfffffffe34357890 */ /* 0x000fe2000fffe03f */
        /* <DEDUP_REMOVED lines=10> */
[----:B------:R-:W-:Y:S01]  /*1f20*/  UMOV UR4, UR6 ;  /* 0x0000000600047c82 */ /* 0x000fe20008000000 */
[----:B------:R-:W-:Y:S01]  /*1f30*/  UMOV UR6, UR8 ;  /* 0x0000000800067c82 */ /* 0x000fe20008000000 */
        /* <DEDUP_REMOVED lines=25> */
[----:B------:R-:W-:Y:S01]  /*20d0*/  UMOV UR8, UR10 ;  /* 0x0000000a00087c82 */ /* 0x000fe20008000000 */
[----:B------:R-:W-:Y:S01]  /*20e0*/  UMOV UR10, UR12 ;  /* 0x0000000c000a7c82 */ /* 0x000fe20008000000 */
        /* <DEDUP_REMOVED lines=38> */
[----:B------:R-:W-:Y:S01]  /*2350*/  ULDC UR10, c[0x0][0x448] ;  /* 0x00011200000a7ab9 */ /* 0x000fe20000000800 */
[----:B------:R-:W-:Y:S01]  /*2360*/  ULDC UR11, c[0x0][0x2f0] ;  /* 0x0000bc00000b7ab9 */ /* 0x000fe20000000800 */
[----:B------:R-:W-:Y:S01]  /*2370*/  UISETP.NE.AND UP0, UPT, UR10, 0x1, UPT ;  /* 0x000000010a00788c */ /* 0x000fe2000bf05270 */
[----:B------:R-:W-:Y:S02]  /*2380*/  IMAD.U32 R11, RZ, RZ, UR11 ;  /* 0x0000000bff0b7e24 */ /* 0x000fe4000f8e00ff */
[----:B------:R-:W-:-:S03]  /*2390*/  UMOV UR10, UR39 ;  /* 0x00000027000a7c82 */ /* 0x000fc60008000000 */
[----:B------:R-:W-:Y:S01]  /*23a0*/  PLOP3.LUT P2, PT, PT, PT, UP0, 0x80, 0x0 ;  /* 0x000000000000781c */ /* 0x000fe20003f4f008 */
        /* <DEDUP_REMOVED lines=43> */
[----:B------:R-:W-:Y:S01]  /*2660*/  UIMAD UR6, UR52, -0xa0, URZ ;  /* 0xffffff60340678a4 */ /* 0x000fe2000f8e023f */
[----:B------:R-:W-:Y:S02]  /*2670*/  WARPGROUP.DEPBAR.LE gsb0, 0x0 ;  /* 0x00008000000079c5 */ /* 0x000fe40000010000 */
[----:B------:R-:W-:-:S06]  /*2680*/  WARPGROUP.ARRIVE ;  /* 0x00000000000079c5 */ /* 0x000fcc0000000000 */
[----:B------:R-:W-:Y:S01]  /*2690*/  QGMMA.64x32x32.F32.E4M3.E4M3 R40, gdesc[UR16], R40, gsb0 ;  /* 0x00600000102879f3 */ /* 0x000fe20008000828 */
[----:B------:R-:W-:Y:S01]  /*26a0*/  UMOV UR18, UR7 ;  /* 0x0000000700127c82 */ /* 0x000fe20008000000 */
[----:B------:R-:W-:Y:S01]  /*26b0*/  UMOV UR19, 0x80000020 ;  /* 0x8000002000137882 */ /* 0x000fe20000000000 */
[----:B------:R-:W-:Y:S02]  /*26c0*/  @UP0 ULDC UR7, c[0x0][0x450] ;  /* 0x0001140000070ab9 */ /* 0x000fe40000000800 */
[----:B------:R-:W-:Y:S01]  /*26d0*/  @P2 SHF.R.U32.HI R9, RZ, UR7, R3 ;  /* 0x00000007ff092c19 */ /* 0x000fe20008011603 */
[----:B------:R-:W-:Y:S02]  /*26e0*/  UIADD3 UR7, UR6, 0xa1, URZ ;  /* 0x000000a106077890 */ /* 0x000fe4000fffe03f */
[----:B------:R-:W-:Y:S02]  /*26f0*/  UIMAD UR6, UR48, UR11, UR6 ;  /* 0x0000000b300672a4 */ /* 0x000fe4000f8e0206 */
[----:B------:R-:W0:Y:S01]  /*2700*/  SHFL.IDX PT, R4, R9, RZ, 0x1c1f ;  /* 0x001c1fff09047589 */ /* 0x000e2200000e0000 */
[----:B------:R-:W-:Y:S01]  /*2710*/  UIMAD UR11, UR48, UR11, -UR14 ;  /* 0x0000000b300b72a4 */ /* 0x000fe2000f8e0a0e */
[----:B------:R-:W-:Y:S01]  /*2720*/  IMAD.U32 R0, RZ, RZ, UR7 ;  /* 0x00000007ff007e24 */ /* 0x000fe2000f8e00ff */
[----:B------:R-:W-:-:S03]  /*2730*/  UIADD3 UR6, UR6, 0xa0, URZ ;  /* 0x000000a006067890 */ /* 0x000fc6000fffe03f */
[----:B------:R-:W-:-:S03]  /*2740*/  IMAD R0, R17, -0x2, R0 ;  /* 0xfffffffe11007824 */ /* 0x000fc600078e0200 */
[----:B------:R-:W-:Y:S01]  /*2750*/  IMAD.U32 R10, RZ, RZ, UR6 ;  /* 0x00000006ff0a7e24 */ /* 0x000fe2000f8e00ff */
[----:B------:R-:W-:Y:S01]  /*2760*/  @UP0 ULDC UR6, c[0x0][0x44c] ;  /* 0x0001130000060ab9 */ /* 0x000fe20000000800 */
[----:B------:R-:W-:Y:S01]  /*2770*/  IMAD R11, R11, UR48, R0 ;  /* 0x000000300b0b7c24 */ /* 0x000fe2000f8e0200 */
[----:B------:R-:W-:Y:S01]  /*2780*/  UIMAD.WIDE.U32 UR6, UR39, UR6, URZ ;  /* 0x00000006270672a5 */ /* 0x000fe2000f8e003f */
[----:B------:R-:W-:Y:S02]  /*2790*/  IMAD R10, R17, -0x2, R10 ;  /* 0xfffffffe110a7824 */ /* 0x000fe400078e020a */
[----:B------:R-:W-:-:S05]  /*27a0*/  VIADD R3, R11, -UR14 ;  /* 0x8000000e0b037c36 */ /* 0x000fca0008000000 */
[----:B0-----:R-:W-:-:S04]  /*27b0*/  VIADDMNMX R3, R4, R3, R10, PT ;  /* 0x0000000304037246 */ /* 0x001fc8000380010a */
[C---:B------:R-:W-:Y:S02]  /*27c0*/  ISETP.GT.AND P3, PT, R3.reuse, RZ, PT ;  /* 0x000000ff0300720c */ /* 0x040fe40003f64270 */
[C---:B------:R-:W-:Y:S02]  /*27d0*/  ISETP.GT.AND P4, PT, R3.reuse, 0x1, PT ;  /* 0x000000010300780c */ /* 0x040fe40003f84270 */
[----:B------:R-:W-:Y:S01]  /*27e0*/  ISETP.GT.AND P5, PT, R3, 0x8, PT ;  /* 0x000000080300780c */ /* 0x000fe20003fa4270 */
        /* <DEDUP_REMOVED lines=12> */
[----:B------:R-:W-:Y:S01]  /*28b0*/  ISETP.GT.AND P3, PT, R3, 0x9, PT ;  /* 0x000000090300780c */ /* 0x000fe20003f64270 */
[----:B------:R-:W-:Y:S01]  /*28c0*/  QGMMA.64x32x32.F32.E4M3.E4M3 R72, gdesc[UR20], R72, gsb0 ;  /* 0x00600000144879f3 */ /* 0x000fe20008000848 */
[----:B------:R-:W-:Y:S01]  /*28d0*/  UIADD3 UR22, UR28, 0x602, URZ ;  /* 0x000006021c167890 */ /* 0x000fe2000fffe03f */
[----:B------:R-:W-:Y:S01]  /*28e0*/  FSEL R92, R92, -INF , P5 ;  /* 0xff8000005c5c7808 */ /* 0x000fe20002800000 */
[----:B------:R-:W-:Y:S01]  /*28f0*/  UMOV UR23, 0x80000020 ;  /* 0x8000002000177882 */ /* 0x000fe20000000000 */
[----:B------:R-:W-:-:S02]  /*2900*/  FMNMX.FTZ R5, R88, R6, !PT ;  /* 0x0000000658057209 */ /* 0x000fc40007810000 */
[----:B------:R-:W-:Y:S02]  /*2910*/  ISETP.GT.AND P4, PT, R3, 0x10, PT ;  /* 0x000000100300780c */ /* 0x000fe40003f84270 */
[----:B------:R-:W-:Y:S02]  /*2920*/  FSEL R8, R93, -INF , P3 ;  /* 0xff8000005d087808 */ /* 0x000fe40001800000 */
[----:B------:R-:W-:Y:S02]  /*2930*/  FMNMX.FTZ R5, R92, R5, !PT ;  /* 0x000000055c057209 */ /* 0x000fe40007810000 */
[----:B------:R-:W-:Y:S02]  /*2940*/  ISETP.GT.AND P3, PT, R3, 0x11, PT ;  /* 0x000000110300780c */ /* 0x000fe40003f64270 */
[----:B------:R-:W-:Y:S02]  /*2950*/  FSEL R96, R96, -INF , P4 ;  /* 0xff80000060607808 */ /* 0x000fe40002000000 */
        /* <DEDUP_REMOVED lines=11> */
[----:B------:R-:W-:Y:S01]  /*2a10*/  FMNMX.FTZ R5, R14, R5, !PT ;  /* 0x000000050e057209 */ /* 0x000fe20007810000 */
[----:B------:R-:W-:Y:S02]  /*2a20*/  WARPGROUP.DEPBAR.LE gsb0, 0x0 ;  /* 0x00008000000079c5 */ /* 0x000fe40000010000 */
[----:B------:R-:W-:Y:S01]  /*2a30*/  WARPGROUP.ARRIVE ;  /* 0x00000000000079c5 */ /* 0x000fe20000000000 */
[----:B------:R-:W-:-:S02]  /*2a40*/  FSEL R20, R72, -INF , P4 ;  /* 0xff80000048147808 */ /* 0x000fc40002000000 */
[----:B------:R-:W-:Y:S02]  /*2a50*/  ISETP.GT.AND P4, PT, R3, 0x28, PT ;  /* 0x000000280300780c */ /* 0x000fe40003f84270 */
[----:B------:R-:W-:Y:S01]  /*2a60*/  FSEL R104, R73, -INF , P3 ;  /* 0xff80000049687808 */ /* 0x000fe20001800000 */
[----:B------:R-:W-:Y:S01]  /*2a70*/  QGMMA.64x32x32.F32.E4M3.E4M3 R56, gdesc[UR20], R56, gsb0 ;  /* 0x00600000143879f3 */ /* 0x000fe20008000838 */
[----:B------:R-:W-:Y:S01]  /*2a80*/  UIADD3 UR22, UR28, 0x682, URZ ;  /* 0x000006821c167890 */ /* 0x000fe2000fffe03f */
[----:B------:R-:W-:Y:S01]  /*2a90*/  FMNMX.FTZ R5, R20, R5, !PT ;  /* 0x0000000514057209 */ /* 0x000fe20007810000 */
[----:B------:R-:W-:Y:S01]  /*2aa0*/  UMOV UR23, 0x80000020 ;  /* 0x8000002000177882 */ /* 0x000fe20000000000 */
        /* <DEDUP_REMOVED lines=23> */
[----:B------:R-:W-:Y:S01]  /*2c20*/  ISETP.GT.AND P4, PT, R3, 0x48, PT ;  /* 0x000000480300780c */ /* 0x000fe20003f84270 */
[----:B------:R-:W0:Y:S01]  /*2c30*/  SHFL.IDX PT, R56, R9, 0x1, 0x1c1f ;  /* 0x003c1f0009387f89 */ /* 0x000e2200000e0000 */
        /* <DEDUP_REMOVED lines=24> */
[----:B------:R-:W-:Y:S02]  /*2dc0*/  FMNMX.FTZ R5, R69, R0, !PT ;  /* 0x0000000045057209 */ /* 0x000fe40007810000 */
[----:B0-----:R-:W-:Y:S01]  /*2dd0*/  IADD3 R11, R56, -UR14, R11 ;  /* 0x8000000e380b7c10 */ /* 0x001fe2000fffe00b */
[----:B------:R-:W-:-:S02]  /*2de0*/  @UP0 ULDC UR14, c[0x0][0x450] ;  /* 0x00011400000e0ab9 */ /* 0x000fc40000000800 */
[----:B------:R-:W-:Y:S01]  /*2df0*/  @UP0 USHF.R.U32.HI UR10, URZ, UR14, UR7 ;  /* 0x0000000e3f0a0299 */ /* 0x000fe20008011607 */
[----:B------:R-:W-:-:S03]  /*2e00*/  VIMNMX R81, R10, R11, PT ;  /* 0x0000000b0a517248 */ /* 0x000fc60003fe0100 */
[----:B------:R-:W-:Y:S01]  /*2e10*/  UIADD3 UR6, UR11, UR10, URZ ;  /* 0x0000000a0b067290 */ /* 0x000fe2000fffe03f */
[----:B------:R-:W-:-:S03]  /*2e20*/  ISETP.GT.AND P5, PT, R81, 0x8, PT ;  /* 0x000000085100780c */ /* 0x000fc60003fa4270 */
[----:B------:R-:W-:Y:S01]  /*2e30*/  UIMAD.WIDE UR6, UR6, 0x66666667, URZ ;  /* 0x66666667060678a5 */ /* 0x000fe2000f8e023f */
[----:B------:R-:W-:-:S03]  /*2e40*/  FSEL R94, R94, -INF , P5 ;  /* 0xff8000005e5e7808 */ /* 0x000fc60002800000 */
[----:B------:R-:W-:Y:S01]  /*2e50*/  USHF.R.U32.HI UR6, URZ, 0x1f, UR7 ;  /* 0x0000001f3f067899 */ /* 0x000fe20008011607 */
[----:B------:R-:W-:Y:S02]  /*2e60*/  WARPGROUP.DEPBAR.LE gsb0, 0x0 ;  /* 0x00008000000079c5 */ /* 0x000fe40000010000 */
[----:B------:R-:W-:Y:S01]  /*2e70*/  WARPGROUP.ARRIVE ;  /* 0x00000000000079c5 */ /* 0x000fe20000000000 */
[----:B------:R-:W-:Y:S01]  /*2e80*/  FSEL R40, R40, -INF , P4 ;  /* 0xff80000028287808 */ /* 0x000fe20002000000 */
[----:B------:R-:W-:Y:S01]  /*2e90*/  ULEA.HI.SX32 UR6, UR7, UR6, 0x1a ;  /* 0x0000000607067291 */ /* 0x000fe2000f8fd23f */
[----:B------:R-:W-:Y:S02]  /*2ea0*/  ISETP.GT.AND P4, PT, R3, 0x68, PT ;  /* 0x000000680300780c */ /* 0x000fe40003f84270 */
[----:B------:R-:W-:Y:S01]  /*2eb0*/  FSEL R41, R41, -INF , P3 ;  /* 0xff80000029297808 */ /* 0x000fe20001800000 */
[----:B------:R-:W-:Y:S01]  /*2ec0*/  QGMMA.64x32x32.F32.E4M3.E4M3 R24, gdesc[UR20], R24, gsb0 ;  /* 0x00600000141879f3 */ /* 0x000fe20008000818 */
[----:B------:R-:W-:Y:S01]  /*2ed0*/  FMNMX.FTZ R0, R40, R5, !PT ;  /* 0x0000000528007209 */ /* 0x000fe20007810000 */
[----:B------:R-:W-:Y:S01]  /*2ee0*/  UISETP.LT.AND UP1, UPT, URZ, UR6, UPT ;  /* 0x000000063f00728c */ /* 0x000fe2000bf21270 */
[----:B------:R-:W-:-:S02]  /*2ef0*/  ISETP.GT.AND P3, PT, R3, 0x69, PT ;  /* 0x000000690300780c */ /* 0x000fc40003f64270 */
[----:B------:R-:W-:Y:S01]  /*2f00*/  FSEL R44, R44, -INF , P4 ;  /* 0xff8000002c2c7808 */ /* 0x000fe20002000000 */
[----:B------:R-:W-:Y:S01]  /*2f10*/  USEL UR52, URZ, UR6, !UP1 ;  /* 0x000000063f347287 */ /* 0x000fe2000c800000 */
[----:B------:R-:W-:Y:S02]  /*2f20*/  FMNMX.FTZ R5, R41, R0, !PT ;  /* 0x0000000029057209 */ /* 0x000fe40007810000 */
[----:B------:R-:W-:Y:S01]  /*2f30*/  ISETP.GT.AND P4, PT, R3, 0x70, PT ;  /* 0x000000700300780c */ /* 0x000fe20003f84270 */
[----:B------:R-:W-:Y:S01]  /*2f40*/  UISETP.GE.AND UP1, UPT, UR53, UR52, UPT ;  /* 0x000000343500728c */ /* 0x000fe2000bf26270 */
[----:B------:R-:W-:Y:S02]  /*2f50*/  FSEL R45, R45, -INF , P3 ;  /* 0xff8000002d2d7808 */ /* 0x000fe40001800000 */
[----:B------:R-:W-:Y:S02]  /*2f60*/  FMNMX.FTZ R0, R44, R5, !PT ;  /* 0x000000052c007209 */ /* 0x000fe40007810000 */
        /* <DEDUP_REMOVED lines=13> */
[----:B------:R-:W-:Y:S01]  /*3040*/  FMNMX.FTZ R5, R53, R0, !PT ;  /* 0x0000000035057209 */ /* 0x000fe20007810000 */
[----:B------:R-:W-:Y:S02]  /*3050*/  WARPGROUP.DEPBAR.LE gsb0, 0x0 ;  /* 0x00008000000079c5 */ /* 0x000fe40000010000 */
[----:B------:R-:W-:Y:S01]  /*3060*/  FSEL R24, R24, -INF , P4 ;  /* 0xff80000018187808 */ /* 0x000fe20002000000 */
[----:B------:R0:W-:Y:S01]  /*3070*/  @!P1 SYNCS.ARRIVE.TRANS64.RED.A1T0 RZ, [R2+URZ], RZ ;  /* 0x000000ff02ff99a7 */ /* 0x0001e2000810043f */
        /* <DEDUP_REMOVED lines=19> */
[----:B------:R-:W-:Y:S01]  /*31b0*/  FMNMX.FTZ R0, R36, R3, !PT ;  /* 0x0000000324007209 */ /* 0x000fe20007810000 */
[----:B------:R-:W-:Y:S01]  /*31c0*/  IMAD.U32 R3, RZ, RZ, UR37 ;  /* 0x00000025ff037e24 */ /* 0x000fe2000f8e00ff */
[----:B------:R-:W-:Y:S02]  /*31d0*/  ISETP.GT.AND P4, PT, R81, 0x1, PT ;  /* 0x000000015100780c */ /* 0x000fe40003f84270 */
[----:B------:R-:W-:-:S02]  /*31e0*/  FMNMX.FTZ R7, R37, R0, !PT ;  /* 0x0000000025077209 */ /* 0x000fc40007810000 */
[----:B------:R-:W-:Y:S02]  /*31f0*/  FSEL R91, R91, -INF , P4 ;  /* 0xff8000005b5b7808 */ /* 0x000fe40002000000 */
[C---:B------:R-:W-:Y:S01]  /*3200*/  ISETP.GT.AND P4, PT, R81.reuse, 0x10, PT ;  /* 0x000000105100780c */ /* 0x040fe20003f84270 */
[----:B------:R-:W1:Y:S03]  /*3210*/  SHFL.BFLY PT, R0, R7, 0x2, 0x1f ;  /* 0x0c401f0007007f89 */ /* 0x000e6600000e0000 */
[----:B------:R-:W-:Y:S02]  /*3220*/  FSEL R98, R98, -INF , P4 ;  /* 0xff80000062627808 */ /* 0x000fe40002000000 */
[----:B------:R-:W-:-:S04]  /*3230*/  ISETP.GT.AND P4, PT, R81, 0x18, PT ;  /* 0x000000185100780c */ /* 0x000fc80003f84270 */
[----:B------:R-:W-:Y:S02]  /*3240*/  FSEL R102, R102, -INF , P4 ;  /* 0xff80000066667808 */ /* 0x000fe40002000000 */
[----:B------:R-:W-:-:S04]  /*3250*/  ISETP.GT.AND P4, PT, R81, 0x21, PT ;  /* 0x000000215100780c */ /* 0x000fc80003f84270 */
[----:B------:R-:W-:Y:S02]  /*3260*/  FSEL R75, R75, -INF , P4 ;  /* 0xff8000004b4b7808 */ /* 0x000fe40002000000 */
[----:B------:R-:W-:-:S04]  /*3270*/  ISETP.GT.AND P4, PT, R81, 0x29, PT ;  /* 0x000000295100780c */ /* 0x000fc80003f84270 */
[----:B------:R-:W-:Y:S02]  /*3280*/  FSEL R79, R79, -INF , P4 ;  /* 0xff8000004f4f7808 */ /* 0x000fe40002000000 */
[----:B------:R-:W-:Y:S02]  /*3290*/  ISETP.GT.AND P4, PT, R81, 0x31, PT ;  /* 0x000000315100780c */ /* 0x000fe40003f84270 */
[----:B-1----:R-:W-:Y:S02]  /*32a0*/  FMNMX.FTZ R13, R7, R0, !PT ;  /* 0x00000000070d7209 */ /* 0x002fe40007810000 */
[----:B------:R-:W-:Y:S02]  /*32b0*/  FSEL R83, R83, -INF , P4 ;  /* 0xff80000053537808 */ /* 0x000fe40002000000 */
[----:B------:R-:W-:Y:S01]  /*32c0*/  ISETP.GT.AND P4, PT, R81, 0x39, PT ;  /* 0x000000395100780c */ /* 0x000fe20003f84270 */
[----:B------:R-:W1:Y:S03]  /*32d0*/  SHFL.BFLY PT, R0, R13, 0x1, 0x1f ;  /* 0x0c201f000d007f89 */ /* 0x000e6600000e0000 */
[----:B------:R-:W-:-:S02]  /*32e0*/  FSEL R87, R87, -INF , P4 ;  /* 0xff80000057577808 */ /* 0x000fc40002000000 */
[----:B------:R-:W-:-:S04]  /*32f0*/  ISETP.GT.AND P4, PT, R81, 0x41, PT ;  /* 0x000000415100780c */ /* 0x000fc80003f84270 */
[----:B------:R-:W-:Y:S02]  /*3300*/  FSEL R59, R59, -INF , P4 ;  /* 0xff8000003b3b7808 */ /* 0x000fe40002000000 */
[----:B------:R-:W-:-:S04]  /*3310*/  ISETP.GT.AND P4, PT, R81, 0x49, PT ;  /* 0x000000495100780c */ /* 0x000fc80003f84270 */
[----:B------:R-:W-:Y:S02]  /*3320*/  FSEL R63, R63, -INF , P4 ;  /* 0xff8000003f3f7808 */ /* 0x000fe40002000000 */
[----:B------:R-:W-:Y:S02]  /*3330*/  ISETP.GT.AND P4, PT, R81, 0x51, PT ;  /* 0x000000515100780c */ /* 0x000fe40003f84270 */
[----:B-1----:R-:W-:-:S04]  /*3340*/  FMNMX.FTZ R0, R13, R0, !PT ;  /* 0x000000000d007209 */ /* 0x002fc80007810000 */
[C---:B------:R-:W-:Y:S01]  /*3350*/  FSETP.NEU.FTZ.AND P3, PT, R0.reuse, -INF , PT ;  /* 0xff8000000000780b */ /* 0x040fe20003f7d000 */
[----:B------:R-:W-:-:S05]  /*3360*/  FFMA.FTZ R3, R0, R3, -8 ;  /* 0xc100000000037423 */ /* 0x000fca0000010003 */
[----:B------:R-:W-:Y:S02]  /*3370*/  FSEL R3, R3, RZ, P3 ;  /* 0x000000ff03037208 */ /* 0x000fe40001800000 */
[----:B------:R-:W-:-:S03]  /*3380*/  ISETP.GT.AND P3, PT, R81, RZ, PT ;  /* 0x000000ff5100720c */ /* 0x000fc60003f64270 */
[--C-:B------:R-:W-:Y:S01]  /*3390*/  FFMA.FTZ R10, R12, UR37, -R3.reuse ;  /* 0x000000250c0a7c23 */ /* 0x100fe20008010803 */
[----:B------:R-:W-:Y:S01]  /*33a0*/  FSEL R90, R90, -INF , P3 ;  /* 0xff8000005a5a7808 */ /* 0x000fe20001800000 */
[--C-:B------:R-:W-:Y:S01]  /*33b0*/  FFMA.FTZ R12, R14, UR37, -R3.reuse ;  /* 0x000000250e0c7c23 */ /* 0x100fe20008010803 */
[----:B------:R-:W-:Y:S01]  /*33c0*/  ISETP.GT.AND P3, PT, R81, 0x9, PT ;  /* 0x000000095100780c */ /* 0x000fe20003f64270 */
[--C-:B------:R-:W-:Y:S01]  /*33d0*/  FFMA.FTZ R21, R20, UR37, -R3.reuse ;  /* 0x0000002514157c23 */ /* 0x100fe20008010803 */
[----:B------:R-:W-:Y:S01]  /*33e0*/  FMNMX.FTZ R13, R90, R91, !PT ;  /* 0x0000005b5a0d7209 */ /* 0x000fe20007810000 */
[--C-:B------:R-:W-:Y:S01]  /*33f0*/  FFMA.FTZ R76, R76, UR37, -R3.reuse ;  /* 0x000000254c4c7c23 */ /* 0x100fe20008010803 */
[----:B------:R-:W-:Y:S01]  /*3400*/  FSEL R95, R95, -INF , P3 ;  /* 0xff8000005f5f7808 */ /* 0x000fe20001800000 */
[--C-:B------:R-:W-:Y:S01]  /*3410*/  FFMA.FTZ R80, R80, UR37, -R3.reuse ;  /* 0x0000002550507c23 */ /* 0x100fe20008010803 */
[----:B------:R-:W-:Y:S01]  /*3420*/  FMNMX.FTZ R14, R94, R13, !PT ;  /* 0x0000000d5e0e7209 */ /* 0x000fe20007810000 */
        /* <DEDUP_REMOVED lines=8> */
[----:B------:R-:W-:Y:S01]  /*34b0*/  MUFU.EX2 R5, R5 ;  /* 0x0000000500057308 */ /* 0x000fe20000000800 */
[----:B------:R-:W-:Y:S01]  /*34c0*/  ISETP.GT.AND P3, PT, R81, 0x19, PT ;  /* 0x000000195100780c */ /* 0x000fe20003f64270 */
[--C-:B------:R-:W-:Y:S01]  /*34d0*/  FFMA.FTZ R8, R8, UR37, -R3.reuse ;  /* 0x0000002508087c23 */ /* 0x100fe20008010803 */
[----:B------:R-:W-:Y:S01]  /*34e0*/  FMNMX.FTZ R15, R99, R14, !PT ;  /* 0x0000000e630f7209 */ /* 0x000fe20007810000 */
[--C-:B------:R-:W-:Y:S01]  /*34f0*/  FFMA.FTZ R96, R96, UR37, -R3.reuse ;  /* 0x0000002560607c23 */ /* 0x100fe20008010803 */
[----:B------:R-:W-:Y:S01]  /*3500*/  FSEL R103, R103, -INF , P3 ;  /* 0xff80000067677808 */ /* 0x000fe20001800000 */
[--C-:B------:R-:W-:Y:S01]  /*3510*/  FFMA.FTZ R11, R100, UR37, -R3.reuse ;  /* 0x00000025640b7c23 */ /* 0x100fe20008010803 */
[----:B------:R-:W-:Y:S01]  /*3520*/  ISETP.GT.AND P3, PT, R81, 0x20, PT ;  /* 0x000000205100780c */ /* 0x000fe20003f64270 */
[----:B------:R1:W-:Y:S01]  /*3530*/  MUFU.EX2 R13, R21 ;  /* 0x00000015000d7308 */ /* 0x0003e20000000800 */
[----:B------:R-:W-:Y:S01]  /*3540*/  FMNMX.FTZ R20, R102, R15, !PT ;  /* 0x0000000f66147209 */ /* 0x000fe20007810000 */
[--C-:B------:R-:W-:Y:S01]  /*3550*/  FFMA.FTZ R14, R104, UR37, -R3.reuse ;  /* 0x00000025680e7c23 */ /* 0x100fe20008010803 */
[----:B------:R-:W-:Y:S01]  /*3560*/  FSEL R74, R74, -INF , P3 ;  /* 0xff8000004a4a7808 */ /* 0x000fe20001800000 */
[--C-:B------:R-:W-:Y:S01]  /*3570*/  FFMA.FTZ R110, R110, UR37, -R3.reuse ;  /* 0x000000256e6e7c23 */ /* 0x100fe20008010803 */
[----:B------:R-:W-:Y:S01]  /*3580*/  FMNMX.FTZ R15, R103, R20, !PT ;  /* 0x00000014670f7209 */ /* 0x000fe20007810000 */
[--C-:B------:R-:W-:Y:S01]  /*3590*/  FFMA.FTZ R24, R24, UR37, -R3.reuse ;  /* 0x0000002518187c23 */ /* 0x100fe20008010803 */
[----:B------:R-:W-:Y:S01]  /*35a0*/  ISETP.GT.AND P3, PT, R81, 0x28, PT ;  /* 0x000000285100780c */ /* 0x000fe20003f64270 */
[----:B------:R-:W2:Y:S01]  /*35b0*/  MUFU.EX2 R6, R6 ;  /* 0x0000000600067308 */ /* 0x000ea20000000800 */
[----:B------:R-:W-:Y:S01]  /*35c0*/  FMNMX.FTZ R20, R74, R15, !PT ;  /* 0x0000000f4a147209 */ /* 0x000fe20007810000 */
[--C-:B------:R-:W-:Y:S01]  /*35d0*/  FFMA.FTZ R25, R25, UR37, -R3.reuse ;  /* 0x0000002519197c23 */ /* 0x100fe20008010803 */
[----:B------:R-:W-:Y:S01]  /*35e0*/  FSEL R78, R78, -INF , P3 ;  /* 0xff8000004e4e7808 */ /* 0x000fe20001800000 */
[--C-:B------:R-:W-:Y:S01]  /*35f0*/  FFMA.FTZ R28, R28, UR37, -R3.reuse ;  /* 0x000000251c1c7c23 */ /* 0x100fe20008010803 */
[----:B-1----:R-:W-:Y:S01]  /*3600*/  FMNMX.FTZ R21, R75, R20, !PT ;  /* 0x000000144b157209 */ /* 0x002fe20007810000 */
        /* <DEDUP_REMOVED lines=10> */
[----:B------:R-:W3:Y:S01]  /*36b0*/  MUFU.EX2 R7, R7 ;  /* 0x0000000700077308 */ /* 0x000ee20000000800 */
[----:B------:R-:W-:Y:S01]  /*36c0*/  FMNMX.FTZ R56, R82, R21, !PT ;  /* 0x0000001552387209 */ /* 0x000fe20007810000 */
[----:B------:R-:W-:Y:S01]  /*36d0*/  FFMA.FTZ R36, R36, UR37, -R3 ;  /* 0x0000002524247c23 */ /* 0x000fe20008010803 */
[----:B------:R-:W-:-:S02]  /*36e0*/  FSEL R86, R86, -INF , P3 ;  /* 0xff80000056567808 */ /* 0x000fc40001800000 */
[----:B------:R-:W-:Y:S02]  /*36f0*/  CS2R R106, SRZ ;  /* 0x00000000006a7805 */ /* 0x000fe4000001ff00 */
[----:B------:R-:W-:Y:S01]  /*3700*/  FMNMX.FTZ R57, R83, R56, !PT ;  /* 0x0000003853397209 */ /* 0x000fe20007810000 */
[----:B------:R-:W-:Y:S01]  /*3710*/  FFMA.FTZ R56, R108, UR37, -R3 ;  /* 0x000000256c387c23 */ /* 0x000fe20008010803 */
[----:B------:R-:W-:Y:S01]  /*3720*/  ISETP.GT.AND P3, PT, R81, 0x40, PT ;  /* 0x000000405100780c */ /* 0x000fe20003f64270 */
[----:B------:R4:W-:Y:S01]  /*3730*/  MUFU.EX2 R21, R80 ;  /* 0x0000005000157308 */ /* 0x0009e20000000800 */
[----:B-1----:R-:W-:Y:S02]  /*3740*/  FMNMX.FTZ R76, R86, R57, !PT ;  /* 0x00000039564c7209 */ /* 0x002fe40007810000 */
[----:B------:R-:W-:Y:S02]  /*3750*/  CS2R R108, SRZ ;  /* 0x00000000006c7805 */ /* 0x000fe4000001ff00 */
[----:B------:R-:W-:-:S02]  /*3760*/  FSEL R58, R58, -INF , P3 ;  /* 0xff8000003a3a7808 */ /* 0x000fc40001800000 */
[----:B------:R-:W-:Y:S02]  /*3770*/  CS2R R104, SRZ ;  /* 0x0000000000687805 */ /* 0x000fe4000001ff00 */
[----:B------:R-:W-:Y:S02]  /*3780*/  FMNMX.FTZ R57, R87, R76, !PT ;  /* 0x0000004c57397209 */ /* 0x000fe40007810000 */
[----:B------:R-:W-:Y:S02]  /*3790*/  CS2R R100, SRZ ;  /* 0x0000000000647805 */ /* 0x000fe4000001ff00 */
[----:B------:R-:W-:Y:S01]  /*37a0*/  ISETP.GT.AND P3, PT, R81, 0x48, PT ;  /* 0x000000485100780c */ /* 0x000fe20003f64270 */
[----:B------:R-:W1:Y:S01]  /*37b0*/  MUFU.EX2 R8, R8 ;  /* 0x0000000800087308 */ /* 0x000e620000000800 */
[----:B------:R-:W-:Y:S02]  /*37c0*/  FMNMX.FTZ R76, R58, R57, !PT ;  /* 0x000000393a4c7209 */ /* 0x000fe40007810000 */
[----:B------:R-:W-:-:S02]  /*37d0*/  CS2R R92, SRZ ;  /* 0x00000000005c7805 */ /* 0x000fc4000001ff00 */
[----:B------:R-:W-:Y:S02]  /*37e0*/  FSEL R62, R62, -INF , P3 ;  /* 0xff8000003e3e7808 */ /* 0x000fe40001800000 */
[----:B------:R-:W-:Y:S02]  /*37f0*/  FMNMX.FTZ R61, R59, R76, !PT ;  /* 0x0000004c3b3d7209 */ /* 0x000fe40007810000 */
[----:B------:R-:W-:Y:S01]  /*3800*/  ISETP.GT.AND P3, PT, R81, 0x50, PT ;  /* 0x000000505100780c */ /* 0x000fe20003f64270 */
[----:B------:R5:W-:Y:S01]  /*3810*/  MUFU.EX2 R57, R84 ;  /* 0x0000005400397308 */ /* 0x000be20000000800 */
[----:B------:R-:W-:Y:S01]  /*3820*/  FMNMX.FTZ R76, R62, R61, !PT ;  /* 0x0000003d3e4c7209 */ /* 0x000fe20007810000 */
[----:B------:R-:W-:Y:S01]  /*3830*/  FFMA.FTZ R61, R112, UR37, -R3 ;  /* 0x00000025703d7c23 */ /* 0x000fe20008010803 */
[----:B------:R-:W-:Y:S02]  /*3840*/  FSEL R77, R66, -INF , P3 ;  /* 0xff800000424d7808 */ /* 0x000fe40001800000 */
[----:B------:R-:W-:-:S02]  /*3850*/  CS2R R112, SRZ ;  /* 0x0000000000707805 */ /* 0x000fc4000001ff00 */
[----:B------:R-:W-:Y:S02]  /*3860*/  FMNMX.FTZ R76, R63, R76, !PT ;  /* 0x0000004c3f4c7209 */ /* 0x000fe40007810000 */
[----:B----4-:R-:W-:Y:S01]  /*3870*/  FSEL R80, R67, -INF , P4 ;  /* 0xff80000043507808 */ /* 0x010fe20002000000 */
[----:B------:R4:W-:Y:S01]  /*3880*/  MUFU.EX2 R9, R96 ;  /* 0x0000006000097308 */ /* 0x0009e20000000800 */
[----:B------:R-:W-:Y:S02]  /*3890*/  ISETP.GT.AND P3, PT, R81, 0x58, PT ;  /* 0x000000585100780c */ /* 0x000fe40003f64270 */
[----:B------:R-:W-:Y:S01]  /*38a0*/  FMNMX.FTZ R67, R77, R76, !PT ;  /* 0x0000004c4d437209 */ /* 0x000fe20007810000 */
[----:B------:R-:W-:-:S01]  /*38b0*/  FFMA.FTZ R76, R72, UR37, -R3 ;  /* 0x00000025484c7c23 */ /* 0x000fc20008010803 */
[----:B------:R-:W-:Y:S02]  /*38c0*/  ISETP.GT.AND P4, PT, R81, 0x59, PT ;  /* 0x000000595100780c */ /* 0x000fe40003f84270 */
[----:B-----5:R-:W-:Y:S01]  /*38d0*/  FSEL R84, R70, -INF , P3 ;  /* 0xff80000046547808 */ /* 0x020fe20001800000 */
[----:B------:R-:W-:Y:S01]  /*38e0*/  MUFU.EX2 R10, R10 ;  /* 0x0000000a000a7308 */ /* 0x000fe20000000800 */
[----:B------:R-:W-:-:S02]  /*38f0*/  FMNMX.FTZ R67, R80, R67, !PT ;  /* 0x0000004350437209 */ /* 0x000fc40007810000 */
[----:B----4-:R-:W-:Y:S02]  /*3900*/  CS2R R96, SRZ ;  /* 0x0000000000607805 */ /* 0x010fe4000001ff00 */
[----:B------:R-:W-:Y:S02]  /*3910*/  FSEL R85, R71, -INF , P4 ;  /* 0xff80000047557808 */ /* 0x000fe40002000000 */
[C---:B------:R-:W-:Y:S02]  /*3920*/  ISETP.GT.AND P3, PT, R81.reuse, 0x60, PT ;  /* 0x000000605100780c */ /* 0x040fe40003f64270 */
[----:B------:R-:W-:Y:S01]  /*3930*/  FMNMX.FTZ R72, R84, R67, !PT ;  /* 0x0000004354487209 */ /* 0x000fe20007810000 */
[----:B------:R-:W-:Y:S01]  /*3940*/  MUFU.EX2 R11, R11 ;  /* 0x0000000b000b7308 */ /* 0x000fe20000000800 */
[----:B------:R-:W-:Y:S02]  /*3950*/  ISETP.GT.AND P4, PT, R81, 0x61, PT ;  /* 0x000000615100780c */ /* 0x000fe40003f84270 */
[----:B------:R-:W-:-:S02]  /*3960*/  FSEL R70, R42, -INF , P3 ;  /* 0xff8000002a467808 */ /* 0x000fc40001800000 */
[----:B------:R-:W-:Y:S02]  /*3970*/  FMNMX.FTZ R71, R85, R72, !PT ;  /* 0x0000004855477209 */ /* 0x000fe40007810000 */
[----:B------:R-:W-:Y:S01]  /*3980*/  ISETP.GT.AND P3, PT, R81, 0x68, PT ;  /* 0x000000685100780c */ /* 0x000fe20003f64270 */
[----:B------:R4:W-:Y:S01]  /*3990*/  MUFU.EX2 R42, R76 ;  /* 0x0000004c002a7308 */ /* 0x0009e20000000800 */
[----:B------:R-:W-:Y:S01]  /*39a0*/  FSEL R67, R43, -INF , P4 ;  /* 0xff8000002b437808 */ /* 0x000fe20002000000 */
[--C-:B------:R-:W-:Y:S01]  /*39b0*/  FFMA.FTZ R43, R60, UR37, -R3.reuse ;  /* 0x000000253c2b7c23 */ /* 0x100fe20008010803 */
[----:B------:R-:W-:Y:S02]  /*39c0*/  FMNMX.FTZ R72, R70, R71, !PT ;  /* 0x0000004746487209 */ /* 0x000fe40007810000 */
[----:B------:R-:W-:Y:S02]  /*39d0*/  ISETP.GT.AND P4, PT, R81, 0x69, PT ;  /* 0x000000695100780c */ /* 0x000fe40003f84270 */
[----:B------:R-:W-:Y:S01]  /*39e0*/  FSEL R60, R46, -INF , P3 ;  /* 0xff8000002e3c7808 */ /* 0x000fe20001800000 */
[--C-:B------:R-:W-:Y:S01]  /*39f0*/  FFMA.FTZ R46, R4, UR37, -R3.reuse ;  /* 0x00000025042e7c23 */ /* 0x100fe20008010803 */
[----:B------:R-:W-:Y:S01]  /*3a00*/  FMNMX.FTZ R73, R67, R72, !PT ;  /* 0x0000004843497209 */ /* 0x000fe20007810000 */
[--C-:B------:R-:W-:Y:S01]  /*3a10*/  FFMA.FTZ R72, R64, UR37, -R3.reuse ;  /* 0x0000002540487c23 */ /* 0x100fe20008010803 */
[----:B------:R-:W-:Y:S01]  /*3a20*/  ISETP.GT.AND P3, PT, R81, 0x70, PT ;  /* 0x000000705100780c */ /* 0x000fe20003f64270 */
[----:B----4-:R-:W-:Y:S01]  /*3a30*/  FFMA.FTZ R76, R65, UR37, -R3 ;  /* 0x00000025414c7c23 */ /* 0x010fe20008010803 */
[----:B------:R-:W-:Y:S01]  /*3a40*/  FSEL R71, R47, -INF , P4 ;  /* 0xff8000002f477808 */ /* 0x000fe20002000000 */
[----:B------:R-:W4:Y:S01]  /*3a50*/  MUFU.EX2 R12, R12 ;  /* 0x0000000c000c7308 */ /* 0x000f220000000800 */
[----:B------:R-:W-:-:S02]  /*3a60*/  FMNMX.FTZ R4, R60, R73, !PT ;  /* 0x000000493c047209 */ /* 0x000fc40007810000 */
[----:B------:R-:W-:Y:S02]  /*3a70*/  ISETP.GT.AND P4, PT, R81, 0x71, PT ;  /* 0x000000715100780c */ /* 0x000fe40003f84270 */
[----:B------:R-:W-:Y:S02]  /*3a80*/  FSEL R50, R50, -INF , P3 ;  /* 0xff80000032327808 */ /* 0x000fe40001800000 */
[----:B------:R-:W-:Y:S01]  /*3a90*/  FMNMX.FTZ R47, R71, R4, !PT ;  /* 0x00000004472f7209 */ /* 0x000fe20007810000 */
[----:B------:R-:W-:Y:S01]  /*3aa0*/  MUFU.EX2 R14, R14 ;  /* 0x0000000e000e7308 */ /* 0x000fe20000000800 */
[----:B------:R-:W-:Y:S02]  /*3ab0*/  ISETP.GT.AND P3, PT, R81, 0x78, PT ;  /* 0x000000785100780c */ /* 0x000fe40003f64270 */
[----:B------:R-:W-:Y:S02]  /*3ac0*/  FSEL R51, R51, -INF , P4 ;  /* 0xff80000033337808 */ /* 0x000fe40002000000 */
[----:B------:R-:W-:-:S02]  /*3ad0*/  FMNMX.FTZ R4, R50, R47, !PT ;  /* 0x0000002f32047209 */ /* 0x000fc40007810000 */
[----:B------:R-:W-:Y:S01]  /*3ae0*/  ISETP.GT.AND P4, PT, R81, 0x79, PT ;  /* 0x000000795100780c */ /* 0x000fe20003f84270 */
[----:B------:R5:W-:Y:S01]  /*3af0*/  MUFU.EX2 R47, R72 ;  /* 0x00000048002f7308 */ /* 0x000be20000000800 */
[----:B------:R-:W-:Y:S02]  /*3b00*/  FSEL R54, R54, -INF , P3 ;  /* 0xff80000036367808 */ /* 0x000fe40001800000 */
[----:B------:R-:W-:Y:S02]  /*3b10*/  FMNMX.FTZ R73, R51, R4, !PT ;  /* 0x0000000433497209 */ /* 0x000fe40007810000 */
[----:B------:R-:W-:Y:S02]  /*3b20*/  FSEL R55, R55, -INF , P4 ;  /* 0xff80000037377808 */ /* 0x000fe40002000000 */
[----:B------:R-:W-:Y:S01]  /*3b30*/  ISETP.GT.AND P3, PT, R81, 0x80, PT ;  /* 0x000000805100780c */ /* 0x000fe20003f64270 */
[----:B------:R-:W-:Y:S01]  /*3b40*/  MUFU.EX2 R20, R20 ;  /* 0x0000001400147308 */ /* 0x000fe20000000800 */
[----:B------:R-:W-:-:S02]  /*3b50*/  FMNMX.FTZ R4, R54, R73, !PT ;  /* 0x0000004936047209 */ /* 0x000fc40007810000 */
[----:B------:R-:W-:Y:S02]  /*3b60*/  ISETP.GT.AND P4, PT, R81, 0x81, PT ;  /* 0x000000815100780c */ /* 0x000fe40003f84270 */
[----:B------:R-:W-:Y:S02]  /*3b70*/  FSEL R64, R26, -INF , P3 ;  /* 0xff8000001a407808 */ /* 0x000fe40001800000 */
[----:B------:R-:W-:Y:S01]  /*3b80*/  FMNMX.FTZ R73, R55, R4, !PT ;  /* 0x0000000437497209 */ /* 0x000fe20007810000 */
[----:B------:R-:W-:Y:S01]  /*3b90*/  MUFU.EX2 R26, R76 ;  /* 0x0000004c001a7308 */ /* 0x000fe20000000800 */
[----:B------:R-:W-:Y:S02]  /*3ba0*/  ISETP.GT.AND P3, PT, R81, 0x88, PT ;  /* 0x000000885100780c */ /* 0x000fe40003f64270 */
[----:B------:R-:W-:Y:S01]  /*3bb0*/  FSEL R65, R27, -INF , P4 ;  /* 0xff8000001b417808 */ /* 0x000fe20002000000 */
[----:B------:R-:W-:-:S01]  /*3bc0*/  FFMA.FTZ R27, R68, UR37, -R3 ;  /* 0x00000025441b7c23 */ /* 0x000fc20008010803 */
[----:B------:R-:W-:-:S02]  /*3bd0*/  FMNMX.FTZ R4, R64, R73, !PT ;  /* 0x0000004940047209 */ /* 0x000fc40007810000 */
[----:B------:R-:W-:Y:S01]  /*3be0*/  ISETP.GT.AND P4, PT, R81, 0x89, PT ;  /* 0x000000895100780c */ /* 0x000fe20003f84270 */
[----:B------:R-:W-:Y:S01]  /*3bf0*/  MUFU.EX2 R56, R56 ;  /* 0x0000003800387308 */ /* 0x000fe20000000800 */
[----:B------:R-:W-:Y:S01]  /*3c00*/  FSEL R68, R30, -INF , P3 ;  /* 0xff8000001e447808 */ /* 0x000fe20001800000 */
[--C-:B------:R-:W-:Y:S01]  /*3c10*/  FFMA.FTZ R30, R40, UR37, -R3.reuse ;  /* 0x00000025281e7c23 */ /* 0x100fe20008010803 */
[----:B------:R-:W-:Y:S01]  /*3c20*/  FMNMX.FTZ R73, R65, R4, !PT ;  /* 0x0000000441497209 */ /* 0x000fe20007810000 */
[--C-:B------:R-:W-:Y:S01]  /*3c30*/  FFMA.FTZ R40, R45, UR37, -R3.reuse ;  /* 0x000000252d287c23 */ /* 0x100fe20008010803 */
[----:B------:R-:W-:Y:S01]  /*3c40*/  ISETP.GT.AND P3, PT, R81, 0x90, PT ;  /* 0x000000905100780c */ /* 0x000fe20003f64270 */
[----:B------:R-:W-:Y:S01]  /*3c50*/  IMAD.U32 R45, RZ, RZ, UR37 ;  /* 0x00000025ff2d7e24 */ /* 0x000fe2000f8e00ff */
[----:B-----5:R-:W-:Y:S01]  /*3c60*/  FSEL R72, R31, -INF , P4 ;  /* 0xff8000001f487808 */ /* 0x020fe20002000000 */
[----:B------:R-:W-:Y:S01]  /*3c70*/  FFMA.FTZ R31, R69, UR37, -R3 ;  /* 0x00000025451f7c23 */ /* 0x000fe20008010803 */
[----:B------:R-:W-:Y:S01]  /*3c80*/  FMNMX.FTZ R73, R68, R73, !PT ;  /* 0x0000004944497209 */ /* 0x000fe20007810000 */
[----:B------:R5:W-:Y:S01]  /*3c90*/  MUFU.EX2 R66, R110 ;  /* 0x0000006e00427308 */ /* 0x000be20000000800 */
[----:B------:R-:W-:-:S02]  /*3ca0*/  ISETP.GT.AND P4, PT, R81, 0x91, PT ;  /* 0x000000915100780c */ /* 0x000fc40003f84270 */
[----:B------:R-:W-:Y:S02]  /*3cb0*/  FSEL R69, R34, -INF , P3 ;  /* 0xff80000022457808 */ /* 0x000fe40001800000 */
[----:B------:R-:W-:Y:S02]  /*3cc0*/  FMNMX.FTZ R4, R72, R73, !PT ;  /* 0x0000004948047209 */ /* 0x000fe40007810000 */
[----:B------:R-:W-:Y:S01]  /*3cd0*/  ISETP.GT.AND P3, PT, R81, 0x98, PT ;  /* 0x000000985100780c */ /* 0x000fe20003f64270 */
[----:B------:R0:W-:Y:S01]  /*3ce0*/  MUFU.EX2 R34, R31 ;  /* 0x0000001f00227308 */ /* 0x0001e20000000800 */
[----:B------:R-:W-:Y:S02]  /*3cf0*/  FSEL R73, R35, -INF , P4 ;  /* 0xff80000023497808 */ /* 0x000fe40002000000 */
[----:B-----5:R-:W-:Y:S02]  /*3d00*/  CS2R R110, SRZ ;  /* 0x00000000006e7805 */ /* 0x020fe4000001ff00 */
[----:B------:R-:W-:-:S02]  /*3d10*/  FMNMX.FTZ R4, R69, R4, !PT ;  /* 0x0000000445047209 */ /* 0x000fc40007810000 */
[----:B------:R-:W-:Y:S02]  /*3d20*/  ISETP.GT.AND P4, PT, R81, 0x99, PT ;  /* 0x000000995100780c */ /* 0x000fe40003f84270 */
[----:B------:R-:W-:Y:S01]  /*3d30*/  FSEL R81, R38, -INF , P3 ;  /* 0xff80000026517808 */ /* 0x000fe20001800000 */
[--C-:B------:R-:W-:Y:S01]  /*3d40*/  FFMA.FTZ R38, R48, UR37, -R3.reuse ;  /* 0x0000002530267c23 */ /* 0x100fe20008010803 */
[----:B------:R-:W-:Y:S01]  /*3d50*/  FMNMX.FTZ R4, R73, R4, !PT ;  /* 0x0000000449047209 */ /* 0x000fe20007810000 */
[--C-:B0-----:R-:W-:Y:S01]  /*3d60*/  FFMA.FTZ R31, R41, UR37, -R3.reuse ;  /* 0x00000025291f7c23 */ /* 0x101fe20008010803 */
[----:B------:R-:W-:Y:S01]  /*3d70*/  FSEL R76, R39, -INF , P4 ;  /* 0xff800000274c7808 */ /* 0x000fe20002000000 */
[--C-:B------:R-:W-:Y:S01]  /*3d80*/  FFMA.FTZ R39, R49, UR37, -R3.reuse ;  /* 0x0000002531277c23 */ /* 0x100fe20008010803 */
[----:B------:R-:W-:Y:S01]  /*3d90*/  FMNMX.FTZ R35, R81, R4, !PT ;  /* 0x0000000451237209 */ /* 0x000fe20007810000 */
[----:B------:R-:W-:Y:S01]  /*3da0*/  FFMA.FTZ R41, R52, UR37, -R3 ;  /* 0x0000002534297c23 */ /* 0x000fe20008010803 */
[----:B--2---:R-:W-:-:S01]  /*3db0*/  FADD.FTZ R48, R5, R6 ;  /* 0x0000000605307221 */ /* 0x004fc20000010000 */
[----:B------:R-:W-:Y:S01]  /*3dc0*/  MUFU.EX2 R61, R61 ;  /* 0x0000003d003d7308 */ /* 0x000fe20000000800 */
[----:B------:R-:W-:Y:S01]  /*3dd0*/  FMNMX.FTZ R4, R76, R35, !PT ;  /* 0x000000234c047209 */ /* 0x000fe20007810000 */
[--C-:B------:R-:W-:Y:S01]  /*3de0*/  FFMA.FTZ R35, R44, UR37, -R3.reuse ;  /* 0x000000252c237c23 */ /* 0x100fe20008010803 */
[----:B------:R-:W-:-:S01]  /*3df0*/  FFMA.FTZ R44, R53, UR37, -R3 ;  /* 0x00000025352c7c23 */ /* 0x000fc20008010803 */
[----:B------:R-:W-:Y:S01]  /*3e00*/  FFMA.FTZ R3, R37, UR37, -R3 ;  /* 0x0000002525037c23 */ /* 0x000fe20008010803 */
[----:B---3--:R-:W-:-:S01]  /*3e10*/  FADD.FTZ R49, R7, R48 ;  /* 0x0000003007317221 */ /* 0x008fc20000010000 */
[----:B------:R-:W0:Y:S01]  /*3e20*/  SHFL.BFLY PT, R89, R4, 0x2, 0x1f ;  /* 0x0c401f0004597f89 */ /* 0x000e2200000e0000 */
[C---:B-1----:R-:W-:Y:S01]  /*3e30*/  F2FP.SATFINITE.E4M3.F32.PACK_AB_MERGE_C R216, R8.reuse, R7, RZ ;  /* 0x0000000708d8723e */ /* 0x042fe200048070ff */
[----:B------:R-:W-:Y:S01]  /*3e40*/  MUFU.EX2 R43, R43 ;  /* 0x0000002b002b7308 */ /* 0x000fe20000000800 */
[----:B------:R-:W-:-:S01]  /*3e50*/  FADD.FTZ R52, R8, R49 ;  /* 0x0000003108347221 */ /* 0x000fc20000010000 */
[----:B----4-:R-:W-:-:S02]  /*3e60*/  F2FP.SATFINITE.E4M3.F32.PACK_AB_MERGE_C R218, R12, R11, RZ ;  /* 0x0000000b0cda723e */ /* 0x010fc400048070ff */
[----:B------:R-:W-:Y:S01]  /*3e70*/  F2FP.SATFINITE.E4M3.F32.PACK_AB_MERGE_C R216, R6, R5, R216 ;  /* 0x0000000506d8723e */ /* 0x000fe200048070d8 */
[----:B------:R-:W-:Y:S01]  /*3e80*/  FADD.FTZ R49, R9, R52 ;  /* 0x0000003409317221 */ /* 0x000fe20000010000 */
[----:B------:R-:W-:Y:S02]  /*3e90*/  F2FP.SATFINITE.E4M3.F32.PACK_AB_MERGE_C R218, R10, R9, R218 ;  /* 0x000000090ada723e */ /* 0x000fe400048070da */
[----:B------:R-:W-:Y:S01]  /*3ea0*/  CS2R R52, SRZ ;  /* 0x0000000000347805 */ /* 0x000fe2000001ff00 */
[----:B------:R-:W-:Y:S08]  /*3eb0*/  MUFU.EX2 R46, R46 ;  /* 0x0000002e002e7308 */ /* 0x000ff00000000800 */
[----:B------:R-:W-:Y:S01]  /*3ec0*/  MUFU.EX2 R27, R27 ;  /* 0x0000001b001b7308 */ /* 0x000fe20000000800 */
[----:B0-----:R-:W-:-:S07]  /*3ed0*/  FMNMX.FTZ R89, R4, R89, !PT ;  /* 0x0000005904597209 */ /* 0x001fce0007810000 */
[----:B------:R-:W-:Y:S01]  /*3ee0*/  MUFU.EX2 R30, R30 ;  /* 0x0000001e001e7308 */ /* 0x000fe20000000800 */
[----:B------:R-:W0:Y:S07]  /*3ef0*/  SHFL.BFLY PT, R4, R89, 0x1, 0x1f ;  /* 0x0c201f0059047f89 */ /* 0x000e2e00000e0000 */
[----:B------:R-:W-:Y:S08]  /*3f00*/  MUFU.EX2 R31, R31 ;  /* 0x0000001f001f7308 */ /* 0x000ff00000000800 */
[----:B------:R-:W-:Y:S08]  /*3f10*/  MUFU.EX2 R35, R35 ;  /* 0x0000002300237308 */ /* 0x000ff00000000800 */
[----:B------:R-:W-:Y:S01]  /*3f20*/  MUFU.EX2 R40, R40 ;  /* 0x0000002800287308 */ /* 0x000fe20000000800 */
[----:B0-----:R-:W-:-:S02]  /*3f30*/  FMNMX.FTZ R4, R89, R4, !PT ;  /* 0x0000000459047209 */ /* 0x001fc40007810000 */
[----:B------:R-:W-:Y:S02]  /*3f40*/  CS2R R88, SRZ ;  /* 0x0000000000587805 */ /* 0x000fe4000001ff00 */
        /* <DEDUP_REMOVED lines=56> */
[----:B------:R-:W-:-:S02]  /*42d0*/  F2FP.SATFINITE.E4M3.F32.PACK_AB_MERGE_C R217, R95, R94, RZ ;  /* 0x0000005e5fd9723e */ /* 0x000fc400048070ff */
[----:B------:R-:W-:Y:S01]  /*42e0*/  CS2R R94, SRZ ;  /* 0x00000000005e7805 */ /* 0x000fe2000001ff00 */
[----:B------:R-:W-:-:S01]  /*42f0*/  FADD.FTZ R49, R11, R48 ;  /* 0x000000300b317221 */ /* 0x000fc20000010000 */
[----:B------:R-:W-:Y:S01]  /*4300*/  F2FP.SATFINITE.E4M3.F32.PACK_AB_MERGE_C R217, R91, R90, R217 ;  /* 0x0000005a5bd9723e */ /* 0x000fe200048070d9 */
[----:B------:R-:W2:Y:S01]  /*4310*/  MUFU.EX2 R102, R102 ;  /* 0x0000006600667308 */ /* 0x000ea20000000800 */
[----:B0-----:R-:W-:-:S01]  /*4320*/  FADD.FTZ R2, R98, R37 ;  /* 0x0000002562027221 */ /* 0x001fc20000010000 */
[----:B------:R-:W-:Y:S01]  /*4330*/  FADD.FTZ R48, R12, R49 ;  /* 0x000000310c307221 */ /* 0x000fe20000010000 */
[----:B------:R-:W-:-:S03]  /*4340*/  CS2R R90, SRZ ;  /* 0x00000000005a7805 */ /* 0x000fc6000001ff00 */
[----:B------:R-:W-:Y:S02]  /*4350*/  FADD.FTZ R49, R13, R48 ;  /* 0x000000300d317221 */ /* 0x000fe40000010000 */
[----:B------:R-:W0:Y:S01]  /*4360*/  MUFU.EX2 R103, R103 ;  /* 0x0000006700677308 */ /* 0x000e220000000800 */
[----:B-1----:R-:W-:-:S01]  /*4370*/  FADD.FTZ R37, R99, R2 ;  /* 0x0000000263257221 */ /* 0x002fc20000010000 */
[----:B------:R-:W-:-:S04]  /*4380*/  FADD.FTZ R48, R14, R49 ;  /* 0x000000310e307221 */ /* 0x000fc80000010000 */
[----:B------:R-:W-:Y:S01]  /*4390*/  FADD.FTZ R49, R15, R48 ;  /* 0x000000300f317221 */ /* 0x000fe20000010000 */
[----:B------:R-:W-:Y:S01]  /*43a0*/  F2FP.SATFINITE.E4M3.F32.PACK_AB_MERGE_C R15, R20, R15, RZ ;  /* 0x0000000f140f723e */ /* 0x000fe200048070ff */
[----:B------:R-:W1:Y:S01]  /*43b0*/  MUFU.EX2 R74, R74 ;  /* 0x0000004a004a7308 */ /* 0x000e620000000800 */
[----:B--2---:R-:W-:-:S01]  /*43c0*/  FADD.FTZ R2, R102, R37 ;  /* 0x0000002566027221 */ /* 0x004fc20000010000 */
[----:B------:R-:W-:Y:S01]  /*43d0*/  FADD.FTZ R48, R20, R49 ;  /* 0x0000003114307221 */ /* 0x000fe20000010000 */
[----:B------:R-:W-:-:S03]  /*43e0*/  F2FP.SATFINITE.E4M3.F32.PACK_AB_MERGE_C R212, R14, R13, R15 ;  /* 0x0000000d0ed4723e */ /* 0x000fc6000480700f */
[----:B------:R-:W-:Y:S02]  /*43f0*/  FADD.FTZ R49, R21, R48 ;  /* 0x0000003015317221 */ /* 0x000fe40000010000 */
[----:B------:R-:W2:Y:S01]  /*4400*/  MUFU.EX2 R75, R75 ;  /* 0x0000004b004b7308 */ /* 0x000ea20000000800 */
[----:B0-----:R-:W-:-:S01]  /*4410*/  FADD.FTZ R37, R103, R2 ;  /* 0x0000000267257221 */ /* 0x001fc20000010000 */
[----:B------:R-:W-:Y:S01]  /*4420*/  FADD.FTZ R48, R56, R49 ;  /* 0x0000003138307221 */ /* 0x000fe20000010000 */
[----:B------:R-:W-:Y:S02]  /*4430*/  F2FP.SATFINITE.E4M3.F32.PACK_AB_MERGE_C R219, R103, R102, RZ ;  /* 0x0000006667db723e */ /* 0x000fe400048070ff */
[----:B------:R-:W-:Y:S01]  /*4440*/  CS2R R102, SRZ ;  /* 0x0000000000667805 */ /* 0x000fe2000001ff00 */
[----:B------:R-:W-:-:S01]  /*4450*/  FADD.FTZ R49, R57, R48 ;  /* 0x0000003039317221 */ /* 0x000fc20000010000 */
[----:B------:R-:W-:Y:S01]  /*4460*/  F2FP.SATFINITE.E4M3.F32.PACK_AB_MERGE_C R57, R66, R57, RZ ;  /* 0x000000394239723e */ /* 0x000fe200048070ff */
[----:B------:R-:W0:Y:S01]  /*4470*/  MUFU.EX2 R78, R78 ;  /* 0x0000004e004e7308 */ /* 0x000e220000000800 */
[----:B-1----:R-:W-:-:S01]  /*4480*/  FADD.FTZ R2, R74, R37 ;  /* 0x000000254a027221 */ /* 0x002fc20000010000 */
[----:B------:R-:W-:Y:S01]  /*4490*/  FADD.FTZ R8, R66, R49 ;  /* 0x0000003142087221 */ /* 0x000fe20000010000 */
[----:B------:R-:W-:-:S02]  /*44a0*/  F2FP.SATFINITE.E4M3.F32.PACK_AB_MERGE_C R219, R99, R98, R219 ;  /* 0x0000006263db723e */ /* 0x000fc400048070db */
[----:B------:R-:W-:Y:S02]  /*44b0*/  CS2R R98, SRZ ;  /* 0x0000000000627805 */ /* 0x000fe4000001ff00 */
[----:B------:R-:W-:Y:S02]  /*44c0*/  F2FP.SATFINITE.E4M3.F32.PACK_AB_MERGE_C R214, R56, R21, R57 ;  /* 0x0000001538d6723e */ /* 0x000fe40004807039 */
[----:B------:R-:W-:Y:S02]  /*44d0*/  CS2R R56, SRZ ;  /* 0x0000000000387805 */ /* 0x000fe4000001ff00 */
[----:B------:R-:W-:Y:S01]  /*44e0*/  CS2R R48, SRZ ;  /* 0x0000000000307805 */ /* 0x000fe2000001ff00 */
[----:B------:R-:W1:Y:S01]  /*44f0*/  MUFU.EX2 R79, R79 ;  /* 0x0000004f004f7308 */ /* 0x000e620000000800 */
[----:B--2---:R-:W-:-:S07]  /*4500*/  FADD.FTZ R37, R75, R2 ;  /* 0x000000024b257221 */ /* 0x004fce0000010000 */
[----:B------:R-:W2:Y:S01]  /*4510*/  MUFU.EX2 R82, R82 ;  /* 0x0000005200527308 */ /* 0x000ea20000000800 */
[----:B0-----:R-:W-:-:S07]  /*4520*/  FADD.FTZ R2, R78, R37 ;  /* 0x000000254e027221 */ /* 0x001fce0000010000 */
[----:B------:R-:W0:Y:S01]  /*4530*/  MUFU.EX2 R83, R83 ;  /* 0x0000005300537308 */ /* 0x000e220000000800 */
[----:B-1----:R-:W-:-:S01]  /*4540*/  FADD.FTZ R37, R79, R2 ;  /* 0x000000024f257221 */ /* 0x002fc20000010000 */
[----:B------:R-:W-:-:S04]  /*4550*/  F2FP.SATFINITE.E4M3.F32.PACK_AB_MERGE_C R78, R79, R78, RZ ;  /* 0x0000004e4f4e723e */ /* 0x000fc800048070ff */
[----:B------:R-:W-:Y:S02]  /*4560*/  F2FP.SATFINITE.E4M3.F32.PACK_AB_MERGE_C R213, R75, R74, R78 ;  /* 0x0000004a4bd5723e */ /* 0x000fe4000480704e */
[----:B------:R-:W-:Y:S01]  /*4570*/  CS2R R78, SRZ ;  /* 0x00000000004e7805 */ /* 0x000fe2000001ff00 */
[----:B------:R-:W1:Y:S01]  /*4580*/  MUFU.EX2 R86, R86 ;  /* 0x0000005600567308 */ /* 0x000e620000000800 */
[----:B--2---:R-:W-:-:S01]  /*4590*/  FADD.FTZ R2, R82, R37 ;  /* 0x0000002552027221 */ /* 0x004fc20000010000 */
[----:B------:R-:W-:-:S06]  /*45a0*/  CS2R R74, SRZ ;  /* 0x00000000004a7805 */ /* 0x000fcc000001ff00 */
[----:B------:R-:W2:Y:S01]  /*45b0*/  MUFU.EX2 R87, R87 ;  /* 0x0000005700577308 */ /* 0x000ea20000000800 */
[----:B0-----:R-:W-:-:S07]  /*45c0*/  FADD.FTZ R37, R83, R2 ;  /* 0x0000000253257221 */ /* 0x001fce0000010000 */
[----:B------:R-:W0:Y:S01]  /*45d0*/  MUFU.EX2 R58, R58 ;  /* 0x0000003a003a7308 */ /* 0x000e220000000800 */
[----:B-1----:R-:W-:-:S01]  /*45e0*/  FADD.FTZ R2, R86, R37 ;  /* 0x0000002556027221 */ /* 0x002fc20000010000 */
[----:B------:R-:W-:-:S04]  /*45f0*/  FADD.FTZ R37, R61, R8 ;  /* 0x000000083d257221 */ /* 0x000fc80000010000 */
[----:B------:R-:W-:Y:S02]  /*4600*/  FADD.FTZ R8, R42, R37 ;  /* 0x000000252a087221 */ /* 0x000fe40000010000 */
[----:B------:R-:W1:Y:S01]  /*4610*/  MUFU.EX2 R59, R59 ;  /* 0x0000003b003b7308 */ /* 0x000e620000000800 */
[----:B--2---:R-:W-:-:S01]  /*4620*/  FADD.FTZ R7, R87, R2 ;  /* 0x0000000257077221 */ /* 0x004fc20000010000 */
[----:B------:R-:W-:Y:S01]  /*4630*/  FADD.FTZ R11, R43, R8 ;  /* 0x000000082b0b7221 */ /* 0x000fe20000010000 */
[----:B------:R-:W-:Y:S02]  /*4640*/  F2FP.SATFINITE.E4M3.F32.PACK_AB_MERGE_C R86, R87, R86, RZ ;  /* 0x000000565756723e */ /* 0x000fe400048070ff */
[C---:B------:R-:W-:Y:S01]  /*4650*/  F2FP.SATFINITE.E4M3.F32.PACK_AB_MERGE_C R43, R46.reuse, R43, RZ ;  /* 0x0000002b2e2b723e */ /* 0x040fe200048070ff */
[----:B------:R-:W-:-:S01]  /*4660*/  FADD.FTZ R8, R46, R11 ;  /* 0x0000000b2e087221 */ /* 0x000fc20000010000 */
[----:B------:R-:W-:Y:S01]  /*4670*/  F2FP.SATFINITE.E4M3.F32.PACK_AB_MERGE_C R215, R83, R82, R86 ;  /* 0x0000005253d7723e */ /* 0x000fe20004807056 */
[----:B------:R-:W2:Y:S01]  /*4680*/  MUFU.EX2 R62, R62 ;  /* 0x0000003e003e7308 */ /* 0x000ea20000000800 */
[----:B0-----:R-:W-:-:S01]  /*4690*/  FADD.FTZ R2, R58, R7 ;  /* 0x000000073a027221 */ /* 0x001fc20000010000 */
[----:B------:R-:W-:-:S02]  /*46a0*/  F2FP.SATFINITE.E4M3.F32.PACK_AB_MERGE_C R208, R42, R61, R43 ;  /* 0x0000003d2ad0723e */ /* 0x000fc4000480702b */
[----:B------:R-:W-:Y:S02]  /*46b0*/  CS2R R86, SRZ ;  /* 0x0000000000567805 */ /* 0x000fe4000001ff00 */
[----:B------:R-:W-:Y:S02]  /*46c0*/  CS2R R82, SRZ ;  /* 0x0000000000527805 */ /* 0x000fe4000001ff00 */
[----:B------:R-:W-:Y:S01]  /*46d0*/  CS2R R42, SRZ ;  /* 0x00000000002a7805 */ /* 0x000fe2000001ff00 */
[----:B------:R-:W0:Y:S01]  /*46e0*/  MUFU.EX2 R63, R63 ;  /* 0x0000003f003f7308 */ /* 0x000e220000000800 */
[----:B-1----:R-:W-:-:S07]  /*46f0*/  FADD.FTZ R7, R59, R2 ;  /* 0x000000023b077221 */ /* 0x002fce0000010000 */
[----:B------:R-:W1:Y:S01]  /*4700*/  MUFU.EX2 R77, R77 ;  /* 0x0000004d004d7308 */ /* 0x000e620000000800 */
[----:B--2---:R-:W-:-:S01]  /*4710*/  FADD.FTZ R2, R62, R7 ;  /* 0x000000073e027221 */ /* 0x004fc20000010000 */
[----:B------:R-:W-:-:S06]  /*4720*/  FADD.FTZ R7, R47, R8 ;  /* 0x000000082f077221 */ /* 0x000fcc0000010000 */
[----:B------:R-:W2:Y:S01]  /*4730*/  MUFU.EX2 R80, R80 ;  /* 0x0000005000507308 */ /* 0x000ea20000000800 */
[----:B0-----:R-:W-:-:S01]  /*4740*/  FADD.FTZ R2, R63, R2 ;  /* 0x000000023f027221 */ /* 0x001fc20000010000 */
[----:B------:R-:W-:-:S04]  /*4750*/  F2FP.SATFINITE.E4M3.F32.PACK_AB_MERGE_C R62, R63, R62, RZ ;  /* 0x0000003e3f3e723e */ /* 0x000fc800048070ff */
[----:B------:R-:W-:Y:S02]  /*4760*/  F2FP.SATFINITE.E4M3.F32.PACK_AB_MERGE_C R209, R59, R58, R62 ;  /* 0x0000003a3bd1723e */ /* 0x000fe4000480703e */
[----:B------:R-:W-:Y:S01]  /*4770*/  CS2R R62, SRZ ;  /* 0x00000000003e7805 */ /* 0x000fe2000001ff00 */
[----:B------:R-:W0:Y:S01]  /*4780*/  MUFU.EX2 R84, R84 ;  /* 0x0000005400547308 */ /* 0x000e220000000800 */
[----:B-1----:R-:W-:-:S01]  /*4790*/  FADD.FTZ R11, R77, R2 ;  /* 0x000000024d0b7221 */ /* 0x002fc20000010000 */
[----:B------:R-:W-:Y:S01]  /*47a0*/  FADD.FTZ R2, R26, R7 ;  /* 0x000000071a027221 */ /* 0x000fe20000010000 */
[----:B------:R-:W-:-:S03]  /*47b0*/  CS2R R58, SRZ ;  /* 0x00000000003a7805 */ /* 0x000fc6000001ff00 */
[----:B------:R-:W-:Y:S01]  /*47c0*/  FADD.FTZ R5, R27, R2 ;  /* 0x000000021b057221 */ /* 0x000fe20000010000 */
[----:B------:R-:W-:Y:S01]  /*47d0*/  F2FP.SATFINITE.E4M3.F32.PACK_AB_MERGE_C R27, R34, R27, RZ ;  /* 0x0000001b221b723e */ /* 0x000fe200048070ff */
[----:B------:R-:W1:Y:S01]  /*47e0*/  MUFU.EX2 R85, R85 ;  /* 0x0000005500557308 */ /* 0x000e620000000800 */
[----:B--2---:R-:W-:-:S01]  /*47f0*/  FADD.FTZ R11, R80, R11 ;  /* 0x0000000b500b7221 */ /* 0x004fc20000010000 */
[----:B------:R-:W-:Y:S01]  /*4800*/  FADD.FTZ R5, R34, R5 ;  /* 0x0000000522057221 */ /* 0x000fe20000010000 */
[----:B------:R-:W-:Y:S02]  /*4810*/  F2FP.SATFINITE.E4M3.F32.PACK_AB_MERGE_C R210, R26, R47, R27 ;  /* 0x0000002f1ad2723e */ /* 0x000fe4000480701b */
[----:B------:R-:W-:Y:S02]  /*4820*/  CS2R R46, SRZ ;  /* 0x00000000002e7805 */ /* 0x000fe4000001ff00 */
[----:B------:R-:W-:Y:S01]  /*4830*/  CS2R R26, SRZ ;  /* 0x00000000001a7805 */ /* 0x000fe2000001ff00 */
[----:B------:R-:W2:Y:S01]  /*4840*/  MUFU.EX2 R70, R70 ;  /* 0x0000004600467308 */ /* 0x000ea20000000800 */
[----:B0-----:R-:W-:-:S07]  /*4850*/  FADD.FTZ R2, R84, R11 ;  /* 0x0000000b54027221 */ /* 0x001fce0000010000 */
[----:B------:R-:W0:Y:S01]  /*4860*/  MUFU.EX2 R67, R67 ;  /* 0x0000004300437308 */ /* 0x000e220000000800 */
[C---:B-1----:R-:W-:Y:S01]  /*4870*/  F2FP.SATFINITE.E4M3.F32.PACK_AB_MERGE_C R84, R85.reuse, R84, RZ ;  /* 0x000000545554723e */ /* 0x042fe200048070ff */
[----:B------:R-:W-:Y:S01]  /*4880*/  FADD.FTZ R85, R85, R2 ;  /* 0x0000000255557221 */ /* 0x000fe20000010000 */
[----:B------:R-:W-:-:S02]  /*4890*/  FADD.FTZ R2, R30, R5 ;  /* 0x000000051e027221 */ /* 0x000fc40000010000 */
[----:B------:R-:W-:Y:S02]  /*48a0*/  F2FP.SATFINITE.E4M3.F32.PACK_AB_MERGE_C R211, R80, R77, R84 ;  /* 0x0000004d50d3723e */ /* 0x000fe40004807054 */
[----:B------:R-:W-:Y:S01]  /*48b0*/  CS2R R76, SRZ ;  /* 0x00000000004c7805 */ /* 0x000fe2000001ff00 */
[----:B------:R-:W-:Y:S01]  /*48c0*/  FADD.FTZ R2, R31, R2 ;  /* 0x000000021f027221 */ /* 0x000fe20000010000 */
[----:B------:R-:W1:Y:S01]  /*48d0*/  MUFU.EX2 R60, R60 ;  /* 0x0000003c003c7308 */ /* 0x000e620000000800 */
[----:B--2---:R-:W-:-:S01]  /*48e0*/  FADD.FTZ R6, R70, R85 ;  /* 0x0000005546067221 */ /* 0x004fc20000010000 */
[----:B------:R-:W-:Y:S01]  /*48f0*/  CS2R R84, SRZ ;  /* 0x0000000000547805 */ /* 0x000fe2000001ff00 */
[----:B------:R-:W-:-:S01]  /*4900*/  FADD.FTZ R9, R35, R2 ;  /* 0x0000000223097221 */ /* 0x000fc20000010000 */
[----:B------:R-:W-:-:S03]  /*4910*/  F2FP.SATFINITE.E4M3.F32.PACK_AB_MERGE_C R35, R40, R35, RZ ;  /* 0x000000232823723e */ /* 0x000fc600048070ff */
[----:B------:R-:W-:Y:S01]  /*4920*/  FADD.FTZ R9, R40, R9 ;  /* 0x0000000928097221 */ /* 0x000fe20000010000 */
[----:B------:R-:W2:Y:S01]  /*4930*/  MUFU.EX2 R71, R71 ;  /* 0x0000004700477308 */ /* 0x000ea20000000800 */
[----:B0-----:R-:W-:-:S01]  /*4940*/  FADD.FTZ R7, R67, R6 ;  /* 0x0000000643077221 */ /* 0x001fc20000010000 */
[----:B------:R-:W-:Y:S02]  /*4950*/  F2FP.SATFINITE.E4M3.F32.PACK_AB_MERGE_C R204, R31, R30, R35 ;  /* 0x0000001e1fcc723e */ /* 0x000fe40004807023 */
[----:B------:R-:W-:Y:S02]  /*4960*/  CS2R R34, SRZ ;  /* 0x0000000000227805 */ /* 0x000fe4000001ff00 */
[----:B------:R-:W-:Y:S02]  /*4970*/  CS2R R30, SRZ ;  /* 0x00000000001e7805 */ /* 0x000fe4000001ff00 */
[----:B------:R-:W0:Y:S01]  /*4980*/  MUFU.EX2 R50, R50 ;  /* 0x0000003200327308 */ /* 0x000e220000000800 */
[----:B-1----:R-:W-:-:S07]  /*4990*/  FADD.FTZ R2, R60, R7 ;  /* 0x000000073c027221 */ /* 0x002fce0000010000 */
[----:B------:R-:W1:Y:S01]  /*49a0*/  MUFU.EX2 R51, R51 ;  /* 0x0000003300337308 */ /* 0x000e620000000800 */
[C---:B--2---:R-:W-:Y:S01]  /*49b0*/  F2FP.SATFINITE.E4M3.F32.PACK_AB_MERGE_C R60, R71.reuse, R60, RZ ;  /* 0x0000003c473c723e */ /* 0x044fe200048070ff */
[----:B------:R-:W-:Y:S01]  /*49c0*/  FADD.FTZ R71, R71, R2 ;  /* 0x0000000247477221 */ /* 0x000fe20000010000 */
[----:B------:R-:W-:-:S02]  /*49d0*/  FADD.FTZ R2, R38, R9 ;  /* 0x0000000926027221 */ /* 0x000fc40000010000 */
[----:B------:R-:W-:Y:S02]  /*49e0*/  F2FP.SATFINITE.E4M3.F32.PACK_AB_MERGE_C R205, R67, R70, R60 ;  /* 0x0000004643cd723e */ /* 0x000fe4000480703c */
[----:B------:R-:W-:Y:S01]  /*49f0*/  CS2R R66, SRZ ;  /* 0x0000000000427805 */ /* 0x000fe2000001ff00 */
[----:B------:R-:W-:Y:S01]  /*4a00*/  FADD.FTZ R8, R39, R2 ;  /* 0x0000000227087221 */ /* 0x000fe20000010000 */
[----:B------:R-:W2:Y:S01]  /*4a10*/  MUFU.EX2 R41, R41 ;  /* 0x0000002900297308 */ /* 0x000ea20000000800 */
[----:B0-----:R-:W-:-:S01]  /*4a20*/  FADD.FTZ R6, R50, R71 ;  /* 0x0000004732067221 */ /* 0x001fc20000010000 */
[----:B------:R-:W-:-:S02]  /*4a30*/  CS2R R70, SRZ ;  /* 0x0000000000467805 */ /* 0x000fc4000001ff00 */
[----:B------:R-:W-:-:S04]  /*4a40*/  CS2R R60, SRZ ;  /* 0x00000000003c7805 */ /* 0x000fc8000001ff00 */
        /* <DEDUP_REMOVED lines=12> */
[C---:B--2---:R-:W-:Y:S01]  /*4b10*/  F2FP.SATFINITE.E4M3.F32.PACK_AB_MERGE_C R54, R55.reuse, R54, RZ ;  /* 0x000000363736723e */ /* 0x044fe200048070ff */
[----:B------:R-:W-:Y:S01]  /*4b20*/  FADD.FTZ R55, R55, R6 ;  /* 0x0000000637377221 */ /* 0x000fe20000010000 */
[----:B------:R-:W-:Y:S02]  /*4b30*/  CS2R R38, SRZ ;  /* 0x0000000000267805 */ /* 0x000fe4000001ff00 */
[----:B------:R-:W-:Y:S02]  /*4b40*/  F2FP.SATFINITE.E4M3.F32.PACK_AB_MERGE_C R207, R51, R50, R54 ;  /* 0x0000003233cf723e */ /* 0x000fe40004807036 */
[----:B------:R-:W-:Y:S01]  /*4b50*/  CS2R R50, SRZ ;  /* 0x0000000000327805 */ /* 0x000fe2000001ff00 */
[----:B------:R-:W2:Y:S01]  /*4b60*/  MUFU.EX2 R25, R25 ;  /* 0x0000001900197308 */ /* 0x000ea20000000800 */
[----:B0-----:R-:W-:-:S07]  /*4b70*/  FADD.FTZ R6, R24, R9 ;  /* 0x0000000918067221 */ /* 0x001fce0000010000 */
[----:B------:R-:W0:Y:S01]  /*4b80*/  MUFU.EX2 R65, R65 ;  /* 0x0000004100417308 */ /* 0x000e220000000800 */
[----:B-1----:R-:W-:-:S01]  /*4b90*/  FADD.FTZ R8, R64, R55 ;  /* 0x0000003740087221 */ /* 0x002fc20000010000 */
[----:B------:R-:W-:-:S06]  /*4ba0*/  CS2R R54, SRZ ;  /* 0x0000000000367805 */ /* 0x000fcc000001ff00 */
        /* <DEDUP_REMOVED lines=9> */
[C---:B0-----:R-:W-:Y:S01]  /*4c40*/  F2FP.SATFINITE.E4M3.F32.PACK_AB_MERGE_C R28, R29.reuse, R28, RZ ;  /* 0x0000001c1d1c723e */ /* 0x041fe200048070ff */
[----:B------:R-:W-:-:S03]  /*4c50*/  FADD.FTZ R29, R29, R8 ;  /* 0x000000081d1d7221 */ /* 0x000fc60000010000 */
[----:B------:R-:W-:Y:S02]  /*4c60*/  F2FP.SATFINITE.E4M3.F32.PACK_AB_MERGE_C R200, R25, R24, R28 ;  /* 0x0000001819c8723e */ /* 0x000fe4000480701c */
[----:B------:R-:W-:Y:S01]  /*4c70*/  CS2R R24, SRZ ;  /* 0x0000000000187805 */ /* 0x000fe2000001ff00 */
        /* <DEDUP_REMOVED lines=8> */
[----:B------:R2:W3:Y:S01]  /*4d00*/  MUFU.EX2 R2, R73 ;  /* 0x0000004900027308 */ /* 0x0004e20000000800 */
[----:B0-----:R-:W-:-:S07]  /*4d10*/  FADD.FTZ R5, R69, R10 ;  /* 0x0000000a45057221 */ /* 0x001fce0000010000 */
[----:B------:R-:W-:Y:S01]  /*4d20*/  MUFU.EX2 R36, R36 ;  /* 0x0000002400247308 */ /* 0x000fe20000000800 */
[----:B-1----:R-:W-:-:S01]  /*4d30*/  FADD.FTZ R7, R33, R8 ;  /* 0x0000000821077221 */ /* 0x002fc20000010000 */
[----:B--2---:R-:W-:-:S06]  /*4d40*/  CS2R R72, SRZ ;  /* 0x0000000000487805 */ /* 0x004fcc000001ff00 */
[----:B------:R-:W0:Y:S01]  /*4d50*/  MUFU.EX2 R3, R3 ;  /* 0x0000000300037308 */ /* 0x000e220000000800 */
[----:B---3--:R-:W-:-:S07]  /*4d60*/  FADD.FTZ R8, R2, R5 ;  /* 0x0000000502087221 */ /* 0x008fce0000010000 */
[----:B------:R-:W-:Y:S08]  /*4d70*/  MUFU.EX2 R81, R81 ;  /* 0x0000005100517308 */ /* 0x000ff00000000800 */
[----:B------:R1:W2:Y:S01]  /*4d80*/  MUFU.EX2 R6, R45 ;  /* 0x0000002d00067308 */ /* 0x0002a20000000800 */
[----:B0-----:R-:W-:Y:S01]  /*4d90*/  F2FP.SATFINITE.E4M3.F32.PACK_AB_MERGE_C R5, R3, R36, RZ ;  /* 0x000000240305723e */ /* 0x001fe200048070ff */
[----:B------:R-:W-:-:S03]  /*4da0*/  FADD.FTZ R36, R36, R7 ;  /* 0x0000000724247221 */ /* 0x000fc60000010000 */
[----:B------:R-:W-:Y:S01]  /*4db0*/  F2FP.SATFINITE.E4M3.F32.PACK_AB_MERGE_C R202, R33, R32, R5 ;  /* 0x0000002021ca723e */ /* 0x000fe20004807005 */
[----:B------:R-:W-:-:S01]  /*4dc0*/  FADD.FTZ R3, R3, R36 ;  /* 0x0000002403037221 */ /* 0x000fc20000010000 */
[----:B------:R-:W-:Y:S02]  /*4dd0*/  CS2R R36, SRZ ;  /* 0x0000000000247805 */ /* 0x000fe4000001ff00 */
[----:B------:R-:W-:Y:S02]  /*4de0*/  CS2R R32, SRZ ;  /* 0x0000000000207805 */ /* 0x000fe4000001ff00 */
[----:B-1----:R-:W-:Y:S02]  /*4df0*/  CS2R R44, SRZ ;  /* 0x00000000002c7805 */ /* 0x002fe4000001ff00 */
[----:B--2---:R-:W-:Y:S01]  /*4e00*/  F2FP.SATFINITE.E4M3.F32.PACK_AB_MERGE_C R9, R6, R81, RZ ;  /* 0x000000510609723e */ /* 0x004fe200048070ff */
[----:B------:R-:W-:-:S03]  /*4e10*/  FADD.FTZ R81, R81, R8 ;  /* 0x0000000851517221 */ /* 0x000fc60000010000 */
[----:B------:R-:W-:Y:S01]  /*4e20*/  F2FP.SATFINITE.E4M3.F32.PACK_AB_MERGE_C R203, R2, R69, R9 ;  /* 0x0000004502cb723e */ /* 0x000fe20004807009 */
[----:B------:R-:W-:-:S01]  /*4e30*/  FADD.FTZ R2, R6, R81 ;  /* 0x0000005106027221 */ /* 0x000fc20000010000 */
[----:B------:R-:W-:Y:S02]  /*4e40*/  CS2R R80, SRZ ;  /* 0x0000000000507805 */ /* 0x000fe4000001ff00 */
[----:B------:R-:W-:Y:S01]  /*4e50*/  CS2R R68, SRZ ;  /* 0x0000000000447805 */ /* 0x000fe2000001ff00 */
[----:B------:R-:W-:Y:S06]  /*4e60*/  @!P3 BRA `(.L_x_1989) ;  /* 0x000000380098b947 */ /* 0x000fec0003800000 */
[----:B------:R-:W-:Y:S01]  /*4e70*/  IMAD.MOV.U32 R7, RZ, RZ, R4 ;  /* 0x000000ffff077224 */ /* 0x000fe200078e0004 */
[----:B------:R-:W-:Y:S01]  /*4e80*/  UMOV UR55, UR49 ;  /* 0x0000003100377c82 */ /* 0x000fe20008000000 */
[----:B------:R-:W-:Y:S01]  /*4e90*/  IMAD.MOV.U32 R6, RZ, RZ, R0 ;  /* 0x000000ffff067224 */ /* 0x000fe200078e0000 */
[----:B------:R-:W-:Y:S01]  /*4ea0*/  UMOV UR56, UR44 ;  /* 0x0000002c00387c82 */ /* 0x000fe20008000000 */
[----:B------:R-:W-:Y:S01]  /*4eb0*/  IMAD.MOV.U32 R119, RZ, RZ, RZ ;  /* 0x000000ffff777224 */ /* 0x000fe200078e00ff */
[----:B------:R-:W-:-:S06]  /*4ec0*/  ULDC UR49, c[0x0][0x288] ;  /* 0x0000a20000317ab9 */ /* 0x000fcc0000000800 */
.L_x_1999:
[----:B------:R-:W-:Y:S01]  /*4ed0*/  ISETP.NE.AND P4, PT, RZ, UR42, PT ;  /* 0x0000002aff007c0c */ /* 0x000fe2000bf85270 */
[----:B------:R-:W-:-:S04]  /*4ee0*/  UISETP.NE.AND UP1, UPT, UR55, 0x1, UPT ;  /* 0x000000013700788c */ /* 0x000fc8000bf25270 */
[----:B------:R-:W-:-:S04]  /*4ef0*/  USEL UR44, URZ, 0x1, UP1 ;  /* 0x000000013f2c7887 */ /* 0x000fc80008800000 */
[----:B------:R-:W-:-:S04]  /*4f00*/  ULOP3.LUT UR44, UR56, UR44, URZ, 0x3c, !UPT ;  /* 0x0000002c382c7292 */ /* 0x000fc8000f8e3c3f */
[----:B------:R-:W-:Y:S08]  /*4f10*/  @P4 BRA `(.L_x_1990) ;  /* 0x0000000000384947 */ /* 0x000ff00003800000 */
[----:B------:R-:W-:Y:S05]  /*4f20*/  @!P0 BRA `(.L_x_1991) ;  /* 0x0000000000048947 */ /* 0x000fea0003800000 */
[----:B------:R-:W-:Y:S01]  /*4f30*/  BPT.TRAP 0x1 ;  /* 0x000000040000795c */ /* 0x000fe20000300000 */
.L_x_1991:
        /* <DEDUP_REMOVED lines=9> */
.L_x_1992:
[----:B-1----:R-:W-:Y:S05]  /*4fd0*/  @P3 BRA `(.L_x_1990) ;  /* 0x0000000000083947 */ /* 0x002fea0003800000 */
[----:B------:R-:W1:Y:S02]  /*4fe0*/  SYNCS.PHASECHK.TRANS64.TRYWAIT P3, [UR6+0x33430], R0 ;  /* 0x03343000ff0075a7 */ /* 0x000e640008060146 */
[----:B-1----:R-:W-:Y:S05]  /*4ff0*/  @!P3 BRA `(.L_x_1993) ;  /* 0x000000e400d0b947 */ /* 0x002fea0003800000 */
.L_x_1990:
        /* <DEDUP_REMOVED lines=191> */
.L_x_1995:
[----:B------:R-:W-:Y:S01]  /*5bf0*/  ULEA UR6, UR55, UR41, 0x3 ;  /* 0x0000002937067291 */ /* 0x000fe2000f8e183f */
[----:B------:R-:W-:-:S05]  /*5c00*/  IMAD.U32 R0, RZ, RZ, UR56 ;  /* 0x00000038ff007e24 */ /* 0x000fca000f8e00ff */
[----:B------:R-:W-:-:S04]  /*5c10*/  SHF.L.U32 R0, R0, 0x1f, RZ ;  /* 0x0000001f00007819 */ /* 0x000fc800000006ff */
[----:B------:R0:W1:Y:S01]  /*5c20*/  SYNCS.PHASECHK.TRANS64.TRYWAIT P3, [UR6+0x33450], R0 ;  /* 0x03345000ff0075a7 */ /* 0x0000620008060146 */
[----:B------:R-:W-:Y:S05]  /*5c30*/  @!P0 BRA `(.L_x_1996) ;  /* 0x0000000000048947 */ /* 0x000fea0003800000 */
[----:B------:R-:W-:Y:S01]  /*5c40*/  BPT.TRAP 0x1 ;  /* 0x000000040000795c */ /* 0x000fe20000300000 */
.L_x_1996:
[----:B-1----:R-:W-:Y:S05]  /*5c50*/  @P3 BRA `(.L_x_1994) ;  /* 0x0000000000083947 */ /* 0x002fea0003800000 */
[----:B------:R-:W1:Y:S02]  /*5c60*/  SYNCS.PHASECHK.TRANS64.TRYWAIT P3, [UR6+0x33450], R0 ;  /* 0x03345000ff0075a7 */ /* 0x000e640008060146 */
[----:B-1----:R-:W-:Y:S05]  /*5c70*/  @!P3 BRA `(.L_x_1997) ;  /* 0x000000d800c8b947 */ /* 0x002fea0003800000 */
.L_x_1994:
[----:B-1----:R-:W-:Y:S01]  /*5c80*/  VIADD R5, R18, UR39 ;  /* 0x0000002712057c36 */ /* 0x002fe20008000000 */
[----:B------:R-:W-:Y:S01]  /*5c90*/  @UP0 ULDC UR6, c[0x0][0x44c] ;  /* 0x0001130000060ab9 */ /* 0x000fe20000000800 */
[----:B------:R-:W-:Y:S01]  /*5ca0*/  UMOV UR7, 0x1 ;  /* 0x0000000100077882 */ /* 0x000fe20000000000 */
[----:B------:R-:W-:Y:S01]  /*5cb0*/  IMAD.MOV.U32 R4, RZ, RZ, -0x2 ;  /* 0xfffffffeff047424 */ /* 0x000fe200078e00ff */
[----:B------:R-:W-:Y:S01]  /*5cc0*/  UIMAD UR7, UR53, -0xa0, UR7 ;  /* 0xffffff60350778a4 */ /* 0x000fe2000f8e0207 */
[----:B0-----:R-:W-:Y:S01]  /*5cd0*/  @P2 IMAD.HI.U32 R0, R5, UR6, RZ ;  /* 0x0000000605002c27 */ /* 0x001fe2000f8e00ff */
[----:B------:R-:W-:Y:S01]  /*5ce0*/  @UP0 ULDC UR6, c[0x0][0x450] ;  /* 0x0001140000060ab9 */ /* 0x000fe20000000800 */
[----:B------:R-:W-:Y:S01]  /*5cf0*/  WARPGROUP.ARRIVE ;  /* 0x00000000000079c5 */ /* 0x000fe20000000000 */
[----:B------:R-:W0:Y:S01]  /*5d00*/  LDC R11, c[0x0][0x2f0] ;  /* 0x0000bc00ff0b7b82 */ /* 0x000e220000000800 */
[----:B------:R-:W-:Y:S01]  /*5d10*/  IMAD.U32 R15, RZ, RZ, UR37 ;  /* 0x00000025ff0f7e24 */ /* 0x000fe2000f8e00ff */
[----:B------:R-:W-:Y:S01]  /*5d20*/  @P2 SHF.R.U32.HI R5, RZ, UR6, R0 ;  /* 0x00000006ff052c19 */ /* 0x000fe20008011600 */
[----:B------:R-:W-:Y:S01]  /*5d30*/  UIADD3 UR6, UR41, 0x200, URZ ;  /* 0x0000020029067890 */ /* 0x000fe2000fffe03f */
[----:B------:R-:W-:Y:S01]  /*5d40*/  IMAD R4, R17, R4, UR7 ;  /* 0x0000000711047e24 */ /* 0x000fe2000f8e0204 */
[----:B------:R-:W-:Y:S01]  /*5d50*/  UMOV UR7, 0xc0000010 ;  /* 0xc000001000077882 */ /* 0x000fe20000000000 */
[----:B------:R-:W1:Y:S01]  /*5d60*/  S2R R229, SR_TID.X ;  /* 0x0000000000e57919 */ /* 0x000e620000002100 */
[----:B------:R-:W-:Y:S01]  /*5d70*/  USHF.R.U32.HI UR6, URZ, 0x4, UR6 ;  /* 0x000000043f067899 */ /* 0x000fe20008011606 */
[----:B------:R-:W2:Y:S03]  /*5d80*/  SHFL.IDX PT, R9, R5, RZ, 0x1c1f ;  /* 0x001c1fff05097589 */ /* 0x000ea600000e0000 */
[----:B------:R-:W-:Y:S01]  /*5d90*/  ULOP3.LUT UR6, UR6, 0x3fff, URZ, 0xc0, !UPT ;  /* 0x00003fff06067892 */ /* 0x000fe2000f8ec03f */
[----:B------:R-:W3:Y:S03]  /*5da0*/  SHFL.IDX PT, R5, R5, 0x1, 0x1c1f ;  /* 0x003c1f0005057f89 */ /* 0x000ee600000e0000 */
[----:B------:R-:W-:-:S04]  /*5db0*/  ULOP3.LUT UR6, UR6, 0x10000, URZ, 0xfc, !UPT ;  /* 0x0001000006067892 */ /* 0x000fc8000f8efc3f */
[----:B------:R-:W-:Y:S01]  /*5dc0*/  UIMAD UR10, UR55, 0x780, UR6 ;  /* 0x00000780370a78a4 */ /* 0x000fe2000f8e0206 */
[----:B0-----:R-:W-:-:S06]  /*5dd0*/  IMAD R4, R11, UR48, R4 ;  /* 0x000000300b047c24 */ /* 0x001fcc000f8e0204 */
[----:B------:R-:W-:Y:S02]  /*5de0*/  UMOV UR6, UR10 ;  /* 0x0000000a00067c82 */ /* 0x000fe40008000000 */
[----:B------:R-:W-:Y:S01]  /*5df0*/  QGMMA.64x192x32.F32.E4M3.E4M3 R24, R216, gdesc[UR4], R24, gsb0 ;  /* 0x02e00004d8187df3 */ /* 0x000fe20008000818 */
[----:B------:R-:W-:Y:S01]  /*5e00*/  UIADD3 UR6, UR10, 0x180, URZ ;  /* 0x000001800a067890 */ /* 0x000fe2000fffe03f */
[----:B------:R-:W-:Y:S01]  /*5e10*/  UMOV UR7, 0xc0000010 ;  /* 0xc000001000077882 */ /* 0x000fe20000000000 */
[----:B--2---:R-:W-:-:S04]  /*5e20*/  IADD3 R0, R9, -UR49, R4 ;  /* 0x8000003109007c10 */ /* 0x004fc8000fffe004 */
[C---:B------:R-:W-:Y:S02]  /*5e30*/  ISETP.GT.AND P3, PT, R0.reuse, RZ, PT ;  /* 0x000000ff0000720c */ /* 0x040fe40003f64270 */
[----:B------:R-:W-:Y:S02]  /*5e40*/  ISETP.GT.AND P4, PT, R0, 0x1, PT ;  /* 0x000000010000780c */ /* 0x000fe40003f84270 */
[----:B------:R-:W-:Y:S02]  /*5e50*/  FSEL R9, R184, -INF , P3 ;  /* 0xff800000b8097808 */ /* 0x000fe40001800000 */
        /* <DEDUP_REMOVED lines=94> */
[----:B------:R-:W-:Y:S01]  /*6440*/  FSEL R120, R120, -INF , P3 ;  /* 0xff80000078787808 */ /* 0x000fe20001800000 */
[----:B------:R-:W-:Y:S02]  /*6450*/  WARPGROUP.DEPBAR.LE gsb0, 0x0 ;  /* 0x00008000000079c5 */ /* 0x000fe40000010000 */
[----:B------:R-:W-:Y:S01]  /*6460*/  WARPGROUP.ARRIVE ;  /* 0x00000000000079c5 */ /* 0x000fe20000000000 */
[----:B------:R-:W-:Y:S02]  /*6470*/  FMNMX.FTZ R11, R149, R8, !PT ;  /* 0x00000008950b7209 */ /* 0x000fe40007810000 */
[----:B------:R-:W-:Y:S02]  /*6480*/  ISETP.GT.AND P3, PT, R0, 0x88, PT ;  /* 0x000000880000780c */ /* 0x000fe40003f64270 */
[----:B------:R-:W-:Y:S01]  /*6490*/  FSEL R121, R121, -INF , P4 ;  /* 0xff80000079797808 */ /* 0x000fe20002000000 */
[----:B------:R-:W-:Y:S01]  /*64a0*/  QGMMA.64x192x32.F32.E4M3.E4M3 R24, R212, gdesc[UR4], R24, gsb0 ;  /* 0x02e00004d4187df3 */ /* 0x000fe20008000818 */
[----:B------:R-:W-:Y:S01]  /*64b0*/  FMNMX.FTZ R8, R120, R11, !PT ;  /* 0x0000000b78087209 */ /* 0x000fe20007810000 */
[----:B------:R-:W-:Y:S01]  /*64c0*/  UIADD3 UR6, UR10, 0x300, URZ ;  /* 0x000003000a067890 */ /* 0x000fe2000fffe03f */
[----:B------:R-:W-:Y:S01]  /*64d0*/  ISETP.GT.AND P4, PT, R0, 0x89, PT ;  /* 0x000000890000780c */ /* 0x000fe20003f84270 */
[----:B------:R-:W-:Y:S01]  /*64e0*/  UMOV UR7, 0xc0000010 ;  /* 0xc000001000077882 */ /* 0x000fe20000000000 */
[----:B------:R-:W-:-:S02]  /*64f0*/  FSEL R124, R124, -INF , P3 ;  /* 0xff8000007c7c7808 */ /* 0x000fc40001800000 */
[----:B------:R-:W-:Y:S02]  /*6500*/  FMNMX.FTZ R11, R121, R8, !PT ;  /* 0x00000008790b7209 */ /* 0x000fe40007810000 */
[----:B------:R-:W-:Y:S02]  /*6510*/  ISETP.GT.AND P3, PT, R0, 0x90, PT ;  /* 0x000000900000780c */ /* 0x000fe40003f64270 */
[----:B------:R-:W-:Y:S02]  /*6520*/  FSEL R125, R125, -INF , P4 ;  /* 0xff8000007d7d7808 */ /* 0x000fe40002000000 */
[----:B------:R-:W-:Y:S02]  /*6530*/  FMNMX.FTZ R8, R124, R11, !PT ;  /* 0x0000000b7c087209 */ /* 0x000fe40007810000 */
[----:B------:R-:W-:Y:S02]  /*6540*/  ISETP.GT.AND P4, PT, R0, 0x91, PT ;  /* 0x000000910000780c */ /* 0x000fe40003f84270 */
        /* <DEDUP_REMOVED lines=8> */
[----:B------:R-:W-:Y:S02]  /*65d0*/  FSEL R133, R133, -INF , P4 ;  /* 0xff80000085857808 */ /* 0x000fe40002000000 */
[----:B------:R-:W-:Y:S02]  /*65e0*/  FMNMX.FTZ R0, R132, R11, !PT ;  /* 0x0000000b84007209 */ /* 0x000fe40007810000 */
[----:B---3--:R-:W-:Y:S02]  /*65f0*/  IADD3 R4, R5, -UR49, R4 ;  /* 0x8000003105047c10 */ /* 0x008fe4000fffe004 */
[----:B------:R-:W-:Y:S02]  /*6600*/  FMNMX.FTZ R11, R133, R0, !PT ;  /* 0x00000000850b7209 */ /* 0x000fe40007810000 */
[----:B------:R-:W-:-:S02]  /*6610*/  ISETP.GT.AND P4, PT, R4, RZ, PT ;  /* 0x000000ff0400720c */ /* 0x000fc40003f84270 */
[----:B------:R-:W-:Y:S01]  /*6620*/  ISETP.GT.AND P5, PT, R4, 0x1, PT ;  /* 0x000000010400780c */ /* 0x000fe20003fa4270 */
[----:B------:R-:W0:Y:S01]  /*6630*/  SHFL.BFLY PT, R0, R11, 0x2, 0x1f ;  /* 0x0c401f000b007f89 */ /* 0x000e2200000e0000 */
[----:B------:R-:W-:Y:S02]  /*6640*/  FSEL R186, R186, -INF , P4 ;  /* 0xff800000baba7808 */ /* 0x000fe40002000000 */
[----:B------:R-:W-:Y:S02]  /*6650*/  ISETP.GT.AND P4, PT, R4, 0x8, PT ;  /* 0x000000080400780c */ /* 0x000fe40003f84270 */
[----:B------:R-:W-:Y:S02]  /*6660*/  FSEL R187, R187, -INF , P5 ;  /* 0xff800000bbbb7808 */ /* 0x000fe40002800000 */
[----:B------:R-:W-:Y:S02]  /*6670*/  FMNMX.FTZ R20, R186, R7, !PT ;  /* 0x00000007ba147209 */ /* 0x000fe40007810000 */
[----:B------:R-:W-:-:S02]  /*6680*/  ISETP.GT.AND P5, PT, R4, 0x9, PT ;  /* 0x000000090400780c */ /* 0x000fc40003fa4270 */
[----:B------:R-:W-:Y:S02]  /*6690*/  FSEL R190, R190, -INF , P4 ;  /* 0xff800000bebe7808 */ /* 0x000fe40002000000 */
[C---:B------:R-:W-:Y:S02]  /*66a0*/  ISETP.GT.AND P4, PT, R4.reuse, 0x10, PT ;  /* 0x000000100400780c */ /* 0x040fe40003f84270 */
[----:B------:R-:W-:Y:S02]  /*66b0*/  FSEL R191, R191, -INF , P5 ;  /* 0xff800000bfbf7808 */ /* 0x000fe40002800000 */
[----:B------:R-:W-:Y:S02]  /*66c0*/  ISETP.GT.AND P5, PT, R4, 0x11, PT ;  /* 0x000000110400780c */ /* 0x000fe40003fa4270 */
[----:B------:R-:W-:Y:S02]  /*66d0*/  FSEL R194, R194, -INF , P4 ;  /* 0xff800000c2c27808 */ /* 0x000fe40002000000 */
[----:B------:R-:W-:-:S02]  /*66e0*/  ISETP.GT.AND P4, PT, R4, 0x18, PT ;  /* 0x000000180400780c */ /* 0x000fc40003f84270 */
[----:B------:R-:W-:Y:S02]  /*66f0*/  FSEL R195, R195, -INF , P5 ;  /* 0xff800000c3c37808 */ /* 0x000fe40002800000 */
[----:B0-----:R-:W-:Y:S02]  /*6700*/  FMNMX.FTZ R12, R11, R0, !PT ;  /* 0x000000000b0c7209 */ /* 0x001fe40007810000 */
[----:B------:R-:W-:Y:S02]  /*6710*/  ISETP.GT.AND P5, PT, R4, 0x19, PT ;  /* 0x000000190400780c */ /* 0x000fe40003fa4270 */
[----:B------:R-:W-:Y:S01]  /*6720*/  FSEL R198, R198, -INF , P4 ;  /* 0xff800000c6c67808 */ /* 0x000fe20002000000 */
[----:B------:R-:W0:Y:S01]  /*6730*/  SHFL.BFLY PT, R13, R12, 0x1, 0x1f ;  /* 0x0c201f000c0d7f89 */ /* 0x000e2200000e0000 */
[----:B------:R-:W-:Y:S02]  /*6740*/  FSEL R199, R199, -INF , P5 ;  /* 0xff800000c7c77808 */ /* 0x000fe40002800000 */
[----:B------:R-:W-:-:S02]  /*6750*/  ISETP.GT.AND P4, PT, R4, 0x20, PT ;  /* 0x000000200400780c */ /* 0x000fc40003f84270 */
[----:B------:R-:W-:Y:S02]  /*6760*/  ISETP.GT.AND P5, PT, R4, 0x21, PT ;  /* 0x000000210400780c */ /* 0x000fe40003fa4270 */
[----:B------:R-:W-:Y:S02]  /*6770*/  FSEL R170, R170, -INF , P4 ;  /* 0xff800000aaaa7808 */ /* 0x000fe40002000000 */
[C---:B------:R-:W-:Y:S02]  /*6780*/  ISETP.GT.AND P4, PT, R4.reuse, 0x28, PT ;  /* 0x000000280400780c */ /* 0x040fe40003f84270 */
[----:B------:R-:W-:Y:S02]  /*6790*/  FSEL R171, R171, -INF , P5 ;  /* 0xff800000abab7808 */ /* 0x000fe40002800000 */
[----:B------:R-:W-:Y:S02]  /*67a0*/  ISETP.GT.AND P5, PT, R4, 0x29, PT ;  /* 0x000000290400780c */ /* 0x000fe40003fa4270 */
[----:B------:R-:W-:-:S02]  /*67b0*/  FSEL R174, R174, -INF , P4 ;  /* 0xff800000aeae7808 */ /* 0x000fc40002000000 */
[C---:B------:R-:W-:Y:S02]  /*67c0*/  ISETP.GT.AND P4, PT, R4.reuse, 0x30, PT ;  /* 0x000000300400780c */ /* 0x040fe40003f84270 */
[----:B------:R-:W-:Y:S02]  /*67d0*/  FSEL R175, R175, -INF , P5 ;  /* 0xff800000afaf7808 */ /* 0x000fe40002800000 */
[----:B------:R-:W-:Y:S02]  /*67e0*/  ISETP.GT.AND P5, PT, R4, 0x31, PT ;  /* 0x000000310400780c */ /* 0x000fe40003fa4270 */
[----:B------:R-:W-:Y:S02]  /*67f0*/  FSEL R178, R178, -INF , P4 ;  /* 0xff800000b2b27808 */ /* 0x000fe40002000000 */
[----:B0-----:R-:W-:Y:S02]  /*6800*/  FMNMX.FTZ R0, R12, R13, !PT ;  /* 0x0000000d0c007209 */ /* 0x001fe40007810000 */
[----:B------:R-:W-:-:S02]  /*6810*/  ISETP.GT.AND P4, PT, R4, 0x38, PT ;  /* 0x000000380400780c */ /* 0x000fc40003f84270 */
[C---:B------:R-:W-:Y:S01]  /*6820*/  FSETP.NEU.FTZ.AND P3, PT, R0.reuse, -INF , PT ;  /* 0xff8000000000780b */ /* 0x040fe20003f7d000 */
[----:B------:R-:W-:-:S01]  /*6830*/  FFMA.FTZ R8, R0, R15, -8 ;  /* 0xc100000000087423 */ /* 0x000fc2000001000f */
[----:B------:R-:W-:Y:S02]  /*6840*/  FMNMX.FTZ R15, R187, R20, !PT ;  /* 0x00000014bb0f7209 */ /* 0x000fe40007810000 */
[----:B------:R-:W-:Y:S02]  /*6850*/  FSEL R179, R179, -INF , P5 ;  /* 0xff800000b3b37808 */ /* 0x000fe40002800000 */
[----:B------:R-:W-:Y:S02]  /*6860*/  FSEL R8, R8, RZ, P3 ;  /* 0x000000ff08087208 */ /* 0x000fe40001800000 */
[----:B------:R-:W-:Y:S02]  /*6870*/  FMNMX.FTZ R184, R190, R15, !PT ;  /* 0x0000000fbeb87209 */ /* 0x000fe40007810000 */
[----:B------:R-:W-:Y:S01]  /*6880*/  ISETP.GT.AND P5, PT, R4, 0x39, PT ;  /* 0x000000390400780c */ /* 0x000fe20003fa4270 */
[----:B------:R-:W-:-:S01]  /*6890*/  FFMA.FTZ R10, R9, UR37, -R8 ;  /* 0x00000025090a7c23 */ /* 0x000fc20008010808 */
[----:B------:R-:W-:Y:S01]  /*68a0*/  FMNMX.FTZ R15, R191, R184, !PT ;  /* 0x000000b8bf0f7209 */ /* 0x000fe20007810000 */
[----:B------:R-:W-:-:S01]  /*68b0*/  FFMA.FTZ R9, R185, UR37, -R8 ;  /* 0x00000025b9097c23 */ /* 0x000fc20008010808 */
[--C-:B------:R-:W-:Y:S01]  /*68c0*/  FFMA.FTZ R185, R168, UR37, -R8.reuse ;  /* 0x00000025a8b97c23 */ /* 0x100fe20008010808 */
[----:B------:R-:W-:Y:S01]  /*68d0*/  FSEL R182, R182, -INF , P4 ;  /* 0xff800000b6b67808 */ /* 0x000fe20002000000 */
[--C-:B------:R-:W-:Y:S01]  /*68e0*/  FFMA.FTZ R11, R188, UR37, -R8.reuse ;  /* 0x00000025bc0b7c23 */ /* 0x100fe20008010808 */
[----:B------:R-:W-:Y:S01]  /*68f0*/  FMNMX.FTZ R168, R194, R15, !PT ;  /* 0x0000000fc2a87209 */ /* 0x000fe20007810000 */
[--C-:B------:R-:W-:Y:S01]  /*6900*/  FFMA.FTZ R12, R189, UR37, -R8.reuse ;  /* 0x00000025bd0c7c23 */ /* 0x100fe20008010808 */
[----:B------:R0:W-:Y:S01]  /*6910*/  MUFU.EX2 R15, R185 ;  /* 0x000000b9000f7308 */ /* 0x0001e20000000800 */
        /* <DEDUP_REMOVED lines=8> */
[----:B0-----:R-:W-:-:S01]  /*69a0*/  FFMA.FTZ R185, R172, UR37, -R8 ;  /* 0x00000025acb97c23 */ /* 0x001fc20008010808 */
[----:B------:R-:W-:Y:S01]  /*69b0*/  ISETP.GT.AND P5, PT, R4, 0x41, PT ;  /* 0x000000410400780c */ /* 0x000fe20003fa4270 */
[----:B------:R-:W-:-:S01]  /*69c0*/  FFMA.FTZ R20, R197, UR37, -R8 ;  /* 0x00000025c5147c23 */ /* 0x000fc20008010808 */
[----:B------:R-:W-:Y:S01]  /*69d0*/  FMNMX.FTZ R21, R199, R184, !PT ;  /* 0x000000b8c7157209 */ /* 0x000fe20007810000 */
[----:B------:R-:W-:-:S01]  /*69e0*/  FFMA.FTZ R152, R152, UR37, -R8 ;  /* 0x0000002598987c23 */ /* 0x000fc20008010808 */
[----:B------:R-:W-:Y:S01]  /*69f0*/  FSEL R155, R155, -INF , P5 ;  /* 0xff8000009b9b7808 */ /* 0x000fe20002800000 */
[----:B------:R-:W-:-:S01]  /*6a00*/  FFMA.FTZ R153, R153, UR37, -R8 ;  /* 0x0000002599997c23 */ /* 0x000fc20008010808 */
[----:B------:R-:W-:Y:S01]  /*6a10*/  FMNMX.FTZ R172, R170, R21, !PT ;  /* 0x00000015aaac7209 */ /* 0x000fe20007810000 */
[----:B------:R-:W-:-:S01]  /*6a20*/  FFMA.FTZ R157, R157, UR37, -R8 ;  /* 0x000000259d9d7c23 */ /* 0x000fc20008010808 */
[----:B------:R0:W-:Y:S01]  /*6a30*/  MUFU.EX2 R21, R185 ;  /* 0x000000b900157308 */ /* 0x0001e20000000800 */
        /* <DEDUP_REMOVED lines=26> */
[----:B------:R-:W-:Y:S01]  /*6be0*/  FSEL R173, R154, -INF , P4 ;  /* 0xff8000009aad7808 */ /* 0x000fe20002000000 */
[--C-:B0-----:R-:W-:Y:S01]  /*6bf0*/  FFMA.FTZ R184, R180, UR37, -R8.reuse ;  /* 0x00000025b4b87c23 */ /* 0x101fe20008010808 */
[----:B------:R-:W-:Y:S01]  /*6c00*/  FMNMX.FTZ R176, R183, R176, !PT ;  /* 0x000000b0b7b07209 */ /* 0x000fe20007810000 */
        /* <DEDUP_REMOVED lines=8> */
[----:B------:R2:W-:Y:S01]  /*6c90*/  MUFU.EX2 R158, R184 ;  /* 0x000000b8009e7308 */ /* 0x0005e20000000800 */
[----:B------:R-:W-:Y:S01]  /*6ca0*/  ISETP.GT.AND P4, PT, R4, 0x50, PT ;  /* 0x000000500400780c */ /* 0x000fe20003f84270 */
[--C-:B0-----:R-:W-:Y:S01]  /*6cb0*/  FFMA.FTZ R185, R181, UR37, -R8.reuse ;  /* 0x00000025b5b97c23 */ /* 0x101fe20008010808 */
[----:B------:R-:W-:Y:S01]  /*6cc0*/  FMNMX.FTZ R180, R176, R177, !PT ;  /* 0x000000b1b0b47209 */ /* 0x000fe20007810000 */
[--C-:B------:R-:W-:Y:S01]  /*6cd0*/  FFMA.FTZ R125, R125, UR37, -R8.reuse ;  /* 0x000000257d7d7c23 */ /* 0x100fe20008010808 */
[----:B------:R-:W-:Y:S01]  /*6ce0*/  FSEL R162, R162, -INF , P4 ;  /* 0xff800000a2a27808 */ /* 0x000fe20002000000 */
[--C-:B------:R-:W-:Y:S01]  /*6cf0*/  FFMA.FTZ R128, R128, UR37, -R8.reuse ;  /* 0x0000002580807c23 */ /* 0x100fe20008010808 */
[----:B------:R-:W-:Y:S01]  /*6d00*/  FMNMX.FTZ R181, R159, R180, !PT ;  /* 0x000000b49fb57209 */ /* 0x000fe20007810000 */
[--C-:B------:R-:W-:Y:S01]  /*6d10*/  FFMA.FTZ R129, R129, UR37, -R8.reuse ;  /* 0x0000002581817c23 */ /* 0x100fe20008010808 */
[----:B------:R-:W-:Y:S01]  /*6d20*/  ISETP.GT.AND P4, PT, R4, 0x58, PT ;  /* 0x000000580400780c */ /* 0x000fe20003f84270 */
[--C-:B--2---:R-:W-:Y:S01]  /*6d30*/  FFMA.FTZ R184, R156, UR37, -R8.reuse ;  /* 0x000000259cb87c23 */ /* 0x104fe20008010808 */
[----:B------:R-:W-:Y:S01]  /*6d40*/  FMNMX.FTZ R180, R162, R181, !PT ;  /* 0x000000b5a2b47209 */ /* 0x000fe20007810000 */
[--C-:B------:R-:W-:Y:S01]  /*6d50*/  FFMA.FTZ R132, R132, UR37, -R8.reuse ;  /* 0x0000002584847c23 */ /* 0x100fe20008010808 */
[----:B------:R-:W-:Y:S01]  /*6d60*/  FSEL R166, R166, -INF , P4 ;  /* 0xff800000a6a67808 */ /* 0x000fe20002000000 */
[----:B------:R-:W-:Y:S01]  /*6d70*/  FFMA.FTZ R133, R133, UR37, -R8 ;  /* 0x0000002585857c23 */ /* 0x000fe20008010808 */
[----:B------:R-:W-:Y:S01]  /*6d80*/  FMNMX.FTZ R181, R163, R180, !PT ;  /* 0x000000b4a3b57209 */ /* 0x000fe20007810000 */
[----:B------:R-:W-:Y:S01]  /*6d90*/  MUFU.EX2 R177, R185 ;  /* 0x000000b900b17308 */ /* 0x000fe20000000800 */
[----:B------:R-:W-:-:S02]  /*6da0*/  ISETP.GT.AND P4, PT, R4, 0x60, PT ;  /* 0x000000600400780c */ /* 0x000fc40003f84270 */
[----:B------:R-:W-:Y:S02]  /*6db0*/  FMNMX.FTZ R180, R166, R181, !PT ;  /* 0x000000b5a6b47209 */ /* 0x000fe40007810000 */
[----:B------:R-:W-:Y:S02]  /*6dc0*/  ISETP.GT.AND P5, PT, R4, 0x61, PT ;  /* 0x000000610400780c */ /* 0x000fe40003fa4270 */
[----:B------:R-:W-:Y:S01]  /*6dd0*/  FSEL R138, R138, -INF , P4 ;  /* 0xff8000008a8a7808 */ /* 0x000fe20002000000 */
[----:B------:R-:W-:Y:S01]  /*6de0*/  MUFU.EX2 R10, R10 ;  /* 0x0000000a000a7308 */ /* 0x000fe20000000800 */
[----:B------:R-:W-:Y:S02]  /*6df0*/  FMNMX.FTZ R181, R167, R180, !PT ;  /* 0x000000b4a7b57209 */ /* 0x000fe40007810000 */
[----:B------:R-:W-:Y:S01]  /*6e00*/  ISETP.GT.AND P4, PT, R4, 0x68, PT ;  /* 0x000000680400780c */ /* 0x000fe20003f84270 */
[----:B------:R-:W-:Y:S02]  /*6e10*/  WARPGROUP.DEPBAR.LE gsb0, 0x0 ;  /* 0x00008000000079c5 */ /* 0x000fe40000010000 */
[----:B------:R-:W-:Y:S01]  /*6e20*/  WARPGROUP.ARRIVE ;  /* 0x00000000000079c5 */ /* 0x000fe20000000000 */
[----:B------:R-:W-:Y:S01]  /*6e30*/  FSEL R139, R139, -INF , P5 ;  /* 0xff8000008b8b7808 */ /* 0x000fe20002800000 */
[----:B------:R-:W-:Y:S01]  /*6e40*/  MUFU.EX2 R9, R9 ;  /* 0x0000000900097308 */ /* 0x000fe20000000800 */
[----:B------:R-:W-:-:S02]  /*6e50*/  FMNMX.FTZ R180, R138, R181, !PT ;  /* 0x000000b58ab47209 */ /* 0x000fc40007810000 */
[----:B------:R-:W-:Y:S01]  /*6e60*/  ISETP.GT.AND P5, PT, R4, 0x69, PT ;  /* 0x000000690400780c */ /* 0x000fe20003fa4270 */
[----:B------:R-:W-:Y:S01]  /*6e70*/  QGMMA.64x192x32.F32.E4M3.E4M3 R24, R208, gdesc[UR4], R24, gsb0 ;  /* 0x02e00004d0187df3 */ /* 0x000fe20008000818 */
[----:B------:R-:W-:Y:S01]  /*6e80*/  FSEL R156, R142, -INF , P4 ;  /* 0xff8000008e9c7808 */ /* 0x000fe20002000000 */
[----:B------:R-:W-:Y:S01]  /*6e90*/  UIADD3 UR6, UR10, 0x480, URZ ;  /* 0x000004800a067890 */ /* 0x000fe2000fffe03f */
[----:B------:R-:W-:Y:S01]  /*6ea0*/  FMNMX.FTZ R181, R139, R180, !PT ;  /* 0x000000b48bb57209 */ /* 0x000fe20007810000 */
[----:B------:R0:W-:Y:S01]  /*6eb0*/  MUFU.EX2 R142, R184 ;  /* 0x000000b8008e7308 */ /* 0x0001e20000000800 */
[----:B------:R-:W-:Y:S01]  /*6ec0*/  ISETP.GT.AND P4, PT, R4, 0x70, PT ;  /* 0x000000700400780c */ /* 0x000fe20003f84270 */
[----:B------:R-:W-:Y:S01]  /*6ed0*/  UMOV UR7, 0xc0000010 ;  /* 0xc000001000077882 */ /* 0x000fe20000000000 */
[----:B------:R-:W-:Y:S02]  /*6ee0*/  FSEL R143, R143, -INF , P5 ;  /* 0xff8000008f8f7808 */ /* 0x000fe40002800000 */
[----:B------:R-:W-:-:S02]  /*6ef0*/  FMNMX.FTZ R180, R156, R181, !PT ;  /* 0x000000b59cb47209 */ /* 0x000fc40007810000 */
[----:B------:R-:W-:Y:S01]  /*6f00*/  ISETP.GT.AND P5, PT, R4, 0x71, PT ;  /* 0x000000710400780c */ /* 0x000fe20003fa4270 */
[----:B------:R-:W-:Y:S01]  /*6f10*/  MUFU.EX2 R11, R11 ;  /* 0x0000000b000b7308 */ /* 0x000fe20000000800 */
[----:B------:R-:W-:Y:S01]  /*6f20*/  FSEL R146, R146, -INF , P4 ;  /* 0xff80000092927808 */ /* 0x000fe20002000000 */
[----:B0-----:R-:W-:Y:S01]  /*6f30*/  FFMA.FTZ R184, R164, UR37, -R8 ;  /* 0x00000025a4b87c23 */ /* 0x001fe20008010808 */
[----:B------:R-:W-:Y:S02]  /*6f40*/  FMNMX.FTZ R181, R143, R180, !PT ;  /* 0x000000b48fb57209 */ /* 0x000fe40007810000 */
[----:B------:R-:W-:Y:S02]  /*6f50*/  ISETP.GT.AND P4, PT, R4, 0x78, PT ;  /* 0x000000780400780c */ /* 0x000fe40003f84270 */
[----:B------:R-:W-:Y:S01]  /*6f60*/  FSEL R147, R147, -INF , P5 ;  /* 0xff80000093937808 */ /* 0x000fe20002800000 */
[----:B------:R-:W-:Y:S01]  /*6f70*/  MUFU.EX2 R12, R12 ;  /* 0x0000000c000c7308 */ /* 0x000fe20000000800 */
[----:B------:R-:W-:-:S02]  /*6f80*/  FMNMX.FTZ R180, R146, R181, !PT ;  /* 0x000000b592b47209 */ /* 0x000fc40007810000 */
[----:B------:R-:W-:Y:S02]  /*6f90*/  ISETP.GT.AND P5, PT, R4, 0x79, PT ;  /* 0x000000790400780c */ /* 0x000fe40003fa4270 */
[----:B------:R-:W-:Y:S02]  /*6fa0*/  FSEL R150, R150, -INF , P4 ;  /* 0xff80000096967808 */ /* 0x000fe40002000000 */
[----:B------:R-:W-:Y:S01]  /*6fb0*/  FMNMX.FTZ R181, R147, R180, !PT ;  /* 0x000000b493b57209 */ /* 0x000fe20007810000 */
[----:B------:R-:W-:Y:S01]  /*6fc0*/  MUFU.EX2 R5, R192 ;  /* 0x000000c000057308 */ /* 0x000fe20000000800 */
[----:B------:R-:W-:Y:S02]  /*6fd0*/  FSEL R151, R151, -INF , P5 ;  /* 0xff80000097977808 */ /* 0x000fe40002800000 */
[----:B------:R-:W-:Y:S02]  /*6fe0*/  ISETP.GT.AND P4, PT, R4, 0x80, PT ;  /* 0x000000800400780c */ /* 0x000fe40003f84270 */
[----:B------:R-:W-:-:S02]  /*6ff0*/  FMNMX.FTZ R180, R150, R181, !PT ;  /* 0x000000b596b47209 */ /* 0x000fc40007810000 */
[----:B------:R-:W-:Y:S01]  /*7000*/  ISETP.GT.AND P5, PT, R4, 0x81, PT ;  /* 0x000000810400780c */ /* 0x000fe20003fa4270 */
[----:B------:R-:W-:Y:S01]  /*7010*/  MUFU.EX2 R14, R14 ;  /* 0x0000000e000e7308 */ /* 0x000fe20000000800 */
[----:B------:R-:W-:Y:S02]  /*7020*/  FSEL R122, R122, -INF , P4 ;  /* 0xff8000007a7a7808 */ /* 0x000fe40002000000 */
        /* <DEDUP_REMOVED lines=8> */
[----:B------:R0:W-:Y:S01]  /*70b0*/  MUFU.EX2 R126, R184 ;  /* 0x000000b8007e7308 */ /* 0x0001e20000000800 */
[----:B------:R-:W-:Y:S02]  /*70c0*/  ISETP.GT.AND P4, PT, R4, 0x90, PT ;  /* 0x000000900400780c */ /* 0x000fe40003f84270 */
        /* <DEDUP_REMOVED lines=15> */
[----:B------:R-:W-:Y:S02]  /*71c0*/  FSEL R135, R135, -INF , P5 ;  /* 0xff80000087877808 */ /* 0x000fe40002800000 */
[----:B------:R-:W-:Y:S02]  /*71d0*/  FMNMX.FTZ R4, R136, R181, !PT ;  /* 0x000000b588047209 */ /* 0x000fe40007810000 */
[----:B-1----:R-:W-:-:S02]  /*71e0*/  SHF.R.U32.HI R229, RZ, 0x7, R229 ;  /* 0x00000007ffe57819 */ /* 0x002fc400000116e5 */
[----:B------:R-:W-:Y:S01]  /*71f0*/  FMNMX.FTZ R4, R135, R4, !PT ;  /* 0x0000000487047209 */ /* 0x000fe20007810000 */
[----:B------:R-:W-:Y:S04]  /*7200*/  MUFU.EX2 R172, R172 ;  /* 0x000000ac00ac7308 */ /* 0x000fe80000000800 */
[----:B------:R-:W1:Y:S04]  /*7210*/  SHFL.BFLY PT, R181, R4, 0x2, 0x1f ;  /* 0x0c401f0004b57f89 */ /* 0x000e6800000e0000 */
        /* <DEDUP_REMOVED lines=15> */
[--C-:B------:R-:W-:Y:S01]  /*7310*/  FFMA.FTZ R185, R191, UR37, -R8.reuse ;  /* 0x00000025bfb97c23 */ /* 0x100fe20008010808 */
[----:B------:R-:W-:Y:S01]  /*7320*/  FSEL R191, R0, RZ, P3 ;  /* 0x000000ff00bf7208 */ /* 0x000fe20001800000 */
[--C-:B------:R-:W-:Y:S01]  /*7330*/  FFMA.FTZ R181, R186, UR37, -R8.reuse ;  /* 0x00000025bab57c23 */ /* 0x100fe20008010808 */
[----:B------:R-:W-:-:S01]  /*7340*/  FFMA.FTZ R180, R187, UR37, -R8 ;  /* 0x00000025bbb47c23 */ /* 0x000fc20008010808 */
[--C-:B0-----:R-:W-:Y:S01]  /*7350*/  FFMA.FTZ R184, R190, UR37, -R8.reuse ;  /* 0x00000025beb87c23 */ /* 0x101fe20008010808 */
[----:B------:R-:W-:-:S01]  /*7360*/  FFMA.FTZ R186, R194, UR37, -R8 ;  /* 0x00000025c2ba7c23 */ /* 0x000fc20008010808 */
[----:B------:R-:W-:Y:S01]  /*7370*/  FADD.FTZ R191, -R191, R6 ;  /* 0x00000006bfbf7221 */ /* 0x000fe20000010100 */
[----:B------:R-:W-:-:S01]  /*7380*/  FFMA.FTZ R6, R176, UR37, -R8 ;  /* 0x00000025b0067c23 */ /* 0x000fc20008010808 */
[----:B------:R-:W-:Y:S01]  /*7390*/  FSEL R176, R4, RZ, P4 ;  /* 0x000000ff04b07208 */ /* 0x000fe20002000000 */
[----:B------:R-:W-:Y:S01]  /*73a0*/  MUFU.EX2 R181, R181 ;  /* 0x000000b500b57308 */ /* 0x000fe20000000800 */
[----:B------:R-:W-:Y:S01]  /*73b0*/  FMUL.FTZ R191, R191, UR37 ;  /* 0x00000025bfbf7c20 */ /* 0x000fe20008410000 */
[--C-:B------:R-:W-:Y:S01]  /*73c0*/  FFMA.FTZ R190, R155, UR37, -R8.reuse ;  /* 0x000000259bbe7c23 */ /* 0x100fe20008010808 */
[----:B------:R-:W-:-:S01]  /*73d0*/  FFMA.FTZ R155, R159, UR37, -R8 ;  /* 0x000000259f9b7c23 */ /* 0x000fc20008010808 */
[----:B------:R-:W-:Y:S01]  /*73e0*/  FADD.FTZ R176, -R176, R7 ;  /* 0x00000007b0b07221 */ /* 0x000fe20000010100 */
[----:B------:R-:W-:-:S01]  /*73f0*/  FFMA.FTZ R159, R162, UR37, -R8 ;  /* 0x00000025a29f7c23 */ /* 0x000fc20008010808 */
[--C-:B------:R-:W-:Y:S01]  /*7400*/  FFMA.FTZ R187, R195, UR37, -R8.reuse ;  /* 0x00000025c3bb7c23 */ /* 0x100fe20008010808 */
[----:B------:R-:W-:-:S01]  /*7410*/  FFMA.FTZ R162, R163, UR37, -R8 ;  /* 0x00000025a3a27c23 */ /* 0x000fc20008010808 */
[----:B------:R-:W-:Y:S01]  /*7420*/  FMUL.FTZ R176, R176, UR37 ;  /* 0x00000025b0b07c20 */ /* 0x000fe20008410000 */
        /* <DEDUP_REMOVED lines=26> */
[----:B------:R-:W-:Y:S01]  /*75d0*/  FADD.FTZ R2, R9, R166 ;  /* 0x000000a609027221 */ /* 0x000fe20000010000 */
[----:B------:R-:W-:-:S01]  /*75e0*/  FFMA.FTZ R166, R167, UR37, -R8 ;  /* 0x00000025a7a67c23 */ /* 0x000fc20008010808 */
[--C-:B------:R-:W-:Y:S01]  /*75f0*/  FFMA.FTZ R122, R122, UR37, -R8.reuse ;  /* 0x000000257a7a7c23 */ /* 0x100fe20008010808 */
[----:B------:R-:W-:-:S01]  /*7600*/  FFMA.FTZ R123, R123, UR37, -R8 ;  /* 0x000000257b7b7c23 */ /* 0x000fc20008010808 */
[----:B------:R-:W-:Y:S01]  /*7610*/  FADD.FTZ R167, R11, R2 ;  /* 0x000000020ba77221 */ /* 0x000fe20000010000 */
[----:B------:R-:W-:-:S01]  /*7620*/  FFMA.FTZ R164, R164, UR37, -R8 ;  /* 0x00000025a4a47c23 */ /* 0x000fc20008010808 */
[----:B------:R-:W-:-:S02]  /*7630*/  WARPGROUP.DEPBAR.LE gsb0, 0x0 ;  /* 0x00008000000079c5 */ /* 0x000fc40000010000 */
[----:B------:R-:W-:Y:S01]  /*7640*/  WARPGROUP.ARRIVE ;  /* 0x00000000000079c5 */ /* 0x000fe20000000000 */
[----:B------:R-:W1:Y:S01]  /*7650*/  MUFU.EX2 R185, R185 ;  /* 0x000000b900b97308 */ /* 0x000e620000000800 */
[----:B--2---:R-:W-:-:S01]  /*7660*/  FADD.FTZ R3, R180, R3 ;  /* 0x00000003b4037221 */ /* 0x004fc20000010000 */
[----:B------:R-:W-:Y:S01]  /*7670*/  FADD.FTZ R192, R12, R167 ;  /* 0x000000a70cc07221 */ /* 0x000fe20000010000 */
[----:B------:R-:W-:-:S01]  /*7680*/  FFMA.FTZ R127, R127, UR37, -R8 ;  /* 0x000000257f7f7c23 */ /* 0x000fc20008010808 */
[----:B------:R-:W-:Y:S01]  /*7690*/  FFMA.FTZ R130, R130, UR37, -R8 ;  /* 0x0000002582827c23 */ /* 0x000fe20008010808 */
[----:B------:R-:W-:Y:S01]  /*76a0*/  QGMMA.64x192x32.F32.E4M3.E4M3 R24, R204, gdesc[UR4], R24, gsb0 ;  /* 0x02e00004cc187df3 */ /* 0x000fe20008000818 */
[----:B------:R-:W-:Y:S01]  /*76b0*/  UIADD3 UR6, UR10, 0x600, URZ ;  /* 0x000006000a067890 */ /* 0x000fe2000fffe03f */
[----:B0-----:R-:W-:Y:S01]  /*76c0*/  FADD.FTZ R2, R184, R3 ;  /* 0x00000003b8027221 */ /* 0x001fe20000010000 */
[----:B------:R-:W0:Y:S01]  /*76d0*/  MUFU.EX2 R186, R186 ;  /* 0x000000ba00ba7308 */ /* 0x000e220000000800 */
[----:B------:R-:W-:Y:S01]  /*76e0*/  UMOV UR7, 0xc0000010 ;  /* 0xc000001000077882 */ /* 0x000fe20000000000 */
[----:B------:R-:W-:Y:S01]  /*76f0*/  FADD.FTZ R167, R5, R192 ;  /* 0x000000c005a77221 */ /* 0x000fe20000010000 */
[----:B------:R-:W-:-:S02]  /*7700*/  IMAD.U32 R191, RZ, RZ, UR54 ;  /* 0x00000036ffbf7e24 */ /* 0x000fc4000f8e00ff */
[--C-:B------:R-:W-:Y:S01]  /*7710*/  FFMA.FTZ R131, R131, UR37, -R8.reuse ;  /* 0x0000002583837c23 */ /* 0x100fe20008010808 */
[----:B------:R-:W-:-:S01]  /*7720*/  FFMA.FTZ R136, R136, UR37, -R8 ;  /* 0x0000002588887c23 */ /* 0x000fc20008010808 */
[----:B------:R-:W-:Y:S01]  /*7730*/  FADD.FTZ R192, R14, R167 ;  /* 0x000000a70ec07221 */ /* 0x000fe20000010000 */
[----:B------:R-:W-:-:S01]  /*7740*/  FFMA.FTZ R8, R135, UR37, -R8 ;  /* 0x0000002587087c23 */ /* 0x000fc20008010808 */
[----:B------:R-:W2:Y:S01]  /*7750*/  MUFU.EX2 R187, R187 ;  /* 0x000000bb00bb7308 */ /* 0x000ea20000000800 */
[----:B-1----:R-:W-:-:S01]  /*7760*/  FADD.FTZ R3, R185, R2 ;  /* 0x00000002b9037221 */ /* 0x002fc20000010000 */
[----:B------:R-:W-:Y:S01]  /*7770*/  FADD.FTZ R167, R13, R192 ;  /* 0x000000c00da77221 */ /* 0x000fe20000010000 */
[----:B------:R-:W-:-:S03]  /*7780*/  @!P1 LEA R191, R191, UR41, 0x3 ;  /* 0x00000029bfbf9c11 */ /* 0x000fc6000f8e18ff */
        /* <DEDUP_REMOVED lines=27> */
[----:B------:R-:W-:-:S06]  /*7940*/  FADD.FTZ R2, R158, R167 ;  /* 0x000000a79e027221 */ /* 0x000fcc0000010000 */
        /* <DEDUP_REMOVED lines=24> */
[----:B-1----:R-:W-:-:S07]  /*7ad0*/  FADD.FTZ R2, R162, R3 ;  /* 0x00000003a2027221 */ /* 0x002fce0000010000 */
[----:B------:R-:W1:Y:S01]  /*7ae0*/  MUFU.EX2 R138, R138 ;  /* 0x0000008a008a7308 */ /* 0x000e620000000800 */
[----:B0-----:R-:W-:-:S01]  /*7af0*/  FADD.FTZ R3, R163, R2 ;  /* 0x00000002a3037221 */ /* 0x001fc20000010000 */
[----:B------:R-:W-:-:S06]  /*7b00*/  FADD.FTZ R2, R134, R167 ;  /* 0x000000a786027221 */ /* 0x000fcc0000010000 */
[----:B------:R-:W0:Y:S01]  /*7b10*/  MUFU.EX2 R139, R139 ;  /* 0x0000008b008b7308 */ /* 0x000e220000000800 */
[----:B--2---:R-:W-:-:S07]  /*7b20*/  FADD.FTZ R3, R166, R3 ;  /* 0x00000003a6037221 */ /* 0x004fce0000010000 */
        /* <DEDUP_REMOVED lines=10> */
[----:B------:R-:W-:Y:S01]  /*7bd0*/  IADD3 R2, -R229, 0xb, RZ ;  /* 0x0000000be5027810 */ /* 0x000fe20007ffe1ff */
[----:B------:R-:W-:Y:S02]  /*7be0*/  WARPGROUP.DEPBAR.LE gsb0, 0x0 ;  /* 0x00008000000079c5 */ /* 0x000fe40000010000 */
[----:B------:R-:W-:-:S03]  /*7bf0*/  WARPGROUP.ARRIVE ;  /* 0x00000000000079c5 */ /* 0x000fc60000000000 */
[----:B------:R-:W1:Y:S01]  /*7c00*/  MUFU.EX2 R146, R146 ;  /* 0x0000009200927308 */ /* 0x000e620000000800 */
[----:B0-----:R-:W-:-:S02]  /*7c10*/  FADD.FTZ R167, R143, R192 ;  /* 0x000000c08fa77221 */ /* 0x001fc40000010000 */
[----:B------:R-:W-:Y:S05]  /*7c20*/  QGMMA.64x192x32.F32.E4M3.E4M3 R24, R200, gdesc[UR4], R24, gsb0 ;  /* 0x02e00004c8187df3 */ /* 0x000fea0008000818 */
        /* <DEDUP_REMOVED lines=31> */
[----:B--2---:R-:W-:-:S07]  /*7e20*/  FADD.FTZ R135, R127, R194 ;  /* 0x000000c27f877221 */ /* 0x004fce0000010000 */
[----:B------:R-:W-:Y:S08]  /*7e30*/  MUFU.EX2 R129, R129 ;  /* 0x0000008100817308 */ /* 0x000ff00000000800 */
[----:B------:R-:W1:Y:S08]  /*7e40*/  MUFU.EX2 R131, R131 ;  /* 0x0000008300837308 */ /* 0x000e700000000800 */
[----:B------:R-:W-:Y:S08]  /*7e50*/  MUFU.EX2 R132, R132 ;  /* 0x0000008400847308 */ /* 0x000ff00000000800 */
[----:B------:R-:W-:Y:S08]  /*7e60*/  MUFU.EX2 R133, R133 ;  /* 0x0000008500857308 */ /* 0x000ff00000000800 */
[----:B------:R-:W-:Y:S01]  /*7e70*/  MUFU.EX2 R8, R8 ;  /* 0x0000000800087308 */ /* 0x000fe20000000800 */
[----:B------:R-:W-:-:S02]  /*7e80*/  WARPGROUP.DEPBAR.LE gsb0, 0x0 ;  /* 0x00008000000079c5 */ /* 0x000fc40000010000 */
[----:B------:R2:W-:Y:S06]  /*7e90*/  BAR.ARV R2, 0x100 ;  /* 0x000400020000751d */ /* 0x0005ec0000002000 */
[----:B--2---:R-:W-:Y:S02]  /*7ea0*/  @!P1 VIADD R2, R191, 0x33440 ;  /* 0x00033440bf029836 */ /* 0x004fe40000000000 */
[----:B------:R0:W2:Y:S03]  /*7eb0*/  MUFU.EX2 R191, R136 ;  /* 0x0000008800bf7308 */ /* 0x0000a60000000800 */
[----:B------:R-:W-:-:S04]  /*7ec0*/  @!P1 PRMT R2, RZ, 0x654, R2 ;  /* 0x00000654ff029816 */ /* 0x000fc80000000002 */
[----:B------:R3:W-:Y:S01]  /*7ed0*/  @!P1 SYNCS.ARRIVE.TRANS64.RED.A1T0 RZ, [R2+URZ], RZ ;  /* 0x000000ff02ff99a7 */ /* 0x0007e2000810043f */
[----:B0-----:R-:W-:-:S04]  /*7ee0*/  FADD.FTZ R136, R130, R135 ;  /* 0x0000008782887221 */ /* 0x001fc80000010000 */
[----:B-1----:R-:W-:Y:S01]  /*7ef0*/  FADD.FTZ R136, R131, R136 ;  /* 0x0000008883887221 */ /* 0x002fe20000010000 */
[----:B---3--:R-:W-:-:S03]  /*7f00*/  FADD.FTZ R2, R128, R3 ;  /* 0x0000000380027221 */ /* 0x008fc60000010000 */
[----:B--2---:R-:W-:Y:S01]  /*7f10*/  FADD.FTZ R136, R191, R136 ;  /* 0x00000088bf887221 */ /* 0x004fe20000010000 */
[----:B------:R-:W-:-:S04]  /*7f20*/  FADD.FTZ R3, R129, R2 ;  /* 0x0000000281037221 */ /* 0x000fc80000010000 */
[----:B------:R-:W-:-:S04]  /*7f30*/  FADD.FTZ R2, R132, R3 ;  /* 0x0000000384027221 */ /* 0x000fc80000010000 */
[----:B------:R-:W-:Y:S01]  /*7f40*/  FADD.FTZ R3, R133, R2 ;  /* 0x0000000285037221 */ /* 0x000fe20000010000 */
[----:B------:R-:W-:-:S01]  /*7f50*/  FADD.FTZ R2, R8, R136 ;  /* 0x0000008808027221 */ /* 0x000fc20000010000 */
[----:B------:R-:W-:Y:S06]  /*7f60*/  @!P0 BRA `(.L_x_1998) ;  /* 0x0000000000048947 */ /* 0x000fec0003800000 */
[----:B------:R-:W-:Y:S01]  /*7f70*/  BPT.TRAP 0x1 ;  /* 0x000000040000795c */ /* 0x000fe20000300000 */
.L_x_1998:
[----:B------:R-:W-:Y:S01]  /*7f80*/  UISETP.GT.AND UP1, UPT, UR53, UR52, UPT ;  /* 0x000000343500728c */ /* 0x000fe2000bf24270 */
[----:B------:R-:W-:Y:S01]  /*7f90*/  F2FP.SATFINITE.E4M3.F32.PACK_AB_MERGE_C R6, R155, R6, RZ ;  /* 0x000000069b06723e */ /* 0x000fe200048070ff */
[----:B------:R-:W-:Y:S01]  /*7fa0*/  ULEA UR6, UR55, UR41, 0x3 ;  /* 0x0000002937067291 */ /* 0x000fe2000f8e183f */
[----:B------:R-:W-:Y:S01]  /*7fb0*/  F2FP.SATFINITE.E4M3.F32.PACK_AB_MERGE_C R11, R12, R11, RZ ;  /* 0x0000000b0c0b723e */ /* 0x000fe200048070ff */
[----:B------:R-:W-:Y:S01]  /*7fc0*/  UIADD3 UR53, UR53, -0x1, URZ ;  /* 0xffffffff35357890 */ /* 0x000fe2000fffe03f */
[----:B------:R-:W-:Y:S01]  /*7fd0*/  F2FP.SATFINITE.E4M3.F32.PACK_AB_MERGE_C R184, R185, R184, RZ ;  /* 0x000000b8b9b8723e */ /* 0x000fe200048070ff */
[----:B------:R-:W-:Y:S01]  /*7fe0*/  UIADD3 UR6, UR6, 0x33460, URZ ;  /* 0x0003346006067890 */ /* 0x000fe2000fffe03f */
[----:B------:R-:W-:Y:S01]  /*7ff0*/  PLOP3.LUT P3, PT, PT, PT, UP1, 0x80, 0x0 ;  /* 0x000000000000781c */ /* 0x000fe20003f6f018 */
[----:B------:R-:W-:Y:S01]  /*8000*/  UMOV UR56, UR44 ;  /* 0x0000002c00387c82 */ /* 0x000fe20008000000 */
[----:B------:R-:W-:Y:S01]  /*8010*/  F2FP.SATFINITE.E4M3.F32.PACK_AB_MERGE_C R13, R20, R13, RZ ;  /* 0x0000000d140d723e */ /* 0x000fe200048070ff */
[----:B------:R-:W-:Y:S01]  /*8020*/  UPRMT UR6, UR40, 0x654, UR6 ;  /* 0x0000065428067896 */ /* 0x000fe20008000006 */
[----:B------:R-:W-:Y:S01]  /*8030*/  F2FP.SATFINITE.E4M3.F32.PACK_AB_MERGE_C R188, R189, R188, RZ ;  /* 0x000000bcbdbc723e */ /* 0x000fe200048070ff */
[----:B------:R-:W-:Y:S01]  /*8040*/  UMOV UR55, UR54 ;  /* 0x0000003600377c82 */ /* 0x000fe20008000000 */
        /* <DEDUP_REMOVED lines=11> */
[----:B------:R-:W-:Y:S01]  /*8100*/  FMUL.FTZ R32, R32, R7 ;  /* 0x0000000720207220 */ /* 0x000fe20000410000 */
        /* <DEDUP_REMOVED lines=124> */
.L_x_1989:
[----:B------:R-:W-:-:S13]  /*88d0*/  ISETP.LE.AND P2, PT, RZ, UR53, PT ;  /* 0x00000035ff007c0c */ /* 0x000fda000bf43270 */
[----:B------:R-:W-:Y:S05]  /*88e0*/  @!P2 BRA `(.L_x_2000) ;  /* 0x0000002c00a8a947 */ /* 0x000fea0003800000 */
[----:B------:R-:W-:Y:S01]  /*88f0*/  IMAD.MOV.U32 R7, RZ, RZ, R4 ;  /* 0x000000ffff077224 */ /* 0x000fe200078e0004 */
[----:B------:R-:W-:Y:S01]  /*8900*/  UMOV UR52, UR44 ;  /* 0x0000002c00347c82 */ /* 0x000fe20008000000 */
[----:B------:R-:W-:Y:S01]  /*8910*/  IMAD.MOV.U32 R5, RZ, RZ, R0 ;  /* 0x000000ffff057224 */ /* 0x000fe200078e0000 */
[----:B------:R-:W-:-:S06]  /*8920*/  UMOV UR48, UR49 ;  /* 0x0000003100307c82 */ /* 0x000fcc0008000000 */
.L_x_2010:
        /* <DEDUP_REMOVED lines=9> */
.L_x_2002:
[----:B------:R-:W-:Y:S01]  /*89c0*/  ULEA UR6, UR49, UR41, 0x3 ;  /* 0x0000002931067291 */ /* 0x000fe2000f8e183f */
[----:B------:R-:W-:-:S05]  /*89d0*/  IMAD.U32 R0, RZ, RZ, UR44 ;  /* 0x0000002cff007e24 */ /* 0x000fca000f8e00ff */
[----:B------:R-:W-:-:S04]  /*89e0*/  SHF.L.U32 R0, R0, 0x1f, RZ ;  /* 0x0000001f00007819 */ /* 0x000fc800000006ff */
[----:B------:R0:W1:Y:S01]  /*89f0*/  SYNCS.PHASECHK.TRANS64.TRYWAIT P2, [UR6+0x33430], R0 ;  /* 0x03343000ff0075a7 */ /* 0x0000620008040146 */
[----:B------:R-:W-:Y:S05]  /*8a00*/  @!P0 BRA `(.L_x_2003) ;  /* 0x0000000000048947 */ /* 0x000fea0003800000 */
[----:B------:R-:W-:Y:S01]  /*8a10*/  BPT.TRAP 0x1 ;  /* 0x000000040000795c */ /* 0x000fe20000300000 */
.L_x_2003:
[----:B-1----:R-:W-:Y:S05]  /*8a20*/  @P2 BRA `(.L_x_2001) ;  /* 0x0000000000082947 */ /* 0x002fea0003800000 */
[----:B------:R-:W1:Y:S02]  /*8a30*/  SYNCS.PHASECHK.TRANS64.TRYWAIT P2, [UR6+0x33430], R0 ;  /* 0x03343000ff0075a7 */ /* 0x000e640008040146 */
[----:B-1----:R-:W-:Y:S05]  /*8a40*/  @!P2 BRA `(.L_x_2004) ;  /* 0x000000ac006ca947 */ /* 0x002fea0003800000 */
.L_x_2001:
[----:B------:R-:W2:Y:S01]  /*8a50*/  S2R R4, SR_TID.X ;  /* 0x0000000000047919 */ /* 0x000ea20000002100 */
        /* <DEDUP_REMOVED lines=21> */
[----:B--2---:R-:W-:-:S05]  /*8bb0*/  SHF.R.U32.HI R4, RZ, 0x7, R4 ;  /* 0x00000007ff047819 */ /* 0x004fca0000011604 */
        /* <DEDUP_REMOVED lines=165> */
.L_x_2006:
[----:B------:R-:W-:Y:S01]  /*9610*/  ULEA UR6, UR48, UR41, 0x3 ;  /* 0x0000002930067291 */ /* 0x000fe2000f8e183f */
[----:B------:R-:W-:-:S05]  /*9620*/  IMAD.U32 R0, RZ, RZ, UR52 ;  /* 0x00000034ff007e24 */ /* 0x000fca000f8e00ff */
[----:B------:R-:W-:-:S04]  /*9630*/  SHF.L.U32 R0, R0, 0x1f, RZ ;  /* 0x0000001f00007819 */ /* 0x000fc800000006ff */
[----:B------:R0:W1:Y:S01]  /*9640*/  SYNCS.PHASECHK.TRANS64.TRYWAIT P2, [UR6+0x33450], R0 ;  /* 0x03345000ff0075a7 */ /* 0x0000620008040146 */
[----:B------:R-:W-:Y:S05]  /*9650*/  @!P0 BRA `(.L_x_2007) ;  /* 0x0000000000048947 */ /* 0x000fea0003800000 */
[----:B------:R-:W-:Y:S01]  /*9660*/  BPT.TRAP 0x1 ;  /* 0x000000040000795c */ /* 0x000fe20000300000 */
.L_x_2007:
[----:B-1----:R-:W-:Y:S05]  /*9670*/  @P2 BRA `(.L_x_2005) ;  /* 0x0000000000082947 */ /* 0x002fea0003800000 */
[----:B------:R-:W1:Y:S02]  /*9680*/  SYNCS.PHASECHK.TRANS64.TRYWAIT P2, [UR6+0x33450], R0 ;  /* 0x03345000ff0075a7 */ /* 0x000e640008040146 */
[----:B-1----:R-:W-:Y:S05]  /*9690*/  @!P2 BRA `(.L_x_2008) ;  /* 0x000000a00070a947 */ /* 0x002fea0003800000 */
.L_x_2005:
[----:B------:R-:W-:Y:S01]  /*96a0*/  UIADD3 UR6, UR41, 0x200, URZ ;  /* 0x0000020029067890 */ /* 0x000fe2000fffe03f */
[----:B------:R-:W-:Y:S01]  /*96b0*/  WARPGROUP.ARRIVE ;  /* 0x00000000000079c5 */ /* 0x000fe20000000000 */
[----:B------:R-:W-:Y:S01]  /*96c0*/  UMOV UR7, 0xc0000010 ;  /* 0xc000001000077882 */ /* 0x000fe20000000000 */
[----:B01----:R-:W-:Y:S01]  /*96d0*/  FMNMX.FTZ R0, R184, R5, !PT ;  /* 0x00000005b8007209 */ /* 0x003fe20007810000 */
[----:B------:R-:W-:Y:S01]  /*96e0*/  USHF.R.U32.HI UR6, URZ, 0x4, UR6 ;  /* 0x000000043f067899 */ /* 0x000fe20008011606 */
[----:B------:R-:W-:Y:S01]  /*96f0*/  FMNMX.FTZ R4, R186, R7, !PT ;  /* 0x00000007ba047209 */ /* 0x000fe20007810000 */
[----:B------:R-:W-:Y:S01]  /*9700*/  IMAD.U32 R13, RZ, RZ, UR37 ;  /* 0x00000025ff0d7e24 */ /* 0x000fe2000f8e00ff */
[----:B------:R-:W-:Y:S01]  /*9710*/  FMNMX.FTZ R9, R185, R0, !PT ;  /* 0x00000000b9097209 */ /* 0x000fe20007810000 */
[----:B------:R-:W-:Y:S01]  /*9720*/  ULOP3.LUT UR6, UR6, 0x3fff, URZ, 0xc0, !UPT ;  /* 0x00003fff06067892 */ /* 0x000fe2000f8ec03f */
[----:B------:R-:W-:Y:S01]  /*9730*/  FMNMX.FTZ R11, R187, R4, !PT ;  /* 0x00000004bb0b7209 */ /* 0x000fe20007810000 */
[----:B------:R-:W0:Y:S01]  /*9740*/  S2R R229, SR_TID.X ;  /* 0x0000000000e57919 */ /* 0x000e220000002100 */
[----:B------:R-:W-:Y:S01]  /*9750*/  FMNMX.FTZ R0, R188, R9, !PT ;  /* 0x00000009bc007209 */ /* 0x000fe20007810000 */
[----:B------:R-:W-:Y:S01]  /*9760*/  ULOP3.LUT UR6, UR6, 0x10000, URZ, 0xfc, !UPT ;  /* 0x0001000006067892 */ /* 0x000fe2000f8efc3f */
[----:B------:R-:W-:-:S02]  /*9770*/  FMNMX.FTZ R4, R190, R11, !PT ;  /* 0x0000000bbe047209 */ /* 0x000fc40007810000 */
[----:B------:R-:W-:Y:S01]  /*9780*/  FMNMX.FTZ R9, R189, R0, !PT ;  /* 0x00000000bd097209 */ /* 0x000fe20007810000 */
[----:B------:R-:W-:Y:S01]  /*9790*/  UIMAD UR10, UR48, 0x780, UR6 ;  /* 0x00000780300a78a4 */ /* 0x000fe2000f8e0206 */
[----:B------:R-:W-:Y:S02]  /*97a0*/  FMNMX.FTZ R11, R191, R4, !PT ;  /* 0x00000004bf0b7209 */ /* 0x000fe40007810000 */
        /* <DEDUP_REMOVED lines=76> */
[----:B0-----:R-:W-:Y:S01]  /*9c70*/  SHF.R.U32.HI R229, RZ, 0x7, R229 ;  /* 0x00000007ffe57819 */ /* 0x001fe200000116e5 */
[----:B------:R-:W0:Y:S04]  /*9c80*/  SHFL.BFLY PT, R9, R6, 0x2, 0x1f ;  /* 0x0c401f0006097f89 */ /* 0x000e2800000e0000 */
[----:B------:R-:W1:Y:S01]  /*9c90*/  SHFL.BFLY PT, R11, R8, 0x2, 0x1f ;  /* 0x0c401f00080b7f89 */ /* 0x000e6200000e0000 */
[----:B0-----:R-:W-:Y:S02]  /*9ca0*/  FMNMX.FTZ R9, R6, R9, !PT ;  /* 0x0000000906097209 */ /* 0x001fe40007810000 */
[----:B-1----:R-:W-:-:S03]  /*9cb0*/  FMNMX.FTZ R11, R8, R11, !PT ;  /* 0x0000000b080b7209 */ /* 0x002fc60007810000 */
[----:B------:R-:W0:Y:S04]  /*9cc0*/  SHFL.BFLY PT, R0, R9, 0x1, 0x1f ;  /* 0x0c201f0009007f89 */ /* 0x000e2800000e0000 */
[----:B------:R-:W1:Y:S01]  /*9cd0*/  SHFL.BFLY PT, R4, R11, 0x1, 0x1f ;  /* 0x0c201f000b047f89 */ /* 0x000e6200000e0000 */
[----:B0-----:R-:W-:Y:S02]  /*9ce0*/  FMNMX.FTZ R0, R9, R0, !PT ;  /* 0x0000000009007209 */ /* 0x001fe40007810000 */
[----:B-1----:R-:W-:-:S03]  /*9cf0*/  FMNMX.FTZ R4, R11, R4, !PT ;  /* 0x000000040b047209 */ /* 0x002fc60007810000 */
[----:B------:R-:W-:-:S04]  /*9d00*/  FADD.FTZ R5, -R0, R5 ;  /* 0x0000000500057221 */ /* 0x000fc80000010100 */
[----:B------:R-:W-:Y:S01]  /*9d10*/  FMUL.FTZ R6, R5, UR37 ;  /* 0x0000002505067c20 */ /* 0x000fe20008410000 */
[----:B------:R-:W-:-:S01]  /*9d20*/  FADD.FTZ R5, -R4, R7 ;  /* 0x0000000704057221 */ /* 0x000fc20000010100 */
[----:B------:R-:W-:Y:S01]  /*9d30*/  FFMA.FTZ R7, R0, R13, -8 ;  /* 0xc100000000077423 */ /* 0x000fe2000001000d */
[----:B------:R-:W-:Y:S02]  /*9d40*/  WARPGROUP.DEPBAR.LE gsb0, 0x0 ;  /* 0x00008000000079c5 */ /* 0x000fe40000010000 */
[----:B------:R-:W-:Y:S01]  /*9d50*/  WARPGROUP.ARRIVE ;  /* 0x00000000000079c5 */ /* 0x000fe20000000000 */
[----:B------:R-:W-:-:S01]  /*9d60*/  FFMA.FTZ R21, R169, UR37, -R7 ;  /* 0x00000025a9157c23 */ /* 0x000fc20008010807 */
[--C-:B------:R-:W-:Y:S01]  /*9d70*/  FFMA.FTZ R169, R173, UR37, -R7.reuse ;  /* 0x00000025ada97c23 */ /* 0x100fe20008010807 */
[----:B------:R-:W-:-:S01]  /*9d80*/  FFMA.FTZ R173, R177, UR37, -R7 ;  /* 0x00000025b1ad7c23 */ /* 0x000fc20008010807 */
[--C-:B------:R-:W-:Y:S01]  /*9d90*/  FFMA.FTZ R20, R168, UR37, -R7.reuse ;  /* 0x00000025a8147c23 */ /* 0x100fe20008010807 */
[----:B------:R-:W-:-:S01]  /*9da0*/  FFMA.FTZ R177, R181, UR37, -R7 ;  /* 0x00000025b5b17c23 */ /* 0x000fc20008010807 */
[----:B------:R-:W-:Y:S01]  /*9db0*/  QGMMA.64x192x32.F32.E4M3.E4M3 R24, R212, gdesc[UR4], R24, gsb0 ;  /* 0x02e00004d4187df3 */ /* 0x000fe20008000818 */
[----:B------:R-:W-:Y:S01]  /*9dc0*/  UIADD3 UR6, UR10, 0x300, URZ ;  /* 0x000003000a067890 */ /* 0x000fe2000fffe03f */
[----:B------:R-:W-:Y:S01]  /*9dd0*/  FFMA.FTZ R168, R172, UR37, -R7 ;  /* 0x00000025aca87c23 */ /* 0x000fe20008010807 */
[----:B------:R-:W-:Y:S01]  /*9de0*/  UMOV UR7, 0xc0000010 ;  /* 0xc000001000077882 */ /* 0x000fe20000000000 */
        /* <DEDUP_REMOVED lines=83> */
[----:B------:R-:W-:-:S02]  /*a320*/  IMAD.U32 R193, RZ, RZ, UR49 ;  /* 0x00000031ffc17e24 */ /* 0x000fc4000f8e00ff */
[----:B------:R-:W-:-:S01]  /*a330*/  FFMA.FTZ R131, R131, UR37, -R133 ;  /* 0x0000002583837c23 */ /* 0x000fc20008010885 */
[----:B------:R-:W1:Y:S01]  /*a340*/  MUFU.EX2 R10, R10 ;  /* 0x0000000a000a7308 */ /* 0x000e620000000800 */
[----:B0-----:R-:W-:-:S01]  /*a350*/  FADD.FTZ R3, R8, R3 ;  /* 0x0000000308037221 */ /* 0x001fc20000010000 */
[--C-:B------:R-:W-:Y:S01]  /*a360*/  FFMA.FTZ R134, R134, UR37, -R133.reuse ;  /* 0x0000002586867c23 */ /* 0x100fe20008010885 */
[----:B------:R-:W-:-:S05]  /*a370*/  FFMA.FTZ R133, R135, UR37, -R133 ;  /* 0x0000002587857c23 */ /* 0x000fca0008010885 */
        /* <DEDUP_REMOVED lines=130> */
[----:B------:R-:W-:-:S05]  /*aba0*/  @!P1 LEA R2, R193, UR41, 0x3 ;  /* 0x00000029c1029c11 */ /* 0x000fca000f8e18ff */
[----:B------:R-:W-:Y:S01]  /*abb0*/  @!P1 VIADD R2, R2, 0x33440 ;  /* 0x0003344002029836 */ /* 0x000fe20000000000 */
[----:B------:R-:W-:Y:S01]  /*abc0*/  MUFU.EX2 R122, R122 ;  /* 0x0000007a007a7308 */ /* 0x000fe20000000800 */
[----:B--2---:R-:W-:-:S03]  /*abd0*/  FADD.FTZ R191, R151, R190 ;  /* 0x000000be97bf7221 */ /* 0x004fc60000010000 */
[----:B------:R-:W-:-:S04]  /*abe0*/  @!P1 PRMT R2, RZ, 0x654, R2 ;  /* 0x00000654ff029816 */ /* 0x000fc80000000002 */
[----:B------:R-:W0:Y:S01]  /*abf0*/  MUFU.EX2 R121, R121 ;  /* 0x0000007900797308 */ /* 0x000e220000000800 */
[----:B-1----:R-:W-:-:S07]  /*ac00*/  FADD.FTZ R190, R120, R3 ;  /* 0x0000000378be7221 */ /* 0x002fce0000010000 */
[----:B------:R-:W-:Y:S08]  /*ac10*/  MUFU.EX2 R123, R123 ;  /* 0x0000007b007b7308 */ /* 0x000ff00000000800 */
[----:B------:R-:W1:Y:S01]  /*ac20*/  MUFU.EX2 R124, R124 ;  /* 0x0000007c007c7308 */ /* 0x000e620000000800 */
[----:B0-----:R-:W-:-:S07]  /*ac30*/  FADD.FTZ R3, R121, R190 ;  /* 0x000000be79037221 */ /* 0x001fce0000010000 */
[----:B------:R-:W-:Y:S08]  /*ac40*/  MUFU.EX2 R126, R126 ;  /* 0x0000007e007e7308 */ /* 0x000ff00000000800 */
        /* <DEDUP_REMOVED lines=9> */
[----:B------:R-:W0:Y:S08]  /*ace0*/  MUFU.EX2 R129, R129 ;  /* 0x0000008100817308 */ /* 0x000e300000000800 */
[----:B------:R-:W-:Y:S08]  /*acf0*/  MUFU.EX2 R131, R131 ;  /* 0x0000008300837308 */ /* 0x000ff00000000800 */
[----:B------:R-:W2:Y:S08]  /*ad00*/  MUFU.EX2 R132, R132 ;  /* 0x0000008400847308 */ /* 0x000eb00000000800 */
[----:B------:R3:W-:Y:S08]  /*ad10*/  MUFU.EX2 R193, R134 ;  /* 0x0000008600c17308 */ /* 0x0007f00000000800 */
[----:B------:R-:W4:Y:S08]  /*ad20*/  MUFU.EX2 R7, R7 ;  /* 0x0000000700077308 */ /* 0x000f300000000800 */
[----:B------:R-:W5:Y:S01]  /*ad30*/  MUFU.EX2 R133, R133 ;  /* 0x0000008500857308 */ /* 0x000f620000000800 */
[----:B------:R-:W-:-:S02]  /*ad40*/  WARPGROUP.DEPBAR.LE gsb0, 0x0 ;  /* 0x00008000000079c5 */ /* 0x000fc40000010000 */
[----:B------:R1:W-:Y:S06]  /*ad50*/  BAR.ARV R192, 0x100 ;  /* 0x000400c00000751d */ /* 0x0003ec0000002000 */
[----:B------:R0:W-:Y:S01]  /*ad60*/  @!P1 SYNCS.ARRIVE.TRANS64.RED.A1T0 RZ, [R2+URZ], RZ ;  /* 0x000000ff02ff99a7 */ /* 0x0001e2000810043f */
[----:B-1----:R-:W-:-:S04]  /*ad70*/  FADD.FTZ R192, R122, R191 ;  /* 0x000000bf7ac07221 */ /* 0x002fc80000010000 */
[----:B------:R-:W-:Y:S01]  /*ad80*/  FADD.FTZ R191, R123, R192 ;  /* 0x000000c07bbf7221 */ /* 0x000fe20000010000 */
[----:B0-----:R-:W-:-:S03]  /*ad90*/  FADD.FTZ R2, R128, R3 ;  /* 0x0000000380027221 */ /* 0x001fc60000010000 */
[----:B------:R-:W-:Y:S01]  /*ada0*/  FADD.FTZ R192, R126, R191 ;  /* 0x000000bf7ec07221 */ /* 0x000fe20000010000 */
[----:B------:R-:W-:-:S03]  /*adb0*/  FADD.FTZ R3, R129, R2 ;  /* 0x0000000281037221 */ /* 0x000fc60000010000 */
[----:B------:R-:W-:Y:S01]  /*adc0*/  FADD.FTZ R135, R127, R192 ;  /* 0x000000c07f877221 */ /* 0x000fe20000010000 */
[----:B--2---:R-:W-:-:S03]  /*add0*/  FADD.FTZ R2, R132, R3 ;  /* 0x0000000384027221 */ /* 0x004fc60000010000 */
[----:B---3--:R-:W-:Y:S01]  /*ade0*/  FADD.FTZ R134, R130, R135 ;  /* 0x0000008782867221 */ /* 0x008fe20000010000 */
[----:B----4-:R-:W-:-:S03]  /*adf0*/  FADD.FTZ R3, R7, R2 ;  /* 0x0000000207037221 */ /* 0x010fc60000010000 */
[----:B------:R-:W-:-:S04]  /*ae00*/  FADD.FTZ R134, R131, R134 ;  /* 0x0000008683867221 */ /* 0x000fc80000010000 */
[----:B------:R-:W-:-:S04]  /*ae10*/  FADD.FTZ R134, R193, R134 ;  /* 0x00000086c1867221 */ /* 0x000fc80000010000 */
[----:B-----5:R-:W-:Y:S01]  /*ae20*/  FADD.FTZ R2, R133, R134 ;  /* 0x0000008685027221 */ /* 0x020fe20000010000 */
[----:B------:R-:W-:Y:S06]  /*ae30*/  @!P0 BRA `(.L_x_2009) ;  /* 0x0000000000048947 */ /* 0x000fec0003800000 */
[----:B------:R-:W-:Y:S01]  /*ae40*/  BPT.TRAP 0x1 ;  /* 0x000000040000795c */ /* 0x000fe20000300000 */
.L_x_2009:
        /* <DEDUP_REMOVED lines=148> */
.L_x_2000:
[----:B------:R-:W-:Y:S06]  /*b790*/  BAR.ARV 0x8, 0x180 ;  /* 0x0206000000007b1d */ /* 0x000fec0000002000 */
[----:B------:R-:W-:Y:S05]  /*b7a0*/  @!P0 BRA `(.L_x_2011) ;  /* 0x0000000000048947 */ /* 0x000fea0003800000 */
[----:B------:R-:W-:Y:S01]  /*b7b0*/  BPT.TRAP 0x1 ;  /* 0x000000040000795c */ /* 0x000fe20000300000 */
.L_x_2011:
[----:B------:R-:W-:Y:S01]  /*b7c0*/  ULEA UR9, UR49, UR41, 0x3 ;  /* 0x0000002931097291 */ /* 0x000fe2000f8e183f */
[----:B------:R-:W-:-:S05]  /*b7d0*/  IMAD.U32 R5, RZ, RZ, UR44 ;  /* 0x0000002cff057e24 */ /* 0x000fca000f8e00ff */
[----:B------:R-:W-:-:S04]  /*b7e0*/  SHF.L.U32 R5, R5, 0x1f, RZ ;  /* 0x0000001f05057819 */ /* 0x000fc800000006ff */
[----:B------:R0:W1:Y:S01]  /*b7f0*/  SYNCS.PHASECHK.TRANS64.TRYWAIT P1, [UR9+0x33450], R5 ;  /* 0x03345005ff0075a7 */ /* 0x0000620008020149 */
[----:B------:R-:W-:Y:S05]  /*b800*/  @!P0 BRA `(.L_x_2012) ;  /* 0x0000000000048947 */ /* 0x000fea0003800000 */
[----:B------:R-:W-:Y:S01]  /*b810*/  BPT.TRAP 0x1 ;  /* 0x000000040000795c */ /* 0x000fe20000300000 */
.L_x_2012:
[----:B-1----:R-:W-:Y:S05]  /*b820*/  @P1 BRA `(.L_x_2013) ;  /* 0x0000000000081947 */ /* 0x002fea0003800000 */
[----:B------:R-:W1:Y:S02]  /*b830*/  SYNCS.PHASECHK.TRANS64.TRYWAIT P1, [UR9+0x33450], R5 ;  /* 0x03345005ff0075a7 */ /* 0x000e640008020149 */
[----:B-1----:R-:W-:Y:S05]  /*b840*/  @!P1 BRA `(.L_x_2014) ;  /* 0x00000080001c9947 */ /* 0x002fea0003800000 */
.L_x_2013:
[----:B------:R-:W-:Y:S01]  /*b850*/  UIADD3 UR41, UR41, 0x200, URZ ;  /* 0x0000020029297890 */ /* 0x000fe2000fffe03f */
[----:B------:R-:W-:Y:S01]  /*b860*/  WARPGROUP.ARRIVE ;  /* 0x00000000000079c5 */ /* 0x000fe20000000000 */
[----:B------:R-:W-:Y:S01]  /*b870*/  UMOV UR7, 0xc0000010 ;  /* 0xc000001000077882 */ /* 0x000fe20000000000 */
[----:B------:R-:W-:Y:S01]  /*b880*/  ULDC.64 UR10, c[0x0][0x9a0] ;  /* 0x00026800000a7ab9 */ /* 0x000fe20000000a00 */
[----:B------:R-:W-:Y:S01]  /*b890*/  USHF.R.U32.HI UR41, URZ, 0x4, UR41 ;  /* 0x000000043f297899 */ /* 0x000fe20008011629 */
[----:B01----:R-:W-:Y:S01]  /*b8a0*/  IMAD.MOV.U32 R5, RZ, RZ, 0x3f800000 ;  /* 0x3f800000ff057424 */ /* 0x003fe200078e00ff */
        /* <DEDUP_REMOVED lines=84> */
.L_x_2015:
        /* <DEDUP_REMOVED lines=106> */
.L_x_1982:
[----:B------:R-:W0:Y:S01]  /*c490*/  S2R R33, SR_CgaCtaId ;  /* 0x0000000000217919 */ /* 0x000e220000008800 */
[----:B------:R-:W-:Y:S01]  /*c4a0*/  MOV R0, 0x400 ;  /* 0x0000040000007802 */ /* 0x000fe20000000f00 */
[----:B------:R-:W-:Y:S01]  /*c4b0*/  BSSY B0, `(.L_x_2016) ;  /* 0x00002c3000007945 */ /* 0x000fe20003800000 */
[----:B------:R-:W-:Y:S02]  /*c4c0*/  BAR.SYNC.DEFER_BLOCKING 0x5, 0x180 ;  /* 0x0146000000007b1d */ /* 0x000fe40000010000 */
[----:B0-----:R-:W-:-:S05]  /*c4d0*/  LEA R0, R33, R0, 0x18 ;  /* 0x0000000021007211 */ /* 0x001fca00078ec0ff */
[----:B------:R-:W0:Y:S02]  /*c4e0*/  LDS R32, [R0+0x334d0] ;  /* 0x0334d00000207984 */ /* 0x000e240000000800 */
[----:B0-----:R-:W-:Y:S01]  /*c4f0*/  R2UR UR4, R32 ;  /* 0x00000000200472ca */ /* 0x001fe200000e0000 */
[----:B------:R-:W-:Y:S06]  /*c500*/  BAR.ARV 0x4, 0x180 ;  /* 0x0106000000007b1d */ /* 0x000fec0000002000 */
[----:B------:R-:W-:Y:S08]  /*c510*/  @P0 BRA `(.L_x_2017) ;  /* 0x00000020005c0947 */ /* 0x000ff00003800000 */
        /* <DEDUP_REMOVED lines=46> */
[----:B------:R-:W-:Y:S01]  /*c800*/  F2FP.BF16.F32.PACK_AB R131, R128, R131 ;  /* 0x000000838083723e */ /* 0x000fe200000010ff */
[----:B------:R-:W-:Y:S01]  /*c810*/  USHF.R.S32.HI UR10, URZ, 0x1f, UR36 ;  /* 0x0000001f3f0a7899 */ /* 0x000fe20008011424 */
[----:B------:R-:W-:Y:S01]  /*c820*/  LOP3.LUT R32, R32, 0xc, RZ, 0xc0, !PT ;  /* 0x0000000c20207812 */ /* 0x000fe200078ec0ff */
[----:B------:R-:W-:-:S03]  /*c830*/  ULDC.64 UR8, c[0x0][0xb90] ;  /* 0x0002e40000087ab9 */ /* 0x000fc60000000a00 */
[----:B------:R-:W-:-:S05]  /*c840*/  IADD3 R32, P0, R32, UR6, RZ ;  /* 0x0000000620207c10 */ /* 0x000fca000ff1e0ff */
[----:B------:R-:W-:-:S05]  /*c850*/  IMAD.X R33, RZ, RZ, UR7, P0 ;  /* 0x00000007ff217e24 */ /* 0x000fca00080e06ff */
[----:B------:R0:W2:Y:S01]  /*c860*/  LDG.E.CONSTANT R32, desc[UR50][R32.64] ;  /* 0x0000003220207981 */ /* 0x0000a2000c1e9900 */
[----:B------:R-:W-:Y:S01]  /*c870*/  F2FP.BF16.F32.PACK_AB R48, R71, R34 ;  /* 0x000000224730723e */ /* 0x000fe200000010ff */
[----:B------:R-:W-:Y:S01]  /*c880*/  UIMAD UR5, UR10, UR8, URZ ;  /* 0x000000080a0572a4 */ /* 0x000fe2000f8e023f */
[----:B------:R-:W-:Y:S01]  /*c890*/  LOP3.LUT P0, R34, R50, 0x3, RZ, 0xc0, !PT ;  /* 0x0000000332227812 */ /* 0x000fe2000780c0ff */
[----:B------:R-:W1:Y:S01]  /*c8a0*/  S2R R49, SR_SWINHI ;  /* 0x0000000000317919 */ /* 0x000e620000002f00 */
[----:B------:R-:W-:Y:S01]  /*c8b0*/  F2FP.BF16.F32.PACK_AB R31, R78, R31 ;  /* 0x0000001f4e1f723e */ /* 0x000fe200000010ff */
[----:B------:R-:W-:Y:S01]  /*c8c0*/  UIMAD.WIDE.U32 UR6, UR36, UR8, URZ ;  /* 0x00000008240672a5 */ /* 0x000fe2000f8e003f */
[----:B------:R-:W-:Y:S01]  /*c8d0*/  BAR.SYNC.DEFER_BLOCKING 0x1, 0x100 ;  /* 0x0044000000007b1d */ /* 0x000fe20000010000 */
[----:B------:R-:W-:Y:S01]  /*c8e0*/  ISETP.EQ.OR P0, PT, R34, 0x3, !P0 ;  /* 0x000000032200780c */ /* 0x000fe20004702670 */
[----:B------:R-:W-:Y:S01]  /*c8f0*/  UIMAD UR5, UR36, UR9, UR5 ;  /* 0x00000009240572a4 */ /* 0x000fe2000f8e0205 */
[----:B0-----:R-:W-:Y:S01]  /*c900*/  F2FP.BF16.F32.PACK_AB R33, R70, R35 ;  /* 0x000000234621723e */ /* 0x001fe200000010ff */
[----:B------:R-:W-:Y:S01]  /*c910*/  USHF.R.S32.HI UR12, URZ, 0x1f, UR43 ;  /* 0x0000001f3f0c7899 */ /* 0x000fe2000801142b */
[----:B------:R-:W-:Y:S01]  /*c920*/  SEL R109, R72, R57, P0 ;  /* 0x00000039486d7207 */ /* 0x000fe20000000000 */
[----:B------:R-:W-:Y:S01]  /*c930*/  ULDC.64 UR8, c[0x0][0xb98] ;  /* 0x0002e60000087ab9 */ /* 0x000fe20000000a00 */
[----:B------:R-:W-:Y:S01]  /*c940*/  SEL R72, R57, R72, P0 ;  /* 0x0000004839487207 */ /* 0x000fe20000000000 */
[----:B------:R-:W-:Y:S01]  /*c950*/  UIADD3 UR7, UR7, UR5, URZ ;  /* 0x0000000507077290 */ /* 0x000fe2000fffe03f */
[----:B------:R-:W-:Y:S01]  /*c960*/  SEL R99, R25, R24, P0 ;  /* 0x0000001819637207 */ /* 0x000fe20000000000 */
[----:B------:R-:W-:Y:S01]  /*c970*/  UIMAD UR5, UR12, UR8, URZ ;  /* 0x000000080c0572a4 */ /* 0x000fe2000f8e023f */
[----:B------:R-:W-:Y:S01]  /*c980*/  SEL R68, R24, R25, P0 ;  /* 0x0000001918447207 */ /* 0x000fe20000000000 */
[----:B------:R-:W-:Y:S01]  /*c990*/  UIMAD.WIDE.U32 UR6, UR43, UR8, UR6 ;  /* 0x000000082b0672a5 */ /* 0x000fe2000f8e0006 */
[----:B------:R-:W-:Y:S01]  /*c9a0*/  SEL R101, R15, R14, P0 ;  /* 0x0000000e0f657207 */ /* 0x000fe20000000000 */
[----:B------:R-:W-:Y:S01]  /*c9b0*/  UIMAD UR5, UR43, UR9, UR5 ;  /* 0x000000092b0572a4 */ /* 0x000fe2000f8e0205 */
[----:B------:R-:W-:-:S02]  /*c9c0*/  SEL R69, R14, R15, P0 ;  /* 0x0000000f0e457207 */ /* 0x000fc40000000000 */
[----:B------:R-:W-:Y:S01]  /*c9d0*/  SEL R87, R122, R123, P0 ;  /* 0x0000007b7a577207 */ /* 0x000fe20000000000 */
[----:B------:R-:W-:Y:S01]  /*c9e0*/  ULDC.64 UR8, c[0x0][0xae8] ;  /* 0x0002ba0000087ab9 */ /* 0x000fe20000000a00 */
[----:B------:R-:W-:Y:S02]  /*c9f0*/  SEL R62, R123, R122, P0 ;  /* 0x0000007a7b3e7207 */ /* 0x000fe40000000000 */
[----:B------:R-:W-:Y:S02]  /*ca00*/  SEL R105, R7, R6, P0 ;  /* 0x0000000607697207 */ /* 0x000fe40000000000 */
[----:B------:R-:W-:Y:S01]  /*ca10*/  SEL R71, R6, R7, P0 ;  /* 0x0000000706477207 */ /* 0x000fe20000000000 */
[----:B------:R-:W-:Y:S01]  /*ca20*/  IMAD R7, R220, 0x40, R16 ;  /* 0x00000040dc077824 */ /* 0x000fe200078e0210 */
[----:B------:R-:W-:Y:S02]  /*ca30*/  SEL R129, R5, R4, P0 ;  /* 0x0000000405817207 */ /* 0x000fe40000000000 */
[----:B------:R-:W-:-:S02]  /*ca40*/  SEL R84, R4, R5, P0 ;  /* 0x0000000504547207 */ /* 0x000fc40000000000 */
[----:B------:R-:W-:Y:S02]  /*ca50*/  MOV R34, R0 ;  /* 0x0000000000227202 */ /* 0x000fe40000000f00 */
[----:B-1----:R-:W-:Y:S02]  /*ca60*/  MOV R35, R49 ;  /* 0x0000003100237202 */ /* 0x002fe40000000f00 */
[----:B------:R-:W-:Y:S02]  /*ca70*/  SEL R103, R11, R10, P0 ;  /* 0x0000000a0b677207 */ /* 0x000fe40000000000 */
[----:B------:R-:W-:Y:S01]  /*ca80*/  SEL R70, R10, R11, P0 ;  /* 0x0000000b0a467207 */ /* 0x000fe20000000000 */
[--C-:B------:R-:W-:Y:S01]  /*ca90*/  IMAD.WIDE R56, R224, 0x2, R34.reuse ;  /* 0x00000002e0387825 */ /* 0x100fe200078e0222 */
[----:B------:R-:W-:Y:S02]  /*caa0*/  SEL R123, R21, R20, P0 ;  /* 0x00000014157b7207 */ /* 0x000fe40000000000 */
[----:B------:R-:W-:Y:S01]  /*cab0*/  SEL R79, R20, R21, P0 ;  /* 0x00000015144f7207 */ /* 0x000fe20000000000 */
[----:B------:R-:W-:Y:S01]  /*cac0*/  IMAD.WIDE R34, R7, 0x2, R34 ;  /* 0x0000000207227825 */ /* 0x000fe200078e0222 */
[----:B------:R-:W-:-:S02]  /*cad0*/  IADD3 R61, P4, R56, 0x8060, RZ ;  /* 0x00008060383d7810 */ /* 0x000fc40007f9e0ff */
[C---:B------:R-:W-:Y:S02]  /*cae0*/  IADD3 R25, P3, R56.reuse, 0x8040, RZ ;  /* 0x0000804038197810 */ /* 0x040fe40007f7e0ff */
[----:B------:R-:W-:Y:S02]  /*caf0*/  LOP3.LUT R60, R61, 0x380, RZ, 0xc0, !PT ;  /* 0x000003803d3c7812 */ /* 0x000fe400078ec0ff */
[C---:B------:R-:W-:Y:S01]  /*cb00*/  IADD3 R15, P2, R56.reuse, 0x4060, RZ ;  /* 0x00004060380f7810 */ /* 0x040fe20007f5e0ff */
[--C-:B------:R-:W-:Y:S01]  /*cb10*/  IMAD.X R55, RZ, RZ, R57.reuse, P3 ;  /* 0x000000ffff377224 */ /* 0x100fe200018e0639 */
[----:B------:R-:W-:Y:S02]  /*cb20*/  LOP3.LUT R5, R56, 0x380, RZ, 0xc0, !PT ;  /* 0x0000038038057812 */ /* 0x000fe400078ec0ff */
[----:B------:R-:W-:Y:S01]  /*cb30*/  LOP3.LUT R14, R25, 0x380, RZ, 0xc0, !PT ;  /* 0x00000380190e7812 */ /* 0x000fe200078ec0ff */
[----:B------:R-:W-:Y:S01]  /*cb40*/  IMAD.X R49, RZ, RZ, R57, P2 ;  /* 0x000000ffff317224 */ /* 0x000fe200010e0639 */
[----:B------:R-:W-:-:S02]  /*cb50*/  SEL R85, R126, R127, P0 ;  /* 0x0000007f7e557207 */ /* 0x000fc40000000000 */
[----:B------:R-:W-:Y:S02]  /*cb60*/  SEL R59, R127, R126, P0 ;  /* 0x0000007e7f3b7207 */ /* 0x000fe40000000000 */
[----:B------:R-:W-:Y:S02]  /*cb70*/  SHF.R.U64 R60, R60, 0x3, RZ ;  /* 0x000000033c3c7819 */ /* 0x000fe400000012ff */
[C---:B------:R-:W-:Y:S02]  /*cb80*/  IADD3 R21, P6, R56.reuse, 0x8020, RZ ;  /* 0x0000802038157810 */ /* 0x040fe40007fde0ff */
[----:B------:R-:W-:Y:S02]  /*cb90*/  IADD3 R10, P5, R56, 0x8000, RZ ;  /* 0x00008000380a7810 */ /* 0x000fe40007fbe0ff */
[----:B------:R-:W-:Y:S02]  /*cba0*/  SEL R127, R9, R8, P0 ;  /* 0x00000008097f7207 */ /* 0x000fe40000000000 */
[----:B------:R-:W-:Y:S01]  /*cbb0*/  SEL R82, R8, R9, P0 ;  /* 0x0000000908527207 */ /* 0x000fe20000000000 */
[----:B------:R-:W-:Y:S01]  /*cbc0*/  IMAD.X R51, RZ, RZ, R57, P5 ;  /* 0x000000ffff337224 */ /* 0x000fe200028e0639 */
[----:B------:R-:W-:-:S02]  /*cbd0*/  IADD3 R9, P2, R56, 0x40, RZ ;  /* 0x0000004038097810 */ /* 0x000fc40007f5e0ff */
[----:B------:R-:W-:Y:S02]  /*cbe0*/  SEL R107, R81, R80, P0 ;  /* 0x00000050516b7207 */ /* 0x000fe40000000000 */
[----:B------:R-:W-:Y:S02]  /*cbf0*/  SHF.R.U64 R5, R5, 0x3, RZ ;  /* 0x0000000305057819 */ /* 0x000fe400000012ff */
[----:B------:R-:W-:Y:S02]  /*cc00*/  SHF.R.U64 R14, R14, 0x3, RZ ;  /* 0x000000030e0e7819 */ /* 0x000fe400000012ff */
[----:B------:R-:W-:Y:S02]  /*cc10*/  SEL R89, R52, R53, P0 ;  /* 0x0000003534597207 */ /* 0x000fe40000000000 */
[----:B------:R-:W-:Y:S01]  /*cc20*/  SEL R63, R53, R52, P0 ;  /* 0x00000034353f7207 */ /* 0x000fe20000000000 */
[----:B------:R-:W-:Y:S01]  /*cc30*/  IMAD.X R53, RZ, RZ, R57, P6 ;  /* 0x000000ffff357224 */ /* 0x000fe200030e0639 */
[----:B------:R-:W-:-:S02]  /*cc40*/  SEL R80, R80, R81, P0 ;  /* 0x0000005150507207 */ /* 0x000fc40000000000 */
[----:B------:R-:W-:Y:S01]  /*cc50*/  LOP3.LUT R60, R60, R61, RZ, 0x3c, !PT ;  /* 0x0000003d3c3c7212 */ /* 0x000fe200078e3cff */
[--C-:B------:R-:W-:Y:S01]  /*cc60*/  IMAD.X R61, RZ, RZ, R57.reuse, P4 ;  /* 0x000000ffff3d7224 */ /* 0x100fe200020e0639 */
[----:B------:R-:W-:Y:S02]  /*cc70*/  SEL R125, R13, R12, P0 ;  /* 0x0000000c0d7d7207 */ /* 0x000fe40000000000 */
[----:B------:R-:W-:Y:S02]  /*cc80*/  SEL R81, R12, R13, P0 ;  /* 0x0000000d0c517207 */ /* 0x000fe40000000000 */
[----:B------:R-:W-:Y:S02]  /*cc90*/  SEL R95, R37, R36, P0 ;  /* 0x00000024255f7207 */ /* 0x000fe40000000000 */
[----:B------:R-:W-:Y:S01]  /*cca0*/  SEL R66, R36, R37, P0 ;  /* 0x0000002524427207 */ /* 0x000fe20000000000 */
[----:B------:R-:W-:Y:S01]  /*ccb0*/  IMAD.X R37, RZ, RZ, R57, P2 ;  /* 0x000000ffff257224 */ /* 0x000fe200010e0639 */
[----:B------:R-:W-:-:S02]  /*ccc0*/  IADD3 R7, P1, R56, 0x20, RZ ;  /* 0x0000002038077810 */ /* 0x000fc40007f3e0ff */
[C---:B------:R-:W-:Y:S02]  /*ccd0*/  IADD3 R13, P4, R56.reuse, 0x4040, RZ ;  /* 0x00004040380d7810 */ /* 0x040fe40007f9e0ff */
[C---:B------:R-:W-:Y:S02]  /*cce0*/  IADD3 R11, P3, R56.reuse, 0x4020, RZ ;  /* 0x00004020380b7810 */ /* 0x040fe40007f7e0ff */
[C---:B------:R-:W-:Y:S02]  /*ccf0*/  IADD3 R8, P6, R56.reuse, 0x4000, RZ ;  /* 0x0000400038087810 */ /* 0x040fe40007fde0ff */
[----:B------:R-:W-:Y:S02]  /*cd00*/  IADD3 R6, P5, R56, 0x60, RZ ;  /* 0x0000006038067810 */ /* 0x000fe40007fbe0ff */
[----:B------:R-:W-:Y:S02]  /*cd10*/  LOP3.LUT R56, R5, R56, RZ, 0x3c, !PT ;  /* 0x0000003805387212 */ /* 0x000fe400078e3cff */
[----:B------:R-:W-:-:S02]  /*cd20*/  LOP3.LUT R54, R14, R25, RZ, 0x3c, !PT ;  /* 0x000000190e367212 */ /* 0x000fc400078e3cff */
[----:B------:R-:W-:Y:S02]  /*cd30*/  LOP3.LUT R5, R10, 0x380, RZ, 0xc0, !PT ;  /* 0x000003800a057812 */ /* 0x000fe400078ec0ff */
[----:B------:R-:W-:Y:S02]  /*cd40*/  IADD3 R25, P2, R34, 0x5000, RZ ;  /* 0x0000500022197810 */ /* 0x000fe40007f5e0ff */
[----:B------:R-:W-:Y:S02]  /*cd50*/  SHF.R.U64 R5, R5, 0x3, RZ ;  /* 0x0000000305057819 */ /* 0x000fe400000012ff */
[----:B------:R-:W-:Y:S02]  /*cd60*/  LOP3.LUT R24, R25, 0x380, RZ, 0xc0, !PT ;  /* 0x0000038019187812 */ /* 0x000fe400078ec0ff */
[----:B------:R-:W-:Y:S02]  /*cd70*/  LOP3.LUT R50, R5, R10, RZ, 0x3c, !PT ;  /* 0x0000000a05327212 */ /* 0x000fe400078e3cff */
[----:B------:R-:W-:-:S02]  /*cd80*/  SHF.R.U64 R24, R24, 0x3, RZ ;  /* 0x0000000318187819 */ /* 0x000fc400000012ff */
[----:B------:R-:W-:Y:S02]  /*cd90*/  LOP3.LUT R10, R11, 0x380, RZ, 0xc0, !PT ;  /* 0x000003800b0a7812 */ /* 0x000fe400078ec0ff */
[----:B------:R-:W-:Y:S01]  /*cda0*/  LOP3.LUT R24, R24, R25, RZ, 0x3c, !PT ;  /* 0x0000001918187212 */ /* 0x000fe200078e3cff */
[----:B------:R-:W-:Y:S01]  /*cdb0*/  IMAD.X R25, RZ, RZ, R35, P2 ;  /* 0x000000ffff197224 */ /* 0x000fe200010e0623 */
[----:B------:R-:W-:Y:S02]  /*cdc0*/  SEL R117, R33, R48, P0 ;  /* 0x0000003021757207 */ /* 0x000fe40000000000 */
[----:B------:R-:W-:Y:S02]  /*cdd0*/  SEL R76, R48, R33, P0 ;  /* 0x00000021304c7207 */ /* 0x000fe40000000000 */
[----:B------:R-:W-:Y:S02]  /*cde0*/  SHF.R.U64 R10, R10, 0x3, RZ ;  /* 0x000000030a0a7819 */ /* 0x000fe400000012ff */
[----:B------:R-:W-:-:S02]  /*cdf0*/  LOP3.LUT R4, R15, 0x380, RZ, 0xc0, !PT ;  /* 0x000003800f047812 */ /* 0x000fc400078ec0ff */
[----:B------:R-:W-:Y:S02]  /*ce00*/  IADD3 R33, P2, R34, 0xb000, RZ ;  /* 0x0000b00022217810 */ /* 0x000fe40007f5e0ff */
[----:B------:R-:W-:Y:S02]  /*ce10*/  SEL R113, R43, R42, P0 ;  /* 0x0000002a2b717207 */ /* 0x000fe40000000000 */
[----:B------:R-:W-:Y:S01]  /*ce20*/  SEL R74, R42, R43, P0 ;  /* 0x0000002b2a4a7207 */ /* 0x000fe20000000000 */
[----:B------:R-:W-:Y:S01]  /*ce30*/  IMAD.X R43, RZ, RZ, R57, P3 ;  /* 0x000000ffff2b7224 */ /* 0x000fe200018e0639 */
[----:B------:R-:W-:Y:S01]  /*ce40*/  LOP3.LUT R42, R10, R11, RZ, 0x3c, !PT ;  /* 0x0000000b0a2a7212 */ /* 0x000fe200078e3cff */
[----:B------:R-:W-:Y:S01]  /*ce50*/  IMAD.X R11, RZ, RZ, R35, P2 ;  /* 0x000000ffff0b7224 */ /* 0x000fe200010e0623 */
[----:B------:R-:W-:Y:S02]  /*ce60*/  SHF.R.U64 R4, R4, 0x3, RZ ;  /* 0x0000000304047819 */ /* 0x000fe400000012ff */
[----:B------:R-:W-:-:S02]  /*ce70*/  LOP3.LUT R10, R33, 0x380, RZ, 0xc0, !PT ;  /* 0x00000380210a7812 */ /* 0x000fc400078ec0ff */
[----:B------:R-:W-:Y:S02]  /*ce80*/  LOP3.LUT R5, R8, 0x380, RZ, 0xc0, !PT ;  /* 0x0000038008057812 */ /* 0x000fe400078ec0ff */
[----:B------:R-:W-:Y:S02]  /*ce90*/  SEL R97, R29, R28, P0 ;  /* 0x0000001c1d617207 */ /* 0x000fe40000000000 */
[----:B------:R-:W-:Y:S02]  /*cea0*/  SEL R67, R28, R29, P0 ;  /* 0x0000001d1c437207 */ /* 0x000fe40000000000 */
[----:B------:R-:W-:Y:S02]  /*ceb0*/  LOP3.LUT R48, R4, R15, RZ, 0x3c, !PT ;  /* 0x0000000f04307212 */ /* 0x000fe400078e3cff */
[----:B------:R-:W-:Y:S02]  /*cec0*/  SHF.R.U64 R10, R10, 0x3, RZ ;  /* 0x000000030a0a7819 */ /* 0x000fe400000012ff */
[----:B------:R-:W-:-:S02]  /*ced0*/  LOP3.LUT R4, R7, 0x380, RZ, 0xc0, !PT ;  /* 0x0000038007047812 */ /* 0x000fc400078ec0ff */
[----:B------:R-:W-:Y:S02]  /*cee0*/  SHF.R.U64 R5, R5, 0x3, RZ ;  /* 0x0000000305057819 */ /* 0x000fe400000012ff */
[----:B------:R-:W-:Y:S02]  /*cef0*/  IADD3 R29, P3, R34, 0x2000, RZ ;  /* 0x00002000221d7810 */ /* 0x000fe40007f7e0ff */
[----:B------:R-:W-:Y:S02]  /*cf00*/  SEL R93, R41, R40, P0 ;  /* 0x00000028295d7207 */ /* 0x000fe40000000000 */
[----:B------:R-:W-:Y:S01]  /*cf10*/  SEL R65, R40, R41, P0 ;  /* 0x0000002928417207 */ /* 0x000fe20000000000 */
[----:B------:R-:W-:Y:S01]  /*cf20*/  IMAD.X R41, RZ, RZ, R57, P6 ;  /* 0x000000ffff297224 */ /* 0x000fe200030e0639 */
[----:B------:R-:W-:Y:S02]  /*cf30*/  LOP3.LUT R10, R10, R33, RZ, 0x3c, !PT ;  /* 0x000000210a0a7212 */ /* 0x000fe400078e3cff */
[----:B------:R-:W-:Y:S01]  /*cf40*/  SHF.R.U64 R4, R4, 0x3, RZ ;  /* 0x0000000304047819 */ /* 0x000fe200000012ff */
[----:B------:R-:W0:Y:S01]  /*cf50*/  LDC R33, c[0x0][0xbe8] ;  /* 0x0002fa00ff217b82 */ /* 0x000e220000000800 */
[----:B------:R-:W-:-:S02]  /*cf60*/  LOP3.LUT R40, R5, R8, RZ, 0x3c, !PT ;  /* 0x0000000805287212 */ /* 0x000fc400078e3cff */
[----:B------:R-:W-:Y:S02]  /*cf70*/  LOP3.LUT R28, R29, 0x380, RZ, 0xc0, !PT ;  /* 0x000003801d1c7812 */ /* 0x000fe400078ec0ff */
[----:B------:R-:W-:Y:S02]  /*cf80*/  LOP3.LUT R5, R6, 0x380, RZ, 0xc0, !PT ;  /* 0x0000038006057812 */ /* 0x000fe400078ec0ff */
[----:B------:R-:W-:Y:S02]  /*cf90*/  SEL R111, R46, R47, P0 ;  /* 0x0000002f2e6f7207 */ /* 0x000fe40000000000 */
[----:B------:R-:W-:Y:S01]  /*cfa0*/  SEL R73, R47, R46, P0 ;  /* 0x0000002e2f497207 */ /* 0x000fe20000000000 */
[----:B------:R-:W-:Y:S01]  /*cfb0*/  IMAD.X R47, RZ, RZ, R57, P1 ;  /* 0x000000ffff2f7224 */ /* 0x000fe200008e0639 */
[----:B------:R-:W-:Y:S02]  /*cfc0*/  LOP3.LUT R46, R4, R7, RZ, 0x3c, !PT ;  /* 0x00000007042e7212 */ /* 0x000fe400078e3cff */
[----:B------:R-:W-:-:S02]  /*cfd0*/  SHF.R.U64 R28, R28, 0x3, RZ ;  /* 0x000000031c1c7819 */ /* 0x000fc400000012ff */
[----:B------:R-:W-:Y:S02]  /*cfe0*/  LOP3.LUT R4, R9, 0x380, RZ, 0xc0, !PT ;  /* 0x0000038009047812 */ /* 0x000fe400078ec0ff */
[----:B------:R-:W-:Y:S02]  /*cff0*/  SHF.R.U64 R5, R5, 0x3, RZ ;  /* 0x0000000305057819 */ /* 0x000fe400000012ff */
[----:B------:R-:W-:Y:S02]  /*d000*/  SEL R115, R39, R38, P0 ;  /* 0x0000002627737207 */ /* 0x000fe40000000000 */
[----:B------:R-:W-:Y:S01]  /*d010*/  SEL R75, R38, R39, P0 ;  /* 0x00000027264b7207 */ /* 0x000fe20000000000 */
[----:B------:R-:W-:Y:S01]  /*d020*/  IMAD.X R39, RZ, RZ, R57, P5 ;  /* 0x000000ffff277224 */ /* 0x000fe200028e0639 */
[----:B------:R-:W-:Y:S01]  /*d030*/  LOP3.LUT R28, R28, R29, RZ, 0x3c, !PT ;  /* 0x0000001d1c1c7212 */ /* 0x000fe200078e3cff */
[----:B------:R-:W-:Y:S01]  /*d040*/  IMAD.X R29, RZ, RZ, R35, P3 ;  /* 0x000000ffff1d7224 */ /* 0x000fe200018e0623 */
[----:B------:R-:W-:-:S02]  /*d050*/  SHF.R.U64 R4, R4, 0x3, RZ ;  /* 0x0000000304047819 */ /* 0x000fc400000012ff */
[----:B------:R-:W-:Y:S02]  /*d060*/  LOP3.LUT R38, R5, R6, RZ, 0x3c, !PT ;  /* 0x0000000605267212 */ /* 0x000fe400078e3cff */
[----:B------:R-:W-:Y:S02]  /*d070*/  IADD3 R5, P3, R34, 0x8000, RZ ;  /* 0x0000800022057810 */ /* 0x000fe40007f7e0ff */
[----:B------:R-:W-:Y:S02]  /*d080*/  LOP3.LUT R36, R4, R9, RZ, 0x3c, !PT ;  /* 0x0000000904247212 */ /* 0x000fe400078e3cff */
[----:B------:R-:W-:Y:S02]  /*d090*/  LOP3.LUT R4, R5, 0x380, RZ, 0xc0, !PT ;  /* 0x0000038005047812 */ /* 0x000fe400078ec0ff */
[----:B------:R-:W-:Y:S02]  /*d0a0*/  SEL R83, R130, R131, P0 ;  /* 0x0000008382537207 */ /* 0x000fe40000000000 */
[----:B------:R-:W-:-:S02]  /*d0b0*/  SHF.R.U64 R4, R4, 0x3, RZ ;  /* 0x0000000304047819 */ /* 0x000fc400000012ff */
[----:B------:R-:W-:Y:S02]  /*d0c0*/  SEL R58, R131, R130, P0 ;  /* 0x00000082833a7207 */ /* 0x000fe40000000000 */
[----:B------:R-:W-:Y:S01]  /*d0d0*/  LOP3.LUT R4, R4, R5, RZ, 0x3c, !PT ;  /* 0x0000000504047212 */ /* 0x000fe200078e3cff */
[----:B------:R-:W-:Y:S01]  /*d0e0*/  IMAD.X R5, RZ, RZ, R35, P3 ;  /* 0x000000ffff057224 */ /* 0x000fe200018e0623 */
[----:B0-----:R-:W-:Y:S02]  /*d0f0*/  ISETP.NE.AND P3, PT, R33, 0x1, PT ;  /* 0x000000012100780c */ /* 0x001fe40003f65270 */
[----:B------:R-:W-:Y:S02]  /*d100*/  MOV R102, R40 ;  /* 0x0000002800667202 */ /* 0x000fe40000000f00 */
[----:B------:R-:W-:Y:S02]  /*d110*/  MOV R100, R42 ;  /* 0x0000002a00647202 */ /* 0x000fe40000000f00 */
[----:B------:R-:W-:Y:S01]  /*d120*/  MOV R90, R48 ;  /* 0x00000030005a7202 */ /* 0x000fe20000000f00 */
[----:B------:R-:W-:Y:S01]  /*d130*/  VIADD R49, R18, UR39 ;  /* 0x0000002712317c36 */ /* 0x000fe20008000000 */
[----:B------:R-:W-:-:S02]  /*d140*/  MOV R88, R50 ;  /* 0x0000003200587202 */ /* 0x000fc40000000f00 */
[----:B------:R-:W-:Y:S02]  /*d150*/  LOP3.LUT R12, R21, 0x380, RZ, 0xc0, !PT ;  /* 0x00000380150c7812 */ /* 0x000fe400078ec0ff */
[----:B------:R-:W-:Y:S01]  /*d160*/  F2FP.BF16.F32.PACK_AB R27, R86, R27 ;  /* 0x0000001b561b723e */ /* 0x000fe200000010ff */
[----:B------:R-:W0:Y:S01]  /*d170*/  @P3 LDC R40, c[0x0][0xbec] ;  /* 0x0002fb00ff283b82 */ /* 0x000e220000000800 */
[----:B------:R-:W-:Y:S02]  /*d180*/  SHF.R.U64 R12, R12, 0x3, RZ ;  /* 0x000000030c0c7819 */ /* 0x000fe400000012ff */
[----:B------:R-:W-:Y:S02]  /*d190*/  SEL R91, R45, R44, P0 ;  /* 0x0000002c2d5b7207 */ /* 0x000fe40000000000 */
[----:B------:R-:W-:Y:S02]  /*d1a0*/  LOP3.LUT R52, R12, R21, RZ, 0x3c, !PT ;  /* 0x000000150c347212 */ /* 0x000fe400078e3cff */
[----:B------:R-:W-:Y:S01]  /*d1b0*/  SEL R64, R44, R45, P0 ;  /* 0x0000002d2c407207 */ /* 0x000fe20000000000 */
[----:B------:R-:W1:Y:S01]  /*d1c0*/  @P3 LDC R43, c[0x0][0xbf0] ;  /* 0x0002fc00ff2b3b82 */ /* 0x000e620000000800 */
[----:B------:R-:W-:Y:S01]  /*d1d0*/  LOP3.LUT R12, R13, 0x380, RZ, 0xc0, !PT ;  /* 0x000003800d0c7812 */ /* 0x000fe200078ec0ff */
[----:B------:R-:W-:Y:S01]  /*d1e0*/  IMAD.X R45, RZ, RZ, R57, P4 ;  /* 0x000000ffff2d7224 */ /* 0x000fe200020e0639 */
[----:B------:R-:W-:-:S02]  /*d1f0*/  SEL R119, R31, R30, P0 ;  /* 0x0000001e1f777207 */ /* 0x000fc40000000000 */
[----:B------:R-:W-:Y:S02]  /*d200*/  SEL R121, R27, R26, P0 ;  /* 0x0000001a1b797207 */ /* 0x000fe40000000000 */
[----:B------:R-:W-:Y:S02]  /*d210*/  SHF.R.U64 R12, R12, 0x3, RZ ;  /* 0x000000030c0c7819 */ /* 0x000fe400000012ff */
[----:B------:R-:W-:Y:S02]  /*d220*/  SEL R78, R26, R27, P0 ;  /* 0x0000001b1a4e7207 */ /* 0x000fe40000000000 */
[----:B------:R-:W-:Y:S02]  /*d230*/  MOV R104, R38 ;  /* 0x0000002600687202 */ /* 0x000fe40000000f00 */
[----:B------:R-:W-:Y:S02]  /*d240*/  MOV R106, R36 ;  /* 0x00000024006a7202 */ /* 0x000fe40000000f00 */
[----:B------:R-:W-:Y:S01]  /*d250*/  SEL R77, R30, R31, P0 ;  /* 0x0000001f1e4d7207 */ /* 0x000fe20000000000 */
[----:B0-----:R-:W-:Y:S01]  /*d260*/  @P3 IMAD.HI.U32 R40, R49, R40, RZ ;  /* 0x0000002831283227 */ /* 0x001fe200078e00ff */
[----:B------:R-:W-:-:S02]  /*d270*/  IADD3 R15, P1, R34, 0x6000, RZ ;  /* 0x00006000220f7810 */ /* 0x000fc40007f3e0ff */
[----:B------:R-:W-:Y:S02]  /*d280*/  MOV R108, R56 ;  /* 0x00000038006c7202 */ /* 0x000fe40000000f00 */
[----:B------:R-:W-:Y:S01]  /*d290*/  MOV R86, R52 ;  /* 0x0000003400567202 */ /* 0x000fe20000000f00 */
[----:B------:R-:W-:Y:S01]  /*d2a0*/  IMAD.MOV.U32 R53, RZ, RZ, R49 ;  /* 0x000000ffff357224 */ /* 0x000fe200078e0031 */
[----:B------:R-:W-:Y:S02]  /*d2b0*/  LOP3.LUT R44, R12, R13, RZ, 0x3c, !PT ;  /* 0x0000000d0c2c7212 */ /* 0x000fe400078e3cff */
[----:B------:R-:W-:Y:S02]  /*d2c0*/  IADD3 R31, P4, R34, 0x1000, RZ ;  /* 0x00001000221f7810 */ /* 0x000fe40007f9e0ff */
[----:B-1----:R-:W-:Y:S02]  /*d2d0*/  @P3 SHF.R.U32.HI R53, RZ, R43, R40 ;  /* 0x0000002bff353219 */ /* 0x002fe40000011628 */
[----:B------:R-:W-:-:S02]  /*d2e0*/  MOV R60, R60 ;  /* 0x0000003c003c7202 */ /* 0x000fc40000000f00 */
[----:B------:R-:W-:Y:S02]  /*d2f0*/  LOP3.LUT R14, R15, 0x380, RZ, 0xc0, !PT ;  /* 0x000003800f0e7812 */ /* 0x000fe400078ec0ff */
[----:B------:R-:W-:Y:S02]  /*d300*/  MOV R61, R54 ;  /* 0x00000036003d7202 */ /* 0x000fe40000000f00 */
[----:B------:R-:W-:Y:S02]  /*d310*/  LOP3.LUT R30, R31, 0x380, RZ, 0xc0, !PT ;  /* 0x000003801f1e7812 */ /* 0x000fe400078ec0ff */
[----:B------:R-:W-:Y:S02]  /*d320*/  MOV R51, R46 ;  /* 0x0000002e00337202 */ /* 0x000fe40000000f00 */
[----:B------:R-:W-:Y:S02]  /*d330*/  MOV R57, R44 ;  /* 0x0000002c00397202 */ /* 0x000fe40000000f00 */
[----:B------:R-:W-:-:S02]  /*d340*/  SHF.R.U64 R14, R14, 0x3, RZ ;  /* 0x000000030e0e7819 */ /* 0x000fc400000012ff */
[----:B------:R-:W-:Y:S02]  /*d350*/  SHF.R.U64 R30, R30, 0x3, RZ ;  /* 0x000000031e1e7819 */ /* 0x000fe400000012ff */
[----:B------:R-:W-:Y:S01]  /*d360*/  LOP3.LUT R14, R14, R15, RZ, 0x3c, !PT ;  /* 0x0000000f0e0e7212 */ /* 0x000fe200078e3cff */
[--C-:B------:R-:W-:Y:S01]  /*d370*/  IMAD.X R15, RZ, RZ, R35.reuse, P1 ;  /* 0x000000ffff0f7224 */ /* 0x100fe200008e0623 */
[----:B------:R-:W-:Y:S01]  /*d380*/  LOP3.LUT R30, R30, R31, RZ, 0x3c, !PT ;  /* 0x0000001f1e1e7212 */ /* 0x000fe200078e3cff */
[----:B------:R-:W-:Y:S01]  /*d390*/  IMAD.X R31, RZ, RZ, R35, P4 ;  /* 0x000000ffff1f7224 */ /* 0x000fe200020e0623 */
[C---:B------:R-:W-:Y:S02]  /*d3a0*/  IADD3 R13, P4, R34.reuse, 0x7000, RZ ;  /* 0x00007000220d7810 */ /* 0x040fe40007f9e0ff */
[----:B------:R-:W-:Y:S02]  /*d3b0*/  IADD3 R27, P6, R34, 0x3000, RZ ;  /* 0x00003000221b7810 */ /* 0x000fe40007fde0ff */
[----:B------:R-:W-:-:S02]  /*d3c0*/  LOP3.LUT R12, R13, 0x380, RZ, 0xc0, !PT ;  /* 0x000003800d0c7812 */ /* 0x000fc400078ec0ff */
[----:B------:R-:W-:Y:S02]  /*d3d0*/  LOP3.LUT R26, R27, 0x380, RZ, 0xc0, !PT ;  /* 0x000003801b1a7812 */ /* 0x000fe400078ec0ff */
[----:B------:R-:W-:Y:S02]  /*d3e0*/  SHF.R.U64 R12, R12, 0x3, RZ ;  /* 0x000000030c0c7819 */ /* 0x000fe400000012ff */
[----:B------:R-:W-:Y:S02]  /*d3f0*/  SHF.R.U64 R26, R26, 0x3, RZ ;  /* 0x000000031a1a7819 */ /* 0x000fe400000012ff */
[----:B------:R-:W-:Y:S01]  /*d400*/  LOP3.LUT R12, R12, R13, RZ, 0x3c, !PT ;  /* 0x0000000d0c0c7212 */ /* 0x000fe200078e3cff */
[--C-:B------:R-:W-:Y:S01]  /*d410*/  IMAD.X R13, RZ, RZ, R35.reuse, P4 ;  /* 0x000000ffff0d7224 */ /* 0x100fe200020e0623 */
[----:B------:R-:W-:Y:S01]  /*d420*/  LOP3.LUT R26, R26, R27, RZ, 0x3c, !PT ;  /* 0x0000001b1a1a7212 */ /* 0x000fe200078e3cff */
[----:B------:R-:W-:Y:S01]  /*d430*/  IMAD.X R27, RZ, RZ, R35, P6 ;  /* 0x000000ffff1b7224 */ /* 0x000fe200030e0623 */
[----:B------:R-:W-:Y:S01]  /*d440*/  IADD3 R7, P6, R34, 0x9000, RZ ;  /* 0x0000900022077810 */ /* 0x000fe20007fde0ff */
[----:B--2---:R-:W-:Y:S01]  /*d450*/  SHFL.IDX PT, R83, R83, R32, 0x1c1f ;  /* 0x001c1f2053537589 */ /* 0x004fe200000e0000 */
[----:B------:R-:W-:-:S02]  /*d460*/  LOP3.LUT R41, R32, 0x2, RZ, 0x3c, !PT ;  /* 0x0000000220297812 */ /* 0x000fc400078e3cff */
[----:B------:R-:W-:Y:S01]  /*d470*/  LOP3.LUT R6, R7, 0x380, RZ, 0xc0, !PT ;  /* 0x0000038007067812 */ /* 0x000fe200078ec0ff */
[----:B------:R-:W-:Y:S01]  /*d480*/  SHFL.IDX PT, R107, R107, R32, 0x1c1f ;  /* 0x001c1f206b6b7589 */ /* 0x000fe200000e0000 */
[----:B------:R-:W-:Y:S02]  /*d490*/  IADD3 R21, P5, R34, 0x4000, RZ ;  /* 0x0000400022157810 */ /* 0x000fe40007fbe0ff */
[----:B------:R-:W-:Y:S01]  /*d4a0*/  SHF.R.U64 R6, R6, 0x3, RZ ;  /* 0x0000000306067819 */ /* 0x000fe200000012ff */
[----:B------:R-:W0:Y:S01]  /*d4b0*/  SHFL.IDX PT, R58, R58, R41, 0x1c1f ;  /* 0x001c1f293a3a7589 */ /* 0x000e2200000e0000 */
[----:B------:R-:W-:Y:S02]  /*d4c0*/  LOP3.LUT R20, R21, 0x380, RZ, 0xc0, !PT ;  /* 0x0000038015147812 */ /* 0x000fe400078ec0ff */
[----:B------:R-:W-:Y:S01]  /*d4d0*/  LOP3.LUT R6, R6, R7, RZ, 0x3c, !PT ;  /* 0x0000000706067212 */ /* 0x000fe200078e3cff */
[----:B------:R-:W1:Y:S01]  /*d4e0*/  SHFL.IDX PT, R80, R80, R41, 0x1c1f ;  /* 0x001c1f2950507589 */ /* 0x000e6200000e0000 */
[----:B------:R-:W-:-:S02]  /*d4f0*/  LOP3.LUT R7, R34, 0x380, RZ, 0xc0, !PT ;  /* 0x0000038022077812 */ /* 0x000fc400078ec0ff */
[----:B------:R-:W-:Y:S01]  /*d500*/  SHF.R.U64 R20, R20, 0x3, RZ ;  /* 0x0000000314147819 */ /* 0x000fe200000012ff */
[----:B------:R-:W-:Y:S01]  /*d510*/  SHFL.IDX PT, R85, R85, R32, 0x1c1f ;  /* 0x001c1f2055557589 */ /* 0x000fe200000e0000 */
[----:B------:R-:W-:Y:S02]  /*d520*/  SHF.R.U64 R7, R7, 0x3, RZ ;  /* 0x0000000307077819 */ /* 0x000fe400000012ff */
[----:B------:R-:W-:Y:S01]  /*d530*/  LOP3.LUT R20, R20, R21, RZ, 0x3c, !PT ;  /* 0x0000001514147212 */ /* 0x000fe200078e3cff */
[----:B------:R-:W2:Y:S01]  /*d540*/  SHFL.IDX PT, R42, R59, R41, 0x1c1f ;  /* 0x001c1f293b2a7589 */ /* 0x000ea200000e0000 */
[--C-:B------:R-:W-:Y:S01]  /*d550*/  IMAD.X R21, RZ, RZ, R35.reuse, P5 ;  /* 0x000000ffff157224 */ /* 0x100fe200028e0623 */
[----:B------:R-:W-:Y:S02]  /*d560*/  IADD3 R9, P5, R34, 0xa000, RZ ;  /* 0x0000a00022097810 */ /* 0x000fe40007fbe0ff */
[----:B------:R-:W-:Y:S01]  /*d570*/  SHFL.IDX PT, R89, R89, R32, 0x1c1f ;  /* 0x001c1f2059597589 */ /* 0x000fe200000e0000 */
[----:B------:R-:W-:Y:S01]  /*d580*/  LOP3.LUT R34, R7, R34, RZ, 0x3c, !PT ;  /* 0x0000002207227212 */ /* 0x000fe200078e3cff */
[----:B------:R-:W-:Y:S01]  /*d590*/  IMAD.X R7, RZ, RZ, R35, P6 ;  /* 0x000000ffff077224 */ /* 0x000fe200030e0623 */
[----:B------:R-:W-:Y:S01]  /*d5a0*/  LOP3.LUT R8, R9, 0x380, RZ, 0xc0, !PT ;  /* 0x0000038009087812 */ /* 0x000fe200078ec0ff */
[----:B------:R-:W-:Y:S03]  /*d5b0*/  SHFL.IDX PT, R109, R109, R32, 0x1c1f ;  /* 0x001c1f206d6d7589 */ /* 0x000fe600000e0000 */
        /* <DEDUP_REMOVED lines=9> */
[----:B------:R-:W-:Y:S02]  /*d650*/  IMAD.X R9, RZ, RZ, R35, P5 ;  /* 0x000000ffff097224 */ /* 0x000fe400028e0623 */
[----:B------:R-:W-:Y:S01]  /*d660*/  SHFL.IDX PT, R111, R111, R32, 0x1c1f ;  /* 0x001c1f206f6f7589 */ /* 0x000fe200000e0000 */
[----:B--2---:R-:W-:-:S02]  /*d670*/  SEL R40, R85, R42, P0 ;  /* 0x0000002a55287207 */ /* 0x004fc40000000000 */
[----:B------:R-:W-:Y:S01]  /*d680*/  SEL R42, R42, R85, P0 ;  /* 0x000000552a2a7207 */ /* 0x000fe20000000000 */
[----:B------:R-:W1:Y:S04]  /*d690*/  SHFL.IDX PT, R62, R62, R41, 0x1c1f ;  /* 0x001c1f293e3e7589 */ /* 0x000e6800000e0000 */
        /* <DEDUP_REMOVED lines=100> */
[----:B------:R-:W-:Y:S01]  /*dce0*/  SEL R66, R54, R101, P0 ;  /* 0x0000006536427207 */ /* 0x000fe20000000000 */
[----:B------:R-:W-:Y:S01]  /*dcf0*/  STSM.16.M88.4 [R90], R40 ;  /* 0x000000285a007844 */ /* 0x000fe20000000200 */
[----:B------:R-:W-:Y:S02]  /*dd00*/  ISETP.GE.OR P1, PT, R38, R85, P1 ;  /* 0x000000552600720c */ /* 0x000fe40000f26670 */
[----:B------:R-:W-:Y:S01]  /*dd10*/  SEL R76, R103, R70, P0 ;  /* 0x00000046674c7207 */ /* 0x000fe20000000000 */
[----:B------:R-:W-:Y:S01]  /*dd20*/  STSM.16.M88.4 [R88], R44 ;  /* 0x0000002c58007844 */ /* 0x000fe20000000200 */
[----:B------:R-:W-:-:S02]  /*dd30*/  SEL R78, R70, R103, P0 ;  /* 0x00000067464e7207 */ /* 0x000fc40000000000 */
[----:B-1----:R-:W-:Y:S01]  /*dd40*/  SEL R77, R127, R82, P0 ;  /* 0x000000527f4d7207 */ /* 0x002fe20000000000 */
[----:B------:R-:W-:Y:S01]  /*dd50*/  STSM.16.M88.4 [R86], R64 ;  /* 0x0000004056007844 */ /* 0x000fe20000000200 */
[----:B------:R-:W-:Y:S02]  /*dd60*/  SEL R79, R82, R127, P0 ;  /* 0x0000007f524f7207 */ /* 0x000fe40000000000 */
[----:B---3--:R-:W-:Y:S02]  /*dd70*/  SEL R37, R129, R84, P0 ;  /* 0x0000005481257207 */ /* 0x008fe40000000000 */
[----:B------:R-:W-:Y:S01]  /*dd80*/  SEL R39, R84, R129, P0 ;  /* 0x0000008154277207 */ /* 0x000fe20000000000 */
[----:B------:R-:W-:Y:S01]  /*dd90*/  STSM.16.M88.4 [R61], R76 ;  /* 0x0000004c3d007844 */ /* 0x000fe20000000200 */
[----:B--2---:R-:W-:Y:S02]  /*dda0*/  SEL R36, R105, R56, P0 ;  /* 0x0000003869247207 */ /* 0x004fe40000000000 */
[----:B------:R-:W-:-:S05]  /*ddb0*/  SEL R38, R56, R105, P0 ;  /* 0x0000006938267207 */ /* 0x000fca0000000000 */
[----:B------:R-:W-:Y:S01]  /*ddc0*/  STSM.16.M88.4 [R60], R36 ;  /* 0x000000243c007844 */ /* 0x000fe20000000200 */
[----:B------:R-:W-:Y:S01]  /*ddd0*/  BAR.SYNC.DEFER_BLOCKING 0x1, 0x100 ;  /* 0x0044000000007b1d */ /* 0x000fe20000010000 */
[----:B------:R-:W-:-:S05]  /*dde0*/  UIMAD UR5, UR10, UR8, URZ ;  /* 0x000000080a0572a4 */ /* 0x000fca000f8e023f */
[----:B0-----:R0:W-:Y:S01]  /*ddf0*/  @!P2 ST.E desc[UR50][R62.64], R3 ;  /* 0x000000033e00a985 */ /* 0x0011e2000c101932 */
[----:B------:R-:W-:Y:S01]  /*de00*/  UIMAD.WIDE.U32 UR6, UR36, UR8, URZ ;  /* 0x00000008240672a5 */ /* 0x000fe2000f8e003f */
[----:B------:R-:W-:Y:S02]  /*de10*/  ULDC.64 UR10, c[0x0][0xaf0] ;  /* 0x0002bc00000a7ab9 */ /* 0x000fe40000000a00 */
[----:B----4-:R1:W-:Y:S04]  /*de20*/  @!P1 ST.E desc[UR50][R72.64], R2 ;  /* 0x0000000248009985 */ /* 0x0103e8000c101932 */
[----:B------:R2:W5:Y:S01]  /*de30*/  LD.E.128 R52, desc[UR50][R30.64] ;  /* 0x000000321e347980 */ /* 0x000562000c101d00 */
[----:B0-----:R-:W0:Y:S03]  /*de40*/  @P3 LDC R3, c[0x0][0xbf0] ;  /* 0x0002fc00ff033b82 */ /* 0x001e260000000800 */
[----:B------:R3:W5:Y:S01]  /*de50*/  LD.E.128 R76, desc[UR50][R6.64] ;  /* 0x00000032064c7980 */ /* 0x000762000c101d00 */
[----:B-1----:R-:W-:Y:S01]  /*de60*/  IMAD R2, R23, 0x20, R220 ;  /* 0x0000002017027824 */ /* 0x002fe200078e02dc */
[----:B------:R-:W-:-:S02]  /*de70*/  UIMAD UR5, UR36, UR9, UR5 ;  /* 0x00000009240572a4 */ /* 0x000fc4000f8e0205 */
[----:B------:R1:W5:Y:S01]  /*de80*/  LD.E.128 R80, desc[UR50][R4.64] ;  /* 0x0000003204507980 */ /* 0x000362000c101d00 */
[----:B--2---:R-:W2:Y:S01]  /*de90*/  @P3 LDC R30, c[0x0][0xbec] ;  /* 0x0002fb00ff1e3b82 */ /* 0x004ea20000000800 */
[----:B------:R-:W-:Y:S02]  /*dea0*/  UIMAD UR8, UR12, UR10, URZ ;  /* 0x0000000a0c0872a4 */ /* 0x000fe4000f8e023f */
[----:B------:R-:W5:Y:S01]  /*deb0*/  LD.E.128 R56, desc[UR50][R34.64] ;  /* 0x0000003222387980 */ /* 0x000f62000c101d00 */
[----:B---3--:R-:W-:Y:S01]  /*dec0*/  VIADD R7, R2, UR39 ;  /* 0x0000002702077c36 */ /* 0x008fe20008000000 */
[----:B------:R-:W-:Y:S02]  /*ded0*/  UIADD3 UR7, UR7, UR5, URZ ;  /* 0x0000000507077290 */ /* 0x000fe4000fffe03f */
[----:B------:R-:W-:Y:S01]  /*dee0*/  UIMAD UR5, UR43, UR11, UR8 ;  /* 0x0000000b2b0572a4 */ /* 0x000fe2000f8e0208 */
[----:B------:R-:W5:Y:S01]  /*def0*/  LD.E.128 R48, desc[UR50][R28.64] ;  /* 0x000000321c307980 */ /* 0x000f62000c101d00 */
[----:B-1----:R-:W-:Y:S01]  /*df00*/  IMAD.MOV.U32 R5, RZ, RZ, R7 ;  /* 0x000000ffff057224 */ /* 0x002fe200078e0007 */
[----:B------:R-:W-:Y:S01]  /*df10*/  UIMAD.WIDE.U32 UR6, UR43, UR10, UR6 ;  /* 0x0000000a2b0672a5 */ /* 0x000fe2000f8e0006 */
[----:B------:R-:W-:Y:S01]  /*df20*/  ULDC.64 UR8, c[0x0][0xae0] ;  /* 0x0002b80000087ab9 */ /* 0x000fe20000000a00 */
[----:B------:R-:W5:Y:S02]  /*df30*/  LD.E.128 R40, desc[UR50][R26.64] ;  /* 0x000000321a287980 */ /* 0x000f64000c101d00 */
[----:B------:R-:W-:-:S02]  /*df40*/  UIADD3 UR5, UR7, UR5, URZ ;  /* 0x0000000507057290 */ /* 0x000fc4000fffe03f */
[----:B------:R-:W5:Y:S04]  /*df50*/  LD.E.128 R68, desc[UR50][R20.64] ;  /* 0x0000003214447980 */ /* 0x000f68000c101d00 */
[----:B------:R-:W5:Y:S01]  /*df60*/  LD.E.128 R64, desc[UR50][R24.64] ;  /* 0x0000003218407980 */ /* 0x000f62000c101d00 */
[----:B--2---:R-:W-:-:S03]  /*df70*/  @P3 IMAD.HI.U32 R2, R7, R30, RZ ;  /* 0x0000001e07023227 */ /* 0x004fc600078e00ff */
[----:B------:R-:W5:Y:S02]  /*df80*/  LD.E.128 R44, desc[UR50][R14.64] ;  /* 0x000000320e2c7980 */ /* 0x000f64000c101d00 */
[----:B0-----:R-:W-:Y:S02]  /*df90*/  @P3 SHF.R.U32.HI R5, RZ, R3, R2 ;  /* 0x00000003ff053219 */ /* 0x001fe40000011602 */
[----:B------:R-:W5:Y:S02]  /*dfa0*/  LD.E.128 R36, desc[UR50][R12.64] ;  /* 0x000000320c247980 */ /* 0x000f64000c101d00 */
[--C-:B------:R-:W-:Y:S01]  /*dfb0*/  SHF.R.S32.HI R4, RZ, 0x1f, R5.reuse ;  /* 0x0000001fff047819 */ /* 0x100fe20000011405 */
[----:B------:R-:W-:Y:S01]  /*dfc0*/  IMAD.MOV R6, RZ, RZ, -R5 ;  /* 0x000000ffff067224 */ /* 0x000fe200078e0a05 */
[----:B------:R-:W5:Y:S01]  /*dfd0*/  LD.E.128 R72, desc[UR50][R8.64] ;  /* 0x0000003208487980 */ /* 0x000f62000c101d00 */
[----:B------:R-:W-:Y:S02]  /*dfe0*/  IMAD.U32 R3, RZ, RZ, UR7 ;  /* 0x00000007ff037e24 */ /* 0x000fe4000f8e00ff */
[----:B------:R-:W-:Y:S01]  /*dff0*/  IMAD R4, R4, UR8, RZ ;  /* 0x0000000804047c24 */ /* 0x000fe2000f8e02ff */
[----:B------:R0:W5:Y:S01]  /*e000*/  LD.E.128 R60, desc[UR50][R10.64] ;  /* 0x000000320a3c7980 */ /* 0x000162000c101d00 */
[----:B------:R-:W-:-:S02]  /*e010*/  IMAD R33, R33, R6, R7 ;  /* 0x0000000621217224 */ /* 0x000fc400078e0207 */
[----:B------:R-:W-:Y:S01]  /*e020*/  IMAD.U32 R2, RZ, RZ, UR6 ;  /* 0x00000006ff027e24 */ /* 0x000fe2000f8e00ff */
[----:B------:R-:W-:Y:S01]  /*e030*/  @!PT LDS RZ, [RZ] ;  /* 0x00000000fffff984 */ /* 0x000fe20000000800 */
[----:B------:R-:W-:Y:S01]  /*e040*/  @!PT LDS RZ, [RZ] ;  /* 0x00000000fffff984 */ /* 0x000fe20000000800 */
[----:B------:R-:W-:Y:S01]  /*e050*/  @!PT LDS RZ, [RZ] ;  /* 0x00000000fffff984 */ /* 0x000fe20000000800 */
[----:B------:R-:W-:Y:S01]  /*e060*/  @!PT LDS RZ, [RZ] ;  /* 0x00000000fffff984 */ /* 0x000fe20000000800 */
[----:B------:R1:W-:Y:S06]  /*e070*/  MEMBAR.ALL.CTA ;  /* 0x0000000000007992 */ /* 0x0003ec0000008000 */
[----:B-1----:R-:W1:Y:S01]  /*e080*/  FENCE.VIEW.ASYNC.S ;  /* 0x00000000000073c6 */ /* 0x002e620000000000 */
[----:B------:R-:W-:Y:S01]  /*e090*/  IMAD.U32 R3, RZ, RZ, UR5 ;  /* 0x00000005ff037e24 */ /* 0x000fe2000f8e00ff */
[----:B------:R-:W-:Y:S01]  /*e0a0*/  ULDC.64 UR6, c[0x0][0xad8] ;  /* 0x0002b60000067ab9 */ /* 0x000fe20000000a00 */
[C---:B------:R-:W-:Y:S01]  /*e0b0*/  IMAD R7, R5.reuse, UR9, R4 ;  /* 0x0000000905077c24 */ /* 0x040fe2000f8e0204 */
[----:B------:R-:W-:Y:S01]  /*e0c0*/  SHF.R.S32.HI R4, RZ, 0x1f, R33 ;  /* 0x0000001fff047819 */ /* 0x000fe20000011421 */
[----:B------:R-:W-:-:S04]  /*e0d0*/  IMAD.WIDE.U32 R2, R5, UR8, R2 ;  /* 0x0000000805027c25 */ /* 0x000fc8000f8e0002 */
[----:B------:R-:W-:Y:S02]  /*e0e0*/  IMAD.IADD R3, R3, 0x1, R7 ;  /* 0x0000000103037824 */ /* 0x000fe400078e0207 */
[----:B------:R-:W-:Y:S02]  /*e0f0*/  IMAD R6, R4, UR6, RZ ;  /* 0x0000000604067c24 */ /* 0x000fe4000f8e02ff */
[----:B0-----:R-:W-:Y:S02]  /*e100*/  VIADD R10, R220, UR39 ;  /* 0x00000027dc0a7c36 */ /* 0x001fe40008000000 */
[C---:B------:R-:W-:Y:S02]  /*e110*/  IMAD R5, R33.reuse, UR7, R6 ;  /* 0x0000000721057c24 */ /* 0x040fe4000f8e0206 */
[----:B------:R-:W-:Y:S01]  /*e120*/  IMAD.WIDE.U32 R2, R33, UR6, R2 ;  /* 0x0000000621027c25 */ /* 0x000fe2000f8e0002 */
[----:B------:R-:W-:Y:S01]  /*e130*/  ISETP.GE.AND P2, PT, R10, R85, PT ;  /* 0x000000550a00720c */ /* 0x000fe20003f46270 */
[----:B------:R-:W-:-:S02]  /*e140*/  ULDC.64 UR6, c[0x0][0xa80] ;  /* 0x0002a00000067ab9 */ /* 0x000fc40000000a00 */
[----:B------:R-:W-:Y:S01]  /*e150*/  VIADD R0, R0, 0x33420 ;  /* 0x0003342000007836 */ /* 0x000fe20000000000 */
[----:B------:R-:W-:Y:S01]  /*e160*/  LEA R8, P3, R2, UR6, 0x1 ;  /* 0x0000000602087c11 */ /* 0x000fe2000f8608ff */
[----:B------:R-:W-:Y:S02]  /*e170*/  IMAD.IADD R3, R3, 0x1, R5 ;  /* 0x0000000103037824 */ /* 0x000fe400078e0205 */
[----:B------:R-:W-:Y:S01]  /*e180*/  VIADD R4, R10, 0x20 ;  /* 0x000000200a047836 */ /* 0x000fe20000000000 */
[----:B------:R-:W-:Y:S02]  /*e190*/  PRMT R0, RZ, 0x654, R0 ;  /* 0x00000654ff007816 */ /* 0x000fe40000000000 */
[----:B------:R-:W-:Y:S02]  /*e1a0*/  LEA.HI.X R9, R2, UR7, R3, 0x1, P3 ;  /* 0x0000000702097c11 */ /* 0x000fe400098f0c03 */
[-C--:B------:R-:W-:Y:S01]  /*e1b0*/  ISETP.GE.AND P1, PT, R4, R85.reuse, PT ;  /* 0x000000550400720c */ /* 0x080fe20003f26270 */
[----:B------:R-:W-:Y:S01]  /*e1c0*/  VIADD R4, R10, 0x40 ;  /* 0x000000400a047836 */ /* 0x000fe20000000000 */
[----:B-1----:R0:W-:Y:S01]  /*e1d0*/  SYNCS.ARRIVE.TRANS64.RED.A1T0 RZ, [R0+URZ], RZ ;  /* 0x000000ff00ff79a7 */ /* 0x0021e2000810043f */
        /* <DEDUP_REMOVED lines=10> */
[CC--:B------:R-:W-:Y:S02]  /*e280*/  @!P3 LEA R4, P5, R19.reuse, R7.reuse, 0x1 ;  /* 0x000000071304b211 */ /* 0x0c0fe400078a08ff */
[-C--:B0-----:R-:W-:Y:S02]  /*e290*/  @!P4 LEA.HI.X R3, R16, R0.reuse, R227, 0x1, P6 ;  /* 0x000000001003c211 */ /* 0x081fe400030f0ce3 */
[C---:B------:R-:W-:Y:S02]  /*e2a0*/  @!P2 LEA R6, P6, R22.reuse, R7, 0x1 ;  /* 0x000000071606a211 */ /* 0x040fe400078c08ff */
[-C--:B------:R-:W-:Y:S01]  /*e2b0*/  @!P3 LEA.HI.X R5, R19, R0.reuse, R226, 0x1, P5 ;  /* 0x000000001305b211 */ /* 0x080fe200028f0ce2 */
[----:B-----5:R3:W-:Y:S01]  /*e2c0*/  @!P4 ST.E.128 desc[UR50][R2.64], R56 ;  /* 0x000000380200c985 */ /* 0x0207e2000c101d32 */
[----:B------:R-:W-:-:S03]  /*e2d0*/  @!P2 LEA.HI.X R7, R22, R0, R225, 0x1, P6 ;  /* 0x000000001607a211 */ /* 0x000fc600030f0ce1 */
[----:B------:R3:W-:Y:S04]  /*e2e0*/  @!P3 ST.E.128 desc[UR50][R4.64], R68 ;  /* 0x000000440400b985 */ /* 0x0007e8000c101d32 */
[----:B------:R3:W-:Y:S02]  /*e2f0*/  @!P2 ST.E.128 desc[UR50][R6.64], R80 ;  /* 0x000000500600a985 */ /* 0x0007e4000c101d32 */
.L_x_2019:
[----:B------:R-:W-:Y:S05]  /*e300*/  BSYNC B1 ;  /* 0x0000000000017941 */ /* 0x000fea0003800000 */
.L_x_2018:
[----:B0-----:R0:W4:Y:S01]  /*e310*/  SHFL.IDX PT, R0, R9, 0x1, 0x181f ;  /* 0x00381f0009007f89 */ /* 0x00112200000e0000 */
[----:B------:R-:W-:Y:S03]  /*e320*/  BSSY B1, `(.L_x_2020) ;  /* 0x0000010000017945 */ /* 0x000fe60003800000 */
[----:B--23--:R0:W2:Y:S01]  /*e330*/  SHFL.IDX PT, R7, R8, 0x1, 0x181f ;  /* 0x00381f0008077f89 */ /* 0x00c0a200000e0000 */
[----:B------:R-:W-:Y:S05]  /*e340*/  @P1 BRA `(.L_x_2021) ;  /* 0x0000000000341947 */ /* 0x000fea0003800000 */
[----:B------:R-:W-:Y:S02]  /*e350*/  ULDC UR5, c[0x0][0xac8] ;  /* 0x0002b20000057ab9 */ /* 0x000fe40000000800 */
[----:B------:R-:W-:Y:S02]  /*e360*/  ISETP.GE.AND P4, PT, R16, UR5, PT ;  /* 0x0000000510007c0c */ /* 0x000fe4000bf86270 */
[----:B------:R-:W-:Y:S02]  /*e370*/  ISETP.GE.AND P5, PT, R19, UR5, PT ;  /* 0x0000000513007c0c */ /* 0x000fe4000bfa6270 */
[----:B------:R-:W-:-:S09]  /*e380*/  ISETP.GE.AND P6, PT, R22, UR5, PT ;  /* 0x0000000516007c0c */ /* 0x000fd2000bfc6270 */
[-C--:B--2---:R-:W-:Y:S02]  /*e390*/  @!P4 LEA R2, P1, R16, R7.reuse, 0x1 ;  /* 0x000000071002c211 */ /* 0x084fe400078208ff */
        /* <DEDUP_REMOVED lines=8> */
.L_x_2021:
[----:B------:R-:W-:Y:S05]  /*e420*/  BSYNC B1 ;  /* 0x0000000000017941 */ /* 0x000fea0003800000 */
.L_x_2020:
[----:B----4-:R4:W0:Y:S01]  /*e430*/  SHFL.IDX PT, R0, R9, 0x2, 0x181f ;  /* 0x00581f0009007f89 */ /* 0x01082200000e0000 */
        /* <DEDUP_REMOVED lines=13> */
[----:B-----5:R3:W-:Y:S04]  /*e510*/  @!P3 ST.E.128 desc[UR50][R2.64], R48 ;  /* 0x000000300200b985 */ /* 0x0207e8000c101d32 */
[----:B------:R3:W-:Y:S04]  /*e520*/  @!P4 ST.E.128 desc[UR50][R4.64], R44 ;  /* 0x0000002c0400c985 */ /* 0x0007e8000c101d32 */
[----:B------:R3:W-:Y:S02]  /*e530*/  @!P5 ST.E.128 desc[UR50][R6.64], R72 ;  /* 0x000000480600d985 */ /* 0x0007e4000c101d32 */
.L_x_2023:
[----:B------:R-:W-:Y:S05]  /*e540*/  BSYNC B1 ;  /* 0x0000000000017941 */ /* 0x000fea0003800000 */
.L_x_2022:
[----:B0-----:R-:W-:Y:S01]  /*e550*/  VIADD R0, R10, 0x60 ;  /* 0x000000600a007836 */ /* 0x001fe20000000000 */
[----:B-1--4-:R-:W0:Y:S04]  /*e560*/  SHFL.IDX PT, R9, R9, 0x3, 0x181f ;  /* 0x00781f0009097f89 */ /* 0x012e2800000e0000 */
[----:B------:R-:W-:Y:S01]  /*e570*/  ISETP.GE.AND P0, PT, R0, R85, PT ;  /* 0x000000550000720c */ /* 0x000fe20003f06270 */
[----:B--23--:R1:W2:-:S12]  /*e580*/  SHFL.IDX PT, R7, R8, 0x3, 0x181f ;  /* 0x00781f0008077f89 */ /* 0x00c29800000e0000 */
[----:B-1----:R-:W-:Y:S05]  /*e590*/  @P0 BRA `(.L_x_2024) ;  /* 0x0000000800d00947 */ /* 0x002fea0003800000 */
[----:B------:R-:W-:Y:S02]  /*e5a0*/  ULDC UR5, c[0x0][0xac8] ;  /* 0x0002b20000057ab9 */ /* 0x000fe40000000800 */
[----:B------:R-:W-:Y:S02]  /*e5b0*/  ISETP.GE.AND P2, PT, R16, UR5, PT ;  /* 0x0000000510007c0c */ /* 0x000fe4000bf46270 */
[----:B------:R-:W-:-:S11]  /*e5c0*/  ISETP.GE.AND P3, PT, R19, UR5, PT ;  /* 0x0000000513007c0c */ /* 0x000fd6000bf66270 */
[CC--:B--2---:R-:W-:Y:S02]  /*e5d0*/  @!P2 LEA R2, P0, R16.reuse, R7.reuse, 0x1 ;  /* 0x000000071002a211 */ /* 0x0c4fe400078008ff */
[C---:B------:R-:W-:Y:S02]  /*e5e0*/  @!P3 LEA R4, P1, R19.reuse, R7, 0x1 ;  /* 0x000000071304b211 */ /* 0x040fe400078208ff */
[-C--:B0-----:R-:W-:Y:S02]  /*e5f0*/  @!P2 LEA.HI.X R3, R16, R9.reuse, R227, 0x1, P0 ;  /* 0x000000091003a211 */ /* 0x081fe400000f0ce3 */
[----:B------:R-:W-:Y:S02]  /*e600*/  @!P3 LEA.HI.X R5, R19, R9, R226, 0x1, P1 ;  /* 0x000000091305b211 */ /* 0x000fe400008f0ce2 */
[----:B------:R-:W-:Y:S01]  /*e610*/  ISETP.GE.AND P0, PT, R22, UR5, PT ;  /* 0x0000000516007c0c */ /* 0x000fe2000bf06270 */
[----:B-----5:R1:W-:Y:S04]  /*e620*/  @!P2 ST.E.128 desc[UR50][R2.64], R40 ;  /* 0x000000280200a985 */ /* 0x0203e8000c101d32 */
[----:B------:R1:W-:Y:S08]  /*e630*/  @!P3 ST.E.128 desc[UR50][R4.64], R36 ;  /* 0x000000240400b985 */ /* 0x0003f0000c101d32 */
[----:B------:R-:W-:Y:S05]  /*e640*/  @P0 BRA `(.L_x_2024) ;  /* 0x0000000800a40947 */ /* 0x000fea0003800000 */
[----:B-1----:R-:W-:-:S04]  /*e650*/  LEA R2, P0, R22, R7, 0x1 ;  /* 0x0000000716027211 */ /* 0x002fc800078008ff */
[----:B------:R-:W-:-:S05]  /*e660*/  LEA.HI.X R3, R22, R9, R225, 0x1, P0 ;  /* 0x0000000916037211 */ /* 0x000fca00000f0ce1 */
[----:B------:R3:W-:Y:S01]  /*e670*/  ST.E.128 desc[UR50][R2.64], R60 ;  /* 0x0000003c02007985 */ /* 0x0007e2000c101d32 */
[----:B------:R-:W-:Y:S05]  /*e680*/  BRA `(.L_x_2024) ;  /* 0x0000000800947947 */ /* 0x000fea0003800000 */
.L_x_2017:
        /* <DEDUP_REMOVED lines=33> */
[----:B---3--:R-:W-:-:S05]  /*e8a0*/  @P0 SHF.R.U32.HI R2, RZ, R7, R0 ;  /* 0x00000007ff020219 */ /* 0x008fca0000011600 */
[----:B------:R-:W-:-:S04]  /*e8b0*/  IMAD.MOV R5, RZ, RZ, -R2 ;  /* 0x000000ffff057224 */ /* 0x000fc800078e0a02 */
[----:B------:R-:W-:Y:S01]  /*e8c0*/  IMAD R5, R3, R5, R4 ;  /* 0x0000000503057224 */ /* 0x000fe200078e0204 */
[----:B------:R-:W-:Y:S01]  /*e8d0*/  SHF.R.S32.HI R3, RZ, 0x1f, R2 ;  /* 0x0000001fff037819 */ /* 0x000fe20000011402 */
[----:B------:R-:W-:Y:S01]  /*e8e0*/  IMAD.U32 R4, RZ, RZ, UR5 ;  /* 0x00000005ff047e24 */ /* 0x000fe2000f8e00ff */
        /* <DEDUP_REMOVED lines=12> */
.L_x_2026:
[----:B------:R-:W-:Y:S05]  /*e9b0*/  BSYNC B1 ;  /* 0x0000000000017941 */ /* 0x000fea0003800000 */
.L_x_2025:
[----:B------:R-:W-:Y:S01]  /*e9c0*/  ULDC.64 UR10, c[0x0][0xae8] ;  /* 0x0002ba00000a7ab9 */ /* 0x000fe20000000a00 */
[----:B------:R-:W-:Y:S01]  /*e9d0*/  VIADD R6, R6, UR39 ;  /* 0x0000002706067c36 */ /* 0x000fe20008000000 */
[----:B------:R-:W-:Y:S01]  /*e9e0*/  UIMAD UR5, UR8, UR10, URZ ;  /* 0x0000000a080572a4 */ /* 0x000fe2000f8e023f */
[----:B------:R-:W-:Y:S01]  /*e9f0*/  BSSY B1, `(.L_x_2027) ;  /* 0x0000038000017945 */ /* 0x000fe20003800000 */
[----:B------:R-:W-:Y:S01]  /*ea00*/  UIMAD.WIDE.U32 UR6, UR36, UR10, URZ ;  /* 0x0000000a240672a5 */ /* 0x000fe2000f8e003f */
[----:B0-----:R-:W-:Y:S01]  /*ea10*/  @P1 IMAD.HI.U32 R0, R6, R9, RZ ;  /* 0x0000000906001227 */ /* 0x001fe200078e00ff */
[----:B------:R-:W-:-:S03]  /*ea20*/  UIMAD UR5, UR36, UR11, UR5 ;  /* 0x0000000b240572a4 */ /* 0x000fc6000f8e0205 */
[----:B------:R-:W-:Y:S01]  /*ea30*/  ULDC.64 UR10, c[0x0][0xaf0] ;  /* 0x0002bc00000a7ab9 */ /* 0x000fe20000000a00 */
[----:B------:R-:W-:Y:S01]  /*ea40*/  UIADD3 UR7, UR7, UR5, URZ ;  /* 0x0000000507077290 */ /* 0x000fe2000fffe03f */
[----:B--2---:R-:W-:Y:S01]  /*ea50*/  IMAD.MOV.U32 R5, RZ, RZ, R6 ;  /* 0x000000ffff057224 */ /* 0x004fe200078e0006 */
        /* <DEDUP_REMOVED lines=20> */
[----:B------:R-:W-:Y:S02]  /*eba0*/  VIADD R6, R220, UR39 ;  /* 0x00000027dc067c36 */ /* 0x000fe40008000000 */
[----:B------:R-:W-:Y:S02]  /*ebb0*/  IMAD R9, R8, UR5, RZ ;  /* 0x0000000508097c24 */ /* 0x000fe4000f8e02ff */
        /* <DEDUP_REMOVED lines=27> */
.L_x_2028:
[----:B------:R-:W-:Y:S05]  /*ed70*/  BSYNC B1 ;  /* 0x0000000000017941 */ /* 0x000fea0003800000 */
.L_x_2027:
        /* <DEDUP_REMOVED lines=17> */
.L_x_2030:
[----:B------:R-:W-:Y:S05]  /*ee90*/  BSYNC B1 ;  /* 0x0000000000017941 */ /* 0x000fea0003800000 */
.L_x_2029:
        /* <DEDUP_REMOVED lines=17> */
.L_x_2032:
[----:B------:R-:W-:Y:S05]  /*efb0*/  BSYNC B1 ;  /* 0x0000000000017941 */ /* 0x000fea0003800000 */
.L_x_2031:
[----:B---3--:R-:W-:Y:S01]  /*efc0*/  VIADD R2, R6, 0x60 ;  /* 0x0000006006027836 */ /* 0x008fe20000000000 */
[----:B0-----:R0:W3:Y:S04]  /*efd0*/  SHFL.IDX PT, R0, R5, 0x3, 0x181f ;  /* 0x00781f0005007f89 */ /* 0x0010e800000e0000 */
[----:B------:R-:W-:Y:S01]  /*efe0*/  ISETP.GE.AND P0, PT, R2, R9, PT ;  /* 0x000000090200720c */ /* 0x000fe20003f06270 */
[----:B-1----:R0:W1:-:S12]  /*eff0*/  SHFL.IDX PT, R3, R4, 0x3, 0x181f ;  /* 0x00781f0004037f89 */ /* 0x00205800000e0000 */
[----:B0-----:R-:W-:Y:S05]  /*f000*/  @P0 BRA `(.L_x_2024) ;  /* 0x0000000000340947 */ /* 0x001fea0003800000 */
[----:B------:R-:W-:Y:S02]  /*f010*/  ULDC UR5, c[0x0][0xac8] ;  /* 0x0002b20000057ab9 */ /* 0x000fe40000000800 */
[----:B------:R-:W-:Y:S02]  /*f020*/  ISETP.GE.AND P3, PT, R16, UR5, PT ;  /* 0x0000000510007c0c */ /* 0x000fe4000bf66270 */
[----:B------:R-:W-:Y:S02]  /*f030*/  ISETP.GE.AND P4, PT, R19, UR5, PT ;  /* 0x0000000513007c0c */ /* 0x000fe4000bf86270 */
[----:B------:R-:W-:-:S09]  /*f040*/  ISETP.GE.AND P5, PT, R22, UR5, PT ;  /* 0x0000000516007c0c */ /* 0x000fd2000bfa6270 */
[-C--:B-12-4-:R-:W-:Y:S02]  /*f050*/  @!P3 LEA R4, P0, R16, R3.reuse, 0x1 ;  /* 0x000000031004b211 */ /* 0x096fe400078008ff */
        /* <DEDUP_REMOVED lines=8> */
.L_x_2024:
[----:B------:R-:W-:Y:S05]  /*f0e0*/  BSYNC B0 ;  /* 0x0000000000007941 */ /* 0x000fea0003800000 */
.L_x_2016:
[----:B------:R-:W-:Y:S02]  /*f0f0*/  ULDC UR5, c[0x0][0xc38] ;  /* 0x00030e0000057ab9 */ /* 0x000fe40000000800 */
[----:B------:R-:W-:-:S06]  /*f100*/  UISETP.GE.AND UP0, UPT, UR4, UR5, UPT ;  /* 0x000000050400728c */ /* 0x000fcc000bf06270 */
[----:B------:R-:W-:-:S13]  /*f110*/  PLOP3.LUT P0, PT, PT, PT, UP0, 0x80, 0x0 ;  /* 0x000000000000781c */ /* 0x000fda0003f0f008 */
[----:B------:R-:W-:Y:S05]  /*f120*/  @!P0 BRA `(.L_x_2033) ;  /* 0xffffff1c00248947 */ /* 0x000fea000383ffff */
[----:B------:R-:W-:Y:S05]  /*f130*/  EXIT ;  /* 0x000000000000794d */ /* 0x000fea0003800000 */
.L_x_1978:
[----:B------:R-:W-:-:S08]  /*f140*/  NOP ;  /* 0x0000000000007918 */ /* 0x000fd00000000000 */
[----:B------:R-:W0:-:S00]  /*f150*/  USETMAXREG.DEALLOC.CTAPOOL 0x18 ;  /* 0x00000018000079c8 */ /* 0x000e0000080e0500 */
[----:B0-----:R-:W2:Y:S01]  /*f160*/  LDL.LU R2, [R1] ;  /* 0x0000000001027983 */ /* 0x001ea20000300800 */
[----:B------:R-:W-:-:S05]  /*f170*/  LOP3.LUT R0, R0, 0x3, RZ, 0xc0, !PT ;  /* 0x0000000300007812 */ /* 0x000fca00078ec0ff */
[----:B------:R-:W0:Y:S01]  /*f180*/  S2UR UR6, SR_CTAID.X ;  /* 0x00000000000679c3 */ /* 0x000e220000002500 */
[----:B------:R-:W-:Y:S02]  /*f190*/  IMAD.MOV.U32 R19, RZ, RZ, 0x1 ;  /* 0x00000001ff137424 */ /* 0x000fe400078e00ff */
[----:B------:R-:W-:Y:S01]  /*f1a0*/  IMAD.MOV.U32 R18, RZ, RZ, RZ ;  /* 0x000000ffff127224 */ /* 0x000fe200078e00ff */
[----:B------:R-:W1:Y:S02]  /*f1b0*/  SHFL.IDX PT, R0, R0, RZ, 0x1f ;  /* 0x00001fff00007589 */ /* 0x000e6400000e0000 */
[----:B-1----:R-:W-:Y:S02]  /*f1c0*/  ISETP.NE.AND P0, PT, R0, RZ, PT ;  /* 0x000000ff0000720c */ /* 0x002fe40003f05270 */
[----:B------:R-:W0:Y:S11]  /*f1d0*/  LDC R0, c[0x0][0xc38] ;  /* 0x00030e00ff007b82 */ /* 0x000e360000000800 */
[----:B------:R-:W-:Y:S06]  /*f1e0*/  @P0 BAR.ARV 0x4, 0x180 ;  /* 0x0106000000000b1d */ /* 0x000fec0000002000 */
[----:B--2---:R-:W-:-:S04]  /*f1f0*/  LOP3.LUT R2, R2, 0xfffffffb, RZ, 0xc0, !PT ;  /* 0xfffffffb02027812 */ /* 0x004fc800078ec0ff */
[----:B------:R-:W-:Y:S02]  /*f200*/  @P0 LOP3.LUT R2, R2, 0x4, RZ, 0xfc, !PT ;  /* 0x0000000402020812 */ /* 0x000fe400078efcff */
[----:B0-----:R-:W-:-:S03]  /*f210*/  ISETP.LE.AND P0, PT, R0, UR6, PT ;  /* 0x0000000600007c0c */ /* 0x001fc6000bf03270 */
[----:B------:R0:W-:Y:S04]  /*f220*/  STL [R1], R2 ;  /* 0x0000000201007387 */ /* 0x0001e80000100800 */
[----:B------:R0:W-:Y:S06]  /*f230*/  STL [R1+0x1c], RZ ;  /* 0x00001cff01007387 */ /* 0x0001ec0000100800 */
[----:B------:R-:W-:Y:S05]  /*f240*/  @P0 BRA `(.L_x_2034) ;  /* 0x00000040000c0947 */ /* 0x000fea0003800000 */
[----:B------:R-:W1:Y:S01]  /*f250*/  S2R R10, SR_TID.X ;  /* 0x00000000000a7919 */ /* 0x000e620000002100 */
[----:B------:R-:W2:Y:S01]  /*f260*/  S2UR UR5, SR_CgaCtaId ;  /* 0x00000000000579c3 */ /* 0x000ea20000008800 */
[----:B------:R-:W-:Y:S01]  /*f270*/  UMOV UR4, 0x400 ;  /* 0x0000040000047882 */ /* 0x000fe20000000000 */
[----:B------:R-:W-:Y:S01]  /*f280*/  IMAD.MOV.U32 R19, RZ, RZ, 0x1 ;  /* 0x00000001ff137424 */ /* 0x000fe200078e00ff */
[----:B------:R-:W-:Y:S01]  /*f290*/  ULDC UR42, c[0x0][0xc] ;  /* 0x00000300002a7ab9 */ /* 0x000fe20000000800 */
[----:B------:R-:W-:Y:S01]  /*f2a0*/  IMAD.MOV.U32 R18, RZ, RZ, RZ ;  /* 0x000000ffff127224 */ /* 0x000fe200078e00ff */
[----:B------:R-:W-:Y:S02]  /*f2b0*/  ULOP3.LUT UR39, UR38, 0x1, URZ, 0xfc, !UPT ;  /* 0x0000000126277892 */ /* 0x000fe4000f8efc3f */
[----:B------:R-:W-:Y:S01]  /*f2c0*/  ULOP3.LUT UR44, UR38, 0x2, URZ, 0xfc, !UPT ;  /* 0x00000002262c7892 */ /* 0x000fe2000f8efc3f */
[----:B------:R-:W-:Y:S01]  /*f2d0*/  ULDC.64 UR46, c[0x0][0x198] ;  /* 0x00006600002e7ab9 */ /* 0x000fe20000000a00 */
[----:B--2---:R-:W-:-:S06]  /*f2e0*/  ULEA UR4, UR5, UR4, 0x18 ;  /* 0x0000000405047291 */ /* 0x004fcc000f8ec03f */
[----:B------:R-:W-:Y:S01]  /*f2f0*/  IMAD.U32 R17, RZ, RZ, UR4 ;  /* 0x00000004ff117e24 */ /* 0x000fe2000f8e00ff */
[----:B-1----:R-:W-:Y:S01]  /*f300*/  SHF.R.U32.HI R5, RZ, 0x1, R10 ;  /* 0x00000001ff057819 */ /* 0x002fe2000001160a */
[C---:B------:R-:W-:Y:S01]  /*f310*/  IMAD.SHL.U32 R0, R10.reuse, 0x10, RZ ;  /* 0x000000100a007824 */ /* 0x040fe200078e00ff */
[C---:B------:R-:W-:Y:S01]  /*f320*/  LOP3.LUT R9, R10.reuse, 0x7f, RZ, 0xc0, !PT ;  /* 0x0000007f0a097812 */ /* 0x040fe200078ec0ff */
[C---:B------:R-:W-:Y:S02]  /*f330*/  IMAD.SHL.U32 R3, R10.reuse, 0x2, RZ ;  /* 0x000000020a037824 */ /* 0x040fe400078e00ff */
[----:B------:R-:W-:Y:S01]  /*f340*/  IMAD.SHL.U32 R7, R10, 0x4, RZ ;  /* 0x000000040a077824 */ /* 0x000fe200078e00ff */
[----:B------:R-:W-:-:S04]  /*f350*/  LOP3.LUT R4, R0, 0x1b0, RZ, 0xc0, !PT ;  /* 0x000001b000047812 */ /* 0x000fc800078ec0ff */
[----:B------:R-:W-:Y:S01]  /*f360*/  LOP3.LUT R4, R4, 0x30, R3, 0x78, !PT ;  /* 0x0000003004047812 */ /* 0x000fe200078e7803 */
[----:B------:R-:W-:-:S05]  /*f370*/  IMAD.SHL.U32 R3, R10, 0x40, RZ ;  /* 0x000000400a037824 */ /* 0x000fca00078e00ff */
[----:B0-----:R-:W-:-:S04]  /*f380*/  LOP3.LUT R2, R3, 0x180, RZ, 0xc0, !PT ;  /* 0x0000018003027812 */ /* 0x001fc800078ec0ff */
        /* <DEDUP_REMOVED lines=9> */
[--C-:B------:R-:W-:Y:S02]  /*f420*/  LOP3.LUT R5, R7, 0x60, R2.reuse, 0xf8, !PT ;  /* 0x0000006007057812 */ /* 0x100fe400078ef802 */
[----:B------:R-:W-:Y:S02]  /*f430*/  LOP3.LUT R3, R6, 0x640, R3, 0xf8, !PT ;  /* 0x0000064006037812 */ /* 0x000fe400078ef803 */
[----:B------:R-:W-:Y:S02]  /*f440*/  LOP3.LUT R5, R5, 0x100, R2, 0xf8, !PT ;  /* 0x0000010005057812 */ /* 0x000fe400078ef802 */
[----:B------:R-:W-:Y:S02]  /*f450*/  LOP3.LUT R7, R7, 0x40, R0, 0xf8, !PT ;  /* 0x0000004007077812 */ /* 0x000fe400078ef800 */
[----:B------:R-:W-:-:S02]  /*f460*/  LOP3.LUT R5, R5, R8, RZ, 0xfc, !PT ;  /* 0x0000000805057212 */ /* 0x000fc400078efcff */
[----:B------:R-:W-:Y:S02]  /*f470*/  LOP3.LUT R4, R7, R4, RZ, 0xfc, !PT ;  /* 0x0000000407047212 */ /* 0x000fe400078efcff */
[----:B------:R-:W-:Y:S01]  /*f480*/  LOP3.LUT R0, R0, 0x30, RZ, 0xc0, !PT ;  /* 0x0000003000007812 */ /* 0x000fe200078ec0ff */
[----:B------:R-:W-:Y:S04]  /*f490*/  STL [R1+0xc], R5 ;  /* 0x00000c0501007387 */ /* 0x000fe80000100800 */
[----:B------:R0:W-:Y:S02]  /*f4a0*/  STL [R1+0x10], R3 ;  /* 0x0000100301007387 */ /* 0x0001e40000100800 */
[----:B0-----:R-:W-:-:S04]  /*f4b0*/  SHF.R.U32.HI R3, RZ, 0x2, R9 ;  /* 0x00000002ff037819 */ /* 0x001fc80000011609 */
[----:B------:R-:W-:Y:S01]  /*f4c0*/  LOP3.LUT R5, R3, 0x60, R2, 0xf8, !PT ;  /* 0x0000006003057812 */ /* 0x000fe200078ef802 */
[----:B------:R-:W-:Y:S02]  /*f4d0*/  IMAD.IADD R3, R17, 0x1, R4 ;  /* 0x0000000111037824 */ /* 0x000fe400078e0204 */
[----:B------:R-:W-:-:S03]  /*f4e0*/  IMAD.U32 R2, RZ, RZ, UR6 ;  /* 0x00000006ff027e24 */ /* 0x000fc6000f8e00ff */
[----:B------:R-:W-:Y:S04]  /*f4f0*/  STL [R1+0x14], R3 ;  /* 0x0000140301007387 */ /* 0x000fe80000100800 */
[----:B------:R0:W-:Y:S04]  /*f500*/  STL [R1+0x18], R2 ;  /* 0x0000180201007387 */ /* 0x0001e80000100800 */
[----:B------:R1:W-:Y:S01]  /*f510*/  STL [R1+0x1c], RZ ;  /* 0x00001cff01007387 */ /* 0x0003e20000100800 */
[C---:B0-----:R-:W-:Y:S02]  /*f520*/  LOP3.LUT R2, R0.reuse, 0x40, RZ, 0xfc, !PT ;  /* 0x0000004000027812 */ /* 0x041fe400078efcff */
[----:B-1----:R-:W-:-:S07]  /*f530*/  LOP3.LUT R0, R0, 0x80, RZ, 0xfc, !PT ;  /* 0x0000008000007812 */ /* 0x002fce00078efcff */
.L_x_2099:
[----:B------:R-:W2:Y:S01]  /*f540*/  LDL R0, [R1+0x18] ;  /* 0x0000180001007983 */ /* 0x000ea20000100800 */
        /* <DEDUP_REMOVED lines=13> */
[----:B0-----:R-:W-:Y:S05]  /*f620*/  @!P0 BRA `(.L_x_2035) ;  /* 0x0000000000208947 */ /* 0x001fea0003800000 */
        /* <DEDUP_REMOVED lines=8> */
.L_x_2035:
[----:B------:R-:W-:Y:S01]  /*f6b0*/  ULDC UR9, c[0x0][0xc54] ;  /* 0x0003150000097ab9 */ /* 0x000fe20000000800 */
[----:B------:R-:W-:Y:S01]  /*f6c0*/  UMOV UR5, UR8 ;  /* 0x0000000800057c82 */ /* 0x000fe20008000000 */
[----:B------:R-:W-:-:S11]  /*f6d0*/  UISETP.NE.AND UP0, UPT, UR9, 0x1, UPT ;  /* 0x000000010900788c */ /* 0x000fd6000bf05270 */
[----:B------:R-:W-:Y:S02]  /*f6e0*/  @UP0 ULDC.64 UR10, c[0x0][0xc58] ;  /* 0x00031600000a0ab9 */ /* 0x000fe40000000a00 */
[----:B------:R-:W-:-:S04]  /*f6f0*/  UIMAD.WIDE.U32 UR6, UR8, UR10, URZ ;  /* 0x0000000a080672a5 */ /* 0x000fc8000f8e003f */
[----:B------:R-:W-:-:S04]  /*f700*/  @UP0 USHF.R.U32.HI UR5, URZ, UR11, UR7 ;  /* 0x0000000b3f050299 */ /* 0x000fc80008011607 */
[----:B------:R-:W-:-:S12]  /*f710*/  UIMAD UR6, UR5, UR9, URZ ;  /* 0x00000009050672a4 */ /* 0x000fd8000f8e023f */
.L_x_2036:
[----:B------:R-:W-:Y:S01]  /*f720*/  ULOP3.LUT UR41, URZ, UR5, URZ, 0x33, !UPT ;  /* 0x000000053f297292 */ /* 0x000fe2000f8e333f */
[----:B------:R-:W-:Y:S01]  /*f730*/  BSSY B7, `(.L_x_2037) ;  /* 0x000039b000077945 */ /* 0x000fe20003800000 */
[----:B------:R-:W-:Y:S01]  /*f740*/  ULDC UR7, c[0x0][0x448] ;  /* 0x0001120000077ab9 */ /* 0x000fe20000000800 */
[----:B------:R-:W-:Y:S01]  /*f750*/  ULDC UR5, c[0x0][0xc3c] ;  /* 0x00030f0000057ab9 */ /* 0x000fe20000000800 */
[----:B------:R-:W-:Y:S02]  /*f760*/  UISETP.NE.AND UP1, UPT, UR7, 0x1, UPT ;  /* 0x000000010700788c */ /* 0x000fe4000bf25270 */
[----:B------:R-:W-:Y:S01]  /*f770*/  UIADD3 UR41, UR41, UR5, URZ ;  /* 0x0000000529297290 */ /* 0x000fe2000fffe03f */
[----:B------:R-:W-:Y:S01]  /*f780*/  ULDC.64 UR10, c[0x0][0x418] ;  /* 0x00010600000a7ab9 */ /* 0x000fe20000000a00 */
[----:B------:R-:W-:Y:S02]  /*f790*/  UIADD3 UR5, UR8, -UR6, URZ ;  /* 0x8000000608057290 */ /* 0x000fe4000fffe03f */
[----:B------:R-:W-:-:S02]  /*f7a0*/  UISETP.NE.U32.AND UP0, UPT, UR10, URZ, UPT ;  /* 0x0000003f0a00728c */ /* 0x000fc4000bf05070 */
[----:B------:R-:W-:Y:S02]  /*f7b0*/  USHF.L.U32 UR8, UR41, 0x7, URZ ;  /* 0x0000000729087899 */ /* 0x000fe4000800063f */
[----:B------:R-:W-:Y:S01]  /*f7c0*/  UISETP.NE.AND.EX UP0, UPT, UR11, URZ, UPT, UP0 ;  /* 0x0000003f0b00728c */ /* 0x000fe2000bf05300 */
[----:B------:R-:W-:Y:S01]  /*f7d0*/  ULDC UR7, c[0x0][0x288] ;  /* 0x0000a20000077ab9 */ /* 0x000fe20000000800 */
[----:B------:R-:W-:Y:S01]  /*f7e0*/  UIADD3 UR8, UR8, 0x7f, URZ ;  /* 0x0000007f08087890 */ /* 0x000fe2000fffe03f */
[----:B------:R-:W-:Y:S01]  /*f7f0*/  ULDC UR6, c[0x0][0x424] ;  /* 0x0001090000067ab9 */ /* 0x000fe20000000800 */
[----:B------:R-:W-:Y:S02]  /*f800*/  UIADD3 UR13, -UR7, 0xa0, URZ ;  /* 0x000000a0070d7890 */ /* 0x000fe4000fffe13f */
[----:B------:R-:W-:Y:S01]  /*f810*/  USEL UR9, UR6, 0x1, UP0 ;  /* 0x0000000106097887 */ /* 0x000fe20008000000 */
[----:B------:R-:W-:Y:S01]  /*f820*/  @UP1 ULDC UR7, c[0x0][0x44c] ;  /* 0x0001130000071ab9 */ /* 0x000fe20000000800 */
[----:B------:R-:W-:Y:S01]  /*f830*/  ULDC UR12, c[0x0][0x2f0] ;  /* 0x0000bc00000c7ab9 */ /* 0x000fe20000000800 */
[----:B------:R-:W-:Y:S01]  /*f840*/  UIMAD.WIDE.U32 UR6, UR8, UR7, URZ ;  /* 0x00000007080672a5 */ /* 0x000fe2000f8e003f */
[----:B------:R-:W-:Y:S01]  /*f850*/  @UP1 ULDC UR14, c[0x0][0x450] ;  /* 0x00011400000e1ab9 */ /* 0x000fe20000000800 */
[----:B------:R-:W-:-:S02]  /*f860*/  UIMAD UR13, UR9, UR12, UR13 ;  /* 0x0000000c090d72a4 */ /* 0x000fc4000f8e020d */
[----:B------:R-:W-:Y:S02]  /*f870*/  @UP1 USHF.R.U32.HI UR8, URZ, UR14, UR7 ;  /* 0x0000000e3f081299 */ /* 0x000fe40008011607 */
[----:B------:R-:W-:Y:S02]  /*f880*/  UIMAD UR6, UR9, UR12, 0x9f ;  /* 0x0000009f090674a4 */ /* 0x000fe4000f8e020c */
[----:B------:R-:W-:Y:S02]  /*f890*/  UIADD3 UR8, UR13, UR8, URZ ;  /* 0x000000080d087290 */ /* 0x000fe4000fffe03f */
[----:B------:R-:W-:Y:S02]  /*f8a0*/  UIMAD.WIDE UR6, UR6, 0x66666667, URZ ;  /* 0x66666667060678a5 */ /* 0x000fe4000f8e023f */
[----:B------:R-:W-:Y:S02]  /*f8b0*/  UIMAD.WIDE UR8, UR8, 0x66666667, URZ ;  /* 0x66666667080878a5 */ /* 0x000fe4000f8e023f */
[----:B------:R-:W-:-:S02]  /*f8c0*/  USHF.R.U32.HI UR12, URZ, 0x1f, UR7 ;  /* 0x0000001f3f0c7899 */ /* 0x000fc40008011607 */
[----:B------:R-:W-:Y:S01]  /*f8d0*/  USHF.R.U32.HI UR6, URZ, 0x1f, UR9 ;  /* 0x0000001f3f067899 */ /* 0x000fe20008011609 */
[----:B------:R-:W-:Y:S01]  /*f8e0*/  ULDC UR11, c[0x0][0xc48] ;  /* 0x00031200000b7ab9 */ /* 0x000fe20000000800 */
[----:B------:R-:W-:Y:S02]  /*f8f0*/  ULEA.HI.SX32 UR12, UR7, UR12, 0x1a ;  /* 0x0000000c070c7291 */ /* 0x000fe4000f8fd23f */
[----:B------:R-:W-:Y:S02]  /*f900*/  ULEA.HI.SX32 UR6, UR9, UR6, 0x1a ;  /* 0x0000000609067291 */ /* 0x000fe4000f8fd23f */
[----:B------:R-:W-:Y:S02]  /*f910*/  UISETP.NE.AND UP0, UPT, UR11, 0x1, UPT ;  /* 0x000000010b00788c */ /* 0x000fe4000bf05270 */
[----:B------:R-:W-:Y:S01]  /*f920*/  UISETP.LT.AND UP1, UPT, UR12, UR6, UPT ;  /* 0x000000060c00728c */ /* 0x000fe2000bf21270 */
[----:B------:R-:W-:-:S03]  /*f930*/  ULDC UR10, c[0x0][0xc54] ;  /* 0x00031500000a7ab9 */ /* 0x000fc60000000800 */
[----:B------:R-:W-:Y:S02]  /*f940*/  USEL UR40, UR12, UR6, UP1 ;  /* 0x000000060c287287 */ /* 0x000fe40008800000 */
[----:B------:R-:W-:-:S03]  /*f950*/  UIMAD UR10, UR4, UR10, UR5 ;  /* 0x0000000a040a72a4 */ /* 0x000fc6000f8e0205 */
[----:B------:R-:W-:Y:S01]  /*f960*/  @UP0 ULDC UR4, c[0x0][0xc4c] ;  /* 0x0003130000040ab9 */ /* 0x000fe20000000800 */
[----:B------:R-:W-:Y:S01]  /*f970*/  ISETP.LT.AND P0, PT, RZ, UR40, PT ;  /* 0x00000028ff007c0c */ /* 0x000fe2000bf01270 */
[----:B------:R-:W-:Y:S01]  /*f980*/  UIMAD.WIDE.U32 UR4, UR10, UR4, URZ ;  /* 0x000000040a0472a5 */ /* 0x000fe2000f8e003f */
[----:B------:R-:W-:Y:S01]  /*f990*/  @UP0 ULDC UR7, c[0x0][0xc50] ;  /* 0x0003140000070ab9 */ /* 0x000fe20000000800 */
[----:B------:R-:W-:Y:S02]  /*f9a0*/  UMOV UR43, UR10 ;  /* 0x0000000a002b7c82 */ /* 0x000fe40008000000 */
[----:B------:R-:W-:-:S04]  /*f9b0*/  @UP0 USHF.R.U32.HI UR43, URZ, UR7, UR5 ;  /* 0x000000073f2b0299 */ /* 0x000fc80008011605 */
[----:B------:R-:W-:-:S04]  /*f9c0*/  UIADD3 UR36, -UR43, URZ, URZ ;  /* 0x0000003f2b247290 */ /* 0x000fc8000fffe13f */
[----:B------:R-:W-:Y:S01]  /*f9d0*/  UIMAD UR36, UR11, UR36, UR10 ;  /* 0x000000240b2472a4 */ /* 0x000fe2000f8e020a */
[----:B------:R-:W-:Y:S11]  /*f9e0*/  @P0 BRA `(.L_x_2038) ;  /* 0x0000000000480947 */ /* 0x000ff60003800000 */
        /* <DEDUP_REMOVED lines=18> */
.L_x_2038:
        /* <DEDUP_REMOVED lines=20> */
.L_x_2041:
[----:B------:R-:W-:Y:S05]  /*fc50*/  BSYNC B6 ;  /* 0x0000000000067941 */ /* 0x000fea0003800000 */
.L_x_2040:
[----:B------:R-:W2:Y:S01]  /*fc60*/  LDL.LU R16, [R1] ;  /* 0x0000000001107983 */ /* 0x000ea20000300800 */
[----:B------:R-:W-:Y:S01]  /*fc70*/  VIADD R0, R17, 0xf200 ;  /* 0x0000f20011007836 */ /* 0x000fe20000000000 */
[----:B------:R-:W-:Y:S04]  /*fc80*/  BSSY B6, `(.L_x_2042) ;  /* 0x0000016000067945 */ /* 0x000fe80003800000 */
[----:B------:R-:W-:Y:S02]  /*fc90*/  LOP3.LUT P0, RZ, R0, 0x1bf, RZ, 0xc0, !PT ;  /* 0x000001bf00ff7812 */ /* 0x000fe4000780c0ff */
[----:B--2---:R-:W-:-:S11]  /*fca0*/  LOP3.LUT R16, R16, 0xfffffffe, RZ, 0xc0, !PT ;  /* 0xfffffffe10107812 */ /* 0x004fd600078ec0ff */
[----:B------:R-:W-:-:S05]  /*fcb0*/  @P0 LOP3.LUT R16, R16, 0x1, RZ, 0xfc, !PT ;  /* 0x0000000110100812 */ /* 0x000fca00078efcff */
[----:B------:R0:W-:Y:S01]  /*fcc0*/  STL [R1], R16 ;  /* 0x0000001001007387 */ /* 0x0001e20000100800 */
        /* <DEDUP_REMOVED lines=17> */
.L_x_2043:
[----:B------:R-:W-:Y:S05]  /*fde0*/  BSYNC B6 ;  /* 0x0000000000067941 */ /* 0x000fea0003800000 */
.L_x_2042:
        /* <DEDUP_REMOVED lines=20> */
.L_x_2045:
[----:B------:R-:W-:Y:S05]  /*ff30*/  BSYNC B6 ;  /* 0x0000000000067941 */ /* 0x000fea0003800000 */
.L_x_2044:
        /* <DEDUP_REMOVED lines=19> */
.L_x_2047:
[----:B------:R-:W-:Y:S05]  /*10070*/  BSYNC B6 ;  /* 0x0000000000067941 */ /* 0x000fea0003800000 */
.L_x_2046:
[----:B------:R-:W-:Y:S01]  /*10080*/  ULDC.64 UR4, c[0x0][0x9f8] ;  /* 0x00027e0000047ab9 */ /* 0x000fe20000000a00 */
[----:B------:R-:W-:Y:S01]  /*10090*/  IMAD.U32 R8, RZ, RZ, UR43 ;  /* 0x0000002bff087e24 */ /* 0x000fe2000f8e00ff */
[----:B------:R-:W-:Y:S01]  /*100a0*/  UISETP.NE.U32.AND UP0, UPT, UR4, URZ, UPT ;  /* 0x0000003f0400728c */ /* 0x000fe2000bf05070 */
[----:B------:R-:W-:-:S03]  /*100b0*/  IMAD.MOV.U32 R0, RZ, RZ, R16 ;  /* 0x000000ffff007224 */ /* 0x000fc600078e0010 */
[----:B------:R-:W-:-:S06]  /*100c0*/  UISETP.NE.AND.EX UP0, UPT, UR5, URZ, UPT, UP0 ;  /* 0x0000003f0500728c */ /* 0x000fcc000bf05300 */
[----:B------:R-:W-:-:S05]  /*100d0*/  PLOP3.LUT P0, PT, PT, PT, UP0, 0x80, 0x0 ;  /* 0x000000000000781c */ /* 0x000fca0003f0f008 */
[----:B------:R-:W-:Y:S02]  /*100e0*/  @UP0 ULDC.64 UR4, c[0x0][0x9f8] ;  /* 0x00027e0000040ab9 */ /* 0x000fe40000000a00 */
[----:B------:R-:W-:-:S06]  /*100f0*/  @UP0 UIMAD.WIDE UR4, UR43, 0x4, UR4 ;  /* 0x000000042b0408a5 */ /* 0x000fcc000f8e0204 */
[----:B------:R-:W-:Y:S02]  /*10100*/  IMAD.U32 R2, RZ, RZ, UR4 ;  /* 0x00000004ff027e24 */ /* 0x000fe4000f8e00ff */
[----:B------:R-:W-:-:S05]  /*10110*/  IMAD.U32 R3, RZ, RZ, UR5 ;  /* 0x00000005ff037e24 */ /* 0x000fca000f8e00ff */
[----:B------:R1:W2:Y:S01]  /*10120*/  @P0 LDG.E R8, desc[UR50][R2.64] ;  /* 0x0000003202080981 */ /* 0x0002a2000c1e1900 */
[----:B------:R-:W-:Y:S01]  /*10130*/  LOP3.LUT R0, R0, 0xfffffffe, RZ, 0xc0, !PT ;  /* 0xfffffffe00007812 */ /* 0x000fe200078ec0ff */
[----:B------:R-:W-:Y:S01]  /*10140*/  UMOV UR4, 0xffffffff ;  /* 0xffffffff00047882 */ /* 0x000fe20000000000 */
[----:B------:R-:W3:Y:S01]  /*10150*/  S2R R4, SR_TID.X ;  /* 0x0000000000047919 */ /* 0x000ee20000002100 */
[----:B-1----:R-:W1:Y:S02]  /*10160*/  LDC.64 R2, c[0x0][0x418] ;  /* 0x00010600ff027b82 */ /* 0x002e640000000a00 */
[----:B-1----:R-:W-:Y:S02]  /*10170*/  ISETP.NE.U32.AND P0, PT, R2, RZ, PT ;  /* 0x000000ff0200720c */ /* 0x002fe40003f05070 */
[----:B---3--:R-:W-:Y:S02]  /*10180*/  SHF.R.U32.HI R4, RZ, 0x5, R4 ;  /* 0x00000005ff047819 */ /* 0x008fe40000011604 */
[----:B------:R-:W-:-:S02]  /*10190*/  ISETP.NE.AND.EX P1, PT, R3, RZ, PT, P0 ;  /* 0x000000ff0300720c */ /* 0x000fc40003f25300 */
[----:B------:R-:W-:-:S11]  /*101a0*/  LOP3.LUT R4, R4, 0x3, RZ, 0xc0, !PT ;  /* 0x0000000304047812 */ /* 0x000fd600078ec0ff */
[----:B------:R-:W-:Y:S02]  /*101b0*/  @P1 LOP3.LUT R0, R0, 0x1, RZ, 0xfc, !PT ;  /* 0x0000000100001812 */ /* 0x000fe400078efcff */
[----:B--2---:R-:W-:Y:S01]  /*101c0*/  SHF.R.S32.HI R9, RZ, 0x1f, R8 ;  /* 0x0000001fff097819 */ /* 0x004fe20000011408 */
[----:B------:R1:W-:Y:S01]  /*101d0*/  STL [R1+0x4], R8 ;  /* 0x0000040801007387 */ /* 0x0003e20000100800 */
[----:B0-----:R-:W-:-:S03]  /*101e0*/  SEL R16, R8, RZ, !P1 ;  /* 0x000000ff08107207 */ /* 0x001fc60004800000 */
[----:B------:R1:W-:Y:S04]  /*101f0*/  STL [R1+0x8], R9 ;  /* 0x0000080901007387 */ /* 0x0003e80000100800 */
[----:B------:R1:W-:Y:S01]  /*10200*/  STL [R1], R0 ;  /* 0x0000000001007387 */ /* 0x0003e20000100800 */
[----:B------:R-:W-:Y:S05]  /*10210*/  BRA.DIV UR4, `(.L_x_2048) ;  /* 0x0000003604c07947 */ /* 0x000fea000b800000 */
[----:B------:R0:W2:Y:S02]  /*10220*/  SHFL.IDX PT, R14, R4, RZ, 0x1f ;  /* 0x00001fff040e7589 */ /* 0x0000a400000e0000 */
.L_x_2118:
[----:B------:R-:W-:Y:S02]  /*10230*/  PLOP3.LUT P2, PT, PT, PT, PT, 0x8, 0x0 ;  /* 0x000000000000781c */ /* 0x000fe40003f4e170 */
[----:B-1----:R-:W-:Y:S02]  /*10240*/  LOP3.LUT R0, R0, 0xfffffffd, RZ, 0xc0, !PT ;  /* 0xfffffffd00007812 */ /* 0x002fe400078ec0ff */
[----:B--2---:R-:W-:-:S09]  /*10250*/  ISETP.NE.AND P0, PT, R14, RZ, PT ;  /* 0x000000ff0e00720c */ /* 0x004fd20003f05270 */
[----:B------:R-:W-:-:S05]  /*10260*/  @P2 LOP3.LUT R0, R0, 0x2, RZ, 0xfc, !PT ;  /* 0x0000000200002812 */ /* 0x000fca00078efcff */
[----:B------:R1:W-:Y:S01]  /*10270*/  STL [R1], R0 ;  /* 0x0000000001007387 */ /* 0x0003e20000100800 */
[----:B------:R-:W-:Y:S05]  /*10280*/  @P0 BRA `(.L_x_2049) ;  /* 0x0000000400bc0947 */ /* 0x000fea0003800000 */
[----:B------:R-:W-:-:S06]  /*10290*/  UIADD3 UR4, UR40, -0x1, URZ ;  /* 0xffffffff28047890 */ /* 0x000fcc000fffe03f */
[----:B-1----:R-:W-:Y:S01]  /*102a0*/  IMAD.U32 R0, RZ, RZ, UR4 ;  /* 0x00000004ff007e24 */ /* 0x002fe2000f8e00ff */
[----:B------:R-:W-:-:S03]  /*102b0*/  UMOV UR4, 0xffffffff ;  /* 0xffffffff00047882 */ /* 0x000fc60000000000 */
[----:B------:R-:W-:Y:S05]  /*102c0*/  BRA.DIV UR4, `(.L_x_2050) ;  /* 0x0000003604b47947 */ /* 0x000fea000b800000 */
[----:B------:R-:W-:-:S13]  /*102d0*/  ELECT P6, URZ, PT ;  /* 0x00000000003f782f */ /* 0x000fda00038c0000 */
.L_x_2121:
[----:B------:R-:W-:Y:S05]  /*102e0*/  @!P6 BRA `(.L_x_2049) ;  /* 0x0000000400a4e947 */ /* 0x000fea0003800000 */
[----:B------:R-:W-:Y:S01]  /*102f0*/  IMAD.MOV.U32 R16, RZ, RZ, R8 ;  /* 0x000000ffff107224 */ /* 0x000fe200078e0008 */
[----:B------:R-:W-:Y:S06]  /*10300*/  @!P1 BRA `(.L_x_2051) ;  /* 0x0000000000449947 */ /* 0x000fec0003800000 */
[----:B------:R-:W1:Y:S01]  /*10310*/  LDC R7, c[0x0][0x43c] ;  /* 0x00010f00ff077b82 */ /* 0x000e620000000800 */
[----:B------:R-:W-:Y:S01]  /*10320*/  ULDC.64 UR4, c[0x0][0x428] ;  /* 0x00010a0000047ab9 */ /* 0x000fe20000000a00 */
[----:B-1----:R-:W-:-:S13]  /*10330*/  ISETP.NE.AND P0, PT, R7, 0x1, PT ;  /* 0x000000010700780c */ /* 0x002fda0003f05270 */
[----:B0-----:R-:W0:Y:S02]  /*10340*/  @P0 LDC.64 R4, c[0x0][0x440] ;  /* 0x00011000ff040b82 */ /* 0x001e240000000a00 */
        /* <DEDUP_REMOVED lines=13> */
.L_x_2051:
[----:B0-----:R-:W-:Y:S01]  /*10420*/  IMAD R4, R18, 0x8, R17 ;  /* 0x0000000812047824 */ /* 0x001fe200078e0211 */
[----:B-1----:R-:W-:Y:S01]  /*10430*/  SHF.L.U32 R3, R19, 0x1f, RZ ;  /* 0x0000001f13037819 */ /* 0x002fe200000006ff */
[----:B------:R-:W0:Y:S03]  /*10440*/  S2R R8, SR_TID.X ;  /* 0x0000000000087919 */ /* 0x000e260000002100 */
[----:B------:R-:W1:Y:S01]  /*10450*/  SYNCS.PHASECHK.TRANS64.TRYWAIT P1, [R4+URZ+0x33480], R3 ;  /* 0x03348003040075a7 */ /* 0x000e62000802017f */
[----:B0-----:R-:W-:-:S04]  /*10460*/  LOP3.LUT R8, R8, 0x7f, RZ, 0xc0, !PT ;  /* 0x0000007f08087812 */ /* 0x001fc800078ec0ff */
[----:B------:R-:W-:Y:S01]  /*10470*/  ISETP.NE.AND P0, PT, R8, RZ, PT ;  /* 0x000000ff0800720c */ /* 0x000fe20003f05270 */
[----:B-1----:R-:W-:-:S12]  /*10480*/  @!P1 BRA `(.L_x_2052) ;  /* 0x0000003400649947 */ /* 0x002fd80003800000 */
.L_x_2122:
        /* <DEDUP_REMOVED lines=8> */
.L_x_2053:
        /* <DEDUP_REMOVED lines=30> */
.L_x_2123:
        /* <DEDUP_REMOVED lines=8> */
.L_x_2055:
[----:B01----:R-:W2:Y:S01]  /*10770*/  LDL.LU R3, [R1] ;  /* 0x0000000001037983 */ /* 0x003ea20000300800 */
        /* <DEDUP_REMOVED lines=30> */
[----:B------:R3:W-:Y:S01]  /*10960*/  STL [R1], R3 ;  /* 0x0000000301007387 */ /* 0x0007e20000100800 */
[----:B------:R-:W-:Y:S01]  /*10970*/  NOP ;  /* 0x0000000000007918 */ /* 0x000fe20000000000 */
.L_x_2049:
[----:B-1----:R-:W-:Y:S01]  /*10980*/  VIADD R0, R17, 0x1e200 ;  /* 0x0001e20011007836 */ /* 0x002fe20000000000 */
[----:B------:R-:W-:Y:S05]  /*10990*/  WARPSYNC.ALL ;  /* 0x0000000000007948 */ /* 0x000fea0003800000 */
[----:B------:R-:W-:Y:S01]  /*109a0*/  BAR.SYNC.DEFER_BLOCKING 0x8, 0x180 ;  /* 0x0206000000007b1d */ /* 0x000fe20000010000 */
[----:B------:R-:W-:-:S05]  /*109b0*/  LOP3.LUT P0, RZ, R0, 0x1bf, RZ, 0xc0, !PT ;  /* 0x000001bf00ff7812 */ /* 0x000fca000780c0ff */
[----:B------:R-:W-:Y:S08]  /*109c0*/  BSSY B6, `(.L_x_2056) ;  /* 0x0000012000067945 */ /* 0x000ff00003800000 */
[----:B------:R-:W-:Y:S05]  /*109d0*/  @!P0 BRA `(.L_x_2057) ;  /* 0x0000000000408947 */ /* 0x000fea0003800000 */
[----:B------:R-:W-:Y:S01]  /*109e0*/  MOV R2, 0x0 ;  /* 0x0000000000027802 */ /* 0x000fe20000000f00 */
[----:B---3--:R-:W-:Y:S01]  /*109f0*/  ULDC.64 UR6, c[0x4][0x98] ;  /* 0x0100260000067ab9 */ /* 0x008fe20000000a00 */
        /* <DEDUP_REMOVED lines=14> */
.L_x_2057:
[----:B---3--:R-:W-:Y:S05]  /*10ae0*/  BSYNC B6 ;  /* 0x0000000000067941 */ /* 0x008fea0003800000 */
.L_x_2056:
[----:B------:R-:W1:Y:S01]  /*10af0*/  LDC R7, c[0x0][0x448] ;  /* 0x00011200ff077b82 */ /* 0x000e620000000800 */
[----:B------:R-:W0:Y:S01]  /*10b00*/  S2R R0, SR_TID.X ;  /* 0x0000000000007919 */ /* 0x000e220000002100 */
[----:B------:R-:W-:Y:S01]  /*10b10*/  USHF.R.S32.HI UR4, URZ, 0x1f, UR36 ;  /* 0x0000001f3f047899 */ /* 0x000fe20008011424 */
[----:B------:R-:W-:Y:S01]  /*10b20*/  ULDC.64 UR8, c[0x0][0x2d8] ;  /* 0x0000b60000087ab9 */ /* 0x000fe20000000a00 */
[----:B------:R-:W2:Y:S02]  /*10b30*/  S2R R2, SR_TID.X ;  /* 0x0000000000027919 */ /* 0x000ea40000002100 */
[----:B------:R-:W-:Y:S02]  /*10b40*/  UIMAD UR6, UR4, UR8, URZ ;  /* 0x00000008040672a4 */ /* 0x000fe4000f8e023f */
[----:B------:R-:W-:Y:S01]  /*10b50*/  UIMAD.WIDE.U32 UR4, UR36, UR8, URZ ;  /* 0x00000008240472a5 */ /* 0x000fe2000f8e003f */
[----:B------:R-:W3:Y:S01]  /*10b60*/  S2R R8, SR_TID.X ;  /* 0x0000000000087919 */ /* 0x000ee20000002100 */
[----:B------:R-:W-:-:S02]  /*10b70*/  UIMAD UR6, UR36, UR9, UR6 ;  /* 0x00000009240672a4 */ /* 0x000fc4000f8e0206 */
[----:B------:R-:W-:Y:S01]  /*10b80*/  USHF.R.S32.HI UR7, URZ, 0x1f, UR43 ;  /* 0x0000001f3f077899 */ /* 0x000fe2000801142b */
[----:B------:R-:W4:Y:S01]  /*10b90*/  S2R R10, SR_TID.X ;  /* 0x00000000000a7919 */ /* 0x000f220000002100 */
[----:B------:R-:W-:Y:S01]  /*10ba0*/  UIADD3 UR5, UR5, UR6, URZ ;  /* 0x0000000605057290 */ /* 0x000fe2000fffe03f */
[----:B------:R-:W-:-:S03]  /*10bb0*/  ULDC.64 UR8, c[0x0][0x2e0] ;  /* 0x0000b80000087ab9 */ /* 0x000fc60000000a00 */
[----:B------:R-:W-:Y:S02]  /*10bc0*/  UIMAD.WIDE.U32 UR4, UR43, UR8, UR4 ;  /* 0x000000082b0472a5 */ /* 0x000fe4000f8e0004 */
[----:B------:R-:W-:Y:S01]  /*10bd0*/  UIMAD UR6, UR7, UR8, URZ ;  /* 0x00000008070672a4 */ /* 0x000fe2000f8e023f */
[----:B-1----:R-:W-:-:S03]  /*10be0*/  ISETP.NE.AND P0, PT, R7, 0x1, PT ;  /* 0x000000010700780c */ /* 0x002fc60003f05270 */
[----:B------:R-:W-:Y:S01]  /*10bf0*/  UIMAD UR6, UR43, UR9, UR6 ;  /* 0x000000092b0672a4 */ /* 0x000fe2000f8e0206 */
[----:B------:R-:W-:-:S03]  /*10c00*/  IMAD.U32 R5, RZ, RZ, UR5 ;  /* 0x00000005ff057e24 */ /* 0x000fc6000f8e00ff */
[----:B------:R-:W-:Y:S01]  /*10c10*/  UIADD3 UR6, UR5, UR6, URZ ;  /* 0x0000000605067290 */ /* 0x000fe2000fffe03f */
[----:B0-----:R-:W-:-:S05]  /*10c20*/  IMAD.SHL.U32 R4, R0, 0x20, RZ ;  /* 0x0000002000047824 */ /* 0x001fca00078e00ff */
[----:B------:R-:W0:Y:S01]  /*10c30*/  @P0 LDC R3, c[0x0][0x44c] ;  /* 0x00011300ff030b82 */ /* 0x000e220000000800 */
[----:B--2---:R-:W-:Y:S01]  /*10c40*/  LOP3.LUT R2, R2, 0x7f, RZ, 0xc0, !PT ;  /* 0x0000007f02027812 */ /* 0x004fe200078ec0ff */
[----:B---3--:R-:W-:-:S03]  /*10c50*/  IMAD.SHL.U32 R8, R8, 0x10, RZ ;  /* 0x0000001008087824 */ /* 0x008fc600078e00ff */
[----:B------:R-:W-:-:S03]  /*10c60*/  SHF.R.U32.HI R2, RZ, 0x2, R2 ;  /* 0x00000002ff027819 */ /* 0x000fc60000011602 */
[----:B------:R-:W1:Y:S01]  /*10c70*/  @P0 LDC R0, c[0x0][0x450] ;  /* 0x00011400ff000b82 */ /* 0x000e620000000800 */
[----:B------:R-:W-:Y:S01]  /*10c80*/  LOP3.LUT R4, R2, 0x60, R4, 0xf8, !PT ;  /* 0x0000006002047812 */ /* 0x000fe200078ef804 */
[----:B------:R-:W-:Y:S01]  /*10c90*/  IMAD.U32 R2, RZ, RZ, UR41 ;  /* 0x00000029ff027e24 */ /* 0x000fe2000f8e00ff */
[----:B------:R-:W-:Y:S01]  /*10ca0*/  LOP3.LUT R8, R8, 0x30, RZ, 0xc0, !PT ;  /* 0x0000003008087812 */ /* 0x000fe200078ec0ff */
[----:B----4-:R-:W-:Y:S02]  /*10cb0*/  IMAD.SHL.U32 R9, R10, 0x10, RZ ;  /* 0x000000100a097824 */ /* 0x010fe400078e00ff */
[----:B------:R-:W-:Y:S01]  /*10cc0*/  IMAD R2, R2, 0x80, R4 ;  /* 0x0000008002027824 */ /* 0x000fe200078e0204 */
[C---:B------:R-:W-:Y:S01]  /*10cd0*/  LOP3.LUT R11, R8.reuse, 0x40, RZ, 0xfc, !PT ;  /* 0x00000040080b7812 */ /* 0x040fe200078efcff */
[----:B------:R-:W-:Y:S01]  /*10ce0*/  IMAD.U32 R4, RZ, RZ, UR4 ;  /* 0x00000004ff047e24 */ /* 0x000fe2000f8e00ff */
[----:B------:R-:W-:Y:S01]  /*10cf0*/  ULDC.64 UR4, c[0x0][0x2d0] ;  /* 0x0000b40000047ab9 */ /* 0x000fe20000000a00 */
[----:B------:R-:W-:Y:S01]  /*10d00*/  IMAD.MOV.U32 R6, RZ, RZ, R2 ;  /* 0x000000ffff067224 */ /* 0x000fe200078e0002 */
[----:B------:R-:W-:-:S02]  /*10d10*/  LOP3.LUT R8, R8, 0x80, RZ, 0xfc, !PT ;  /* 0x0000008008087812 */ /* 0x000fc400078efcff */
        /* <DEDUP_REMOVED lines=30> */
[----:B------:R-:W-:Y:S01]  /*10f00*/  IMAD.U32 R0, RZ, RZ, UR41 ;  /* 0x00000029ff007e24 */ /* 0x000fe2000f8e00ff */
[----:B------:R-:W-:Y:S02]  /*10f10*/  ULDC UR4, c[0x0][0x288] ;  /* 0x0000a20000047ab9 */ /* 0x000fe40000000800 */
[----:B------:R-:W1:Y:S01]  /*10f20*/  SHFL.IDX PT, R2, R5, RZ, 0x1c1f ;  /* 0x001c1fff05027589 */ /* 0x000e6200000e0000 */
[----:B------:R-:W-:Y:S02]  /*10f30*/  IMAD R4, R7, UR4, RZ ;  /* 0x0000000407047c24 */ /* 0x000fe4000f8e02ff */
[----:B------:R-:W-:-:S05]  /*10f40*/  IMAD R0, R0, 0x80, R10 ;  /* 0x0000008000007824 */ /* 0x000fca00078e020a */
        /* <DEDUP_REMOVED lines=36> */
.L_x_2132:
        /* <DEDUP_REMOVED lines=12> */
.L_x_2060:
[----:B------:R-:W-:Y:S05]  /*11250*/  BSYNC B0 ;  /* 0x0000000000007941 */ /* 0x000fea0003800000 */
.L_x_2059:
[----:B------:R-:W-:Y:S01]  /*11260*/  NOP ;  /* 0x0000000000007918 */ /* 0x000fe20000000000 */
[----:B------:R-:W-:-:S13]  /*11270*/  PLOP3.LUT P0, PT, PT, PT, PT, 0x80, 0x0 ;  /* 0x000000000000781c */ /* 0x000fda0003f0f070 */
.L_x_2061:
        /* <DEDUP_REMOVED lines=18> */
.L_x_2133:
[----:B------:R-:W-:Y:S05]  /*113a0*/  BSYNC B0 ;  /* 0x0000000000007941 */ /* 0x000fea0003800000 */
.L_x_2062:
[----:B------:R-:W-:-:S06]  /*113b0*/  UISETP.GE.AND UP0, UPT, UR40, 0x2, UPT ;  /* 0x000000022800788c */ /* 0x000fcc000bf06270 */
[----:B------:R-:W-:-:S13]  /*113c0*/  PLOP3.LUT P0, PT, PT, PT, UP0, 0x80, 0x0 ;  /* 0x000000000000781c */ /* 0x000fda0003f0f008 */
[----:B------:R-:W-:Y:S05]  /*113d0*/  @!P0 BRA `(.L_x_2064) ;  /* 0x0000001000dc8947 */ /* 0x000fea0003800000 */
[----:B------:R-:W-:Y:S01]  /*113e0*/  UIADD3 UR4, UR40, -0x2, URZ ;  /* 0xfffffffe28047890 */ /* 0x000fe2000fffe03f */
[----:B-1----:R-:W-:Y:S02]  /*113f0*/  IMAD.MOV.U32 R0, RZ, RZ, R19 ;  /* 0x000000ffff007224 */ /* 0x002fe400078e0013 */
[----:B------:R-:W-:-:S03]  /*11400*/  IMAD.MOV.U32 R8, RZ, RZ, R18 ;  /* 0x000000ffff087224 */ /* 0x000fc600078e0012 */
[----:B------:R-:W-:-:S07]  /*11410*/  IMAD.U32 R2, RZ, RZ, UR4 ;  /* 0x00000004ff027e24 */ /* 0x000fce000f8e00ff */
.L_x_2088:
[----:B------:R-:W2:Y:S01]  /*11420*/  LDL R3, [R1] ;  /* 0x0000000001037983 */ /* 0x000ea20000100800 */
[----:B------:R-:W-:Y:S01]  /*11430*/  VIADD R18, R8, 0x1 ;  /* 0x0000000108127836 */ /* 0x000fe20000000000 */
[----:B------:R-:W-:Y:S05]  /*11440*/  YIELD ;  /* 0x0000000000007946 */ /* 0x000fea0003800000 */
[----:B------:R-:W-:Y:S01]  /*11450*/  ISETP.NE.AND P0, PT, R18, 0x2, PT ;  /* 0x000000021200780c */ /* 0x000fe20003f05270 */
[----:B------:R-:W-:Y:S03]  /*11460*/  BSSY B0, `(.L_x_2065) ;  /* 0x00000a5000007945 */ /* 0x000fe60003800000 */
[----:B------:R-:W-:-:S02]  /*11470*/  SEL R19, RZ, 0x1, P0 ;  /* 0x00000001ff137807 */ /* 0x000fc40000000000 */
[----:B------:R-:W-:Y:S02]  /*11480*/  SEL R18, R18, RZ, P0 ;  /* 0x000000ff12127207 */ /* 0x000fe40000000000 */
[----:B------:R-:W-:Y:S02]  /*11490*/  LOP3.LUT R19, R0, R19, RZ, 0x3c, !PT ;  /* 0x0000001300137212 */ /* 0x000fe400078e3cff */
[----:B--2---:R-:W-:-:S13]  /*114a0*/  LOP3.LUT P1, RZ, R3, 0x2, RZ, 0xc0, !PT ;  /* 0x0000000203ff7812 */ /* 0x004fda000782c0ff */
[----:B------:R-:W-:Y:S05]  /*114b0*/  @!P1 BRA `(.L_x_2066) ;  /* 0x00000008007c9947 */ /* 0x000fea0003800000 */
[----:B------:R-:W-:Y:S01]  /*114c0*/  LOP3.LUT P1, RZ, R3, 0x1, RZ, 0xc0, !PT ;  /* 0x0000000103ff7812 */ /* 0x000fe2000782c0ff */
[----:B------:R-:W-:-:S12]  /*114d0*/  IMAD.MOV.U32 R3, RZ, RZ, R2 ;  /* 0x000000ffff037224 */ /* 0x000fd800078e0002 */
[----:B------:R-:W-:Y:S05]  /*114e0*/  @!P1 BRA `(.L_x_2067) ;  /* 0x0000000000509947 */ /* 0x000fea0003800000 */
[----:B------:R-:W2:Y:S01]  /*114f0*/  LDL R9, [R1+0x8] ;  /* 0x0000080001097983 */ /* 0x000ea20000100800 */
[----:B------:R-:W1:Y:S01]  /*11500*/  LDC R3, c[0x0][0x43c] ;  /* 0x00010f00ff037b82 */ /* 0x000e620000000800 */
[----:B------:R-:W-:Y:S02]  /*11510*/  ULDC.64 UR4, c[0x0][0x428] ;  /* 0x00010a0000047ab9 */ /* 0x000fe40000000a00 */
[----:B------:R-:W3:Y:S01]  /*11520*/  LDL R7, [R1+0x4] ;  /* 0x0000040001077983 */ /* 0x000ee20000100800 */
[----:B-1----:R-:W-:-:S13]  /*11530*/  ISETP.NE.AND P0, PT, R3, 0x1, PT ;  /* 0x000000010300780c */ /* 0x002fda0003f05270 */
        /* <DEDUP_REMOVED lines=15> */
.L_x_2067:
[----:B------:R-:W2:Y:S01]  /*11630*/  S2R R4, SR_TID.X ;  /* 0x0000000000047919 */ /* 0x000ea20000002100 */
[----:B01----:R-:W-:Y:S01]  /*11640*/  IMAD R6, R18, 0x8, R17 ;  /* 0x0000000812067824 */ /* 0x003fe200078e0211 */
[----:B------:R-:W-:Y:S01]  /*11650*/  BSSY B1, `(.L_x_2068) ;  /* 0x0000006000017945 */ /* 0x000fe20003800000 */
[----:B--2---:R-:W-:Y:S02]  /*11660*/  LOP3.LUT R5, R4, 0x7f, RZ, 0xc0, !PT ;  /* 0x0000007f04057812 */ /* 0x004fe400078ec0ff */
[----:B------:R-:W-:Y:S02]  /*11670*/  SHF.L.U32 R4, R19, 0x1f, RZ ;  /* 0x0000001f13047819 */ /* 0x000fe400000006ff */
[----:B------:R-:W-:Y:S02]  /*11680*/  ISETP.NE.AND P1, PT, R5, RZ, PT ;  /* 0x000000ff0500720c */ /* 0x000fe40003f25270 */
[----:B------:R-:W0:Y:S02]  /*11690*/  SYNCS.PHASECHK.TRANS64.TRYWAIT P0, [R6+URZ+0x33480], R4 ;  /* 0x03348004060075a7 */ /* 0x000e24000800017f */
[----:B0-----:R-:W-:Y:S09]  /*116a0*/  @!P0 BRA `(.L_x_2069) ;  /* 0x00000028007c8947 */ /* 0x001ff20003800000 */
.L_x_2134:
[----:B------:R-:W-:Y:S05]  /*116b0*/  BSYNC B1 ;  /* 0x0000000000017941 */ /* 0x000fea0003800000 */
.L_x_2068:
        /* <DEDUP_REMOVED lines=9> */
.L_x_2071:
[----:B------:R-:W-:Y:S05]  /*11750*/  BSYNC B1 ;  /* 0x0000000000017941 */ /* 0x000fea0003800000 */
.L_x_2070:
        /* <DEDUP_REMOVED lines=8> */
[----:B------:R-:W-:Y:S01]  /*117e0*/  VIADD R9, R7, 0xf200 ;  /* 0x0000f20007097836 */ /* 0x000fe20000000000 */
[----:B------:R-:W-:Y:S01]  /*117f0*/  UMOV UR6, 0x0 ;  /* 0x0000000000067882 */ /* 0x000fe20000000000 */
[----:B------:R-:W-:-:S10]  /*11800*/  UMOV UR7, 0x14f00000 ;  /* 0x14f0000000077882 */ /* 0x000fd40000000000 */
.L_x_2072:
        /* <DEDUP_REMOVED lines=16> */
.L_x_2073:
        /* <DEDUP_REMOVED lines=16> */
.L_x_2074:
        /* <DEDUP_REMOVED lines=13> */
.L_x_2135:
[----:B------:R-:W-:Y:S05]  /*11ae0*/  BSYNC B1 ;  /* 0x0000000000017941 */ /* 0x000fea0003800000 */
.L_x_2075:
        /* <DEDUP_REMOVED lines=11> */
.L_x_2078:
[----:B------:R-:W-:Y:S05]  /*11ba0*/  BSYNC B1 ;  /* 0x0000000000017941 */ /* 0x000fea0003800000 */
.L_x_2077:
        /* <DEDUP_REMOVED lines=8> */
.L_x_2079:
        /* <DEDUP_REMOVED lines=15> */
.L_x_2080:
        /* <DEDUP_REMOVED lines=15> */
.L_x_2081:
        /* <DEDUP_REMOVED lines=10> */
.L_x_2066:
[----:B------:R-:W-:Y:S05]  /*11eb0*/  BSYNC B0 ;  /* 0x0000000000007941 */ /* 0x000fea0003800000 */
.L_x_2065:
[----:B------:R-:W-:-:S06]  /*11ec0*/  UISETP.NE.AND UP0, UPT, UR39, 0x3, UPT ;  /* 0x000000032700788c */ /* 0x000fcc000bf05270 */
[----:B------:R-:W-:-:S13]  /*11ed0*/  PLOP3.LUT P0, PT, PT, PT, UP0, 0x80, 0x0 ;  /* 0x000000000000781c */ /* 0x000fda0003f0f008 */
[----:B------:R-:W-:Y:S05]  /*11ee0*/  @!P0 BRA `(.L_x_2082) ;  /* 0x0000000000048947 */ /* 0x000fea0003800000 */
[----:B------:R-:W-:Y:S01]  /*11ef0*/  BPT.TRAP 0x1 ;  /* 0x000000040000795c */ /* 0x000fe20000300000 */
.L_x_2082:
        /* <DEDUP_REMOVED lines=8> */
.L_x_2136:
[----:B------:R-:W-:Y:S05]  /*11f80*/  BSYNC B0 ;  /* 0x0000000000007941 */ /* 0x000fea0003800000 */
.L_x_2083:
[----:B------:R-:W-:Y:S05]  /*11f90*/  @!P0 BRA `(.L_x_2085) ;  /* 0x0000000000048947 */ /* 0x000fea0003800000 */
[----:B------:R-:W-:Y:S01]  /*11fa0*/  BPT.TRAP 0x1 ;  /* 0x000000040000795c */ /* 0x000fe20000300000 */
.L_x_2085:
[----:B------:R-:W-:Y:S01]  /*11fb0*/  SHF.L.U32 R0, R0, 0x1f, RZ ;  /* 0x0000001f00007819 */ /* 0x000fe200000006ff */
[----:B------:R-:W-:-:S03]  /*11fc0*/  IMAD R10, R8, 0x7800, RZ ;  /* 0x00007800080a7824 */ /* 0x000fc600078e02ff */
[----:B------:R-:W2:Y:S02]  /*11fd0*/  SYNCS.PHASECHK.TRANS64.TRYWAIT P1, [R3+URZ+0x33460], R0 ;  /* 0x03346000030075a7 */ /* 0x000ea4000802017f */
[----:B--2---:R-:W-:Y:S05]  /*11fe0*/  @!P1 BRA `(.L_x_2086) ;  /* 0x0000002000689947 */ /* 0x004fea0003800000 */
.L_x_2137:
[----:B-1----:R-:W2:Y:S04]  /*11ff0*/  LDL R4, [R1+0x10] ;  /* 0x0000100001047983 */ /* 0x002ea80000100800 */
[----:B------:R-:W3:Y:S01]  /*12000*/  LDL R11, [R1+0xc] ;  /* 0x00000c00010b7983 */ /* 0x000ee20000100800 */
[----:B------:R-:W-:Y:S05]  /*12010*/  WARPSYNC.ALL ;  /* 0x0000000000007948 */ /* 0x000fea0003800000 */
[----:B--2---:R-:W-:-:S02]  /*12020*/  LOP3.LUT R0, R10, R4, RZ, 0xfc, !PT ;  /* 0x000000040a007212 */ /* 0x004fc400078efcff */
[----:B---3--:R-:W-:-:S03]  /*12030*/  LOP3.LUT R12, R10, R11, RZ, 0xfc, !PT ;  /* 0x0000000b0a0c7212 */ /* 0x008fc600078efcff */
[C---:B------:R-:W-:Y:S02]  /*12040*/  IMAD.IADD R0, R17.reuse, 0x1, R0 ;  /* 0x0000000111007824 */ /* 0x040fe400078e0200 */
[----:B------:R-:W-:-:S03]  /*12050*/  IMAD.IADD R12, R17, 0x1, R12 ;  /* 0x00000001110c7824 */ /* 0x000fc600078e020c */
[----:B0-----:R-:W0:Y:S02]  /*12060*/  LDSM.16.MT88.4 R4, [R0+0xf200] ;  /* 0x00f200000004783b */ /* 0x001e240000004200 */
        /* <DEDUP_REMOVED lines=97> */
.L_x_2087:
        /* <DEDUP_REMOVED lines=12> */
[----:B--2---:R-:W-:Y:S05]  /*12740*/  @P0 BRA `(.L_x_2088) ;  /* 0xffffffec00340947 */ /* 0x004fea000383ffff */
.L_x_2064:
[----:B------:R-:W2:Y:S01]  /*12750*/  S2R R3, SR_TID.X ;  /* 0x0000000000037919 */ /* 0x000ea20000002100 */
[----:B------:R-:W-:Y:S01]  /*12760*/  BSSY B0, `(.L_x_2089) ;  /* 0x0000011000007945 */ /* 0x000fe20003800000 */
[----:B--2---:R-:W-:-:S04]  /*12770*/  LOP3.LUT R3, R3, 0x7f, RZ, 0xc0, !PT ;  /* 0x0000007f03037812 */ /* 0x004fc800078ec0ff */
[----:B------:R-:W-:-:S13]  /*12780*/  ISETP.NE.AND P0, PT, R3, RZ, PT ;  /* 0x000000ff0300720c */ /* 0x000fda0003f05270 */
[----:B------:R-:W-:Y:S05]  /*12790*/  @P0 BRA `(.L_x_2090) ;  /* 0x0000000000340947 */ /* 0x000fea0003800000 */
[----:B------:R-:W2:Y:S01]  /*127a0*/  S2R R3, SR_LANEID ;  /* 0x0000000000037919 */ /* 0x000ea20000000000 */
[----:B------:R-:W-:Y:S02]  /*127b0*/  VOTEU.ANY UR4, UPT, PT ;  /* 0x0000000000047886 */ /* 0x000fe400038e0100 */
[----:B-1----:R-:W2:Y:S08]  /*127c0*/  FLO.U32 R0, UR4 ;  /* 0x0000000400007d00 */ /* 0x002eb000080e0000 */
[----:B------:R-:W1:Y:S01]  /*127d0*/  POPC R5, UR4 ;  /* 0x0000000400057d09 */ /* 0x000e620008000000 */
[----:B--2---:R-:W-:-:S02]  /*127e0*/  ISETP.EQ.U32.AND P1, PT, R0, R3, PT ;  /* 0x000000030000720c */ /* 0x004fc40003f22070 */
[----:B------:R-:W1:Y:S11]  /*127f0*/  LDC.64 R2, c[0x0][0xc80] ;  /* 0x00032000ff027b82 */ /* 0x000e760000000a00 */
[----:B-1----:R-:W2:Y:S01]  /*12800*/  @P1 ATOMG.E.ADD.STRONG.GPU PT, R3, desc[UR50][R2.64], R5 ;  /* 0x00000005020319a8 */ /* 0x002ea200081ee1f2 */
[----:B------:R-:W1:Y:S02]  /*12810*/  S2R R4, SR_LTMASK ;  /* 0x0000000000047919 */ /* 0x000e640000003900 */
[----:B-1----:R-:W-:-:S04]  /*12820*/  LOP3.LUT R4, R4, UR4, RZ, 0xc0, !PT ;  /* 0x0000000404047c12 */ /* 0x002fc8000f8ec0ff */
[----:B------:R-:W1:Y:S01]  /*12830*/  POPC R7, R4 ;  /* 0x0000000400077309 */ /* 0x000e620000000000 */
[----:B--2---:R-:W1:Y:S02]  /*12840*/  SHFL.IDX PT, R0, R3, R0, 0x1f ;  /* 0x00001f0003007589 */ /* 0x004e6400000e0000 */
[----:B-1----:R-:W-:-:S05]  /*12850*/  IADD3 R0, R0, UR42, R7 ;  /* 0x0000002a00007c10 */ /* 0x002fca000fffe007 */
[----:B------:R2:W-:Y:S02]  /*12860*/  STL [R1+0x18], R0 ;  /* 0x0000180001007387 */ /* 0x0005e40000100800 */
.L_x_2090:
[----:B------:R-:W-:Y:S05]  /*12870*/  BSYNC B0 ;  /* 0x0000000000007941 */ /* 0x000fea0003800000 */
.L_x_2089:
[----:B------:R-:W-:-:S06]  /*12880*/  UISETP.NE.AND UP0, UPT, UR39, 0x3, UPT ;  /* 0x000000032700788c */ /* 0x000fcc000bf05270 */
[----:B------:R-:W-:-:S13]  /*12890*/  PLOP3.LUT P1, PT, PT, PT, UP0, 0x80, 0x0 ;  /* 0x000000000000781c */ /* 0x000fda0003f2f008 */
[----:B------:R-:W-:Y:S05]  /*128a0*/  @!P1 BRA `(.L_x_2091) ;  /* 0x0000000000049947 */ /* 0x000fea0003800000 */
[----:B------:R-:W-:Y:S01]  /*128b0*/  BPT.TRAP 0x1 ;  /* 0x000000040000795c */ /* 0x000fe20000300000 */
.L_x_2091:
[----:B-12---:R-:W-:Y:S01]  /*128c0*/  IMAD.U32 R0, RZ, RZ, UR44 ;  /* 0x0000002cff007e24 */ /* 0x006fe2000f8e00ff */
[----:B------:R-:W-:Y:S01]  /*128d0*/  BSSY B0, `(.L_x_2092) ;  /* 0x0000007000007945 */ /* 0x000fe20003800000 */
[----:B------:R-:W-:-:S03]  /*128e0*/  IMAD R3, R18, 0x8, R17 ;  /* 0x0000000812037824 */ /* 0x000fc600078e0211 */
[----:B------:R-:W-:Y:S02]  /*128f0*/  ISETP.NE.AND P2, PT, R0, 0x3, PT ;  /* 0x000000030000780c */ /* 0x000fe40003f45270 */
[----:B------:R-:W-:-:S04]  /*12900*/  LOP3.LUT R0, R19, 0x1, RZ, 0x3c, !PT ;  /* 0x0000000113007812 */ /* 0x000fc800078e3cff */
[----:B------:R-:W-:-:S04]  /*12910*/  SHF.L.U32 R0, R0, 0x1f, RZ ;  /* 0x0000001f00007819 */ /* 0x000fc800000006ff */
[----:B------:R-:W1:Y:S02]  /*12920*/  SYNCS.PHASECHK.TRANS64.TRYWAIT P1, [R3+URZ+0x33470], R0 ;  /* 0x03347000030075a7 */ /* 0x000e64000802017f */
[----:B-1----:R-:W-:Y:S05]  /*12930*/  @!P1 BRA `(.L_x_2093) ;  /* 0x0000001800289947 */ /* 0x002fea0003800000 */
.L_x_2138:
[----:B------:R-:W-:Y:S05]  /*12940*/  BSYNC B0 ;  /* 0x0000000000007941 */ /* 0x000fea0003800000 */
.L_x_2092:
[----:B------:R-:W-:Y:S05]  /*12950*/  @!P2 BRA `(.L_x_2094) ;  /* 0x000000000004a947 */ /* 0x000fea0003800000 */
[----:B------:R-:W-:Y:S01]  /*12960*/  BPT.TRAP 0x1 ;  /* 0x000000040000795c */ /* 0x000fe20000300000 */
.L_x_2094:
[----:B-1----:R-:W-:-:S04]  /*12970*/  SHF.L.U32 R0, R19, 0x1f, RZ ;  /* 0x0000001f13007819 */ /* 0x002fc800000006ff */
[----:B------:R-:W1:Y:S02]  /*12980*/  SYNCS.PHASECHK.TRANS64.TRYWAIT P1, [R3+URZ+0x33460], R0 ;  /* 0x03346000030075a7 */ /* 0x000e64000802017f */
[----:B-1----:R-:W-:Y:S05]  /*12990*/  @!P1 BRA `(.L_x_2095) ;  /* 0x0000001800249947 */ /* 0x002fea0003800000 */
.L_x_2139:
[----:B------:R-:W1:Y:S04]  /*129a0*/  LDL R4, [R1+0x10] ;  /* 0x0000100001047983 */ /* 0x000e680000100800 */
[----:B------:R-:W2:Y:S01]  /*129b0*/  LDL R10, [R1+0xc] ;  /* 0x00000c00010a7983 */ /* 0x000ea20000100800 */
[----:B------:R-:W-:Y:S01]  /*129c0*/  IMAD R2, R18, 0x7800, RZ ;  /* 0x0000780012027824 */ /* 0x000fe200078e02ff */
[----:B------:R-:W-:Y:S05]  /*129d0*/  WARPSYNC.ALL ;  /* 0x0000000000007948 */ /* 0x000fea0003800000 */
[----:B-1----:R-:W-:-:S02]  /*129e0*/  LOP3.LUT R0, R2, R4, RZ, 0xfc, !PT ;  /* 0x0000000402007212 */ /* 0x002fc400078efcff */
[----:B--2---:R-:W-:-:S03]  /*129f0*/  LOP3.LUT R2, R2, R10, RZ, 0xfc, !PT ;  /* 0x0000000a02027212 */ /* 0x004fc600078efcff */
        /* <DEDUP_REMOVED lines=100> */
.L_x_2096:
        /* <DEDUP_REMOVED lines=8> */
[----:B-1----:R-:W-:-:S04]  /*130c0*/  SEL R0, RZ, 0x1, P1 ;  /* 0x00000001ff007807 */ /* 0x002fc80000800000 */
[----:B------:R-:W-:-:S07]  /*130d0*/  LOP3.LUT R19, R19, R0, RZ, 0x3c, !PT ;  /* 0x0000000013137212 */ /* 0x000fce00078e3cff */
.L_x_2039:
[----:B------:R-:W-:Y:S05]  /*130e0*/  BSYNC B7 ;  /* 0x0000000000077941 */ /* 0x000fea0003800000 */
.L_x_2037:
[----:B-1----:R-:W2:Y:S04]  /*130f0*/  LDL R0, [R1] ;  /* 0x0000000001007983 */ /* 0x002ea80000100800 */
[----:B0-----:R0:W5:Y:S01]  /*13100*/  LDL R2, [R1+0x18] ;  /* 0x0000180001027983 */ /* 0x0011620000100800 */
[----:B--2---:R-:W-:-:S13]  /*13110*/  LOP3.LUT P1, RZ, R0, 0x4, RZ, 0xc0, !PT ;  /* 0x0000000400ff7812 */ /* 0x004fda000782c0ff */
[----:B0-----:R-:W-:Y:S05]  /*13120*/  @!P1 BRA `(.L_x_2097) ;  /* 0x0000000000249947 */ /* 0x001fea0003800000 */
[----:B------:R-:W0:Y:S08]  /*13130*/  S2UR UR5, SR_CgaCtaId ;  /* 0x00000000000579c3 */ /* 0x000e300000008800 */
[----:B------:R-:W-:Y:S06]  /*13140*/  BAR.SYNC.DEFER_BLOCKING 0x5, 0x180 ;  /* 0x0146000000007b1d */ /* 0x000fec0000010000 */
[----:B------:R-:W-:-:S02]  /*13150*/  UMOV UR4, 0x400 ;  /* 0x0000040000047882 */ /* 0x000fc40000000000 */
[----:B0-----:R-:W-:-:S06]  /*13160*/  ULEA UR4, UR5, UR4, 0x18 ;  /* 0x0000000405047291 */ /* 0x001fcc000f8ec03f */
[----:B------:R-:W-:-:S05]  /*13170*/  IMAD.U32 R17, RZ, RZ, UR4 ;  /* 0x00000004ff117e24 */ /* 0x000fca000f8e00ff */
[----:B-----5:R-:W0:Y:S04]  /*13180*/  LDS R2, [R17+0x334d0] ;  /* 0x0334d00011027984 */ /* 0x020e280000000800 */
[----:B0-----:R0:W-:Y:S01]  /*13190*/  STL [R1+0x18], R2 ;  /* 0x0000180201007387 */ /* 0x0011e20000100800 */
[----:B------:R-:W-:Y:S06]  /*131a0*/  BAR.ARV 0x4, 0x180 ;  /* 0x0106000000007b1d */ /* 0x000fec0000002000 */
[----:B------:R-:W-:Y:S05]  /*131b0*/  BRA `(.L_x_2098) ;  /* 0x0000000000207947 */ /* 0x000fea0003800000 */
.L_x_2097:
[----:B------:R-:W0:Y:S01]  /*131c0*/  @!P0 S2R R3, SR_CgaCtaId ;  /* 0x0000000000038919 */ /* 0x000e220000008800 */
[----:B------:R-:W-:Y:S01]  /*131d0*/  @!P0 MOV R0, 0x400 ;  /* 0x0000040000008802 */ /* 0x000fe20000000f00 */
[----:B------:R-:W-:Y:S03]  /*131e0*/  BAR.SYNC.DEFER_BLOCKING 0x4, 0x180 ;  /* 0x0106000000007b1d */ /* 0x000fe60000010000 */
[----:B0-----:R-:W-:-:S03]  /*131f0*/  @!P0 LEA R17, R3, R0, 0x18 ;  /* 0x0000000003118211 */ /* 0x001fc600078ec0ff */
[----:B-----5:R-:W0:Y:S04]  /*13200*/  SHFL.IDX PT, R0, R2, RZ, 0x1f ;  /* 0x00001fff02007589 */ /* 0x020e2800000e0000 */
[----:B------:R1:W-:Y:S04]  /*13210*/  @!P0 STS [R17+0x334d0], R2 ;  /* 0x0334d00211008388 */ /* 0x0003e80000000800 */
[----:B0-----:R1:W-:Y:S01]  /*13220*/  STL [R1+0x18], R0 ;  /* 0x0000180001007387 */ /* 0x0013e20000100800 */
[----:B------:R-:W-:Y:S06]  /*13230*/  BAR.ARV 0x5, 0x180 ;  /* 0x0146000000007b1d */ /* 0x000fec0000002000 */
.L_x_2098:
[----:B-1----:R-:W2:Y:S01]  /*13240*/  LDL R0, [R1+0x18] ;  /* 0x0000180001007983 */ /* 0x002ea20000100800 */
[----:B------:R-:W-:Y:S02]  /*13250*/  ULDC UR4, c[0x0][0xc38] ;  /* 0x00030e0000047ab9 */ /* 0x000fe40000000800 */
[----:B--2---:R-:W-:-:S13]  /*13260*/  ISETP.GE.AND P0, PT, R0, UR4, PT ;  /* 0x0000000400007c0c */ /* 0x004fda000bf06270 */
[----:B------:R-:W-:Y:S05]  /*13270*/  @!P0 BRA `(.L_x_2099) ;  /* 0xffffffc000b08947 */ /* 0x000fea000383ffff */
.L_x_2034:
[----:B------:R-:W2:Y:S01]  /*13280*/  LDL.LU R0, [R1+0x1c] ;  /* 0x00001c0001007983 */ /* 0x000ea20000300800 */
[----:B------:R-:W-:Y:S01]  /*13290*/  BSSY B0, `(.L_x_2100) ;  /* 0x000000b000007945 */ /* 0x000fe20003800000 */
[----:B------:R-:W1:Y:S01]  /*132a0*/  S2R R4, SR_CgaCtaId ;  /* 0x0000000000047919 */ /* 0x000e620000008800 */
[----:B--2---:R-:W-:-:S05]  /*132b0*/  VIADD R0, R0, 0x1 ;  /* 0x0000000100007836 */ /* 0x004fca0000000000 */
[----:B0-----:R-:W-:-:S04]  /*132c0*/  LEA.HI R2, R0, R0, RZ, 0x1 ;  /* 0x0000000000027211 */ /* 0x001fc800078f08ff */
[----:B------:R-:W-:-:S05]  /*132d0*/  LOP3.LUT R3, R2, 0xfffffffe, RZ, 0xc0, !PT ;  /* 0xfffffffe02037812 */ /* 0x000fca00078ec0ff */
[----:B------:R-:W-:Y:S01]  /*132e0*/  IMAD.IADD R0, R0, 0x1, -R3 ;  /* 0x0000000100007824 */ /* 0x000fe200078e0a03 */
[----:B------:R-:W-:-:S04]  /*132f0*/  MOV R3, 0x400 ;  /* 0x0000040000037802 */ /* 0x000fc80000000f00 */
[----:B-1----:R-:W-:Y:S02]  /*13300*/  LEA R3, R4, R3, 0x18 ;  /* 0x0000000304037211 */ /* 0x002fe400078ec0ff */
[----:B------:R-:W-:-:S04]  /*13310*/  SHF.L.U32 R0, R0, 0x1f, RZ ;  /* 0x0000001f00007819 */ /* 0x000fc800000006ff */
[----:B------:R-:W0:Y:S02]  /*13320*/  SYNCS.PHASECHK.TRANS64.TRYWAIT P0, [R3+URZ+0x33420], R0 ;  /* 0x03342000030075a7 */ /* 0x000e24000800017f */
[----:B0-----:R-:W-:Y:S05]  /*13330*/  @!P0 BRA `(.L_x_2101) ;  /* 0x0000000c00d08947 */ /* 0x001fea0003800000 */
.L_x_2140:
[----:B------:R-:W-:Y:S05]  /*13340*/  BSYNC B0 ;  /* 0x0000000000007941 */ /* 0x000fea0003800000 */
.L_x_2100:
[----:B------:R-:W-:-:S03]  /*13350*/  UMOV UR4, 0xffffffff ;  /* 0xffffffff00047882 */ /* 0x000fc60000000000 */
[----:B------:R-:W-:Y:S05]  /*13360*/  BRA.DIV UR4, `(.L_x_2102) ;  /* 0x0000000e04d87947 */ /* 0x000fea000b800000 */
[----:B0-----:R-:W0:Y:S02]  /*13370*/  S2R R0, SR_TID.X ;  /* 0x0000000000007919 */ /* 0x001e240000002100 */
[----:B0-----:R-:W-:-:S04]  /*13380*/  SHF.R.U32.HI R0, RZ, 0x5, R0 ;  /* 0x00000005ff007819 */ /* 0x001fc80000011600 */
[----:B------:R-:W-:-:S05]  /*13390*/  LOP3.LUT R0, R0, 0x3, RZ, 0xc0, !PT ;  /* 0x0000000300007812 */ /* 0x000fca00078ec0ff */
[----:B------:R0:W1:Y:S02]  /*133a0*/  SHFL.IDX PT, R14, R0, RZ, 0x1f ;  /* 0x00001fff000e7589 */ /* 0x00006400000e0000 */
.L_x_2143:
[----:B-1----:R-:W-:Y:S01]  /*133b0*/  ISETP.NE.AND P0, PT, R14, RZ, PT ;  /* 0x000000ff0e00720c */ /* 0x002fe20003f05270 */
[----:B------:R-:W-:-:S12]  /*133c0*/  BSSY B0, `(.L_x_2103) ;  /* 0x000002b000007945 */ /* 0x000fd80003800000 */
[----:B------:R-:W-:Y:S05]  /*133d0*/  @P0 BRA `(.L_x_2104) ;  /* 0x0000000000a40947 */ /* 0x000fea0003800000 */
[----:B------:R-:W-:-:S03]  /*133e0*/  UMOV UR4, 0xffffffff ;  /* 0xffffffff00047882 */ /* 0x000fc60000000000 */
[----:B------:R-:W-:Y:S05]  /*133f0*/  BRA.DIV UR4, `(.L_x_2105) ;  /* 0x0000000e04e87947 */ /* 0x000fea000b800000 */
[----:B------:R-:W-:-:S13]  /*13400*/  ELECT P6, URZ, PT ;  /* 0x00000000003f782f */ /* 0x000fda00038c0000 */
.L_x_2146:
[----:B------:R-:W-:Y:S05]  /*13410*/  @!P6 BRA `(.L_x_2104) ;  /* 0x000000000094e947 */ /* 0x000fea0003800000 */
[----:B------:R-:W-:-:S06]  /*13420*/  ULOP3.LUT UR4, UR38, 0x2, URZ, 0xfc, !UPT ;  /* 0x0000000226047892 */ /* 0x000fcc000f8efc3f */
[----:B0-----:R-:W-:-:S05]  /*13430*/  IMAD.U32 R0, RZ, RZ, UR4 ;  /* 0x00000004ff007e24 */ /* 0x001fca000f8e00ff */
[----:B------:R-:W-:-:S13]  /*13440*/  ISETP.NE.AND P0, PT, R0, 0x3, PT ;  /* 0x000000030000780c */ /* 0x000fda0003f05270 */
[----:B------:R-:W-:Y:S05]  /*13450*/  @!P0 BRA `(.L_x_2106) ;  /* 0x0000000000048947 */ /* 0x000fea0003800000 */
[----:B------:R-:W-:Y:S01]  /*13460*/  BPT.TRAP 0x1 ;  /* 0x000000040000795c */ /* 0x000fe20000300000 */
.L_x_2106:
        /* <DEDUP_REMOVED lines=12> */
.L_x_2147:
[----:B------:R-:W1:Y:S02]  /*13530*/  SYNCS.PHASECHK.TRANS64.TRYWAIT P1, [R5+URZ], R0 ;  /* 0x00000000050075a7 */ /* 0x000e64000802017f */
[----:B-1----:R-:W-:Y:S05]  /*13540*/  @!P1 BRA `(.L_x_2108) ;  /* 0x0000000c00c89947 */ /* 0x002fea0003800000 */
.L_x_2148:
[----:B------:R-:W-:Y:S05]  /*13550*/  @!P0 BRA `(.L_x_2109) ;  /* 0x0000000000048947 */ /* 0x000fea0003800000 */
[----:B------:R-:W-:Y:S01]  /*13560*/  BPT.TRAP 0x1 ;  /* 0x000000040000795c */ /* 0x000fe20000300000 */
.L_x_2109:
[----:B-1----:R-:W-:-:S04]  /*13570*/  IMAD R5, R18, 0x8, R3 ;  /* 0x0000000812057824 */ /* 0x002fc800078e0203 */
[----:B------:R-:W1:Y:S02]  /*13580*/  SYNCS.PHASECHK.TRANS64.TRYWAIT P1, [R5+URZ+0x33460], R4 ;  /* 0x03346004050075a7 */ /* 0x000e64000802017f */
[----:B-1----:R-:W-:Y:S05]  /*13590*/  @!P1 BRA `(.L_x_2110) ;  /* 0x0000000c00c89947 */ /* 0x002fea0003800000 */
.L_x_2149:
[----:B------:R-:W-:Y:S05]  /*135a0*/  @!P0 BRA `(.L_x_2111) ;  /* 0x0000000000048947 */ /* 0x000fea0003800000 */
[----:B------:R-:W-:Y:S01]  /*135b0*/  BPT.TRAP 0x1 ;  /* 0x000000040000795c */ /* 0x000fe20000300000 */
.L_x_2111:
[----:B------:R-:W-:-:S04]  /*135c0*/  IMAD R3, R2, 0x8, R3 ;  /* 0x0000000802037824 */ /* 0x000fc800078e0203 */
[----:B------:R-:W2:Y:S02]  /*135d0*/  SYNCS.PHASECHK.TRANS64.TRYWAIT P1, [R3+URZ+0x33460], R0 ;  /* 0x03346000030075a7 */ /* 0x000ea4000802017f */
[----:B--2---:R-:W-:Y:S05]  /*135e0*/  @!P1 BRA `(.L_x_2112) ;  /* 0x0000000c00c89947 */ /* 0x004fea0003800000 */
.L_x_2150:
[----:B------:R-:W-:Y:S05]  /*135f0*/  @!P0 BRA `(.L_x_2113) ;  /* 0x0000000000048947 */ /* 0x000fea0003800000 */
[----:B------:R-:W-:Y:S01]  /*13600*/  BPT.TRAP 0x1 ;  /* 0x000000040000795c */ /* 0x000fe20000300000 */
.L_x_2113:
[----:B------:R-:W3:Y:S02]  /*13610*/  SYNCS.PHASECHK.TRANS64.TRYWAIT P0, [R5+URZ+0x33480], R4 ;  /* 0x03348004050075a7 */ /* 0x000ee4000800017f */
[----:B---3--:R-:W-:Y:S05]  /*13620*/  @!P0 BRA `(.L_x_2114) ;  /* 0x0000000c00cc8947 */ /* 0x008fea0003800000 */
.L_x_2115:
[----:B----4-:R4:W0:Y:S02]  /*13630*/  SYNCS.PHASECHK.TRANS64.TRYWAIT P0, [R3+URZ+0x33480], R0 ;  /* 0x03348000030075a7 */ /* 0x010824000800017f */
[----:B0-----:R-:W-:Y:S05]  /*13640*/  @!P0 NANOSLEEP.SYNCS 0x989680 ;  /* 0x009896800000895d */ /* 0x001fea0003900000 */
[----:B------:R-:W0:Y:S02]  /*13650*/  @!P0 SYNCS.PHASECHK.TRANS64 P0, [R3+URZ+0x33480], R0 ;  /* 0x03348000030085a7 */ /* 0x000e24000800007f */
[----:B0-----:R-:W-:Y:S05]  /*13660*/  @!P0 BRA `(.L_x_2115) ;  /* 0xfffffffc00f08947 */ /* 0x001fea000383ffff */
.L_x_2104:
[----:B------:R-:W-:Y:S05]  /*13670*/  BSYNC B0 ;  /* 0x0000000000007941 */ /* 0x000fea0003800000 */
.L_x_2103:
[----:B------:R-:W-:Y:S05]  /*13680*/  EXIT ;  /* 0x000000000000794d */ /* 0x000fea0003800000 */
.L_x_1984:
[----:B0-----:R-:W-:-:S04]  /*13690*/  IMAD.U32 R3, RZ, RZ, UR41 ;  /* 0x00000029ff037e24 */ /* 0x001fc8000f8e00ff */
[----:B------:R0:W1:Y:S03]  /*136a0*/  SYNCS.PHASECHK.TRANS64.TRYWAIT P1, [R3+URZ+0x33400], R0 ;  /* 0x03340000030075a7 */ /* 0x000066000802017f */
[----:B-1----:R-:W-:Y:S05]  /*136b0*/  @!P1 NANOSLEEP.SYNCS 0x989680 ;  /* 0x009896800000995d */ /* 0x002fea0003900000 */
[----:B------:R-:W1:Y:S02]  /*136c0*/  @!P1 SYNCS.PHASECHK.TRANS64 P1, [R3+URZ+0x33400], R0 ;  /* 0x03340000030095a7 */ /* 0x000e64000802007f */
[----:B-1----:R-:W-:Y:S05]  /*136d0*/  @!P1 BRA `(.L_x_1984) ;  /* 0xfffffffc00ec9947 */ /* 0x002fea000383ffff */
[----:B------:R-:W-:Y:S05]  /*136e0*/  BRA `(.L_x_2116) ;  /* 0xfffffee400047947 */ /* 0x000fea000383ffff */
.L_x_1988:
[----:B-1----:R1:W2:Y:S02]  /*136f0*/  SYNCS.PHASECHK.TRANS64.TRYWAIT P2, [R2+URZ+0x33430], R3 ;  /* 0x03343003020075a7 */ /* 0x0022a4000804017f */
[----:B--2---:R-:W-:Y:S05]  /*13700*/  @!P2 NANOSLEEP.SYNCS 0x989680 ;  /* 0x009896800000a95d */ /* 0x004fea0003900000 */
[----:B------:R-:W2:Y:S02]  /*13710*/  @!P2 SYNCS.PHASECHK.TRANS64 P2, [R2+URZ+0x33430], R3 ;  /* 0x033430030200a5a7 */ /* 0x000ea4000804007f */
[----:B--2---:R-:W-:Y:S05]  /*13720*/  @!P2 BRA `(.L_x_1988) ;  /* 0xfffffffc00f0a947 */ /* 0x004fea000383ffff */
[----:B------:R-:W-:Y:S05]  /*13730*/  BRA `(.L_x_1987) ;  /* 0xfffffee400287947 */ /* 0x000fea000383ffff */
.L_x_1993:
[----:B-1----:R-:W-:-:S04]  /*13740*/  IMAD.U32 R5, RZ, RZ, UR6 ;  /* 0x00000006ff057e24 */ /* 0x002fc8000f8e00ff */
[----:B------:R1:W2:Y:S03]  /*13750*/  SYNCS.PHASECHK.TRANS64.TRYWAIT P3, [R5+URZ+0x33430], R0 ;  /* 0x03343000050075a7 */ /* 0x0002a6000806017f */
[----:B--2---:R-:W-:Y:S05]  /*13760*/  @!P3 NANOSLEEP.SYNCS 0x989680 ;  /* 0x009896800000b95d */ /* 0x004fea0003900000 */
[----:B------:R-:W2:Y:S02]  /*13770*/  @!P3 SYNCS.PHASECHK.TRANS64 P3, [R5+URZ+0x33430], R0 ;  /* 0x033430000500b5a7 */ /* 0x000ea4000806007f */
[----:B--2---:R-:W-:Y:S05]  /*13780*/  @!P3 BRA `(.L_x_1993) ;  /* 0xfffffffc00ecb947 */ /* 0x004fea000383ffff */
[----:B------:R-:W-:Y:S05]  /*13790*/  BRA `(.L_x_1990) ;  /* 0xffffff1800187947 */ /* 0x000fea000383ffff */
.L_x_1997:
[----:B-1----:R-:W-:-:S04]  /*137a0*/  IMAD.U32 R5, RZ, RZ, UR6 ;  /* 0x00000006ff057e24 */ /* 0x002fc8000f8e00ff */
[----:B------:R1:W2:Y:S03]  /*137b0*/  SYNCS.PHASECHK.TRANS64.TRYWAIT P3, [R5+URZ+0x33450], R0 ;  /* 0x03345000050075a7 */ /* 0x0002a6000806017f */
[----:B--2---:R-:W-:Y:S05]  /*137c0*/  @!P3 NANOSLEEP.SYNCS 0x989680 ;  /* 0x009896800000b95d */ /* 0x004fea0003900000 */
[----:B------:R-:W2:Y:S02]  /*137d0*/  @!P3 SYNCS.PHASECHK.TRANS64 P3, [R5+URZ+0x33450], R0 ;  /* 0x033450000500b5a7 */ /* 0x000ea4000806007f */
[----:B--2---:R-:W-:Y:S05]  /*137e0*/  @!P3 BRA `(.L_x_1997) ;  /* 0xfffffffc00ecb947 */ /* 0x004fea000383ffff */
[----:B------:R-:W-:Y:S05]  /*137f0*/  BRA `(.L_x_1994) ;  /* 0xffffff2400207947 */ /* 0x000fea000383ffff */
.L_x_2004:
[----:B-1----:R-:W-:-:S04]  /*13800*/  IMAD.U32 R9, RZ, RZ, UR6 ;  /* 0x00000006ff097e24 */ /* 0x002fc8000f8e00ff */
[----:B------:R1:W2:Y:S03]  /*13810*/  SYNCS.PHASECHK.TRANS64.TRYWAIT P2, [R9+URZ+0x33430], R0 ;  /* 0x03343000090075a7 */ /* 0x0002a6000804017f */
[----:B--2---:R-:W-:Y:S05]  /*13820*/  @!P2 NANOSLEEP.SYNCS 0x989680 ;  /* 0x009896800000a95d */ /* 0x004fea0003900000 */
[----:B------:R-:W2:Y:S02]  /*13830*/  @!P2 SYNCS.PHASECHK.TRANS64 P2, [R9+URZ+0x33430], R0 ;  /* 0x033430000900a5a7 */ /* 0x000ea4000804007f */
[----:B--2---:R-:W-:Y:S05]  /*13840*/  @!P2 BRA `(.L_x_2004) ;  /* 0xfffffffc00eca947 */ /* 0x004fea000383ffff */
[----:B------:R-:W-:Y:S05]  /*13850*/  BRA `(.L_x_2001) ;  /* 0xffffff50007c7947 */ /* 0x000fea000383ffff */
.L_x_2008:
[----:B-1----:R-:W-:-:S04]  /*13860*/  IMAD.U32 R9, RZ, RZ, UR6 ;  /* 0x00000006ff097e24 */ /* 0x002fc8000f8e00ff */
[----:B------:R1:W2:Y:S03]  /*13870*/  SYNCS.PHASECHK.TRANS64.TRYWAIT P2, [R9+URZ+0x33450], R0 ;  /* 0x03345000090075a7 */ /* 0x0002a6000804017f */
[----:B--2---:R-:W-:Y:S05]  /*13880*/  @!P2 NANOSLEEP.SYNCS 0x989680 ;  /* 0x009896800000a95d */ /* 0x004fea0003900000 */
[----:B------:R-:W2:Y:S02]  /*13890*/  @!P2 SYNCS.PHASECHK.TRANS64 P2, [R9+URZ+0x33450], R0 ;  /* 0x033450000900a5a7 */ /* 0x000ea4000804007f */
[----:B--2---:R-:W-:Y:S05]  /*138a0*/  @!P2 BRA `(.L_x_2008) ;  /* 0xfffffffc00eca947 */ /* 0x004fea000383ffff */
[----:B------:R-:W-:Y:S05]  /*138b0*/  BRA `(.L_x_2005) ;  /* 0xffffff5c00787947 */ /* 0x000fea000383ffff */
.L_x_2014:
[----:B-1----:R-:W-:-:S04]  /*138c0*/  IMAD.U32 R6, RZ, RZ, UR9 ;  /* 0x00000009ff067e24 */ /* 0x002fc8000f8e00ff */
[----:B------:R1:W2:Y:S03]  /*138d0*/  SYNCS.PHASECHK.TRANS64.TRYWAIT P1, [R6+URZ+0x33450], R5 ;  /* 0x03345005060075a7 */ /* 0x0002a6000802017f */
[----:B--2---:R-:W-:Y:S05]  /*138e0*/  @!P1 NANOSLEEP.SYNCS 0x989680 ;  /* 0x009896800000995d */ /* 0x004fea0003900000 */
[----:B------:R-:W2:Y:S02]  /*138f0*/  @!P1 SYNCS.PHASECHK.TRANS64 P1, [R6+URZ+0x33450], R5 ;  /* 0x03345005060095a7 */ /* 0x000ea4000802007f */
[----:B--2---:R-:W-:Y:S05]  /*13900*/  @!P1 BRA `(.L_x_2014) ;  /* 0xfffffffc00ec9947 */ /* 0x004fea000383ffff */
[----:B------:R-:W-:Y:S05]  /*13910*/  BRA `(.L_x_2013) ;  /* 0xffffff7c00cc7947 */ /* 0x000fea000383ffff */
.L_x_2048:
[----:B------:R-:W-:Y:S02]  /*13920*/  IMAD.MOV.U32 R13, RZ, RZ, R4 ;  /* 0x000000ffff0d7224 */ /* 0x000fe400078e0004 */
[----:B------:R-:W-:Y:S02]  /*13930*/  IMAD.MOV.U32 R12, RZ, RZ, RZ ;  /* 0x000000ffff0c7224 */ /* 0x000fe400078e00ff */
[----:B------:R-:W-:Y:S02]  /*13940*/  IMAD.MOV.U32 R11, RZ, RZ, 0x1f ;  /* 0x0000001fff0b7424 */ /* 0x000fe400078e00ff */
[----:B------:R-:W-:-:S07]  /*13950*/  IMAD.MOV.U32 R15, RZ, RZ, -0x1 ;  /* 0xffffffffff0f7424 */ /* 0x000fce00078e00ff */
[----:B-1----:R-:W-:Y:S05]  /*13960*/  WARPSYNC.COLLECTIVE R15, `(.L_x_2117) ;  /* 0x000000000f087348 */ /* 0x002fea0003c00000 */
[----:B------:R0:W2:Y:S02]  /*13970*/  SHFL.IDX P6, R14, R13, R12, R11 ;  /* 0x0000000c0d0e7389 */ /* 0x0000a400000c000b */
[----:B012---:R-:W-:Y:S01]  /*13980*/  ENDCOLLECTIVE ;  /* 0x000000000000791b */ /* 0x007fe20003800000 */
.L_x_2117:
[----:B------:R-:W-:Y:S05]  /*13990*/  BRA `(.L_x_2118) ;  /* 0xffffffc800247947 */ /* 0x000fea000383ffff */
.L_x_2050:
[----:B------:R-:W-:Y:S01]  /*139a0*/  BSSY B0, `(.L_x_2119) ;  /* 0x0000006000007945 */ /* 0x000fe20003800000 */
[----:B------:R-:W-:-:S07]  /*139b0*/  IMAD.MOV.U32 R15, RZ, RZ, -0x1 ;  /* 0xffffffffff0f7424 */ /* 0x000fce00078e00ff */
[----:B0-----:R-:W-:Y:S05]  /*139c0*/  WARPSYNC.COLLECTIVE R15, `(.L_x_2120) ;  /* 0x000000000f0c7348 */ /* 0x001fea0003c00000 */
[----:B------:R-:W-:Y:S02]  /*139d0*/  ELECT P6, UR62, PT ;  /* 0x00000000003e782f */ /* 0x000fe400038c0000 */
[----:B------:R-:W-:Y:S01]  /*139e0*/  MOV R14, UR62 ;  /* 0x0000003e000e7c02 */ /* 0x000fe20008000f00 */
[----:B0-----:R-:W-:Y:S10]  /*139f0*/  ENDCOLLECTIVE ;  /* 0x000000000000791b */ /* 0x001ff40003800000 */
.L_x_2120:
[----:B------:R-:W-:Y:S05]  /*13a00*/  BSYNC B0 ;  /* 0x0000000000007941 */ /* 0x000fea0003800000 */
.L_x_2119:
[----:B------:R-:W-:Y:S05]  /*13a10*/  BRA `(.L_x_2121) ;  /* 0xffffffc800307947 */ /* 0x000fea000383ffff */
.L_x_2052:
[----:B0-----:R0:W1:Y:S02]  /*13a20*/  SYNCS.PHASECHK.TRANS64.TRYWAIT P1, [R4+URZ+0x33480], R3 ;  /* 0x03348003040075a7 */ /* 0x001064000802017f */
[----:B-1----:R-:W-:Y:S05]  /*13a30*/  @!P1 NANOSLEEP.SYNCS 0x989680 ;  /* 0x009896800000995d */ /* 0x002fea0003900000 */
[----:B------:R-:W1:Y:S02]  /*13a40*/  @!P1 SYNCS.PHASECHK.TRANS64 P1, [R4+URZ+0x33480], R3 ;  /* 0x03348003040095a7 */ /* 0x000e64000802007f */
[----:B-1----:R-:W-:Y:S05]  /*13a50*/  @!P1 BRA `(.L_x_2052) ;  /* 0xfffffffc00f09947 */ /* 0x002fea000383ffff */
[----:B------:R-:W-:Y:S05]  /*13a60*/  BRA `(.L_x_2122) ;  /* 0xffffffc800887947 */ /* 0x000fea000383ffff */
.L_x_2054:
[----:B-1----:R1:W2:Y:S02]  /*13a70*/  SYNCS.PHASECHK.TRANS64.TRYWAIT P1, [R4+URZ+0x33440], R3 ;  /* 0x03344003040075a7 */ /* 0x0022a4000802017f */
[----:B--2---:R-:W-:Y:S05]  /*13a80*/  @!P1 NANOSLEEP.SYNCS 0x989680 ;  /* 0x009896800000995d */ /* 0x004fea0003900000 */
[----:B------:R-:W2:Y:S02]  /*13a90*/  @!P1 SYNCS.PHASECHK.TRANS64 P1, [R4+URZ+0x33440], R3 ;  /* 0x03344003040095a7 */ /* 0x000ea4000802007f */
[----:B--2---:R-:W-:Y:S05]  /*13aa0*/  @!P1 BRA `(.L_x_2054) ;  /* 0xfffffffc00f09947 */ /* 0x004fea000383ffff */
[----:B------:R-:W-:Y:S05]  /*13ab0*/  BRA `(.L_x_2123) ;  /* 0xffffffcc000c7947 */ /* 0x000fea000383ffff */
.L_x_2058:
[----:B------:R-:W-:Y:S02]  /*13ac0*/  IMAD.MOV.U32 R13, RZ, RZ, R5 ;  /* 0x000000ffff0d7224 */ /* 0x000fe400078e0005 */
[----:B------:R-:W-:Y:S02]  /*13ad0*/  IMAD.MOV.U32 R12, RZ, RZ, RZ ;  /* 0x000000ffff0c7224 */ /* 0x000fe400078e00ff */
[----:B------:R-:W-:Y:S02]  /*13ae0*/  IMAD.MOV.U32 R11, RZ, RZ, 0x1c1f ;  /* 0x00001c1fff0b7424 */ /* 0x000fe400078e00ff */
[----:B------:R-:W-:Y:S02]  /*13af0*/  IMAD.MOV.U32 R15, RZ, RZ, -0x1 ;  /* 0xffffffffff0f7424 */ /* 0x000fe400078e00ff */
[----:B------:R-:W-:-:S07]  /*13b00*/  IMAD.U32 R0, RZ, RZ, UR41 ;  /* 0x00000029ff007e24 */ /* 0x000fce000f8e00ff */
[----:B-----5:R-:W-:Y:S05]  /*13b10*/  WARPSYNC.COLLECTIVE R15, `(.L_x_2124) ;  /* 0x000000000f087348 */ /* 0x020fea0003c00000 */
[----:B------:R0:W1:Y:S02]  /*13b20*/  SHFL.IDX P6, R14, R13, R12, R11 ;  /* 0x0000000c0d0e7389 */ /* 0x00006400000c000b */
[----:B01---5:R-:W-:Y:S01]  /*13b30*/  ENDCOLLECTIVE ;  /* 0x000000000000791b */ /* 0x023fe20003800000 */
.L_x_2124:
[----:B------:R-:W-:Y:S02]  /*13b40*/  IMAD R0, R0, 0x80, R10 ;  /* 0x0000008000007824 */ /* 0x000fe400078e020a */
[----:B------:R-:W-:Y:S02]  /*13b50*/  IMAD.MOV.U32 R13, RZ, RZ, R6 ;  /* 0x000000ffff0d7224 */ /* 0x000fe400078e0006 */
[----:B------:R-:W-:-:S07]  /*13b60*/  IMAD.MOV.U32 R2, RZ, RZ, R14 ;  /* 0x000000ffff027224 */ /* 0x000fce00078e000e */
[----:B------:R-:W-:Y:S05]  /*13b70*/  WARPSYNC.COLLECTIVE R15, `(.L_x_2125) ;  /* 0x000000000f087348 */ /* 0x000fea0003c00000 */
[----:B------:R0:W1:Y:S02]  /*13b80*/  SHFL.IDX P6, R14, R13, R12, R11 ;  /* 0x0000000c0d0e7389 */ /* 0x00006400000c000b */
[----:B01----:R-:W-:Y:S01]  /*13b90*/  ENDCOLLECTIVE ;  /* 0x000000000000791b */ /* 0x003fe20003800000 */
.L_x_2125:
        /* <DEDUP_REMOVED lines=9> */
.L_x_2126:
        /* <DEDUP_REMOVED lines=18> */
.L_x_2127:
[----:B------:R-:W-:Y:S02]  /*13d50*/  IMAD.MOV.U32 R13, RZ, RZ, R5 ;  /* 0x000000ffff0d7224 */ /* 0x000fe400078e0005 */
[----:B------:R-:W-:Y:S02]  /*13d60*/  IMAD.MOV.U32 R12, RZ, RZ, 0x2 ;  /* 0x00000002ff0c7424 */ /* 0x000fe400078e00ff */
[----:B------:R-:W-:-:S07]  /*13d70*/  IMAD.MOV.U32 R3, RZ, RZ, R14 ;  /* 0x000000ffff037224 */ /* 0x000fce00078e000e */
[----:B------:R-:W-:Y:S05]  /*13d80*/  WARPSYNC.COLLECTIVE R15, `(.L_x_2128) ;  /* 0x000000000f087348 */ /* 0x000fea0003c00000 */
[----:B------:R0:W1:Y:S02]  /*13d90*/  SHFL.IDX P6, R14, R13, R12, R11 ;  /* 0x0000000c0d0e7389 */ /* 0x00006400000c000b */
[----:B01----:R-:W-:Y:S01]  /*13da0*/  ENDCOLLECTIVE ;  /* 0x000000000000791b */ /* 0x003fe20003800000 */
.L_x_2128:
        /* <DEDUP_REMOVED lines=18> */
.L_x_2129:
[----:B------:R-:W-:Y:S02]  /*13ed0*/  IMAD.MOV.U32 R13, RZ, RZ, R5 ;  /* 0x000000ffff0d7224 */ /* 0x000fe400078e0005 */
[----:B------:R-:W-:Y:S02]  /*13ee0*/  IMAD.MOV.U32 R12, RZ, RZ, 0x3 ;  /* 0x00000003ff0c7424 */ /* 0x000fe400078e00ff */
[----:B------:R-:W-:-:S07]  /*13ef0*/  IMAD.MOV.U32 R3, RZ, RZ, R14 ;  /* 0x000000ffff037224 */ /* 0x000fce00078e000e */
[----:B------:R-:W-:Y:S05]  /*13f00*/  WARPSYNC.COLLECTIVE R15, `(.L_x_2130) ;  /* 0x000000000f087348 */ /* 0x000fea0003c00000 */
[----:B------:R0:W1:Y:S02]  /*13f10*/  SHFL.IDX P6, R14, R13, R12, R11 ;  /* 0x0000000c0d0e7389 */ /* 0x00006400000c000b */
[----:B01----:R-:W-:Y:S01]  /*13f20*/  ENDCOLLECTIVE ;  /* 0x000000000000791b */ /* 0x003fe20003800000 */
.L_x_2130:
        /* <DEDUP_REMOVED lines=10> */
.L_x_2131:
        /* <DEDUP_REMOVED lines=8> */
.L_x_2063:
[----:B-1----:R1:W2:Y:S02]  /*14050*/  SYNCS.PHASECHK.TRANS64.TRYWAIT P0, [R17+URZ+0x33420], R0 ;  /* 0x03342000110075a7 */ /* 0x0022a4000800017f */
[----:B--2---:R-:W-:Y:S05]  /*14060*/  @!P0 NANOSLEEP.SYNCS 0x989680 ;  /* 0x009896800000895d */ /* 0x004fea0003900000 */
[----:B------:R-:W2:Y:S02]  /*14070*/  @!P0 SYNCS.PHASECHK.TRANS64 P0, [R17+URZ+0x33420], R0 ;  /* 0x03342000110085a7 */ /* 0x000ea4000800007f */
[----:B--2---:R-:W-:Y:S05]  /*14080*/  @!P0 BRA `(.L_x_2063) ;  /* 0xfffffffc00f08947 */ /* 0x004fea000383ffff */
[----:B------:R-:W-:Y:S05]  /*14090*/  BRA `(.L_x_2133) ;  /* 0xffffffd000c07947 */ /* 0x000fea000383ffff */
.L_x_2069:
[----:B0-----:R0:W1:Y:S02]  /*140a0*/  SYNCS.PHASECHK.TRANS64.TRYWAIT P0, [R6+URZ+0x33480], R4 ;  /* 0x03348004060075a7 */ /* 0x001064000800017f */
[----:B-1----:R-:W-:Y:S05]  /*140b0*/  @!P0 NANOSLEEP.SYNCS 0x989680 ;  /* 0x009896800000895d */ /* 0x002fea0003900000 */
[----:B------:R-:W1:Y:S02]  /*140c0*/  @!P0 SYNCS.PHASECHK.TRANS64 P0, [R6+URZ+0x33480], R4 ;  /* 0x03348004060085a7 */ /* 0x000e64000800007f */
[----:B-1----:R-:W-:Y:S05]  /*140d0*/  @!P0 BRA `(.L_x_2069) ;  /* 0xfffffffc00f08947 */ /* 0x002fea000383ffff */
[----:B------:R-:W-:Y:S05]  /*140e0*/  BRA `(.L_x_2134) ;  /* 0xffffffd400707947 */ /* 0x000fea000383ffff */
.L_x_2076:
[----:B-1----:R1:W2:Y:S02]  /*140f0*/  SYNCS.PHASECHK.TRANS64.TRYWAIT P0, [R6+URZ+0x33440], R4 ;  /* 0x03344004060075a7 */ /* 0x0022a4000800017f */
[----:B--2---:R-:W-:Y:S05]  /*14100*/  @!P0 NANOSLEEP.SYNCS 0x989680 ;  /* 0x009896800000895d */ /* 0x004fea0003900000 */
[----:B------:R-:W2:Y:S02]  /*14110*/  @!P0 SYNCS.PHASECHK.TRANS64 P0, [R6+URZ+0x33440], R4 ;  /* 0x03344004060085a7 */ /* 0x000ea4000800007f */
[----:B--2---:R-:W-:Y:S05]  /*14120*/  @!P0 BRA `(.L_x_2076) ;  /* 0xfffffffc00f08947 */ /* 0x004fea000383ffff */
[----:B------:R-:W-:Y:S05]  /*14130*/  BRA `(.L_x_2135) ;  /* 0xffffffd800687947 */ /* 0x000fea000383ffff */
.L_x_2084:
[----:B-1----:R1:W2:Y:S02]  /*14140*/  SYNCS.PHASECHK.TRANS64.TRYWAIT P1, [R3+URZ+0x33470], R4 ;  /* 0x03347004030075a7 */ /* 0x0022a4000802017f */
[----:B--2---:R-:W-:Y:S05]  /*14150*/  @!P1 NANOSLEEP.SYNCS 0x989680 ;  /* 0x009896800000995d */ /* 0x004fea0003900000 */
[----:B------:R-:W2:Y:S02]  /*14160*/  @!P1 SYNCS.PHASECHK.TRANS64 P1, [R3+URZ+0x33470], R4 ;  /* 0x03347004030095a7 */ /* 0x000ea4000802007f */
[----:B--2---:R-:W-:Y:S05]  /*14170*/  @!P1 BRA `(.L_x_2084) ;  /* 0xfffffffc00f09947 */ /* 0x004fea000383ffff */
[----:B------:R-:W-:Y:S05]  /*14180*/  BRA `(.L_x_2136) ;  /* 0xffffffdc007c7947 */ /* 0x000fea000383ffff */
.L_x_2086:
[----:B--2---:R2:W3:Y:S02]  /*14190*/  SYNCS.PHASECHK.TRANS64.TRYWAIT P1, [R3+URZ+0x33460], R0 ;  /* 0x03346000030075a7 */ /* 0x0044e4000802017f */
[----:B---3--:R-:W-:Y:S05]  /*141a0*/  @!P1 NANOSLEEP.SYNCS 0x989680 ;  /* 0x009896800000995d */ /* 0x008fea0003900000 */
[----:B------:R-:W3:Y:S02]  /*141b0*/  @!P1 SYNCS.PHASECHK.TRANS64 P1, [R3+URZ+0x33460], R0 ;  /* 0x03346000030095a7 */ /* 0x000ee4000802007f */
[----:B---3--:R-:W-:Y:S05]  /*141c0*/  @!P1 BRA `(.L_x_2086) ;  /* 0xfffffffc00f09947 */ /* 0x008fea000383ffff */
[----:B------:R-:W-:Y:S05]  /*141d0*/  BRA `(.L_x_2137) ;  /* 0xffffffdc00847947 */ /* 0x000fea000383ffff */
.L_x_2093:
[----:B-1----:R1:W2:Y:S02]  /*141e0*/  SYNCS.PHASECHK.TRANS64.TRYWAIT P1, [R3+URZ+0x33470], R0 ;  /* 0x03347000030075a7 */ /* 0x0022a4000802017f */
[----:B--2---:R-:W-:Y:S05]  /*141f0*/  @!P1 NANOSLEEP.SYNCS 0x989680 ;  /* 0x009896800000995d */ /* 0x004fea0003900000 */
[----:B------:R-:W2:Y:S02]  /*14200*/  @!P1 SYNCS.PHASECHK.TRANS64 P1, [R3+URZ+0x33470], R0 ;  /* 0x03347000030095a7 */ /* 0x000ea4000802007f */
[----:B--2---:R-:W-:Y:S05]  /*14210*/  @!P1 BRA `(.L_x_2093) ;  /* 0xfffffffc00f09947 */ /* 0x004fea000383ffff */
[----:B------:R-:W-:Y:S05]  /*14220*/  BRA `(.L_x_2138) ;  /* 0xffffffe400c47947 */ /* 0x000fea000383ffff */
.L_x_2095:
[----:B-1----:R1:W2:Y:S02]  /*14230*/  SYNCS.PHASECHK.TRANS64.TRYWAIT P1, [R3+URZ+0x33460], R0 ;  /* 0x03346000030075a7 */ /* 0x0022a4000802017f */
[----:B--2---:R-:W-:Y:S05]  /*14240*/  @!P1 NANOSLEEP.SYNCS 0x989680 ;  /* 0x009896800000995d */ /* 0x004fea0003900000 */
[----:B------:R-:W2:Y:S02]  /*14250*/  @!P1 SYNCS.PHASECHK.TRANS64 P1, [R3+URZ+0x33460], R0 ;  /* 0x03346000030095a7 */ /* 0x000ea4000802007f */
[----:B--2---:R-:W-:Y:S05]  /*14260*/  @!P1 BRA `(.L_x_2095) ;  /* 0xfffffffc00f09947 */ /* 0x004fea000383ffff */
[----:B------:R-:W-:Y:S05]  /*14270*/  BRA `(.L_x_2139) ;  /* 0xffffffe400c87947 */ /* 0x000fea000383ffff */
.L_x_2101:
[----:B0-----:R0:W1:Y:S02]  /*14280*/  SYNCS.PHASECHK.TRANS64.TRYWAIT P0, [R3+URZ+0x33420], R0 ;  /* 0x03342000030075a7 */ /* 0x001064000800017f */
[----:B-1----:R-:W-:Y:S05]  /*14290*/  @!P0 NANOSLEEP.SYNCS 0x989680 ;  /* 0x009896800000895d */ /* 0x002fea0003900000 */
[----:B------:R-:W1:Y:S02]  /*142a0*/  @!P0 SYNCS.PHASECHK.TRANS64 P0, [R3+URZ+0x33420], R0 ;  /* 0x03342000030085a7 */ /* 0x000e64000800007f */
[----:B-1----:R-:W-:Y:S05]  /*142b0*/  @!P0 BRA `(.L_x_2101) ;  /* 0xfffffffc00f08947 */ /* 0x002fea000383ffff */
[----:B------:R-:W-:Y:S05]  /*142c0*/  BRA `(.L_x_2140) ;  /* 0xfffffff0001c7947 */ /* 0x000fea000383ffff */
.L_x_2102:
        /* <DEDUP_REMOVED lines=11> */
.L_x_2142:
[----:B------:R-:W-:Y:S05]  /*14380*/  BSYNC B0 ;  /* 0x0000000000007941 */ /* 0x000fea0003800000 */
.L_x_2141:
[----:B------:R-:W-:Y:S05]  /*14390*/  BRA `(.L_x_2143) ;  /* 0xfffffff000047947 */ /* 0x000fea000383ffff */
.L_x_2105:
[----:B------:R-:W-:Y:S01]  /*143a0*/  BSSY B1, `(.L_x_2144) ;  /* 0x0000006000017945 */ /* 0x000fe20003800000 */
[----:B------:R-:W-:-:S07]  /*143b0*/  IMAD.MOV.U32 R15, RZ, RZ, -0x1 ;  /* 0xffffffffff0f7424 */ /* 0x000fce00078e00ff */
[----:B0-----:R-:W-:Y:S05]  /*143c0*/  WARPSYNC.COLLECTIVE R15, `(.L_x_2145) ;  /* 0x000000000f0c7348 */ /* 0x001fea0003c00000 */
[----:B------:R-:W-:Y:S02]  /*143d0*/  ELECT P6, UR62, PT ;  /* 0x00000000003e782f */ /* 0x000fe400038c0000 */
[----:B------:R-:W-:Y:S01]  /*143e0*/  MOV R14, UR62 ;  /* 0x0000003e000e7c02 */ /* 0x000fe20008000f00 */
[----:B0-----:R-:W-:Y:S10]  /*143f0*/  ENDCOLLECTIVE ;  /* 0x000000000000791b */ /* 0x001ff40003800000 */
.L_x_2145:
[----:B------:R-:W-:Y:S05]  /*14400*/  BSYNC B1 ;  /* 0x0000000000017941 */ /* 0x000fea0003800000 */
.L_x_2144:
[----:B------:R-:W-:Y:S05]  /*14410*/  BRA `(.L_x_2146) ;  /* 0xffffffec00fc7947 */ /* 0x000fea000383ffff */
.L_x_2107:
[----:B0-----:R0:W1:Y:S02]  /*14420*/  SYNCS.PHASECHK.TRANS64.TRYWAIT P1, [R7+URZ], R4 ;  /* 0x00000004070075a7 */ /* 0x001064000802017f */
[----:B-1----:R-:W-:Y:S05]  /*14430*/  @!P1 NANOSLEEP.SYNCS 0x989680 ;  /* 0x009896800000995d */ /* 0x002fea0003900000 */
[----:B------:R-:W1:Y:S02]  /*14440*/  @!P1 SYNCS.PHASECHK.TRANS64 P1, [R7+URZ], R4 ;  /* 0x00000004070095a7 */ /* 0x000e64000802007f */
[----:B-1----:R-:W-:Y:S05]  /*14450*/  @!P1 BRA `(.L_x_2107) ;  /* 0xfffffffc00f09947 */ /* 0x002fea000383ffff */
[----:B------:R-:W-:Y:S05]  /*14460*/  BRA `(.L_x_2147) ;  /* 0xfffffff000307947 */ /* 0x000fea000383ffff */
.L_x_2108:
[----:B-1----:R1:W2:Y:S02]  /*14470*/  SYNCS.PHASECHK.TRANS64.TRYWAIT P1, [R5+URZ], R0 ;  /* 0x00000000050075a7 */ /* 0x0022a4000802017f */
[----:B--2---:R-:W-:Y:S05]  /*14480*/  @!P1 NANOSLEEP.SYNCS 0x989680 ;  /* 0x009896800000995d */ /* 0x004fea0003900000 */
[----:B------:R-:W2:Y:S02]  /*14490*/  @!P1 SYNCS.PHASECHK.TRANS64 P1, [R5+URZ], R0 ;  /* 0x00000000050095a7 */ /* 0x000ea4000802007f */
[----:B--2---:R-:W-:Y:S05]  /*144a0*/  @!P1 BRA `(.L_x_2108) ;  /* 0xfffffffc00f09947 */ /* 0x004fea000383ffff */
[----:B------:R-:W-:Y:S05]  /*144b0*/  BRA `(.L_x_2148) ;  /* 0xfffffff000247947 */ /* 0x000fea000383ffff */
.L_x_2110:
[----:B-1----:R1:W2:Y:S02]  /*144c0*/  SYNCS.PHASECHK.TRANS64.TRYWAIT P1, [R5+URZ+0x33460], R4 ;  /* 0x03346004050075a7 */ /* 0x0022a4000802017f */
[----:B--2---:R-:W-:Y:S05]  /*144d0*/  @!P1 NANOSLEEP.SYNCS 0x989680 ;  /* 0x009896800000995d */ /* 0x004fea0003900000 */
[----:B------:R-:W2:Y:S02]  /*144e0*/  @!P1 SYNCS.PHASECHK.TRANS64 P1, [R5+URZ+0x33460], R4 ;  /* 0x03346004050095a7 */ /* 0x000ea4000802007f */
[----:B--2---:R-:W-:Y:S05]  /*144f0*/  @!P1 BRA `(.L_x_2110) ;  /* 0xfffffffc00f09947 */ /* 0x004fea000383ffff */
[----:B------:R-:W-:Y:S05]  /*14500*/  BRA `(.L_x_2149) ;  /* 0xfffffff000247947 */ /* 0x000fea000383ffff */
.L_x_2112:
[----:B--2---:R2:W3:Y:S02]  /*14510*/  SYNCS.PHASECHK.TRANS64.TRYWAIT P1, [R3+URZ+0x33460], R0 ;  /* 0x03346000030075a7 */ /* 0x0044e4000802017f */
[----:B---3--:R-:W-:Y:S05]  /*14520*/  @!P1 NANOSLEEP.SYNCS 0x989680 ;  /* 0x009896800000995d */ /* 0x008fea0003900000 */
[----:B------:R-:W3:Y:S02]  /*14530*/  @!P1 SYNCS.PHASECHK.TRANS64 P1, [R3+URZ+0x33460], R0 ;  /* 0x03346000030095a7 */ /* 0x000ee4000802007f */
[----:B---3--:R-:W-:Y:S05]  /*14540*/  @!P1 BRA `(.L_x_2112) ;  /* 0xfffffffc00f09947 */ /* 0x008fea000383ffff */
[----:B------:R-:W-:Y:S05]  /*14550*/  BRA `(.L_x_2150) ;  /* 0xfffffff000247947 */ /* 0x000fea000383ffff */
.L_x_2114:
[----:B---3--:R3:W4:Y:S02]  /*14560*/  SYNCS.PHASECHK.TRANS64.TRYWAIT P0, [R5+URZ+0x33480], R4 ;  /* 0x03348004050075a7 */ /* 0x008724000800017f */
[----:B----4-:R-:W-:Y:S05]  /*14570*/  @!P0 NANOSLEEP.SYNCS 0x989680 ;  /* 0x009896800000895d */ /* 0x010fea0003900000 */
[----:B------:R-:W4:Y:S02]  /*14580*/  @!P0 SYNCS.PHASECHK.TRANS64 P0, [R5+URZ+0x33480], R4 ;  /* 0x03348004050085a7 */ /* 0x000f24000800007f */
[----:B----4-:R-:W-:Y:S05]  /*14590*/  @!P0 BRA `(.L_x_2114) ;  /* 0xfffffffc00f08947 */ /* 0x010fea000383ffff */
[----:B------:R-:W-:Y:S05]  /*145a0*/  BRA `(.L_x_2115) ;  /* 0xfffffff000207947 */ /* 0x000fea000383ffff */
.L_x_2151:
        /* <DEDUP_REMOVED lines=13> */
.L_x_2870:


//--------------------- .text._ZN7cutlass13device_kernelIN5flash11enable_sm90INS1_16FlashAttnFwdSm90INS1_25CollectiveMainloopFwdSm90ILi2EN4cute5tupleIJNS5_1CILi1EEES8_S8_EEENS6_IJNS7_ILi128EEENS7_ILi160EEENS7_ILi192EEEEEELi192ENS_12float_e4m3_tEfNS_4arch4Sm90ELb1ELb0ELb0ELb1ELb0ELb0ELb0ELb1ELb1ELb1ELb0ELb0EEENS1_21CollectiveEpilogueFwdINS6_IJSA_SC_SB_EEES9_NS_10bfloat16_tESG_Li256ELb1ELb1ELb0ELb1EEENS1_36VarlenDynamicPersistentTileSchedulerILi128ELi160ELi256ELi128ELb0ELb1ELb1ELb1ELb1ELb1EEEEEEEEEvNT_6ParamsE --------------------------
	.section	.text._ZN7cutlass13device_kernelIN5flash11enable_sm90INS1_16FlashAttnFwdSm90INS1_25CollectiveMainloopFwdSm90ILi2EN4cute5tupleIJNS5_1CILi1EEES8_S8_EEENS6_IJNS7_ILi128EEENS7_ILi160EEENS7_ILi192EEEEEELi192ENS_12float_e4m3_tEfNS_4arch4Sm90ELb1ELb0ELb0ELb1ELb0ELb0ELb0ELb1ELb1ELb1ELb0ELb0EEENS1_21CollectiveEpilogueFwdINS6_IJSA_SC_SB_EEES9_NS_10bfloat16_tESG_Li256ELb1ELb1ELb0ELb1EEENS1_36VarlenDynamicPersistentTileSchedulerILi128ELi160ELi256ELi128ELb0ELb1ELb1ELb1ELb1ELb1EEEEEEEEEvNT_6ParamsE,"ax",@progbits
	.align	128
.text._ZN7cutlass13device_kernelIN5flash11enable_sm90INS1_16FlashAttnFwdSm90INS1_25CollectiveMainloopFwdSm90ILi2EN4cute5tupleIJNS5_1CILi1EEES8_S8_EEENS6_IJNS7_ILi128EEENS7_ILi160EEENS7_ILi192EEEEEELi192ENS_12float_e4m3_tEfNS_4arch4Sm90ELb1ELb0ELb0ELb1ELb0ELb0ELb0ELb1ELb1ELb1ELb0ELb0EEENS1_21CollectiveEpilogueFwdINS6_IJSA_SC_SB_EEES9_NS_10bfloat16_tESG_Li256ELb1ELb1ELb0ELb1EEENS1_36VarlenDynamicPersistentTileSchedulerILi128ELi160ELi256ELi128ELb0ELb1ELb1ELb1ELb1ELb1EEEEEEEEEvNT_6ParamsE:
        .type           _ZN7cutlass13device_kernelIN5flash11enable_sm90INS1_16FlashAttnFwdSm90INS1_25CollectiveMainloopFwdSm90ILi2EN4cute5tupleIJNS5_1CILi1EEES8_S8_EEENS6_IJNS7_ILi128EEENS7_ILi160EEENS7_ILi192EEEEEELi192ENS_12float_e4m3_tEfNS_4arch4Sm90ELb1ELb0ELb0ELb1ELb0ELb0ELb0ELb1ELb1ELb1ELb0ELb0EEENS1_21CollectiveEpilogueFwdINS6_IJSA_SC_SB_EEES9_NS_10bfloat16_tESG_Li256ELb1ELb1ELb0ELb1EEENS1_36VarlenDynamicPersistentTileSchedulerILi128ELi160ELi256ELi128ELb0ELb1ELb1ELb1ELb1ELb1EEEEEEEEEvNT_6ParamsE,@function
        .size           _ZN7cutlass13device_kernelIN5flash11enable_sm90INS1_16FlashAttnFwdSm90INS1_25CollectiveMainloopFwdSm90ILi2EN4cute5tupleIJNS5_1CILi1EEES8_S8_EEENS6_IJNS7_ILi128EEENS7_ILi160EEENS7_ILi192EEEEEELi192ENS_12float_e4m3_tEfNS_4arch4Sm90ELb1ELb0ELb0ELb1ELb0ELb0ELb0ELb1ELb1ELb1ELb0ELb0EEENS1_21CollectiveEpilogueFwdINS6_IJSA_SC_SB_EEES9_NS_10bfloat16_tESG_Li256ELb1ELb1ELb0ELb1EEENS1_36VarlenDynamicPersistentTileSchedulerILi128ELi160ELi256ELi128ELb0ELb1ELb1ELb1ELb1ELb1EEEEEEEEEvNT_6ParamsE,(.L_x_2871 - _ZN7cutlass13device_kernelIN5flash11enable_sm90INS1_16FlashAttnFwdSm90INS1_25CollectiveMainloopFwdSm90ILi2EN4cute5tupleIJNS5_1CILi1EEES8_S8_EEENS6_IJNS7_ILi128EEENS7_ILi160EEENS7_ILi192EEEEEELi192ENS_12float_e4m3_tEfNS_4arch4Sm90ELb1ELb0ELb0ELb1ELb0ELb0ELb0ELb1ELb1ELb1ELb0ELb0EEENS1_21CollectiveEpilogueFwdINS6_IJSA_SC_SB_EEES9_NS_10bfloat16_tESG_Li256ELb1ELb1ELb0ELb1EEENS1_36VarlenDynamicPersistentTileSchedulerILi128ELi160ELi256ELi128ELb0ELb1ELb1ELb1ELb1ELb1EEEEEEEEEvNT_6ParamsE)
        .other          _ZN7cutlass13device_kernelIN5flash11enable_sm90INS1_16FlashAttnFwdSm90INS1_25CollectiveMainloopFwdSm90ILi2EN4cute5tupleIJNS5_1CILi1EEES8_S8_EEENS6_IJNS7_ILi128EEENS7_ILi160EEENS7_ILi192EEEEEELi192ENS_12float_e4m3_tEfNS_4arch4Sm90ELb1ELb0ELb0ELb1ELb0ELb0ELb0ELb1ELb1ELb1ELb0ELb0EEENS1_21CollectiveEpilogueFwdINS6_IJSA_SC_SB_EEES9_NS_10bfloat16_tESG_Li256ELb1ELb1ELb0ELb1EEENS1_36VarlenDynamicPersistentTileSchedulerILi128ELi160ELi256ELi128ELb0ELb1ELb1ELb1ELb1ELb1EEEEEEEEEvNT_6ParamsE,@"STO_CUDA_ENTRY STV_DEFAULT"
_ZN7cutlass13device_kernelIN5flash11enable_sm90INS1_16FlashAttnFwdSm90INS1_25CollectiveMainloopFwdSm90ILi2EN4cute5tupleIJNS5_1CILi1EEES8_S8_EEENS6_IJNS7_ILi128EEENS7_ILi160EEENS7_ILi192EEEEEELi192ENS_12float_e4m3_tEfNS_4arch4Sm90ELb1ELb0ELb0ELb1ELb0ELb0ELb0ELb1ELb1ELb1ELb0ELb0EEENS1_21CollectiveEpilogueFwdINS6_IJSA_SC_SB_EEES9_NS_10bfloat16_tESG_Li256ELb1ELb1ELb0ELb1EEENS1_36VarlenDynamicPersistentTileSchedulerILi128ELi160ELi256ELi128ELb0ELb1ELb1ELb1ELb1ELb1EEEEEEEEEvNT_6ParamsE:
        /* <DEDUP_REMOVED lines=18> */
.L_x_2153:
[----:B------:R-:W-:Y:S05]  /*0120*/  BSYNC B0 ;  /* 0x0000000000007941 */ /* 0x000fea0003800000 */
.L_x_2152:
        /* <DEDUP_REMOVED lines=41> */
.L_x_2154:
        /* <DEDUP_REMOVED lines=22> */
.L_x_2155:
        /* <DEDUP_REMOVED lines=18> */
.L_x_2156:
        /* <DEDUP_REMOVED lines=22> */
.L_x_2157:
        /* <DEDUP_REMOVED lines=22> */
.L_x_2158:
[----:B------:R-:W-:Y:S01]  /*0900*/  PLOP3.LUT P0, PT, PT, PT, UP0, 0x80, 0x0 ;  /* 0x000000000000781c */ /* 0x000fe20003f0f008 */
[----:B------:R-:W-:Y:S01]  /*0910*/  UMOV UR38, 0x1 ;  /* 0x0000000100267882 */ /* 0x000fe20000000000 */
[----:B------:R-:W-:Y:S01]  /*0920*/  NOP ;  /* 0x0000000000007918 */ /* 0x000fe20000000000 */
[----:B------:R-:W-:Y:S01]  /*0930*/  USEL UR38, UR38, 0x2, !UP0 ;  /* 0x0000000226267887 */ /* 0x000fe2000c000000 */
[----:B------:R-:W-:Y:S01]  /*0940*/  ULDC.64 UR54, c[0x0][0x208] ;  /* 0x0000820000367ab9 */ /* 0x000fe20000000a00 */
[----:B012-4-:R-:W-:Y:S08]  /*0950*/  BAR.SYNC.DEFER_BLOCKING 0x0 ;  /* 0x0000000000007b1d */ /* 0x017ff00000010000 */
[----:B------:R-:W-:Y:S05]  /*0960*/  @!P0 BRA `(.L_x_2159) ;  /* 0x000000ec004c8947 */ /* 0x000fea0003800000 */
.L_x_2160:
        /* <DEDUP_REMOVED lines=29> */
[----:B------:R-:W-:Y:S02]  /*0b40*/  SHF.R.S32.HI R9, RZ, 0x4, R0 ;  /* 0x00000004ff097819 */ /* 0x000fe40000011400 */
[----:B------:R-:W-:Y:S01]  /*0b50*/  LOP3.LUT R7, R0, 0x3fffff0, RZ, 0xc0, !PT ;  /* 0x03fffff000077812 */ /* 0x000fe200078ec0ff */
[----:B------:R-:W-:Y:S01]  /*0b60*/  IMAD.IADD R221, R228, 0x1, -R221 ;  /* 0x00000001e4dd7824 */ /* 0x000fe200078e0add */
[----:B------:R-:W-:Y:S02]  /*0b70*/  LEA.HI R0, R0, R9, RZ, 0x1 ;  /* 0x0000000900007211 */ /* 0x000fe400078f08ff */
[----:B------:R-:W-:Y:S01]  /*0b80*/  LEA.HI R2, R3, R228, RZ, 0x5 ;  /* 0x000000e403027211 */ /* 0x000fe200078f28ff */
[----:B------:R-:W-:Y:S01]  /*0b90*/  IMAD.IADD R7, R228, 0x1, -R7 ;  /* 0x00000001e4077824 */ /* 0x000fe200078e0a07 */
[----:B------:R-:W-:-:S02]  /*0ba0*/  SHF.R.S32.HI R4, RZ, 0x1f, R221 ;  /* 0x0000001fff047819 */ /* 0x000fc400000114dd */
[----:B------:R-:W-:Y:S01]  /*0bb0*/  LOP3.LUT R0, R0, 0x1ffffffe, RZ, 0xc0, !PT ;  /* 0x1ffffffe00007812 */ /* 0x000fe200078ec0ff */
[----:B------:R-:W-:Y:S01]  /*0bc0*/  IMAD.SHL.U32 R2, R2, 0x20, RZ ;  /* 0x0000002002027824 */ /* 0x000fe200078e00ff */
[----:B------:R-:W-:Y:S02]  /*0bd0*/  LEA.HI R6, R4, R221, RZ, 0x2 ;  /* 0x000000dd04067211 */ /* 0x000fe400078f10ff */
[----:B------:R-:W-:Y:S01]  /*0be0*/  LEA.HI R10, R3, R228, RZ, 0x2 ;  /* 0x000000e4030a7211 */ /* 0x000fe200078f10ff */
[----:B------:R-:W-:Y:S01]  /*0bf0*/  IMAD.IADD R0, R9, 0x1, -R0 ;  /* 0x0000000109007824 */ /* 0x000fe200078e0a00 */
[--C-:B------:R-:W-:Y:S02]  /*0c00*/  SHF.R.S32.HI R8, RZ, 0x2, R6.reuse ;  /* 0x00000002ff087819 */ /* 0x100fe40000011406 */
[----:B------:R-:W-:Y:S02]  /*0c10*/  SHF.R.S32.HI R11, RZ, 0x1f, R6 ;  /* 0x0000001fff0b7819 */ /* 0x000fe40000011406 */
        /* <DEDUP_REMOVED lines=32> */
.L_x_2217:
[----:B012---:R-:W0:Y:S01]  /*0e20*/  LDC.64 R2, c[0x0][0xc88] ;  /* 0x00032200ff027b82 */ /* 0x007e220000000a00 */
[----:B------:R-:W-:Y:S01]  /*0e30*/  ULDC.64 UR6, c[0x0][0xa28] ;  /* 0x00028a0000067ab9 */ /* 0x000fe20000000a00 */
[----:B------:R-:W-:Y:S01]  /*0e40*/  ULDC.64 UR8, c[0x0][0xa18] ;  /* 0x0002860000087ab9 */ /* 0x000fe20000000a00 */
[----:B------:R-:W-:Y:S01]  /*0e50*/  ULDC UR4, c[0x0][0x424] ;  /* 0x0001090000047ab9 */ /* 0x000fe20000000800 */
[----:B0-----:R-:W-:-:S06]  /*0e60*/  IMAD.WIDE R2, R63, 0x4, R2 ;  /* 0x000000043f027825 */ /* 0x001fcc00078e0202 */
[----:B------:R-:W2:Y:S01]  /*0e70*/  LDG.E R2, desc[UR54][R2.64] ;  /* 0x0000003602027981 */ /* 0x000ea2000c1e1900 */
[----:B------:R-:W-:Y:S02]  /*0e80*/  UISETP.NE.U32.AND UP0, UPT, UR6, URZ, UPT ;  /* 0x0000003f0600728c */ /* 0x000fe4000bf05070 */
[----:B------:R-:W-:Y:S02]  /*0e90*/  UISETP.NE.U32.AND UP1, UPT, UR8, URZ, UPT ;  /* 0x0000003f0800728c */ /* 0x000fe4000bf25070 */
[----:B------:R-:W-:Y:S02]  /*0ea0*/  UISETP.NE.AND.EX UP0, UPT, UR7, URZ, UPT, UP0 ;  /* 0x0000003f0700728c */ /* 0x000fe4000bf05300 */
[----:B------:R-:W-:-:S04]  /*0eb0*/  UISETP.NE.AND.EX UP1, UPT, UR9, URZ, UPT, UP1 ;  /* 0x0000003f0900728c */ /* 0x000fc8000bf25310 */
[----:B------:R-:W-:Y:S02]  /*0ec0*/  PLOP3.LUT P0, PT, PT, PT, UP0, 0x80, 0x0 ;  /* 0x000000000000781c */ /* 0x000fe40003f0f008 */
[----:B------:R-:W-:Y:S02]  /*0ed0*/  PLOP3.LUT P2, PT, PT, PT, UP1, 0x80, 0x0 ;  /* 0x000000000000781c */ /* 0x000fe40003f4f018 */
[----:B--2---:R-:W-:-:S13]  /*0ee0*/  R2UR UR42, R2 ;  /* 0x00000000022a72ca */ /* 0x004fda00000e0000 */
[----:B------:R-:W-:Y:S02]  /*0ef0*/  USHF.R.S32.HI UR36, URZ, 0x1f, UR42 ;  /* 0x0000001f3f247899 */ /* 0x000fe4000801142a */
[----:B------:R-:W-:-:S04]  /*0f00*/  @UP0 ULEA UR6, UP2, UR42, UR6, 0x2 ;  /* 0x000000062a060291 */ /* 0x000fc8000f84103f */
[----:B------:R-:W-:Y:S02]  /*0f10*/  @UP0 ULEA.HI.X UR7, UR42, UR7, UR36, 0x2, UP2 ;  /* 0x000000072a070291 */ /* 0x000fe400090f1424 */
[----:B------:R-:W-:Y:S01]  /*0f20*/  @UP1 ULEA UR8, UP0, UR42, UR8, 0x2 ;  /* 0x000000082a081291 */ /* 0x000fe2000f80103f */
[----:B------:R-:W-:-:S03]  /*0f30*/  IMAD.U32 R2, RZ, RZ, UR6 ;  /* 0x00000006ff027e24 */ /* 0x000fc6000f8e00ff */
[----:B------:R-:W-:Y:S01]  /*0f40*/  @UP1 ULEA.HI.X UR9, UR42, UR9, UR36, 0x2, UP0 ;  /* 0x000000092a091291 */ /* 0x000fe200080f1424 */
[----:B------:R-:W-:Y:S01]  /*0f50*/  IMAD.U32 R3, RZ, RZ, UR7 ;  /* 0x00000007ff037e24 */ /* 0x000fe2000f8e00ff */
[----:B------:R-:W-:Y:S01]  /*0f60*/  ULDC.64 UR6, c[0x0][0x418] ;  /* 0x0001060000067ab9 */ /* 0x000fe20000000a00 */
[----:B------:R-:W-:-:S03]  /*0f70*/  IMAD.U32 R4, RZ, RZ, UR8 ;  /* 0x00000008ff047e24 */ /* 0x000fc6000f8e00ff */
[----:B------:R-:W-:Y:S01]  /*0f80*/  IMAD.U32 R5, RZ, RZ, UR9 ;  /* 0x00000009ff057e24 */ /* 0x000fe2000f8e00ff */
[----:B------:R-:W2:Y:S01]  /*0f90*/  @P0 LDG.E R2, desc[UR54][R2.64] ;  /* 0x0000003602020981 */ /* 0x000ea2000c1e1900 */
[----:B------:R-:W-:Y:S01]  /*0fa0*/  UISETP.NE.U32.AND UP0, UPT, UR6, URZ, UPT ;  /* 0x0000003f0600728c */ /* 0x000fe2000bf05070 */
[----:B------:R-:W-:Y:S02]  /*0fb0*/  ULDC.64 UR8, c[0x0][0xa20] ;  /* 0x0002880000087ab9 */ /* 0x000fe40000000a00 */
[----:B---3--:R-:W3:Y:S01]  /*0fc0*/  @P2 LDG.E R4, desc[UR54][R4.64] ;  /* 0x0000003604042981 */ /* 0x008ee2000c1e1900 */
[----:B------:R-:W-:Y:S01]  /*0fd0*/  UISETP.NE.AND.EX UP0, UPT, UR7, URZ, UPT, UP0 ;  /* 0x0000003f0700728c */ /* 0x000fe2000bf05300 */
[----:B------:R-:W-:Y:S01]  /*0fe0*/  ISETP.NE.U32.AND P1, PT, RZ, UR8, PT ;  /* 0x00000008ff007c0c */ /* 0x000fe2000bf25070 */
[----:B------:R-:W-:Y:S01]  /*0ff0*/  ULDC UR6, c[0x0][0x2f0] ;  /* 0x0000bc0000067ab9 */ /* 0x000fe20000000800 */
[----:B------:R-:W-:Y:S01]  /*1000*/  UMOV UR50, URZ ;  /* 0x0000003f00327c82 */ /* 0x000fe20008000000 */
[----:B------:R-:W-:Y:S01]  /*1010*/  USEL UR4, UR4, 0x1, UP0 ;  /* 0x0000000104047887 */ /* 0x000fe20008000000 */
[----:B------:R-:W-:Y:S01]  /*1020*/  ISETP.NE.AND.EX P1, PT, RZ, UR9, PT, P1 ;  /* 0x00000009ff007c0c */ /* 0x000fe2000bf25310 */
[----:B------:R-:W-:-:S02]  /*1030*/  ULDC UR51, c[0x0][0x288] ;  /* 0x0000a20000337ab9 */ /* 0x000fc40000000800 */
[----:B------:R-:W-:Y:S01]  /*1040*/  UIMAD UR4, UR4, UR6, URZ ;  /* 0x00000006040472a4 */ /* 0x000fe2000f8e023f */
[----:B--2---:R-:W-:Y:S02]  /*1050*/  @P0 R2UR UR50, R2 ;  /* 0x00000000023202ca */ /* 0x004fe400000e0000 */
[----:B---3--:R-:W-:Y:S01]  /*1060*/  @P2 R2UR UR51, R4 ;  /* 0x00000000043322ca */ /* 0x008fe200000e0000 */
[----:B----4-:R-:W-:-:S14]  /*1070*/  @P2 BRA `(.L_x_2161) ;  /* 0x0000000000342947 */ /* 0x010fdc0003800000 */
        /* <DEDUP_REMOVED lines=13> */
.L_x_2161:
[----:B------:R-:W-:Y:S01]  /*1150*/  UMOV UR43, UR48 ;  /* 0x00000030002b7c82 */ /* 0x000fe20008000000 */
[----:B------:R-:W-:Y:S05]  /*1160*/  @!P1 BRA `(.L_x_2162) ;  /* 0x00000000001c9947 */ /* 0x000fea0003800000 */
[----:B------:R-:W-:-:S04]  /*1170*/  ULEA UR4, UP0, UR42, UR8, 0x2 ;  /* 0x000000082a047291 */ /* 0x000fc8000f80103f */
[----:B------:R-:W-:Y:S02]  /*1180*/  ULEA.HI.X UR6, UR42, UR9, UR36, 0x2, UP0 ;  /* 0x000000092a067291 */ /* 0x000fe400080f1424 */
[----:B------:R-:W-:-:S04]  /*1190*/  IMAD.U32 R2, RZ, RZ, UR4 ;  /* 0x00000004ff027e24 */ /* 0x000fc8000f8e00ff */
[----:B------:R-:W-:-:S05]  /*11a0*/  IMAD.U32 R3, RZ, RZ, UR6 ;  /* 0x00000006ff037e24 */ /* 0x000fca000f8e00ff */
[----:B------:R-:W2:Y:S02]  /*11b0*/  LDG.E R2, desc[UR54][R2.64] ;  /* 0x0000003602027981 */ /* 0x000ea4000c1e1900 */
[----:B--2---:R-:W-:Y:S01]  /*11c0*/  R2UR UR4, R2 ;  /* 0x00000000020472ca */ /* 0x004fe200000e0000 */
[----:B------:R-:W-:-:S14]  /*11d0*/  BRA `(.L_x_2163) ;  /* 0x0000000000347947 */ /* 0x000fdc0003800000 */
.L_x_2162:
        /* <DEDUP_REMOVED lines=13> */
.L_x_2163:
[----:B------:R-:W-:Y:S01]  /*12b0*/  ULDC.64 UR8, c[0x0][0x990] ;  /* 0x0002640000087ab9 */ /* 0x000fe20000000a00 */
[----:B------:R-:W-:Y:S01]  /*12c0*/  ULDC.64 UR6, c[0x0][0x998] ;  /* 0x0002660000067ab9 */ /* 0x000fe20000000a00 */
        /* <DEDUP_REMOVED lines=11> */
[----:B------:R-:W-:Y:S02]  /*1380*/  @UP0 UIMAD UR10, UR36, UR16, URZ ;  /* 0x00000010240a02a4 */ /* 0x000fe4000f8e023f */
[----:B------:R-:W-:Y:S02]  /*1390*/  @UP1 UIMAD UR12, UR36, UR18, URZ ;  /* 0x00000012240c12a4 */ /* 0x000fe4000f8e023f */
[----:B------:R-:W-:Y:S02]  /*13a0*/  @UP0 UIMAD UR17, UR42, UR17, UR10 ;  /* 0x000000112a1102a4 */ /* 0x000fe4000f8e020a */
[----:B------:R-:W-:Y:S02]  /*13b0*/  @UP1 UIMAD.WIDE.U32 UR10, UR42, UR18, URZ ;  /* 0x000000122a0a12a5 */ /* 0x000fe4000f8e003f */
[----:B------:R-:W-:-:S02]  /*13c0*/  @UP0 UIMAD.WIDE.U32 UR14, UR42, UR16, URZ ;  /* 0x000000102a0e02a5 */ /* 0x000fc4000f8e003f */
[----:B------:R-:W-:Y:S02]  /*13d0*/  @UP1 UIMAD UR18, UR42, UR19, UR12 ;  /* 0x000000132a1212a4 */ /* 0x000fe4000f8e020c */
[----:B------:R-:W-:Y:S02]  /*13e0*/  @UP1 USHF.R.S32.HI UR19, URZ, 0x1f, UR48 ;  /* 0x0000001f3f131899 */ /* 0x000fe40008011430 */
[----:B------:R-:W-:Y:S01]  /*13f0*/  @UP0 USHF.R.S32.HI UR16, URZ, 0x1f, UR48 ;  /* 0x0000001f3f100899 */ /* 0x000fe20008011430 */
[----:B------:R-:W-:Y:S01]  /*1400*/  @UP1 ULDC.64 UR12, c[0x0][0x9c0] ;  /* 0x00027000000c1ab9 */ /* 0x000fe20000000a00 */
[----:B------:R-:W-:Y:S02]  /*1410*/  @UP0 UIADD3 UR15, UR15, UR17, URZ ;  /* 0x000000110f0f0290 */ /* 0x000fe4000fffe03f */
[----:B------:R-:W-:Y:S02]  /*1420*/  @UP1 UIMAD UR17, UR19, UR12, URZ ;  /* 0x0000000c131112a4 */ /* 0x000fe4000f8e023f */
[----:B------:R-:W-:-:S02]  /*1430*/  @UP0 UIMAD UR16, UR16, UR20, URZ ;  /* 0x00000014101002a4 */ /* 0x000fc4000f8e023f */
[----:B------:R-:W-:Y:S02]  /*1440*/  @UP1 UIADD3 UR11, UR11, UR18, URZ ;  /* 0x000000120b0b1290 */ /* 0x000fe4000fffe03f */
[----:B------:R-:W-:Y:S02]  /*1450*/  @UP1 UIMAD UR17, UR48, UR13, UR17 ;  /* 0x0000000d301112a4 */ /* 0x000fe4000f8e0211 */
[----:B------:R-:W-:Y:S02]  /*1460*/  @UP0 UIMAD UR16, UR48, UR21, UR16 ;  /* 0x00000015301002a4 */ /* 0x000fe4000f8e0210 */
[----:B------:R-:W-:Y:S02]  /*1470*/  @UP0 UIMAD.WIDE.U32 UR14, UR48, UR20, UR14 ;  /* 0x00000014300e02a5 */ /* 0x000fe4000f8e000e */
[----:B------:R-:W-:Y:S02]  /*1480*/  @UP1 UIMAD.WIDE.U32 UR12, UR48, UR12, UR10 ;  /* 0x0000000c300c12a5 */ /* 0x000fe4000f8e000a */
[----:B------:R-:W-:-:S02]  /*1490*/  @UP0 UIADD3 UR11, UR15, UR16, URZ ;  /* 0x000000100f0b0290 */ /* 0x000fc4000fffe03f */
[----:B------:R-:W-:Y:S02]  /*14a0*/  @UP0 ULEA UR8, UP2, UR14, UR8, 0x2 ;  /* 0x000000080e080291 */ /* 0x000fe4000f84103f */
[----:B------:R-:W-:Y:S02]  /*14b0*/  @UP1 UIADD3 UR10, UR13, UR17, URZ ;  /* 0x000000110d0a1290 */ /* 0x000fe4000fffe03f */
[----:B------:R-:W-:Y:S02]  /*14c0*/  @UP1 ULEA UR6, UP3, UR12, UR6, 0x2 ;  /* 0x000000060c061291 */ /* 0x000fe4000f86103f */
[----:B------:R-:W-:Y:S01]  /*14d0*/  @UP0 ULEA.HI.X UR9, UR14, UR9, UR11, 0x2, UP2 ;  /* 0x000000090e090291 */ /* 0x000fe200090f140b */
[----:B------:R-:W-:Y:S01]  /*14e0*/  IMAD.U32 R4, RZ, RZ, UR8 ;  /* 0x00000008ff047e24 */ /* 0x000fe2000f8e00ff */
[----:B------:R-:W-:Y:S02]  /*14f0*/  @UP1 ULEA.HI.X UR7, UR12, UR7, UR10, 0x2, UP3 ;  /* 0x000000070c071291 */ /* 0x000fe400098f140a */
[----:B------:R-:W-:Y:S01]  /*1500*/  IMAD.U32 R6, RZ, RZ, UR6 ;  /* 0x00000006ff067e24 */ /* 0x000fe2000f8e00ff */
[----:B------:R-:W-:Y:S01]  /*1510*/  USHF.L.U32 UR37, UR5, 0x7, URZ ;  /* 0x0000000705257899 */ /* 0x000fe2000800063f */
[----:B------:R-:W-:Y:S01]  /*1520*/  IMAD.U32 R5, RZ, RZ, UR9 ;  /* 0x00000009ff057e24 */ /* 0x000fe2000f8e00ff */
[----:B------:R-:W-:Y:S01]  /*1530*/  ULDC UR6, c[0x0][0x988] ;  /* 0x0002620000067ab9 */ /* 0x000fe20000000800 */
[----:B------:R-:W-:Y:S01]  /*1540*/  IMAD.U32 R7, RZ, RZ, UR7 ;  /* 0x00000007ff077e24 */ /* 0x000fe2000f8e00ff */
[----:B------:R-:W-:-:S02]  /*1550*/  ULDC UR5, c[0x0][0x448] ;  /* 0x0001120000057ab9 */ /* 0x000fc40000000800 */
[----:B------:R0:W2:Y:S04]  /*1560*/  @P0 LDG.E R3, desc[UR54][R4.64] ;  /* 0x0000003604030981 */ /* 0x0000a8000c1e1900 */
[----:B------:R-:W2:Y:S01]  /*1570*/  @P1 LDG.E R0, desc[UR54][R6.64] ;  /* 0x0000003606001981 */ /* 0x000ea2000c1e1900 */
[----:B------:R-:W-:Y:S01]  /*1580*/  UISETP.NE.AND UP0, UPT, UR5, 0x1, UPT ;  /* 0x000000010500788c */ /* 0x000fe2000bf05270 */
[----:B------:R-:W-:Y:S01]  /*1590*/  PLOP3.LUT P0, PT, PT, PT, PT, 0x80, 0x0 ;  /* 0x000000000000781c */ /* 0x000fe20003f0f070 */
[----:B------:R-:W-:Y:S01]  /*15a0*/  UIADD3 UR50, -UR50, UR4, URZ ;  /* 0x0000000432327290 */ /* 0x000fe2000fffe13f */
[----:B------:R-:W-:Y:S02]  /*15b0*/  CS2R R118, SRZ ;  /* 0x0000000000767805 */ /* 0x000fe4000001ff00 */
[----:B------:R-:W-:-:S02]  /*15c0*/  CS2R R116, SRZ ;  /* 0x0000000000747805 */ /* 0x000fc4000001ff00 */
[----:B0-----:R-:W-:Y:S01]  /*15d0*/  CS2R R4, SRZ ;  /* 0x0000000000047805 */ /* 0x001fe2000001ff00 */
[----:B------:R-:W-:Y:S01]  /*15e0*/  UIADD3 UR7, UR50, 0xa0, -UR51 ;  /* 0x000000a032077890 */ /* 0x000fe2000fffe833 */
[----:B------:R-:W-:Y:S02]  /*15f0*/  CS2R R8, SRZ ;  /* 0x0000000000087805 */ /* 0x000fe4000001ff00 */
[----:B------:R-:W-:Y:S02]  /*1600*/  CS2R R110, SRZ ;  /* 0x00000000006e7805 */ /* 0x000fe4000001ff00 */
[----:B------:R-:W-:Y:S02]  /*1610*/  CS2R R10, SRZ ;  /* 0x00000000000a7805 */ /* 0x000fe4000001ff00 */
[----:B------:R-:W-:Y:S01]  /*1620*/  CS2R R108, SRZ ;  /* 0x00000000006c7805 */ /* 0x000fe2000001ff00 */
[----:B------:R-:W-:Y:S01]  /*1630*/  @UP0 ULDC UR4, c[0x0][0x44c] ;  /* 0x0001130000040ab9 */ /* 0x000fe20000000800 */
[----:B------:R-:W-:Y:S01]  /*1640*/  @UP0 ULDC UR8, c[0x0][0x450] ;  /* 0x0001140000080ab9 */ /* 0x000fe20000000800 */
        /* <DEDUP_REMOVED lines=39> */
[----:B------:R-:W-:Y:S01]  /*18c0*/  CS2R R130, SRZ ;  /* 0x0000000000827805 */ /* 0x000fe2000001ff00 */
[----:B------:R-:W-:Y:S02]  /*18d0*/  IMAD.MOV.U32 R96, RZ, RZ, RZ ;  /* 0x000000ffff607224 */ /* 0x000fe400078e00ff */
[----:B------:R-:W-:Y:S02]  /*18e0*/  IMAD.MOV.U32 R133, RZ, RZ, RZ ;  /* 0x000000ffff857224 */ /* 0x000fe400078e00ff */
[----:B--2---:R-:W-:Y:S01]  /*18f0*/  FMUL.FTZ R0, R3, R0 ;  /* 0x0000000003007220 */ /* 0x004fe20000410000 */
[----:B------:R-:W-:-:S03]  /*1900*/  CS2R R2, SRZ ;  /* 0x0000000000027805 */ /* 0x000fc6000001ff00 */
[----:B------:R-:W-:Y:S01]  /*1910*/  FMUL.FTZ R0, R0, UR6 ;  /* 0x0000000600007c20 */ /* 0x000fe20008410000 */
[----:B------:R-:W-:-:S04]  /*1920*/  UIADD3 UR6, UR37, 0x7f, URZ ;  /* 0x0000007f25067890 */ /* 0x000fc8000fffe03f */
[----:B------:R-:W-:Y:S01]  /*1930*/  UIMAD.WIDE.U32 UR4, UR6, UR4, URZ ;  /* 0x00000004060472a5 */ /* 0x000fe2000f8e003f */
[----:B------:R-:W-:Y:S01]  /*1940*/  R2UR UR39, R0 ;  /* 0x00000000002772ca */ /* 0x000fe200000e0000 */
[----:B------:R-:W-:Y:S02]  /*1950*/  UIADD3 UR4, UR50, 0x9f, URZ ;  /* 0x0000009f32047890 */ /* 0x000fe4000fffe03f */
        /* <DEDUP_REMOVED lines=44> */
.L_x_2165:
        /* <DEDUP_REMOVED lines=9> */
.L_x_2317:
[----:B------:R-:W-:Y:S05]  /*1cb0*/  @!P0 BRA `(.L_x_2167) ;  /* 0x0000000000048947 */ /* 0x000fea0003800000 */
[----:B------:R-:W-:Y:S01]  /*1cc0*/  BPT.TRAP 0x1 ;  /* 0x000000040000795c */ /* 0x000fe20000300000 */
.L_x_2167:
[----:B------:R-:W-:Y:S02]  /*1cd0*/  IMAD.U32 R2, RZ, RZ, UR52 ;  /* 0x00000034ff027e24 */ /* 0x000fe4000f8e00ff */
[----:B0-----:R-:W-:-:S03]  /*1ce0*/  IMAD.U32 R3, RZ, RZ, UR45 ;  /* 0x0000002dff037e24 */ /* 0x001fc6000f8e00ff */
[----:B------:R-:W-:Y:S02]  /*1cf0*/  LEA R2, R2, UR41, 0x3 ;  /* 0x0000002902027c11 */ /* 0x000fe4000f8e18ff */
[----:B------:R-:W-:-:S04]  /*1d00*/  SHF.L.U32 R3, R3, 0x1f, RZ ;  /* 0x0000001f03037819 */ /* 0x000fc800000006ff */
[----:B------:R0:W1:Y:S01]  /*1d10*/  SYNCS.PHASECHK.TRANS64.TRYWAIT P2, [R2+URZ+0x33430], R3 ;  /* 0x03343003020075a7 */ /* 0x000062000804017f */
[----:B------:R-:W-:Y:S05]  /*1d20*/  @!P0 BRA `(.L_x_2168) ;  /* 0x0000000000048947 */ /* 0x000fea0003800000 */
[----:B------:R-:W-:Y:S01]  /*1d30*/  BPT.TRAP 0x1 ;  /* 0x000000040000795c */ /* 0x000fe20000300000 */
.L_x_2168:
[----:B------:R-:W2:Y:S02]  /*1d40*/  S2R R0, SR_TID.X ;  /* 0x0000000000007919 */ /* 0x000ea40000002100 */
[----:B--2---:R-:W-:Y:S01]  /*1d50*/  LOP3.LUT P1, RZ, R0, 0x7f, RZ, 0xc0, !PT ;  /* 0x0000007f00ff7812 */ /* 0x004fe2000782c0ff */
[----:B-1----:R-:W-:-:S12]  /*1d60*/  @P2 BRA `(.L_x_2169) ;  /* 0x0000000000082947 */ /* 0x002fd80003800000 */
[----:B------:R-:W1:Y:S02]  /*1d70*/  SYNCS.PHASECHK.TRANS64.TRYWAIT P2, [R2+URZ+0x33430], R3 ;  /* 0x03343003020075a7 */ /* 0x000e64000804017f */
[----:B-1----:R-:W-:Y:S05]  /*1d80*/  @!P2 BRA `(.L_x_2170) ;  /* 0x0000013400c0a947 */ /* 0x002fea0003800000 */
.L_x_2169:
[----:B------:R-:W-:Y:S05]  /*1d90*/  WARPSYNC.ALL ;  /* 0x0000000000007948 */ /* 0x000fea0003800000 */
[----:B------:R-:W-:Y:S01]  /*1da0*/  UIADD3 UR4, UR41, 0x24200, URZ ;  /* 0x0002420029047890 */ /* 0x000fe2000fffe03f */
[----:B------:R-:W-:Y:S01]  /*1db0*/  WARPGROUP.ARRIVE ;  /* 0x00000000000079c5 */ /* 0x000fe20000000000 */
[----:B------:R-:W-:Y:S01]  /*1dc0*/  ULOP3.LUT UR20, UR56, 0x10000, URZ, 0xfc, !UPT ;  /* 0x0001000038147892 */ /* 0x000fe2000f8efc3f */
[----:B------:R-:W-:Y:S01]  /*1dd0*/  VIADD R0, R18, UR37 ;  /* 0x0000002512007c36 */ /* 0x000fe20008000000 */
[----:B------:R-:W-:Y:S01]  /*1de0*/  USHF.R.U32.HI UR4, URZ, 0x4, UR4 ;  /* 0x000000043f047899 */ /* 0x000fe20008011604 */
[----:B------:R-:W-:Y:S01]  /*1df0*/  IMAD.U32 R5, RZ, RZ, UR51 ;  /* 0x00000033ff057e24 */ /* 0x000fe2000f8e00ff */
[----:B------:R-:W-:Y:S01]  /*1e00*/  UMOV UR25, 0x80000020 ;  /* 0x8000002000197882 */ /* 0x000fe20000000000 */
[----:B------:R-:W-:Y:S01]  /*1e10*/  UMOV UR27, 0x80000020 ;  /* 0x80000020001b7882 */ /* 0x000fe20000000000 */
[----:B------:R-:W-:Y:S01]  /*1e20*/  ULOP3.LUT UR4, UR4, 0x3fff, URZ, 0xc0, !UPT ;  /* 0x00003fff04047892 */ /* 0x000fe2000f8ec03f */
[----:B------:R-:W-:Y:S01]  /*1e30*/  IMAD.MOV.U32 R9, RZ, RZ, R0 ;  /* 0x000000ffff097224 */ /* 0x000fe200078e0000 */
[----:B------:R-:W-:Y:S01]  /*1e40*/  UMOV UR24, UR20 ;  /* 0x0000001400187c82 */ /* 0x000fe20008000000 */
[----:B------:R-:W-:Y:S01]  /*1e50*/  UIADD3 UR6, UR20, 0x2, URZ ;  /* 0x0000000214067890 */ /* 0x000fe2000fffe03f */
[----:B01----:R-:W-:Y:S01]  /*1e60*/  @!P1 VIADD R2, R2, 0x33440 ;  /* 0x0003344002029836 */ /* 0x003fe20000000000 */
[----:B------:R-:W-:Y:S01]  /*1e70*/  ULOP3.LUT UR49, UR4, 0x10000, URZ, 0xfc, !UPT ;  /* 0x0001000004317892 */ /* 0x000fe2000f8efc3f */
[----:B------:R-:W-:Y:S01]  /*1e80*/  CS2R R118, SRZ ;  /* 0x0000000000767805 */ /* 0x000fe2000001ff00 */
[----:B------:R-:W-:Y:S01]  /*1e90*/  UMOV UR7, 0x80000020 ;  /* 0x8000002000077882 */ /* 0x000fe20000000000 */
[----:B------:R-:W-:Y:S01]  /*1ea0*/  UIADD3 UR10, UR20, 0x200, URZ ;  /* 0x00000200140a7890 */ /* 0x000fe2000fffe03f */
[----:B------:R-:W-:Y:S01]  /*1eb0*/  @!P1 PRMT R2, RZ, 0x654, R2 ;  /* 0x00000654ff029816 */ /* 0x000fe20000000002 */
        /* <DEDUP_REMOVED lines=101> */
[----:B------:R-:W-:-:S03]  /*2510*/  UISETP.NE.AND UP0, UPT, UR10, 0x1, UPT ;  /* 0x000000010a00788c */ /* 0x000fc6000bf05270 */
[----:B------:R-:W-:-:S03]  /*2520*/  UMOV UR10, UR37 ;  /* 0x00000025000a7c82 */ /* 0x000fc60008000000 */
[----:B------:R-:W-:-:S05]  /*2530*/  PLOP3.LUT P2, PT, PT, PT, UP0, 0x80, 0x0 ;  /* 0x000000000000781c */ /* 0x000fca0003f4f008 */
[----:B------:R-:W-:Y:S01]  /*2540*/  @UP0 ULDC UR11, c[0x0][0x450] ;  /* 0x00011400000b0ab9 */ /* 0x000fe20000000800 */
        /* <DEDUP_REMOVED lines=42> */
[----:B------:R-:W-:-:S04]  /*27f0*/  @UP0 ULDC UR6, c[0x0][0x450] ;  /* 0x0001140000060ab9 */ /* 0x000fc80000000800 */
[----:B------:R-:W-:Y:S01]  /*2800*/  @P2 SHF.R.U32.HI R9, RZ, UR6, R3 ;  /* 0x00000006ff092c19 */ /* 0x000fe20008011603 */
[----:B------:R-:W-:-:S04]  /*2810*/  UIMAD UR6, UR53, -0xa0, UR50 ;  /* 0xffffff60350678a4 */ /* 0x000fc8000f8e0232 */
[----:B------:R-:W0:Y:S01]  /*2820*/  SHFL.IDX PT, R3, R9, RZ, 0x1c1f ;  /* 0x001c1fff09037589 */ /* 0x000e2200000e0000 */
[----:B------:R-:W-:-:S03]  /*2830*/  UIADD3 UR6, UR6, 0xa0, URZ ;  /* 0x000000a006067890 */ /* 0x000fc6000fffe03f */
[----:B------:R-:W1:Y:S03]  /*2840*/  SHFL.IDX PT, R9, R9, 0x1, 0x1c1f ;  /* 0x003c1f0009097f89 */ /* 0x000e6600000e0000 */
[----:B------:R-:W-:Y:S01]  /*2850*/  IMAD.U32 R4, RZ, RZ, UR6 ;  /* 0x00000006ff047e24 */ /* 0x000fe2000f8e00ff */
[----:B------:R-:W-:-:S03]  /*2860*/  @UP0 ULDC UR6, c[0x0][0x44c] ;  /* 0x0001130000060ab9 */ /* 0x000fc60000000800 */
[----:B------:R-:W-:Y:S01]  /*2870*/  IMAD R11, R17, -0x2, R4 ;  /* 0xfffffffe110b7824 */ /* 0x000fe200078e0204 */
[----:B------:R-:W-:Y:S02]  /*2880*/  WARPGROUP.DEPBAR.LE gsb0, 0x0 ;  /* 0x00008000000079c5 */ /* 0x000fe40000010000 */
[----:B------:R-:W-:-:S06]  /*2890*/  WARPGROUP.ARRIVE ;  /* 0x00000000000079c5 */ /* 0x000fcc0000000000 */
[----:B------:R-:W-:Y:S01]  /*28a0*/  QGMMA.64x32x32.F32.E4M3.E4M3 R40, gdesc[UR16], R40, gsb0 ;  /* 0x00600000102879f3 */ /* 0x000fe20008000828 */
[----:B------:R-:W-:Y:S01]  /*28b0*/  UMOV UR18, UR7 ;  /* 0x0000000700127c82 */ /* 0x000fe20008000000 */
[----:B------:R-:W-:Y:S01]  /*28c0*/  UMOV UR19, 0x80000020 ;  /* 0x8000002000137882 */ /* 0x000fe20000000000 */
[----:B------:R-:W-:Y:S02]  /*28d0*/  UMOV UR7, 0xffffff60 ;  /* 0xffffff6000077882 */ /* 0x000fe40000000000 */
[----:B------:R-:W-:-:S06]  /*28e0*/  UIMAD UR7, UR53, UR7, 0xa1 ;  /* 0x000000a1350774a4 */ /* 0x000fcc000f8e0207 */
[----:B------:R-:W-:Y:S01]  /*28f0*/  IMAD.U32 R0, RZ, RZ, UR7 ;  /* 0x00000007ff007e24 */ /* 0x000fe2000f8e00ff */
[----:B------:R-:W-:-:S03]  /*2900*/  UIMAD.WIDE.U32 UR6, UR37, UR6, URZ ;  /* 0x00000006250672a5 */ /* 0x000fc6000f8e003f */
[----:B------:R-:W-:Y:S01]  /*2910*/  IMAD R0, R17, -0x2, R0 ;  /* 0xfffffffe11007824 */ /* 0x000fe200078e0200 */
[----:B------:R-:W-:-:S04]  /*2920*/  @UP0 USHF.R.U32.HI UR10, URZ, UR11, UR7 ;  /* 0x0000000b3f0a0299 */ /* 0x000fc80008011607 */
[----:B------:R-:W-:Y:S01]  /*2930*/  IADD3 R12, -R5, UR50, R0 ;  /* 0x00000032050c7c10 */ /* 0x000fe2000fffe100 */
[----:B------:R-:W-:-:S03]  /*2940*/  UIADD3 UR6, UR10, UR50, -UR51 ;  /* 0x000000320a067290 */ /* 0x000fc6000fffe833 */
[----:B0-----:R-:W-:Y:S01]  /*2950*/  VIADDMNMX R3, R3, R12, R11, PT ;  /* 0x0000000c03037246 */ /* 0x001fe2000380010b */
[----:B------:R-:W-:-:S03]  /*2960*/  UIMAD.WIDE UR6, UR6, 0x66666667, URZ ;  /* 0x66666667060678a5 */ /* 0x000fc6000f8e023f */
[C---:B------:R-:W-:Y:S01]  /*2970*/  ISETP.GT.AND P3, PT, R3.reuse, RZ, PT ;  /* 0x000000ff0300720c */ /* 0x040fe20003f64270 */
[----:B------:R-:W-:Y:S01]  /*2980*/  USHF.R.U32.HI UR6, URZ, 0x1f, UR7 ;  /* 0x0000001f3f067899 */ /* 0x000fe20008011607 */
[C---:B------:R-:W-:Y:S02]  /*2990*/  ISETP.GT.AND P4, PT, R3.reuse, 0x1, PT ;  /* 0x000000010300780c */ /* 0x040fe40003f84270 */
[----:B------:R-:W-:Y:S01]  /*29a0*/  ISETP.GT.AND P5, PT, R3, 0x8, PT ;  /* 0x000000080300780c */ /* 0x000fe20003fa4270 */
[----:B------:R-:W-:-:S04]  /*29b0*/  ULEA.HI.SX32 UR6, UR7, UR6, 0x1a ;  /* 0x0000000607067291 */ /* 0x000fc8000f8fd23f */
[----:B------:R-:W-:-:S04]  /*29c0*/  UISETP.LT.AND UP1, UPT, URZ, UR6, UPT ;  /* 0x000000063f00728c */ /* 0x000fc8000bf21270 */
[----:B------:R-:W-:-:S04]  /*29d0*/  USEL UR53, URZ, UR6, !UP1 ;  /* 0x000000063f357287 */ /* 0x000fc8000c800000 */
[----:B------:R-:W-:Y:S01]  /*29e0*/  UISETP.GE.AND UP1, UPT, UR56, UR53, UPT ;  /* 0x000000353800728c */ /* 0x000fe2000bf26270 */
        /* <DEDUP_REMOVED lines=64> */
[----:B-1----:R-:W-:-:S04]  /*2df0*/  VIADDMNMX R81, R9, R12, R11, PT ;  /* 0x0000000c09517246 */ /* 0x002fc8000380010b */
[----:B------:R-:W-:-:S04]  /*2e00*/  ISETP.GT.AND P5, PT, R81, 0x8, PT ;  /* 0x000000085100780c */ /* 0x000fc80003fa4270 */
[----:B------:R-:W-:Y:S01]  /*2e10*/  FSEL R94, R94, -INF , P5 ;  /* 0xff8000005e5e7808 */ /* 0x000fe20002800000 */
[----:B------:R-:W-:Y:S02]  /*2e20*/  WARPGROUP.DEPBAR.LE gsb0, 0x0 ;  /* 0x00008000000079c5 */ /* 0x000fe40000010000 */
[----:B------:R-:W-:Y:S01]  /*2e30*/  WARPGROUP.ARRIVE ;  /* 0x00000000000079c5 */ /* 0x000fe20000000000 */
[----:B------:R-:W-:Y:S02]  /*2e40*/  FSEL R112, R56, -INF , P4 ;  /* 0xff80000038707808 */ /* 0x000fe40002000000 */
[----:B------:R-:W-:Y:S02]  /*2e50*/  ISETP.GT.AND P4, PT, R3, 0x48, PT ;  /* 0x000000480300780c */ /* 0x000fe40003f84270 */
[----:B------:R-:W-:Y:S01]  /*2e60*/  FSEL R114, R57, -INF , P3 ;  /* 0xff80000039727808 */ /* 0x000fe20001800000 */
[----:B------:R-:W-:Y:S01]  /*2e70*/  QGMMA.64x32x32.F32.E4M3.E4M3 R40, gdesc[UR20], R40, gsb0 ;  /* 0x00600000142879f3 */ /* 0x000fe20008000828 */
[----:B------:R-:W-:Y:S01]  /*2e80*/  UIADD3 UR22, UR28, 0x702, URZ ;  /* 0x000007021c167890 */ /* 0x000fe2000fffe03f */
[----:B------:R-:W-:Y:S01]  /*2e90*/  FMNMX.FTZ R5, R112, R5, !PT ;  /* 0x0000000570057209 */ /* 0x000fe20007810000 */
[----:B------:R-:W-:Y:S01]  /*2ea0*/  UMOV UR23, 0x80000020 ;  /* 0x8000002000177882 */ /* 0x000fe20000000000 */
        /* <DEDUP_REMOVED lines=21> */
[----:B------:R-:W-:Y:S01]  /*3000*/  WARPGROUP.ARRIVE ;  /* 0x00000000000079c5 */ /* 0x000fe20000000000 */
[----:B------:R-:W-:Y:S02]  /*3010*/  FSEL R40, R40, -INF , P4 ;  /* 0xff80000028287808 */ /* 0x000fe40002000000 */
[----:B------:R-:W-:Y:S02]  /*3020*/  ISETP.GT.AND P4, PT, R3, 0x68, PT ;  /* 0x000000680300780c */ /* 0x000fe40003f84270 */
[----:B------:R-:W-:Y:S01]  /*3030*/  FSEL R41, R41, -INF , P3 ;  /* 0xff80000029297808 */ /* 0x000fe20001800000 */
[----:B------:R-:W-:Y:S01]  /*3040*/  QGMMA.64x32x32.F32.E4M3.E4M3 R24, gdesc[UR20], R24, gsb0 ;  /* 0x00600000141879f3 */ /* 0x000fe20008000818 */
        /* <DEDUP_REMOVED lines=20> */
[----:B------:R-:W-:Y:S01]  /*3190*/  FMNMX.FTZ R5, R53, R0, !PT ;  /* 0x0000000035057209 */ /* 0x000fe20007810000 */
[----:B------:R-:W-:Y:S02]  /*31a0*/  WARPGROUP.DEPBAR.LE gsb0, 0x0 ;  /* 0x00008000000079c5 */ /* 0x000fe40000010000 */
[----:B------:R-:W-:Y:S01]  /*31b0*/  FSEL R24, R24, -INF , P4 ;  /* 0xff80000018187808 */ /* 0x000fe20002000000 */
[----:B------:R0:W-:Y:S01]  /*31c0*/  @!P1 SYNCS.ARRIVE.TRANS64.RED.A1T0 RZ, [R2+URZ], RZ ;  /* 0x000000ff02ff99a7 */ /* 0x0001e2000810043f */
        /* <DEDUP_REMOVED lines=14> */
[----:B------:R-:W-:Y:S01]  /*32b0*/  FMNMX.FTZ R0, R32, R5, !PT ;  /* 0x0000000520007209 */ /* 0x000fe20007810000 */
[----:B------:R-:W-:Y:S01]  /*32c0*/  IMAD.U32 R5, RZ, RZ, UR39 ;  /* 0x00000027ff057e24 */ /* 0x000fe2000f8e00ff */
[----:B------:R-:W-:-:S02]  /*32d0*/  ISETP.GT.AND P3, PT, R3, 0x99, PT ;  /* 0x000000990300780c */ /* 0x000fc40003f64270 */
[----:B------:R-:W-:Y:S02]  /*32e0*/  FSEL R36, R36, -INF , P4 ;  /* 0xff80000024247808 */ /* 0x000fe40002000000 */
[----:B------:R-:W-:Y:S02]  /*32f0*/  FMNMX.FTZ R3, R33, R0, !PT ;  /* 0x0000000021037209 */ /* 0x000fe40007810000 */
[----:B------:R-:W-:Y:S02]  /*3300*/  FSEL R37, R37, -INF , P3 ;  /* 0xff80000025257808 */ /* 0x000fe40001800000 */
[----:B------:R-:W-:Y:S02]  /*3310*/  FMNMX.FTZ R0, R36, R3, !PT ;  /* 0x0000000324007209 */ /* 0x000fe40007810000 */
        /* <DEDUP_REMOVED lines=54> */
[----:B------:R-:W-:Y:S01]  /*3680*/  MUFU.EX2 R13, R72 ;  /* 0x00000048000d7308 */ /* 0x000fe20000000800 */
[----:B------:R-:W-:Y:S01]  /*3690*/  FMNMX.FTZ R20, R102, R15, !PT ;  /* 0x0000000f66147209 */ /* 0x000fe20007810000 */
[--C-:B------:R-:W-:Y:S01]  /*36a0*/  FFMA.FTZ R14, R104, UR39, -R3.reuse ;  /* 0x00000027680e7c23 */ /* 0x100fe20008010803 */
[----:B------:R-:W-:Y:S01]  /*36b0*/  FSEL R74, R74, -INF , P3 ;  /* 0xff8000004a4a7808 */ /* 0x000fe20001800000 */
[--C-:B------:R-:W-:Y:S01]  /*36c0*/  FFMA.FTZ R110, R110, UR39, -R3.reuse ;  /* 0x000000276e6e7c23 */ /* 0x100fe20008010803 */
[----:B------:R-:W-:Y:S01]  /*36d0*/  FMNMX.FTZ R15, R103, R20, !PT ;  /* 0x00000014670f7209 */ /* 0x000fe20007810000 */
[--C-:B------:R-:W-:Y:S01]  /*36e0*/  FFMA.FTZ R114, R114, UR39, -R3.reuse ;  /* 0x0000002772727c23 */ /* 0x100fe20008010803 */
[----:B------:R-:W-:Y:S01]  /*36f0*/  ISETP.GT.AND P3, PT, R81, 0x28, PT ;  /* 0x000000285100780c */ /* 0x000fe20003f64270 */
[----:B------:R-:W1:Y:S01]  /*3700*/  MUFU.EX2 R6, R6 ;  /* 0x0000000600067308 */ /* 0x000e620000000800 */
[----:B------:R-:W-:Y:S01]  /*3710*/  FMNMX.FTZ R20, R74, R15, !PT ;  /* 0x0000000f4a147209 */ /* 0x000fe20007810000 */
[--C-:B------:R-:W-:Y:S01]  /*3720*/  FFMA.FTZ R24, R24, UR39, -R3.reuse ;  /* 0x0000002718187c23 */ /* 0x100fe20008010803 */
[----:B------:R-:W-:Y:S01]  /*3730*/  FSEL R78, R78, -INF , P3 ;  /* 0xff8000004e4e7808 */ /* 0x000fe20001800000 */
[--C-:B------:R-:W-:Y:S01]  /*3740*/  FFMA.FTZ R25, R25, UR39, -R3.reuse ;  /* 0x0000002719197c23 */ /* 0x100fe20008010803 */
[----:B------:R-:W-:Y:S01]  /*3750*/  FMNMX.FTZ R21, R75, R20, !PT ;  /* 0x000000144b157209 */ /* 0x000fe20007810000 */
        /* <DEDUP_REMOVED lines=12> */
[--C-:B--2---:R-:W-:Y:S01]  /*3820*/  FFMA.FTZ R76, R65, UR39, -R3.reuse ;  /* 0x00000027414c7c23 */ /* 0x104fe20008010803 */
[----:B------:R-:W-:Y:S01]  /*3830*/  FSEL R86, R86, -INF , P3 ;  /* 0xff80000056567808 */ /* 0x000fe20001800000 */
[--C-:B------:R-:W-:Y:S01]  /*3840*/  FFMA.FTZ R33, R33, UR39, -R3.reuse ;  /* 0x0000002721217c23 */ /* 0x100fe20008010803 */
[----:B------:R-:W-:Y:S01]  /*3850*/  FMNMX.FTZ R57, R83, R56, !PT ;  /* 0x0000003853397209 */ /* 0x000fe20007810000 */
[--C-:B------:R-:W-:Y:S01]  /*3860*/  FFMA.FTZ R56, R108, UR39, -R3.reuse ;  /* 0x000000276c387c23 */ /* 0x100fe20008010803 */
[----:B------:R-:W-:Y:S01]  /*3870*/  ISETP.GT.AND P3, PT, R81, 0x40, PT ;  /* 0x000000405100780c */ /* 0x000fe20003f64270 */
[----:B------:R2:W-:Y:S01]  /*3880*/  MUFU.EX2 R21, R80 ;  /* 0x0000005000157308 */ /* 0x0005e20000000800 */
[----:B------:R-:W-:Y:S01]  /*3890*/  FMNMX.FTZ R72, R86, R57, !PT ;  /* 0x0000003956487209 */ /* 0x000fe20007810000 */
[----:B------:R-:W-:Y:S01]  /*38a0*/  FFMA.FTZ R36, R36, UR39, -R3 ;  /* 0x0000002724247c23 */ /* 0x000fe20008010803 */
[----:B------:R-:W-:-:S02]  /*38b0*/  FSEL R58, R58, -INF , P3 ;  /* 0xff8000003a3a7808 */ /* 0x000fc40001800000 */
[----:B------:R-:W-:Y:S02]  /*38c0*/  CS2R R108, SRZ ;  /* 0x00000000006c7805 */ /* 0x000fe4000001ff00 */
[----:B------:R-:W-:Y:S02]  /*38d0*/  FMNMX.FTZ R57, R87, R72, !PT ;  /* 0x0000004857397209 */ /* 0x000fe40007810000 */
[----:B------:R-:W-:Y:S02]  /*38e0*/  CS2R R106, SRZ ;  /* 0x00000000006a7805 */ /* 0x000fe4000001ff00 */
[----:B------:R-:W-:Y:S01]  /*38f0*/  ISETP.GT.AND P3, PT, R81, 0x48, PT ;  /* 0x000000485100780c */ /* 0x000fe20003f64270 */
[----:B------:R-:W4:Y:S01]  /*3900*/  MUFU.EX2 R10, R10 ;  /* 0x0000000a000a7308 */ /* 0x000f220000000800 */
[----:B------:R-:W-:Y:S02]  /*3910*/  FMNMX.FTZ R72, R58, R57, !PT ;  /* 0x000000393a487209 */ /* 0x000fe40007810000 */
[----:B------:R-:W-:-:S02]  /*3920*/  CS2R R104, SRZ ;  /* 0x0000000000687805 */ /* 0x000fc4000001ff00 */
[----:B------:R-:W-:Y:S02]  /*3930*/  FSEL R62, R62, -INF , P3 ;  /* 0xff8000003e3e7808 */ /* 0x000fe40001800000 */
[----:B------:R-:W-:Y:S02]  /*3940*/  CS2R R100, SRZ ;  /* 0x0000000000647805 */ /* 0x000fe4000001ff00 */
[----:B------:R-:W-:Y:S02]  /*3950*/  FMNMX.FTZ R61, R59, R72, !PT ;  /* 0x000000483b3d7209 */ /* 0x000fe40007810000 */
[----:B------:R-:W-:Y:S02]  /*3960*/  CS2R R96, SRZ ;  /* 0x0000000000607805 */ /* 0x000fe4000001ff00 */
        /* <DEDUP_REMOVED lines=8> */
[----:B--2---:R-:W-:Y:S01]  /*39f0*/  FSEL R80, R67, -INF , P4 ;  /* 0xff80000043507808 */ /* 0x004fe20002000000 */
[----:B------:R-:W-:Y:S01]  /*3a00*/  MUFU.EX2 R8, R8 ;  /* 0x0000000800087308 */ /* 0x000fe20000000800 */
[----:B------:R-:W-:Y:S02]  /*3a10*/  ISETP.GT.AND P3, PT, R81, 0x58, PT ;  /* 0x000000585100780c */ /* 0x000fe40003f64270 */
[----:B------:R-:W-:-:S02]  /*3a20*/  FMNMX.FTZ R67, R77, R72, !PT ;  /* 0x000000484d437209 */ /* 0x000fc40007810000 */
[----:B------:R-:W-:Y:S02]  /*3a30*/  ISETP.GT.AND P4, PT, R81, 0x59, PT ;  /* 0x000000595100780c */ /* 0x000fe40003f84270 */
[----:B-----5:R-:W-:Y:S01]  /*3a40*/  FSEL R84, R70, -INF , P3 ;  /* 0xff80000046547808 */ /* 0x020fe20001800000 */
[----:B------:R-:W-:Y:S01]  /*3a50*/  MUFU.EX2 R9, R9 ;  /* 0x0000000900097308 */ /* 0x000fe20000000800 */
[----:B------:R-:W-:Y:S02]  /*3a60*/  FMNMX.FTZ R67, R80, R67, !PT ;  /* 0x0000004350437209 */ /* 0x000fe40007810000 */
[----:B------:R-:W-:Y:S02]  /*3a70*/  FSEL R85, R71, -INF , P4 ;  /* 0xff80000047557808 */ /* 0x000fe40002000000 */
[C---:B------:R-:W-:Y:S02]  /*3a80*/  ISETP.GT.AND P3, PT, R81.reuse, 0x60, PT ;  /* 0x000000605100780c */ /* 0x040fe40003f64270 */
[----:B------:R-:W-:Y:S01]  /*3a90*/  FMNMX.FTZ R72, R84, R67, !PT ;  /* 0x0000004354487209 */ /* 0x000fe20007810000 */
[----:B------:R-:W-:Y:S01]  /*3aa0*/  MUFU.EX2 R11, R11 ;  /* 0x0000000b000b7308 */ /* 0x000fe20000000800 */
[----:B------:R-:W-:-:S02]  /*3ab0*/  ISETP.GT.AND P4, PT, R81, 0x61, PT ;  /* 0x000000615100780c */ /* 0x000fc40003f84270 */
[----:B------:R-:W-:Y:S02]  /*3ac0*/  FSEL R70, R42, -INF , P3 ;  /* 0xff8000002a467808 */ /* 0x000fe40001800000 */
[----:B------:R-:W-:Y:S02]  /*3ad0*/  FMNMX.FTZ R71, R85, R72, !PT ;  /* 0x0000004855477209 */ /* 0x000fe40007810000 */
[----:B------:R-:W-:Y:S01]  /*3ae0*/  ISETP.GT.AND P3, PT, R81, 0x68, PT ;  /* 0x000000685100780c */ /* 0x000fe20003f64270 */
[----:B------:R-:W2:Y:S01]  /*3af0*/  MUFU.EX2 R12, R12 ;  /* 0x0000000c000c7308 */ /* 0x000ea20000000800 */
[----:B------:R-:W-:Y:S01]  /*3b00*/  FSEL R67, R43, -INF , P4 ;  /* 0xff8000002b437808 */ /* 0x000fe20002000000 */
[----:B------:R-:W-:Y:S01]  /*3b10*/  FFMA.FTZ R43, R60, UR39, -R3 ;  /* 0x000000273c2b7c23 */ /* 0x000fe20008010803 */
[----:B------:R-:W-:Y:S02]  /*3b20*/  FMNMX.FTZ R72, R70, R71, !PT ;  /* 0x0000004746487209 */ /* 0x000fe40007810000 */
[----:B------:R-:W-:-:S02]  /*3b30*/  ISETP.GT.AND P4, PT, R81, 0x69, PT ;  /* 0x000000695100780c */ /* 0x000fc40003f84270 */
[----:B------:R-:W-:Y:S01]  /*3b40*/  FSEL R60, R46, -INF , P3 ;  /* 0xff8000002e3c7808 */ /* 0x000fe20001800000 */
[--C-:B------:R-:W-:Y:S01]  /*3b50*/  FFMA.FTZ R46, R4, UR39, -R3.reuse ;  /* 0x00000027042e7c23 */ /* 0x100fe20008010803 */
[----:B------:R-:W-:Y:S01]  /*3b60*/  FMNMX.FTZ R73, R67, R72, !PT ;  /* 0x0000004843497209 */ /* 0x000fe20007810000 */
[----:B------:R-:W-:Y:S01]  /*3b70*/  FFMA.FTZ R72, R64, UR39, -R3 ;  /* 0x0000002740487c23 */ /* 0x000fe20008010803 */
[----:B------:R-:W-:Y:S01]  /*3b80*/  ISETP.GT.AND P3, PT, R81, 0x70, PT ;  /* 0x000000705100780c */ /* 0x000fe20003f64270 */
[----:B------:R-:W-:Y:S01]  /*3b90*/  MUFU.EX2 R14, R14 ;  /* 0x0000000e000e7308 */ /* 0x000fe20000000800 */
[----:B------:R-:W-:Y:S02]  /*3ba0*/  FSEL R71, R47, -INF , P4 ;  /* 0xff8000002f477808 */ /* 0x000fe40002000000 */
[----:B------:R-:W-:Y:S02]  /*3bb0*/  FMNMX.FTZ R4, R60, R73, !PT ;  /* 0x000000493c047209 */ /* 0x000fe40007810000 */
[----:B------:R-:W-:-:S02]  /*3bc0*/  ISETP.GT.AND P4, PT, R81, 0x71, PT ;  /* 0x000000715100780c */ /* 0x000fc40003f84270 */
[----:B------:R-:W-:Y:S01]  /*3bd0*/  FSEL R50, R50, -INF , P3 ;  /* 0xff80000032327808 */ /* 0x000fe20001800000 */
[----:B------:R-:W-:Y:S01]  /*3be0*/  MUFU.EX2 R20, R20 ;  /* 0x0000001400147308 */ /* 0x000fe20000000800 */
[----:B------:R-:W-:Y:S02]  /*3bf0*/  FMNMX.FTZ R47, R71, R4, !PT ;  /* 0x00000004472f7209 */ /* 0x000fe40007810000 */
[----:B------:R-:W-:Y:S02]  /*3c00*/  ISETP.GT.AND P3, PT, R81, 0x78, PT ;  /* 0x000000785100780c */ /* 0x000fe40003f64270 */
[----:B------:R-:W-:Y:S02]  /*3c10*/  FSEL R51, R51, -INF , P4 ;  /* 0xff80000033337808 */ /* 0x000fe40002000000 */
[----:B------:R-:W-:Y:S01]  /*3c20*/  FMNMX.FTZ R4, R50, R47, !PT ;  /* 0x0000002f32047209 */ /* 0x000fe20007810000 */
[----:B------:R-:W-:Y:S01]  /*3c30*/  MUFU.EX2 R56, R56 ;  /* 0x0000003800387308 */ /* 0x000fe20000000800 */
[----:B------:R-:W-:-:S02]  /*3c40*/  ISETP.GT.AND P4, PT, R81, 0x79, PT ;  /* 0x000000795100780c */ /* 0x000fc40003f84270 */
[----:B------:R-:W-:Y:S02]  /*3c50*/  FSEL R54, R54, -INF , P3 ;  /* 0xff80000036367808 */ /* 0x000fe40001800000 */
[----:B------:R-:W-:Y:S02]  /*3c60*/  FMNMX.FTZ R73, R51, R4, !PT ;  /* 0x0000000433497209 */ /* 0x000fe40007810000 */
[----:B------:R-:W-:Y:S01]  /*3c70*/  FSEL R55, R55, -INF , P4 ;  /* 0xff80000037377808 */ /* 0x000fe20002000000 */
[----:B------:R-:W-:Y:S01]  /*3c80*/  MUFU.EX2 R47, R72 ;  /* 0x00000048002f7308 */ /* 0x000fe20000000800 */
[C---:B------:R-:W-:Y:S02]  /*3c90*/  ISETP.GT.AND P3, PT, R81.reuse, 0x80, PT ;  /* 0x000000805100780c */ /* 0x040fe40003f64270 */
[----:B------:R-:W-:Y:S02]  /*3ca0*/  FMNMX.FTZ R4, R54, R73, !PT ;  /* 0x0000004936047209 */ /* 0x000fe40007810000 */
[----:B------:R-:W-:-:S02]  /*3cb0*/  ISETP.GT.AND P4, PT, R81, 0x81, PT ;  /* 0x000000815100780c */ /* 0x000fc40003f84270 */
[----:B------:R-:W-:Y:S01]  /*3cc0*/  FSEL R64, R26, -INF , P3 ;  /* 0xff8000001a407808 */ /* 0x000fe20001800000 */
[----:B------:R5:W-:Y:S01]  /*3cd0*/  MUFU.EX2 R66, R110 ;  /* 0x0000006e00427308 */ /* 0x000be20000000800 */
[----:B------:R-:W-:Y:S02]  /*3ce0*/  FMNMX.FTZ R73, R55, R4, !PT ;  /* 0x0000000437497209 */ /* 0x000fe40007810000 */
[----:B------:R-:W-:Y:S02]  /*3cf0*/  ISETP.GT.AND P3, PT, R81, 0x88, PT ;  /* 0x000000885100780c */ /* 0x000fe40003f64270 */
[----:B------:R-:W-:Y:S01]  /*3d00*/  FSEL R65, R27, -INF , P4 ;  /* 0xff8000001b417808 */ /* 0x000fe20002000000 */
[----:B------:R-:W-:Y:S01]  /*3d10*/  FFMA.FTZ R27, R68, UR39, -R3 ;  /* 0x00000027441b7c23 */ /* 0x000fe20008010803 */
[----:B------:R-:W-:Y:S01]  /*3d20*/  FMNMX.FTZ R4, R64, R73, !PT ;  /* 0x0000004940047209 */ /* 0x000fe20007810000 */
[----:B------:R-:W-:Y:S01]  /*3d30*/  MUFU.EX2 R26, R76 ;  /* 0x0000004c001a7308 */ /* 0x000fe20000000800 */
[----:B------:R-:W-:-:S02]  /*3d40*/  ISETP.GT.AND P4, PT, R81, 0x89, PT ;  /* 0x000000895100780c */ /* 0x000fc40003f84270 */
[----:B-----5:R-:W-:Y:S02]  /*3d50*/  CS2R R110, SRZ ;  /* 0x00000000006e7805 */ /* 0x020fe4000001ff00 */
[----:B------:R-:W-:Y:S01]  /*3d60*/  FSEL R68, R30, -INF , P3 ;  /* 0xff8000001e447808 */ /* 0x000fe20001800000 */
[--C-:B------:R-:W-:Y:S01]  /*3d70*/  FFMA.FTZ R30, R40, UR39, -R3.reuse ;  /* 0x00000027281e7c23 */ /* 0x100fe20008010803 */
[----:B------:R-:W-:Y:S01]  /*3d80*/  FMNMX.FTZ R73, R65, R4, !PT ;  /* 0x0000000441497209 */ /* 0x000fe20007810000 */
[--C-:B------:R-:W-:Y:S01]  /*3d90*/  FFMA.FTZ R40, R45, UR39, -R3.reuse ;  /* 0x000000272d287c23 */ /* 0x100fe20008010803 */
[----:B------:R-:W-:Y:S01]  /*3da0*/  ISETP.GT.AND P3, PT, R81, 0x90, PT ;  /* 0x000000905100780c */ /* 0x000fe20003f64270 */
[----:B------:R-:W-:Y:S01]  /*3db0*/  IMAD.U32 R45, RZ, RZ, UR39 ;  /* 0x00000027ff2d7e24 */ /* 0x000fe2000f8e00ff */
[----:B------:R-:W-:Y:S01]  /*3dc0*/  FSEL R72, R31, -INF , P4 ;  /* 0xff8000001f487808 */ /* 0x000fe20002000000 */
[----:B------:R-:W-:Y:S01]  /*3dd0*/  FFMA.FTZ R31, R69, UR39, -R3 ;  /* 0x00000027451f7c23 */ /* 0x000fe20008010803 */
[----:B------:R-:W-:Y:S01]  /*3de0*/  FMNMX.FTZ R73, R68, R73, !PT ;  /* 0x0000004944497209 */ /* 0x000fe20007810000 */
[----:B------:R-:W-:Y:S01]  /*3df0*/  MUFU.EX2 R61, R61 ;  /* 0x0000003d003d7308 */ /* 0x000fe20000000800 */
[----:B------:R-:W-:-:S02]  /*3e00*/  ISETP.GT.AND P4, PT, R81, 0x91, PT ;  /* 0x000000915100780c */ /* 0x000fc40003f84270 */
[----:B------:R-:W-:Y:S02]  /*3e10*/  FSEL R69, R34, -INF , P3 ;  /* 0xff80000022457808 */ /* 0x000fe40001800000 */
[----:B------:R-:W-:Y:S02]  /*3e20*/  FMNMX.FTZ R4, R72, R73, !PT ;  /* 0x0000004948047209 */ /* 0x000fe40007810000 */
[----:B------:R-:W-:Y:S01]  /*3e30*/  ISETP.GT.AND P3, PT, R81, 0x98, PT ;  /* 0x000000985100780c */ /* 0x000fe20003f64270 */
[----:B------:R5:W-:Y:S01]  /*3e40*/  MUFU.EX2 R34, R31 ;  /* 0x0000001f00227308 */ /* 0x000be20000000800 */
[----:B------:R-:W-:Y:S02]  /*3e50*/  FSEL R73, R35, -INF , P4 ;  /* 0xff80000023497808 */ /* 0x000fe40002000000 */
[----:B------:R-:W-:Y:S02]  /*3e60*/  FMNMX.FTZ R4, R69, R4, !PT ;  /* 0x0000000445047209 */ /* 0x000fe40007810000 */
[----:B------:R-:W-:-:S02]  /*3e70*/  ISETP.GT.AND P4, PT, R81, 0x99, PT ;  /* 0x000000995100780c */ /* 0x000fc40003f84270 */
[----:B------:R-:W-:Y:S01]  /*3e80*/  FSEL R81, R38, -INF , P3 ;  /* 0xff80000026517808 */ /* 0x000fe20001800000 */
[----:B------:R-:W-:-:S01]  /*3e90*/  FFMA.FTZ R38, R48, UR39, -R3 ;  /* 0x0000002730267c23 */ /* 0x000fc20008010803 */
[----:B------:R-:W-:Y:S01]  /*3ea0*/  FMNMX.FTZ R4, R73, R4, !PT ;  /* 0x0000000449047209 */ /* 0x000fe20007810000 */
[----:B-----5:R-:W-:-:S01]  /*3eb0*/  FFMA.FTZ R31, R41, UR39, -R3 ;  /* 0x00000027291f7c23 */ /* 0x020fc20008010803 */
[----:B------:R-:W-:Y:S01]  /*3ec0*/  FSEL R76, R39, -INF , P4 ;  /* 0xff800000274c7808 */ /* 0x000fe20002000000 */
[----:B------:R-:W-:-:S01]  /*3ed0*/  FFMA.FTZ R39, R49, UR39, -R3 ;  /* 0x0000002731277c23 */ /* 0x000fc20008010803 */
[----:B------:R-:W-:Y:S01]  /*3ee0*/  FMNMX.FTZ R35, R81, R4, !PT ;  /* 0x0000000451237209 */ /* 0x000fe20007810000 */
[----:B------:R-:W-:-:S01]  /*3ef0*/  FFMA.FTZ R41, R52, UR39, -R3 ;  /* 0x0000002734297c23 */ /* 0x000fc20008010803 */
[----:B-1----:R-:W-:Y:S01]  /*3f00*/  FADD.FTZ R48, R5, R6 ;  /* 0x0000000605307221 */ /* 0x002fe20000010000 */
[----:B------:R1:W-:Y:S01]  /*3f10*/  MUFU.EX2 R42, R114 ;  /* 0x00000072002a7308 */ /* 0x0003e20000000800 */
[----:B------:R-:W-:Y:S01]  /*3f20*/  FMNMX.FTZ R4, R76, R35, !PT ;  /* 0x000000234c047209 */ /* 0x000fe20007810000 */
[--C-:B------:R-:W-:Y:S01]  /*3f30*/  FFMA.FTZ R35, R44, UR39, -R3.reuse ;  /* 0x000000272c237c23 */ /* 0x100fe20008010803 */
[----:B------:R-:W-:-:S01]  /*3f40*/  FFMA.FTZ R44, R53, UR39, -R3 ;  /* 0x00000027352c7c23 */ /* 0x000fc20008010803 */
[----:B------:R-:W-:Y:S01]  /*3f50*/  FFMA.FTZ R3, R37, UR39, -R3 ;  /* 0x0000002725037c23 */ /* 0x000fe20008010803 */
[----:B---3--:R-:W-:-:S01]  /*3f60*/  FADD.FTZ R49, R7, R48 ;  /* 0x0000003007317221 */ /* 0x008fc20000010000 */
[----:B------:R-:W3:Y:S01]  /*3f70*/  SHFL.BFLY PT, R89, R4, 0x2, 0x1f ;  /* 0x0c401f0004597f89 */ /* 0x000ee200000e0000 */
[C---:B----4-:R-:W-:Y:S01]  /*3f80*/  F2FP.SATFINITE.E4M3.F32.PACK_AB_MERGE_C R216, R10.reuse, R7, RZ ;  /* 0x000000070ad8723e */ /* 0x050fe200048070ff */
[----:B------:R-:W-:Y:S01]  /*3f90*/  MUFU.EX2 R43, R43 ;  /* 0x0000002b002b7308 */ /* 0x000fe20000000800 */
[----:B------:R-:W-:-:S01]  /*3fa0*/  FADD.FTZ R49, R10, R49 ;  /* 0x000000310a317221 */ /* 0x000fc20000010000 */
[----:B--2---:R-:W-:-:S02]  /*3fb0*/  F2FP.SATFINITE.E4M3.F32.PACK_AB_MERGE_C R218, R12, R11, RZ ;  /* 0x0000000b0cda723e */ /* 0x004fc400048070ff */
[----:B-1----:R-:W-:Y:S02]  /*3fc0*/  CS2R R114, SRZ ;  /* 0x0000000000727805 */ /* 0x002fe4000001ff00 */
[----:B------:R-:W-:Y:S02]  /*3fd0*/  F2FP.SATFINITE.E4M3.F32.PACK_AB_MERGE_C R216, R6, R5, R216 ;  /* 0x0000000506d8723e */ /* 0x000fe400048070d8 */
[----:B------:R-:W-:Y:S02]  /*3fe0*/  CS2R R52, SRZ ;  /* 0x0000000000347805 */ /* 0x000fe4000001ff00 */
[----:B------:R-:W-:Y:S01]  /*3ff0*/  F2FP.SATFINITE.E4M3.F32.PACK_AB_MERGE_C R218, R9, R8, R218 ;  /* 0x0000000809da723e */ /* 0x000fe200048070da */
[----:B------:R-:W-:Y:S08]  /*4000*/  MUFU.EX2 R46, R46 ;  /* 0x0000002e002e7308 */ /* 0x000ff00000000800 */
[----:B------:R-:W-:Y:S01]  /*4010*/  MUFU.EX2 R27, R27 ;  /* 0x0000001b001b7308 */ /* 0x000fe20000000800 */
[----:B---3--:R-:W-:-:S07]  /*4020*/  FMNMX.FTZ R89, R4, R89, !PT ;  /* 0x0000005904597209 */ /* 0x008fce0007810000 */
[----:B------:R-:W-:Y:S01]  /*4030*/  MUFU.EX2 R30, R30 ;  /* 0x0000001e001e7308 */ /* 0x000fe20000000800 */
[----:B------:R-:W1:Y:S07]  /*4040*/  SHFL.BFLY PT, R4, R89, 0x1, 0x1f ;  /* 0x0c201f0059047f89 */ /* 0x000e6e00000e0000 */
[----:B------:R-:W-:Y:S08]  /*4050*/  MUFU.EX2 R31, R31 ;  /* 0x0000001f001f7308 */ /* 0x000ff00000000800 */
[----:B------:R-:W-:Y:S08]  /*4060*/  MUFU.EX2 R35, R35 ;  /* 0x0000002300237308 */ /* 0x000ff00000000800 */
[----:B------:R-:W-:Y:S01]  /*4070*/  MUFU.EX2 R40, R40 ;  /* 0x0000002800287308 */ /* 0x000fe20000000800 */
[----:B-1----:R-:W-:-:S02]  /*4080*/  FMNMX.FTZ R4, R89, R4, !PT ;  /* 0x0000000459047209 */ /* 0x002fc40007810000 */
        /* <DEDUP_REMOVED lines=31> */
[----:B------:R-:W-:-:S01]  /*4280*/  FFMA.FTZ R80, R80, UR39, -R45 ;  /* 0x0000002750507c23 */ /* 0x000fc2000801082d */
[--C-:B------:R-:W-:Y:S01]  /*4290*/  FFMA.FTZ R84, R84, UR39, -R45.reuse ;  /* 0x0000002754547c23 */ /* 0x100fe2000801082d */
[----:B------:R-:W-:-:S01]  /*42a0*/  FFMA.FTZ R85, R85, UR39, -R45 ;  /* 0x0000002755557c23 */ /* 0x000fc2000801082d */
[--C-:B------:R-:W-:Y:S01]  /*42b0*/  FFMA.FTZ R70, R70, UR39, -R45.reuse ;  /* 0x0000002746467c23 */ /* 0x100fe2000801082d */
[----:B------:R-:W-:-:S01]  /*42c0*/  FFMA.FTZ R67, R67, UR39, -R45 ;  /* 0x0000002743437c23 */ /* 0x000fc2000801082d */
        /* <DEDUP_REMOVED lines=10> */
[----:B------:R-:W0:Y:S01]  /*4370*/  MUFU.EX2 R98, R98 ;  /* 0x0000006200627308 */ /* 0x000e220000000800 */
[----:B--2---:R-:W-:-:S01]  /*4380*/  FADD.FTZ R48, R94, R37 ;  /* 0x000000255e307221 */ /* 0x004fc20000010000 */
[--C-:B------:R-:W-:Y:S01]  /*4390*/  FFMA.FTZ R68, R68, UR39, -R45.reuse ;  /* 0x0000002744447c23 */ /* 0x100fe2000801082d */
[----:B------:R-:W-:-:S01]  /*43a0*/  FFMA.FTZ R72, R72, UR39, -R45 ;  /* 0x0000002748487c23 */ /* 0x000fc2000801082d */
[--C-:B------:R-:W-:Y:S01]  /*43b0*/  FFMA.FTZ R69, R69, UR39, -R45.reuse ;  /* 0x0000002745457c23 */ /* 0x100fe2000801082d */
[----:B------:R-:W-:-:S01]  /*43c0*/  FFMA.FTZ R73, R73, UR39, -R45 ;  /* 0x0000002749497c23 */ /* 0x000fc2000801082d */
[--C-:B------:R-:W-:Y:S01]  /*43d0*/  FFMA.FTZ R81, R81, UR39, -R45.reuse ;  /* 0x0000002751517c23 */ /* 0x100fe2000801082d */
[----:B------:R-:W-:-:S01]  /*43e0*/  FFMA.FTZ R45, R76, UR39, -R45 ;  /* 0x000000274c2d7c23 */ /* 0x000fc2000801082d */
[----:B------:R-:W1:Y:S01]  /*43f0*/  MUFU.EX2 R99, R99 ;  /* 0x0000006300637308 */ /* 0x000e620000000800 */
[----:B---3--:R-:W-:-:S01]  /*4400*/  FADD.FTZ R37, R95, R48 ;  /* 0x000000305f257221 */ /* 0x008fc20000010000 */
        /* <DEDUP_REMOVED lines=13> */
[----:B------:R-:W-:Y:S02]  /*44e0*/  FADD.FTZ R48, R14, R49 ;  /* 0x000000310e307221 */ /* 0x000fe40000010000 */
[----:B------:R-:W1:Y:S01]  /*44f0*/  MUFU.EX2 R74, R74 ;  /* 0x0000004a004a7308 */ /* 0x000e620000000800 */
[----:B--2---:R-:W-:-:S01]  /*4500*/  FADD.FTZ R2, R102, R37 ;  /* 0x0000002566027221 */ /* 0x004fc20000010000 */
[----:B------:R-:W-:Y:S01]  /*4510*/  FADD.FTZ R49, R15, R48 ;  /* 0x000000300f317221 */ /* 0x000fe20000010000 */
[----:B------:R-:W-:-:S03]  /*4520*/  F2FP.SATFINITE.E4M3.F32.PACK_AB_MERGE_C R15, R20, R15, RZ ;  /* 0x0000000f140f723e */ /* 0x000fc600048070ff */
[----:B------:R-:W-:Y:S01]  /*4530*/  FADD.FTZ R48, R20, R49 ;  /* 0x0000003114307221 */ /* 0x000fe20000010000 */
[----:B------:R-:W-:Y:S01]  /*4540*/  F2FP.SATFINITE.E4M3.F32.PACK_AB_MERGE_C R212, R14, R13, R15 ;  /* 0x0000000d0ed4723e */ /* 0x000fe2000480700f */
[----:B------:R-:W2:Y:S01]  /*4550*/  MUFU.EX2 R75, R75 ;  /* 0x0000004b004b7308 */ /* 0x000ea20000000800 */
[----:B0-----:R-:W-:-:S01]  /*4560*/  FADD.FTZ R37, R103, R2 ;  /* 0x0000000267257221 */ /* 0x001fc20000010000 */
[----:B------:R-:W-:Y:S01]  /*4570*/  FADD.FTZ R49, R21, R48 ;  /* 0x0000003015317221 */ /* 0x000fe20000010000 */
[----:B------:R-:W-:Y:S02]  /*4580*/  F2FP.SATFINITE.E4M3.F32.PACK_AB_MERGE_C R219, R103, R102, RZ ;  /* 0x0000006667db723e */ /* 0x000fe400048070ff */
[----:B------:R-:W-:Y:S01]  /*4590*/  CS2R R102, SRZ ;  /* 0x0000000000667805 */ /* 0x000fe2000001ff00 */
[----:B------:R-:W-:-:S01]  /*45a0*/  FADD.FTZ R48, R56, R49 ;  /* 0x0000003138307221 */ /* 0x000fc20000010000 */
[----:B------:R-:W-:Y:S01]  /*45b0*/  F2FP.SATFINITE.E4M3.F32.PACK_AB_MERGE_C R219, R99, R98, R219 ;  /* 0x0000006263db723e */ /* 0x000fe200048070db */
[----:B------:R-:W0:Y:S01]  /*45c0*/  MUFU.EX2 R78, R78 ;  /* 0x0000004e004e7308 */ /* 0x000e220000000800 */
[----:B-1----:R-:W-:-:S01]  /*45d0*/  FADD.FTZ R2, R74, R37 ;  /* 0x000000254a027221 */ /* 0x002fc20000010000 */
[----:B------:R-:W-:Y:S01]  /*45e0*/  FADD.FTZ R49, R57, R48 ;  /* 0x0000003039317221 */ /* 0x000fe20000010000 */
[----:B------:R-:W-:-:S02]  /*45f0*/  F2FP.SATFINITE.E4M3.F32.PACK_AB_MERGE_C R57, R66, R57, RZ ;  /* 0x000000394239723e */ /* 0x000fc400048070ff */
[----:B------:R-:W-:Y:S01]  /*4600*/  CS2R R98, SRZ ;  /* 0x0000000000627805 */ /* 0x000fe2000001ff00 */
[----:B------:R-:W-:-:S01]  /*4610*/  FADD.FTZ R10, R66, R49 ;  /* 0x00000031420a7221 */ /* 0x000fc20000010000 */
[----:B------:R-:W-:Y:S01]  /*4620*/  F2FP.SATFINITE.E4M3.F32.PACK_AB_MERGE_C R214, R56, R21, R57 ;  /* 0x0000001538d6723e */ /* 0x000fe20004807039 */
[----:B------:R-:W1:Y:S01]  /*4630*/  MUFU.EX2 R79, R79 ;  /* 0x0000004f004f7308 */ /* 0x000e620000000800 */
[----:B--2---:R-:W-:-:S01]  /*4640*/  FADD.FTZ R37, R75, R2 ;  /* 0x000000024b257221 */ /* 0x004fc20000010000 */
[----:B------:R-:W-:Y:S02]  /*4650*/  CS2R R56, SRZ ;  /* 0x0000000000387805 */ /* 0x000fe4000001ff00 */
[----:B------:R-:W-:-:S04]  /*4660*/  CS2R R48, SRZ ;  /* 0x0000000000307805 */ /* 0x000fc8000001ff00 */
        /* <DEDUP_REMOVED lines=154> */
[----:B------:R-:W-:-:S07]  /*5010*/  IMAD.MOV.U32 R119, RZ, RZ, RZ ;  /* 0x000000ffff777224 */ /* 0x000fce00078e00ff */
.L_x_2181:
[----:B------:R-:W-:Y:S01]  /*5020*/  ISETP.NE.AND P4, PT, RZ, UR44, PT ;  /* 0x0000002cff007c0c */ /* 0x000fe2000bf85270 */
[----:B------:R-:W-:-:S04]  /*5030*/  UISETP.NE.AND UP1, UPT, UR57, 0x1, UPT ;  /* 0x000000013900788c */ /* 0x000fc8000bf25270 */
[----:B------:R-:W-:-:S04]  /*5040*/  USEL UR45, URZ, 0x1, UP1 ;  /* 0x000000013f2d7887 */ /* 0x000fc80008800000 */
[----:B------:R-:W-:-:S04]  /*5050*/  ULOP3.LUT UR45, UR58, UR45, URZ, 0x3c, !UPT ;  /* 0x0000002d3a2d7292 */ /* 0x000fc8000f8e3c3f */
[----:B------:R-:W-:Y:S08]  /*5060*/  @P4 BRA `(.L_x_2172) ;  /* 0x0000000000384947 */ /* 0x000ff00003800000 */
[----:B------:R-:W-:Y:S05]  /*5070*/  @!P0 BRA `(.L_x_2173) ;  /* 0x0000000000048947 */ /* 0x000fea0003800000 */
[----:B------:R-:W-:Y:S01]  /*5080*/  BPT.TRAP 0x1 ;  /* 0x000000040000795c */ /* 0x000fe20000300000 */
.L_x_2173:
        /* <DEDUP_REMOVED lines=9> */
.L_x_2174:
[----:B-1----:R-:W-:Y:S05]  /*5120*/  @P3 BRA `(.L_x_2172) ;  /* 0x0000000000083947 */ /* 0x002fea0003800000 */
[----:B------:R-:W1:Y:S02]  /*5130*/  SYNCS.PHASECHK.TRANS64.TRYWAIT P3, [UR6+0x33430], R0 ;  /* 0x03343000ff0075a7 */ /* 0x000e640008060146 */
[----:B-1----:R-:W-:Y:S05]  /*5140*/  @!P3 BRA `(.L_x_2175) ;  /* 0x0000010000e4b947 */ /* 0x002fea0003800000 */
.L_x_2172:
        /* <DEDUP_REMOVED lines=191> */
.L_x_2177:
[----:B------:R-:W-:Y:S01]  /*5d40*/  ULEA UR6, UR57, UR41, 0x3 ;  /* 0x0000002939067291 */ /* 0x000fe2000f8e183f */
[----:B------:R-:W-:-:S05]  /*5d50*/  IMAD.U32 R0, RZ, RZ, UR58 ;  /* 0x0000003aff007e24 */ /* 0x000fca000f8e00ff */
[----:B------:R-:W-:-:S04]  /*5d60*/  SHF.L.U32 R0, R0, 0x1f, RZ ;  /* 0x0000001f00007819 */ /* 0x000fc800000006ff */
[----:B------:R0:W1:Y:S01]  /*5d70*/  SYNCS.PHASECHK.TRANS64.TRYWAIT P3, [UR6+0x33450], R0 ;  /* 0x03345000ff0075a7 */ /* 0x0000620008060146 */
[----:B------:R-:W-:Y:S05]  /*5d80*/  @!P0 BRA `(.L_x_2178) ;  /* 0x0000000000048947 */ /* 0x000fea0003800000 */
[----:B------:R-:W-:Y:S01]  /*5d90*/  BPT.TRAP 0x1 ;  /* 0x000000040000795c */ /* 0x000fe20000300000 */
.L_x_2178:
[----:B-1----:R-:W-:Y:S05]  /*5da0*/  @P3 BRA `(.L_x_2176) ;  /* 0x0000000000083947 */ /* 0x002fea0003800000 */
[----:B------:R-:W1:Y:S02]  /*5db0*/  SYNCS.PHASECHK.TRANS64.TRYWAIT P3, [UR6+0x33450], R0 ;  /* 0x03345000ff0075a7 */ /* 0x000e640008060146 */
[----:B-1----:R-:W-:Y:S05]  /*5dc0*/  @!P3 BRA `(.L_x_2179) ;  /* 0x000000f400dcb947 */ /* 0x002fea0003800000 */
.L_x_2176:
[----:B-1----:R-:W-:Y:S01]  /*5dd0*/  VIADD R5, R18, UR37 ;  /* 0x0000002512057c36 */ /* 0x002fe20008000000 */
[----:B------:R-:W-:Y:S01]  /*5de0*/  @UP0 ULDC UR6, c[0x0][0x44c] ;  /* 0x0001130000060ab9 */ /* 0x000fe20000000800 */
[----:B------:R-:W-:Y:S01]  /*5df0*/  UMOV UR7, 0x1 ;  /* 0x0000000100077882 */ /* 0x000fe20000000000 */
[----:B------:R-:W-:Y:S01]  /*5e00*/  IMAD.MOV.U32 R4, RZ, RZ, -0x2 ;  /* 0xfffffffeff047424 */ /* 0x000fe200078e00ff */
[----:B------:R-:W-:Y:S01]  /*5e10*/  UIMAD UR7, UR56, -0xa0, UR7 ;  /* 0xffffff60380778a4 */ /* 0x000fe2000f8e0207 */
[----:B0-----:R-:W-:Y:S01]  /*5e20*/  @P2 IMAD.HI.U32 R0, R5, UR6, RZ ;  /* 0x0000000605002c27 */ /* 0x001fe2000f8e00ff */
[----:B------:R-:W-:Y:S01]  /*5e30*/  @UP0 ULDC UR6, c[0x0][0x450] ;  /* 0x0001140000060ab9 */ /* 0x000fe20000000800 */
[----:B------:R-:W-:-:S06]  /*5e40*/  WARPGROUP.ARRIVE ;  /* 0x00000000000079c5 */ /* 0x000fcc0000000000 */
[----:B------:R-:W0:Y:S01]  /*5e50*/  S2R R229, SR_TID.X ;  /* 0x0000000000e57919 */ /* 0x000e220000002100 */
[----:B------:R-:W-:Y:S01]  /*5e60*/  IMAD.U32 R11, RZ, RZ, UR51 ;  /* 0x00000033ff0b7e24 */ /* 0x000fe2000f8e00ff */
[----:B------:R-:W-:Y:S01]  /*5e70*/  @P2 SHF.R.U32.HI R5, RZ, UR6, R0 ;  /* 0x00000006ff052c19 */ /* 0x000fe20008011600 */
[----:B------:R-:W-:Y:S01]  /*5e80*/  UIADD3 UR6, UR41, 0x200, URZ ;  /* 0x0000020029067890 */ /* 0x000fe2000fffe03f */
[----:B------:R-:W-:Y:S01]  /*5e90*/  IMAD R4, R17, R4, UR7 ;  /* 0x0000000711047e24 */ /* 0x000fe2000f8e0204 */
[----:B------:R-:W-:Y:S01]  /*5ea0*/  UMOV UR7, 0xc0000010 ;  /* 0xc000001000077882 */ /* 0x000fe20000000000 */
[----:B------:R-:W-:Y:S01]  /*5eb0*/  IMAD.U32 R15, RZ, RZ, UR39 ;  /* 0x00000027ff0f7e24 */ /* 0x000fe2000f8e00ff */
[----:B------:R-:W-:Y:S01]  /*5ec0*/  USHF.R.U32.HI UR6, URZ, 0x4, UR6 ;  /* 0x000000043f067899 */ /* 0x000fe20008011606 */
[----:B------:R-:W1:Y:S01]  /*5ed0*/  SHFL.IDX PT, R9, R5, RZ, 0x1c1f ;  /* 0x001c1fff05097589 */ /* 0x000e6200000e0000 */
[----:B------:R-:W-:Y:S02]  /*5ee0*/  IADD3 R4, -R11, UR50, R4 ;  /* 0x000000320b047c10 */ /* 0x000fe4000fffe104 */
[----:B------:R-:W-:Y:S01]  /*5ef0*/  ULOP3.LUT UR6, UR6, 0x3fff, URZ, 0xc0, !UPT ;  /* 0x00003fff06067892 */ /* 0x000fe2000f8ec03f */
[----:B------:R-:W2:Y:S03]  /*5f00*/  SHFL.IDX PT, R5, R5, 0x1, 0x1c1f ;  /* 0x003c1f0005057f89 */ /* 0x000ea600000e0000 */
[----:B------:R-:W-:-:S04]  /*5f10*/  ULOP3.LUT UR6, UR6, 0x10000, URZ, 0xfc, !UPT ;  /* 0x0001000006067892 */ /* 0x000fc8000f8efc3f */
[----:B------:R-:W-:-:S07]  /*5f20*/  UIMAD UR10, UR57, 0x780, UR6 ;  /* 0x00000780390a78a4 */ /* 0x000fce000f8e0206 */
[----:B------:R-:W-:Y:S02]  /*5f30*/  UMOV UR6, UR10 ;  /* 0x0000000a00067c82 */ /* 0x000fe40008000000 */
[----:B------:R-:W-:Y:S01]  /*5f40*/  QGMMA.64x192x32.F32.E4M3.E4M3 R24, R216, gdesc[UR4], R24, gsb0 ;  /* 0x02e00004d8187df3 */ /* 0x000fe20008000818 */
[----:B------:R-:W-:Y:S01]  /*5f50*/  UIADD3 UR6, UR10, 0x180, URZ ;  /* 0x000001800a067890 */ /* 0x000fe2000fffe03f */
[----:B------:R-:W-:Y:S01]  /*5f60*/  UMOV UR7, 0xc0000010 ;  /* 0xc000001000077882 */ /* 0x000fe20000000000 */
[C---:B-1----:R-:W-:Y:S01]  /*5f70*/  IMAD.IADD R0, R4.reuse, 0x1, R9 ;  /* 0x0000000104007824 */ /* 0x042fe200078e0209 */
[----:B0-----:R-:W-:Y:S01]  /*5f80*/  SHF.R.U32.HI R229, RZ, 0x7, R229 ;  /* 0x00000007ffe57819 */ /* 0x001fe200000116e5 */
[----:B--2---:R-:W-:-:S03]  /*5f90*/  IMAD.IADD R4, R4, 0x1, R5 ;  /* 0x0000000104047824 */ /* 0x004fc600078e0205 */
        /* <DEDUP_REMOVED lines=98> */
[----:B------:R-:W-:Y:S01]  /*65c0*/  FMNMX.FTZ R11, R149, R8, !PT ;  /* 0x00000008950b7209 */ /* 0x000fe20007810000 */
[----:B------:R-:W-:Y:S02]  /*65d0*/  WARPGROUP.DEPBAR.LE gsb0, 0x0 ;  /* 0x00008000000079c5 */ /* 0x000fe40000010000 */
[----:B------:R-:W-:Y:S01]  /*65e0*/  WARPGROUP.ARRIVE ;  /* 0x00000000000079c5 */ /* 0x000fe20000000000 */
[----:B------:R-:W-:Y:S02]  /*65f0*/  ISETP.GT.AND P3, PT, R0, 0x88, PT ;  /* 0x000000880000780c */ /* 0x000fe40003f64270 */
[----:B------:R-:W-:-:S02]  /*6600*/  FSEL R121, R121, -INF , P4 ;  /* 0xff80000079797808 */ /* 0x000fc40002000000 */
[----:B------:R-:W-:Y:S01]  /*6610*/  FMNMX.FTZ R8, R120, R11, !PT ;  /* 0x0000000b78087209 */ /* 0x000fe20007810000 */
[----:B------:R-:W-:Y:S01]  /*6620*/  QGMMA.64x192x32.F32.E4M3.E4M3 R24, R212, gdesc[UR4], R24, gsb0 ;  /* 0x02e00004d4187df3 */ /* 0x000fe20008000818 */
[----:B------:R-:W-:Y:S01]  /*6630*/  ISETP.GT.AND P4, PT, R0, 0x89, PT ;  /* 0x000000890000780c */ /* 0x000fe20003f84270 */
[----:B------:R-:W-:Y:S01]  /*6640*/  UIADD3 UR6, UR10, 0x300, URZ ;  /* 0x000003000a067890 */ /* 0x000fe2000fffe03f */
[----:B------:R-:W-:Y:S01]  /*6650*/  FSEL R124, R124, -INF , P3 ;  /* 0xff8000007c7c7808 */ /* 0x000fe20001800000 */
[----:B------:R-:W-:Y:S01]  /*6660*/  UMOV UR7, 0xc0000010 ;  /* 0xc000001000077882 */ /* 0x000fe20000000000 */
        /* <DEDUP_REMOVED lines=13> */
[----:B------:R-:W-:Y:S02]  /*6740*/  FSEL R133, R133, -INF , P4 ;  /* 0xff80000085857808 */ /* 0x000fe40002000000 */
[----:B------:R-:W-:-:S02]  /*6750*/  FMNMX.FTZ R0, R132, R11, !PT ;  /* 0x0000000b84007209 */ /* 0x000fc40007810000 */
[C---:B------:R-:W-:Y:S02]  /*6760*/  ISETP.GT.AND P4, PT, R4.reuse, RZ, PT ;  /* 0x000000ff0400720c */ /* 0x040fe40003f84270 */
[----:B------:R-:W-:Y:S02]  /*6770*/  FMNMX.FTZ R11, R133, R0, !PT ;  /* 0x00000000850b7209 */ /* 0x000fe40007810000 */
[----:B------:R-:W-:Y:S02]  /*6780*/  ISETP.GT.AND P5, PT, R4, 0x1, PT ;  /* 0x000000010400780c */ /* 0x000fe40003fa4270 */
[----:B------:R-:W-:Y:S01]  /*6790*/  FSEL R186, R186, -INF , P4 ;  /* 0xff800000baba7808 */ /* 0x000fe20002000000 */
[----:B------:R-:W0:Y:S01]  /*67a0*/  SHFL.BFLY PT, R0, R11, 0x2, 0x1f ;  /* 0x0c401f000b007f89 */ /* 0x000e2200000e0000 */
[----:B------:R-:W-:Y:S02]  /*67b0*/  ISETP.GT.AND P4, PT, R4, 0x8, PT ;  /* 0x000000080400780c */ /* 0x000fe40003f84270 */
[----:B------:R-:W-:-:S02]  /*67c0*/  FSEL R187, R187, -INF , P5 ;  /* 0xff800000bbbb7808 */ /* 0x000fc40002800000 */
[----:B------:R-:W-:Y:S02]  /*67d0*/  FMNMX.FTZ R20, R186, R7, !PT ;  /* 0x00000007ba147209 */ /* 0x000fe40007810000 */
[----:B------:R-:W-:Y:S02]  /*67e0*/  ISETP.GT.AND P5, PT, R4, 0x9, PT ;  /* 0x000000090400780c */ /* 0x000fe40003fa4270 */
[----:B------:R-:W-:Y:S02]  /*67f0*/  FSEL R190, R190, -INF , P4 ;  /* 0xff800000bebe7808 */ /* 0x000fe40002000000 */
[C---:B------:R-:W-:Y:S02]  /*6800*/  ISETP.GT.AND P4, PT, R4.reuse, 0x10, PT ;  /* 0x000000100400780c */ /* 0x040fe40003f84270 */
[----:B------:R-:W-:Y:S02]  /*6810*/  FSEL R191, R191, -INF , P5 ;  /* 0xff800000bfbf7808 */ /* 0x000fe40002800000 */
[----:B------:R-:W-:-:S02]  /*6820*/  ISETP.GT.AND P5, PT, R4, 0x11, PT ;  /* 0x000000110400780c */ /* 0x000fc40003fa4270 */
[----:B------:R-:W-:Y:S02]  /*6830*/  FSEL R194, R194, -INF , P4 ;  /* 0xff800000c2c27808 */ /* 0x000fe40002000000 */
[C---:B------:R-:W-:Y:S02]  /*6840*/  ISETP.GT.AND P4, PT, R4.reuse, 0x18, PT ;  /* 0x000000180400780c */ /* 0x040fe40003f84270 */
[----:B------:R-:W-:Y:S02]  /*6850*/  FSEL R195, R195, -INF , P5 ;  /* 0xff800000c3c37808 */ /* 0x000fe40002800000 */
[----:B------:R-:W-:Y:S02]  /*6860*/  ISETP.GT.AND P5, PT, R4, 0x19, PT ;  /* 0x000000190400780c */ /* 0x000fe40003fa4270 */
[----:B0-----:R-:W-:Y:S02]  /*6870*/  FMNMX.FTZ R12, R11, R0, !PT ;  /* 0x000000000b0c7209 */ /* 0x001fe40007810000 */
[----:B------:R-:W-:-:S02]  /*6880*/  FSEL R198, R198, -INF , P4 ;  /* 0xff800000c6c67808 */ /* 0x000fc40002000000 */
[----:B------:R-:W-:Y:S01]  /*6890*/  FSEL R199, R199, -INF , P5 ;  /* 0xff800000c7c77808 */ /* 0x000fe20002800000 */
[----:B------:R-:W0:Y:S01]  /*68a0*/  SHFL.BFLY PT, R13, R12, 0x1, 0x1f ;  /* 0x0c201f000c0d7f89 */ /* 0x000e2200000e0000 */
[C---:B------:R-:W-:Y:S02]  /*68b0*/  ISETP.GT.AND P4, PT, R4.reuse, 0x20, PT ;  /* 0x000000200400780c */ /* 0x040fe40003f84270 */
[----:B------:R-:W-:Y:S02]  /*68c0*/  ISETP.GT.AND P5, PT, R4, 0x21, PT ;  /* 0x000000210400780c */ /* 0x000fe40003fa4270 */
        /* <DEDUP_REMOVED lines=10> */
[----:B0-----:R-:W-:Y:S02]  /*6970*/  FMNMX.FTZ R0, R12, R13, !PT ;  /* 0x0000000d0c007209 */ /* 0x001fe40007810000 */
[----:B------:R-:W-:Y:S02]  /*6980*/  FSEL R179, R179, -INF , P5 ;  /* 0xff800000b3b37808 */ /* 0x000fe40002800000 */
[C---:B------:R-:W-:Y:S01]  /*6990*/  FSETP.NEU.FTZ.AND P3, PT, R0.reuse, -INF , PT ;  /* 0xff8000000000780b */ /* 0x040fe20003f7d000 */
[----:B------:R-:W-:-:S01]  /*69a0*/  FFMA.FTZ R8, R0, R15, -8 ;  /* 0xc100000000087423 */ /* 0x000fc2000001000f */
[----:B------:R-:W-:Y:S02]  /*69b0*/  FMNMX.FTZ R15, R187, R20, !PT ;  /* 0x00000014bb0f7209 */ /* 0x000fe40007810000 */
[----:B------:R-:W-:-:S02]  /*69c0*/  ISETP.GT.AND P5, PT, R4, 0x39, PT ;  /* 0x000000390400780c */ /* 0x000fc40003fa4270 */
[----:B------:R-:W-:Y:S02]  /*69d0*/  FSEL R8, R8, RZ, P3 ;  /* 0x000000ff08087208 */ /* 0x000fe40001800000 */
[----:B------:R-:W-:Y:S02]  /*69e0*/  FMNMX.FTZ R184, R190, R15, !PT ;  /* 0x0000000fbeb87209 */ /* 0x000fe40007810000 */
[----:B------:R-:W-:Y:S01]  /*69f0*/  FSEL R182, R182, -INF , P4 ;  /* 0xff800000b6b67808 */ /* 0x000fe20002000000 */
        /* <DEDUP_REMOVED lines=9> */
[----:B------:R-:W-:Y:S01]  /*6a90*/  ISETP.GT.AND P4, PT, R4, 0x40, PT ;  /* 0x000000400400780c */ /* 0x000fe20003f84270 */
        /* <DEDUP_REMOVED lines=8> */
[----:B------:R-:W-:Y:S01]  /*6b20*/  FSEL R155, R155, -INF , P5 ;  /* 0xff8000009b9b7808 */ /* 0x000fe20002800000 */
[----:B------:R-:W-:-:S01]  /*6b30*/  FFMA.FTZ R20, R197, UR39, -R8 ;  /* 0x00000027c5147c23 */ /* 0x000fc20008010808 */
[----:B------:R-:W-:Y:S01]  /*6b40*/  FMNMX.FTZ R21, R199, R184, !PT ;  /* 0x000000b8c7157209 */ /* 0x000fe20007810000 */
[----:B------:R-:W-:-:S01]  /*6b50*/  FFMA.FTZ R152, R152, UR39, -R8 ;  /* 0x0000002798987c23 */ /* 0x000fc20008010808 */
[----:B------:R-:W-:Y:S01]  /*6b60*/  ISETP.GT.AND P5, PT, R4, 0x49, PT ;  /* 0x000000490400780c */ /* 0x000fe20003fa4270 */
[----:B------:R-:W-:-:S01]  /*6b70*/  FFMA.FTZ R153, R153, UR39, -R8 ;  /* 0x0000002799997c23 */ /* 0x000fc20008010808 */
[----:B------:R-:W-:Y:S01]  /*6b80*/  FMNMX.FTZ R172, R170, R21, !PT ;  /* 0x00000015aaac7209 */ /* 0x000fe20007810000 */
[----:B------:R-:W-:-:S01]  /*6b90*/  FFMA.FTZ R157, R157, UR39, -R8 ;  /* 0x000000279d9d7c23 */ /* 0x000fc20008010808 */
        /* <DEDUP_REMOVED lines=48> */
[--C-:B-1----:R-:W-:Y:S01]  /*6ea0*/  FFMA.FTZ R184, R156, UR39, -R8.reuse ;  /* 0x000000279cb87c23 */ /* 0x102fe20008010808 */
        /* <DEDUP_REMOVED lines=8> */
[----:B------:R-:W-:Y:S02]  /*6f30*/  FSEL R138, R138, -INF , P4 ;  /* 0xff8000008a8a7808 */ /* 0x000fe40002000000 */
[----:B------:R-:W-:Y:S01]  /*6f40*/  FMNMX.FTZ R181, R167, R180, !PT ;  /* 0x000000b4a7b57209 */ /* 0x000fe20007810000 */
[----:B------:R-:W-:Y:S01]  /*6f50*/  MUFU.EX2 R10, R10 ;  /* 0x0000000a000a7308 */ /* 0x000fe20000000800 */
[----:B------:R-:W-:Y:S02]  /*6f60*/  ISETP.GT.AND P4, PT, R4, 0x68, PT ;  /* 0x000000680400780c */ /* 0x000fe40003f84270 */
[----:B------:R-:W-:Y:S02]  /*6f70*/  FSEL R139, R139, -INF , P5 ;  /* 0xff8000008b8b7808 */ /* 0x000fe40002800000 */
[----:B------:R-:W-:Y:S01]  /*6f80*/  FMNMX.FTZ R180, R138, R181, !PT ;  /* 0x000000b58ab47209 */ /* 0x000fe20007810000 */
[----:B------:R-:W-:-:S02]  /*6f90*/  WARPGROUP.DEPBAR.LE gsb0, 0x0 ;  /* 0x00008000000079c5 */ /* 0x000fc40000010000 */
[----:B------:R-:W-:Y:S01]  /*6fa0*/  WARPGROUP.ARRIVE ;  /* 0x00000000000079c5 */ /* 0x000fe20000000000 */
[----:B------:R-:W-:Y:S01]  /*6fb0*/  ISETP.GT.AND P5, PT, R4, 0x69, PT ;  /* 0x000000690400780c */ /* 0x000fe20003fa4270 */
[----:B------:R-:W-:Y:S01]  /*6fc0*/  MUFU.EX2 R9, R9 ;  /* 0x0000000900097308 */ /* 0x000fe20000000800 */
[----:B------:R-:W-:Y:S02]  /*6fd0*/  FSEL R156, R142, -INF , P4 ;  /* 0xff8000008e9c7808 */ /* 0x000fe40002000000 */
[----:B------:R-:W-:Y:S01]  /*6fe0*/  FMNMX.FTZ R181, R139, R180, !PT ;  /* 0x000000b48bb57209 */ /* 0x000fe20007810000 */
[----:B------:R-:W-:Y:S01]  /*6ff0*/  QGMMA.64x192x32.F32.E4M3.E4M3 R24, R208, gdesc[UR4], R24, gsb0 ;  /* 0x02e00004d0187df3 */ /* 0x000fe20008000818 */
[----:B------:R-:W-:Y:S01]  /*7000*/  ISETP.GT.AND P4, PT, R4, 0x70, PT ;  /* 0x000000700400780c */ /* 0x000fe20003f84270 */
[----:B------:R-:W-:Y:S01]  /*7010*/  UIADD3 UR6, UR10, 0x480, URZ ;  /* 0x000004800a067890 */ /* 0x000fe2000fffe03f */
[----:B------:R-:W-:Y:S01]  /*7020*/  FSEL R143, R143, -INF , P5 ;  /* 0xff8000008f8f7808 */ /* 0x000fe20002800000 */
[----:B------:R0:W-:Y:S01]  /*7030*/  MUFU.EX2 R142, R184 ;  /* 0x000000b8008e7308 */ /* 0x0001e20000000800 */
[----:B------:R-:W-:Y:S01]  /*7040*/  FMNMX.FTZ R180, R156, R181, !PT ;  /* 0x000000b59cb47209 */ /* 0x000fe20007810000 */
[----:B------:R-:W-:Y:S01]  /*7050*/  UMOV UR7, 0xc0000010 ;  /* 0xc000001000077882 */ /* 0x000fe20000000000 */
[----:B------:R-:W-:-:S02]  /*7060*/  ISETP.GT.AND P5, PT, R4, 0x71, PT ;  /* 0x000000710400780c */ /* 0x000fc40003fa4270 */
[----:B------:R-:W-:Y:S02]  /*7070*/  FSEL R146, R146, -INF , P4 ;  /* 0xff80000092927808 */ /* 0x000fe40002000000 */
[----:B------:R-:W-:Y:S01]  /*7080*/  FMNMX.FTZ R181, R143, R180, !PT ;  /* 0x000000b48fb57209 */ /* 0x000fe20007810000 */
[----:B------:R-:W-:Y:S01]  /*7090*/  MUFU.EX2 R11, R11 ;  /* 0x0000000b000b7308 */ /* 0x000fe20000000800 */
[----:B------:R-:W-:Y:S01]  /*70a0*/  ISETP.GT.AND P4, PT, R4, 0x78, PT ;  /* 0x000000780400780c */ /* 0x000fe20003f84270 */
[----:B0-----:R-:W-:Y:S01]  /*70b0*/  FFMA.FTZ R184, R164, UR39, -R8 ;  /* 0x00000027a4b87c23 */ /* 0x001fe20008010808 */
[----:B------:R-:W-:Y:S02]  /*70c0*/  FSEL R147, R147, -INF , P5 ;  /* 0xff80000093937808 */ /* 0x000fe40002800000 */
[----:B------:R-:W-:Y:S02]  /*70d0*/  FMNMX.FTZ R180, R146, R181, !PT ;  /* 0x000000b592b47209 */ /* 0x000fe40007810000 */
[----:B------:R-:W-:Y:S01]  /*70e0*/  ISETP.GT.AND P5, PT, R4, 0x79, PT ;  /* 0x000000790400780c */ /* 0x000fe20003fa4270 */
[----:B------:R-:W-:Y:S01]  /*70f0*/  MUFU.EX2 R12, R12 ;  /* 0x0000000c000c7308 */ /* 0x000fe20000000800 */
[----:B------:R-:W-:-:S02]  /*7100*/  FSEL R150, R150, -INF , P4 ;  /* 0xff80000096967808 */ /* 0x000fc40002000000 */
[----:B------:R-:W-:Y:S02]  /*7110*/  FMNMX.FTZ R181, R147, R180, !PT ;  /* 0x000000b493b57209 */ /* 0x000fe40007810000 */
[----:B------:R-:W-:Y:S02]  /*7120*/  FSEL R151, R151, -INF , P5 ;  /* 0xff80000097977808 */ /* 0x000fe40002800000 */
[----:B------:R-:W-:Y:S01]  /*7130*/  ISETP.GT.AND P4, PT, R4, 0x80, PT ;  /* 0x000000800400780c */ /* 0x000fe20003f84270 */
[----:B------:R-:W-:Y:S01]  /*7140*/  MUFU.EX2 R5, R192 ;  /* 0x000000c000057308 */ /* 0x000fe20000000800 */
[----:B------:R-:W-:Y:S02]  /*7150*/  FMNMX.FTZ R180, R150, R181, !PT ;  /* 0x000000b596b47209 */ /* 0x000fe40007810000 */
[----:B------:R-:W-:Y:S02]  /*7160*/  ISETP.GT.AND P5, PT, R4, 0x81, PT ;  /* 0x000000810400780c */ /* 0x000fe40003fa4270 */
[----:B------:R-:W-:-:S02]  /*7170*/  FSEL R122, R122, -INF , P4 ;  /* 0xff8000007a7a7808 */ /* 0x000fc40002000000 */
[----:B------:R-:W-:Y:S01]  /*7180*/  FMNMX.FTZ R181, R151, R180, !PT ;  /* 0x000000b497b57209 */ /* 0x000fe20007810000 */
[----:B------:R-:W-:Y:S01]  /*7190*/  MUFU.EX2 R14, R14 ;  /* 0x0000000e000e7308 */ /* 0x000fe20000000800 */
[----:B------:R-:W-:Y:S02]  /*71a0*/  ISETP.GT.AND P4, PT, R4, 0x88, PT ;  /* 0x000000880400780c */ /* 0x000fe40003f84270 */
[----:B------:R-:W-:Y:S02]  /*71b0*/  FSEL R123, R123, -INF , P5 ;  /* 0xff8000007b7b7808 */ /* 0x000fe40002800000 */
[----:B------:R-:W-:Y:S02]  /*71c0*/  FMNMX.FTZ R180, R122, R181, !PT ;  /* 0x000000b57ab47209 */ /* 0x000fe40007810000 */
[----:B------:R-:W-:Y:S01]  /*71d0*/  ISETP.GT.AND P5, PT, R4, 0x89, PT ;  /* 0x000000890400780c */ /* 0x000fe20003fa4270 */
[----:B------:R-:W-:Y:S01]  /*71e0*/  MUFU.EX2 R13, R13 ;  /* 0x0000000d000d7308 */ /* 0x000fe20000000800 */
[----:B------:R-:W-:-:S02]  /*71f0*/  FSEL R164, R126, -INF , P4 ;  /* 0xff8000007ea47808 */ /* 0x000fc40002000000 */
[----:B------:R-:W-:Y:S02]  /*7200*/  FMNMX.FTZ R181, R123, R180, !PT ;  /* 0x000000b47bb57209 */ /* 0x000fe40007810000 */
[----:B------:R-:W-:Y:S02]  /*7210*/  ISETP.GT.AND P4, PT, R4, 0x90, PT ;  /* 0x000000900400780c */ /* 0x000fe40003f84270 */
[----:B------:R-:W-:Y:S01]  /*7220*/  FSEL R127, R127, -INF , P5 ;  /* 0xff8000007f7f7808 */ /* 0x000fe20002800000 */
[----:B------:R0:W-:Y:S01]  /*7230*/  MUFU.EX2 R126, R184 ;  /* 0x000000b8007e7308 */ /* 0x0001e20000000800 */
[----:B------:R-:W-:Y:S02]  /*7240*/  FMNMX.FTZ R180, R164, R181, !PT ;  /* 0x000000b5a4b47209 */ /* 0x000fe40007810000 */
[----:B------:R-:W-:Y:S02]  /*7250*/  ISETP.GT.AND P5, PT, R4, 0x91, PT ;  /* 0x000000910400780c */ /* 0x000fe40003fa4270 */
[----:B------:R-:W-:-:S02]  /*7260*/  FSEL R130, R130, -INF , P4 ;  /* 0xff80000082827808 */ /* 0x000fc40002000000 */
        /* <DEDUP_REMOVED lines=32> */
[----:B------:R-:W-:Y:S01]  /*7470*/  FSEL R191, R0, RZ, P3 ;  /* 0x000000ff00bf7208 */ /* 0x000fe20001800000 */
[----:B------:R-:W-:-:S01]  /*7480*/  FFMA.FTZ R181, R186, UR39, -R8 ;  /* 0x00000027bab57c23 */ /* 0x000fc20008010808 */
[--C-:B------:R-:W-:Y:S01]  /*7490*/  FFMA.FTZ R180, R187, UR39, -R8.reuse ;  /* 0x00000027bbb47c23 */ /* 0x100fe20008010808 */
[----:B0-----:R-:W-:-:S01]  /*74a0*/  FFMA.FTZ R184, R190, UR39, -R8 ;  /* 0x00000027beb87c23 */ /* 0x001fc20008010808 */
[----:B------:R-:W-:Y:S01]  /*74b0*/  FFMA.FTZ R186, R194, UR39, -R8 ;  /* 0x00000027c2ba7c23 */ /* 0x000fe20008010808 */
[----:B------:R-:W-:-:S01]  /*74c0*/  FADD.FTZ R191, -R191, R6 ;  /* 0x00000006bfbf7221 */ /* 0x000fc20000010100 */
[--C-:B------:R-:W-:Y:S01]  /*74d0*/  FFMA.FTZ R6, R176, UR39, -R8.reuse ;  /* 0x00000027b0067c23 */ /* 0x100fe20008010808 */
        /* <DEDUP_REMOVED lines=46> */
[----:B------:R-:W-:-:S02]  /*77c0*/  WARPGROUP.DEPBAR.LE gsb0, 0x0 ;  /* 0x00008000000079c5 */ /* 0x000fc40000010000 */
[----:B------:R-:W-:Y:S01]  /*77d0*/  WARPGROUP.ARRIVE ;  /* 0x00000000000079c5 */ /* 0x000fe20000000000 */
[----:B------:R-:W-:Y:S01]  /*77e0*/  FADD.FTZ R167, R5, R192 ;  /* 0x000000c005a77221 */ /* 0x000fe20000010000 */
[----:B------:R-:W2:Y:S01]  /*77f0*/  MUFU.EX2 R186, R186 ;  /* 0x000000ba00ba7308 */ /* 0x000ea20000000800 */
[----:B0-----:R-:W-:-:S01]  /*7800*/  FADD.FTZ R2, R184, R3 ;  /* 0x00000003b8027221 */ /* 0x001fc20000010000 */
[----:B------:R-:W-:Y:S01]  /*7810*/  FFMA.FTZ R130, R130, UR39, -R8 ;  /* 0x0000002782827c23 */ /* 0x000fe20008010808 */
[----:B------:R-:W-:-:S01]  /*7820*/  FADD.FTZ R192, R14, R167 ;  /* 0x000000a70ec07221 */ /* 0x000fc20000010000 */
[----:B------:R-:W-:Y:S01]  /*7830*/  QGMMA.64x192x32.F32.E4M3.E4M3 R24, R204, gdesc[UR4], R24, gsb0 ;  /* 0x02e00004cc187df3 */ /* 0x000fe20008000818 */
[----:B------:R-:W-:Y:S01]  /*7840*/  UIADD3 UR6, UR10, 0x600, URZ ;  /* 0x000006000a067890 */ /* 0x000fe2000fffe03f */
[----:B------:R-:W-:Y:S01]  /*7850*/  IMAD.U32 R191, RZ, RZ, UR52 ;  /* 0x00000034ffbf7e24 */ /* 0x000fe2000f8e00ff */
[----:B------:R-:W-:Y:S01]  /*7860*/  UMOV UR7, 0xc0000010 ;  /* 0xc000001000077882 */ /* 0x000fe20000000000 */
[----:B------:R-:W0:Y:S01]  /*7870*/  MUFU.EX2 R187, R187 ;  /* 0x000000bb00bb7308 */ /* 0x000e220000000800 */
[----:B-1----:R-:W-:-:S01]  /*7880*/  FADD.FTZ R3, R185, R2 ;  /* 0x00000002b9037221 */ /* 0x002fc20000010000 */
[----:B------:R-:W-:Y:S01]  /*7890*/  FADD.FTZ R167, R13, R192 ;  /* 0x000000c00da77221 */ /* 0x000fe20000010000 */
[----:B------:R-:W-:-:S01]  /*78a0*/  FFMA.FTZ R131, R131, UR39, -R8 ;  /* 0x0000002783837c23 */ /* 0x000fc20008010808 */
[----:B------:R-:W-:Y:S01]  /*78b0*/  @!P1 LEA R191, R191, UR41, 0x3 ;  /* 0x00000029bfbf9c11 */ /* 0x000fe2000f8e18ff */
[----:B------:R-:W-:-:S01]  /*78c0*/  FFMA.FTZ R136, R136, UR39, -R8 ;  /* 0x0000002788887c23 */ /* 0x000fc20008010808 */
[----:B------:R-:W-:Y:S01]  /*78d0*/  FADD.FTZ R192, R20, R167 ;  /* 0x000000a714c07221 */ /* 0x000fe20000010000 */
[----:B------:R-:W-:-:S01]  /*78e0*/  FFMA.FTZ R8, R135, UR39, -R8 ;  /* 0x0000002787087c23 */ /* 0x000fc20008010808 */
        /* <DEDUP_REMOVED lines=26> */
[----:B------:R-:W-:-:S06]  /*7a90*/  FADD.FTZ R2, R158, R167 ;  /* 0x000000a79e027221 */ /* 0x000fcc0000010000 */
        /* <DEDUP_REMOVED lines=27> */
[----:B------:R-:W-:-:S06]  /*7c50*/  FADD.FTZ R2, R134, R167 ;  /* 0x000000a786027221 */ /* 0x000fcc0000010000 */
[----:B------:R-:W2:Y:S01]  /*7c60*/  MUFU.EX2 R139, R139 ;  /* 0x0000008b008b7308 */ /* 0x000ea20000000800 */
[----:B0-----:R-:W-:-:S07]  /*7c70*/  FADD.FTZ R3, R166, R3 ;  /* 0x00000003a6037221 */ /* 0x001fce0000010000 */
        /* <DEDUP_REMOVED lines=10> */
[----:B------:R-:W-:-:S06]  /*7d20*/  IADD3 R2, -R229, 0xb, RZ ;  /* 0x0000000be5027810 */ /* 0x000fcc0007ffe1ff */
[----:B------:R-:W1:Y:S01]  /*7d30*/  MUFU.EX2 R146, R146 ;  /* 0x0000009200927308 */ /* 0x000e620000000800 */
[----:B--2---:R-:W-:-:S01]  /*7d40*/  FADD.FTZ R167, R143, R192 ;  /* 0x000000c08fa77221 */ /* 0x004fc20000010000 */
[----:B------:R-:W-:Y:S02]  /*7d50*/  WARPGROUP.DEPBAR.LE gsb0, 0x0 ;  /* 0x00008000000079c5 */ /* 0x000fe40000010000 */
[----:B------:R-:W-:-:S04]  /*7d60*/  WARPGROUP.ARRIVE ;  /* 0x00000000000079c5 */ /* 0x000fc80000000000 */
[----:B------:R-:W2:Y:S01]  /*7d70*/  MUFU.EX2 R145, R145 ;  /* 0x0000009100917308 */ /* 0x000ea20000000800 */
[----:B0-----:R-:W-:-:S01]  /*7d80*/  FADD.FTZ R192, R144, R3 ;  /* 0x0000000390c07221 */ /* 0x001fc20000010000 */
[----:B------:R-:W-:Y:S06]  /*7d90*/  QGMMA.64x192x32.F32.E4M3.E4M3 R24, R200, gdesc[UR4], R24, gsb0 ;  /* 0x02e00004c8187df3 */ /* 0x000fec0008000818 */
        /* <DEDUP_REMOVED lines=29> */
[----:B0-----:R-:W-:-:S07]  /*7f70*/  FADD.FTZ R135, R127, R194 ;  /* 0x000000c27f877221 */ /* 0x001fce0000010000 */
[----:B------:R-:W-:Y:S08]  /*7f80*/  MUFU.EX2 R129, R129 ;  /* 0x0000008100817308 */ /* 0x000ff00000000800 */
[----:B------:R-:W0:Y:S08]  /*7f90*/  MUFU.EX2 R131, R131 ;  /* 0x0000008300837308 */ /* 0x000e300000000800 */
        /* <DEDUP_REMOVED lines=9> */
[----:B-1----:R-:W-:-:S04]  /*8030*/  FADD.FTZ R136, R130, R135 ;  /* 0x0000008782887221 */ /* 0x002fc80000010000 */
[----:B0-----:R-:W-:Y:S01]  /*8040*/  FADD.FTZ R136, R131, R136 ;  /* 0x0000008883887221 */ /* 0x001fe20000010000 */
        /* <DEDUP_REMOVED lines=8> */
.L_x_2180:
        /* <DEDUP_REMOVED lines=148> */
.L_x_2171:
[----:B------:R-:W-:-:S13]  /*8a10*/  ISETP.LE.AND P2, PT, RZ, UR56, PT ;  /* 0x00000038ff007c0c */ /* 0x000fda000bf43270 */
[----:B------:R-:W-:Y:S05]  /*8a20*/  @!P2 BRA `(.L_x_2182) ;  /* 0x0000002c00a8a947 */ /* 0x000fea0003800000 */
[----:B------:R-:W-:Y:S01]  /*8a30*/  IMAD.MOV.U32 R7, RZ, RZ, R4 ;  /* 0x000000ffff077224 */ /* 0x000fe200078e0004 */
[----:B------:R-:W-:Y:S01]  /*8a40*/  UMOV UR51, UR45 ;  /* 0x0000002d00337c82 */ /* 0x000fe20008000000 */
[----:B------:R-:W-:Y:S01]  /*8a50*/  IMAD.MOV.U32 R5, RZ, RZ, R0 ;  /* 0x000000ffff057224 */ /* 0x000fe200078e0000 */
[----:B------:R-:W-:-:S06]  /*8a60*/  UMOV UR50, UR52 ;  /* 0x0000003400327c82 */ /* 0x000fcc0008000000 */
.L_x_2192:
        /* <DEDUP_REMOVED lines=9> */
.L_x_2184:
[----:B------:R-:W-:Y:S01]  /*8b00*/  ULEA UR6, UR52, UR41, 0x3 ;  /* 0x0000002934067291 */ /* 0x000fe2000f8e183f */
[----:B------:R-:W-:-:S05]  /*8b10*/  IMAD.U32 R0, RZ, RZ, UR45 ;  /* 0x0000002dff007e24 */ /* 0x000fca000f8e00ff */
[----:B------:R-:W-:-:S04]  /*8b20*/  SHF.L.U32 R0, R0, 0x1f, RZ ;  /* 0x0000001f00007819 */ /* 0x000fc800000006ff */
[----:B------:R0:W1:Y:S01]  /*8b30*/  SYNCS.PHASECHK.TRANS64.TRYWAIT P2, [UR6+0x33430], R0 ;  /* 0x03343000ff0075a7 */ /* 0x0000620008040146 */
[----:B------:R-:W-:Y:S05]  /*8b40*/  @!P0 BRA `(.L_x_2185) ;  /* 0x0000000000048947 */ /* 0x000fea0003800000 */
[----:B------:R-:W-:Y:S01]  /*8b50*/  BPT.TRAP 0x1 ;  /* 0x000000040000795c */ /* 0x000fe20000300000 */
.L_x_2185:
[----:B-1----:R-:W-:Y:S05]  /*8b60*/  @P2 BRA `(.L_x_2183) ;  /* 0x0000000000082947 */ /* 0x002fea0003800000 */
[----:B------:R-:W1:Y:S02]  /*8b70*/  SYNCS.PHASECHK.TRANS64.TRYWAIT P2, [UR6+0x33430], R0 ;  /* 0x03343000ff0075a7 */ /* 0x000e640008040146 */
[----:B-1----:R-:W-:Y:S05]  /*8b80*/  @!P2 BRA `(.L_x_2186) ;  /* 0x000000c80084a947 */ /* 0x002fea0003800000 */
.L_x_2183:
        /* <DEDUP_REMOVED lines=188> */
.L_x_2188:
[----:B------:R-:W-:Y:S01]  /*9750*/  ULEA UR6, UR50, UR41, 0x3 ;  /* 0x0000002932067291 */ /* 0x000fe2000f8e183f */
[----:B------:R-:W-:-:S05]  /*9760*/  IMAD.U32 R0, RZ, RZ, UR51 ;  /* 0x00000033ff007e24 */ /* 0x000fca000f8e00ff */
[----:B------:R-:W-:-:S04]  /*9770*/  SHF.L.U32 R0, R0, 0x1f, RZ ;  /* 0x0000001f00007819 */ /* 0x000fc800000006ff */
[----:B------:R0:W1:Y:S01]  /*9780*/  SYNCS.PHASECHK.TRANS64.TRYWAIT P2, [UR6+0x33450], R0 ;  /* 0x03345000ff0075a7 */ /* 0x0000620008040146 */
[----:B------:R-:W-:Y:S05]  /*9790*/  @!P0 BRA `(.L_x_2189) ;  /* 0x0000000000048947 */ /* 0x000fea0003800000 */
[----:B------:R-:W-:Y:S01]  /*97a0*/  BPT.TRAP 0x1 ;  /* 0x000000040000795c */ /* 0x000fe20000300000 */
.L_x_2189:
[----:B-1----:R-:W-:Y:S05]  /*97b0*/  @P2 BRA `(.L_x_2187) ;  /* 0x0000000000082947 */ /* 0x002fea0003800000 */
[----:B------:R-:W1:Y:S02]  /*97c0*/  SYNCS.PHASECHK.TRANS64.TRYWAIT P2, [UR6+0x33450], R0 ;  /* 0x03345000ff0075a7 */ /* 0x000e640008040146 */
[----:B-1----:R-:W-:Y:S05]  /*97d0*/  @!P2 BRA `(.L_x_2190) ;  /* 0x000000bc0088a947 */ /* 0x002fea0003800000 */
.L_x_2187:
        /* <DEDUP_REMOVED lines=379> */
.L_x_2191:
        /* <DEDUP_REMOVED lines=148> */
.L_x_2182:
[----:B------:R-:W-:Y:S06]  /*b8d0*/  BAR.ARV 0x8, 0x180 ;  /* 0x0206000000007b1d */ /* 0x000fec0000002000 */
[----:B------:R-:W-:Y:S05]  /*b8e0*/  @!P0 BRA `(.L_x_2193) ;  /* 0x0000000000048947 */ /* 0x000fea0003800000 */
[----:B------:R-:W-:Y:S01]  /*b8f0*/  BPT.TRAP 0x1 ;  /* 0x000000040000795c */ /* 0x000fe20000300000 */
.L_x_2193:
[----:B------:R-:W-:Y:S01]  /*b900*/  ULEA UR9, UR52, UR41, 0x3 ;  /* 0x0000002934097291 */ /* 0x000fe2000f8e183f */
[----:B------:R-:W-:-:S05]  /*b910*/  IMAD.U32 R5, RZ, RZ, UR45 ;  /* 0x0000002dff057e24 */ /* 0x000fca000f8e00ff */
[----:B------:R-:W-:-:S04]  /*b920*/  SHF.L.U32 R5, R5, 0x1f, RZ ;  /* 0x0000001f05057819 */ /* 0x000fc800000006ff */
[----:B------:R0:W1:Y:S01]  /*b930*/  SYNCS.PHASECHK.TRANS64.TRYWAIT P1, [UR9+0x33450], R5 ;  /* 0x03345005ff0075a7 */ /* 0x0000620008020149 */
[----:B------:R-:W-:Y:S05]  /*b940*/  @!P0 BRA `(.L_x_2194) ;  /* 0x0000000000048947 */ /* 0x000fea0003800000 */
[----:B------:R-:W-:Y:S01]  /*b950*/  BPT.TRAP 0x1 ;  /* 0x000000040000795c */ /* 0x000fe20000300000 */
.L_x_2194:
[----:B-1----:R-:W-:Y:S05]  /*b960*/  @P1 BRA `(.L_x_2195) ;  /* 0x0000000000081947 */ /* 0x002fea0003800000 */
[----:B------:R-:W1:Y:S02]  /*b970*/  SYNCS.PHASECHK.TRANS64.TRYWAIT P1, [UR9+0x33450], R5 ;  /* 0x03345005ff0075a7 */ /* 0x000e640008020149 */
[----:B-1----:R-:W-:Y:S05]  /*b980*/  @!P1 BRA `(.L_x_2196) ;  /* 0x0000009c00349947 */ /* 0x002fea0003800000 */
.L_x_2195:
        /* <DEDUP_REMOVED lines=87> */
.L_x_2197:
        /* <DEDUP_REMOVED lines=106> */
.L_x_2164:
        /* <DEDUP_REMOVED lines=24> */
[----:B------:R-:W-:Y:S01]  /*c720*/  UISETP.NE.AND.EX UP0, UPT, UR7, URZ, UPT, UP0 ;  /* 0x0000003f0700728c */ /* 0x000fe2000bf05300 */
[----:B------:R-:W-:Y:S02]  /*c730*/  F2FP.BF16.F32.PACK_AB R44, R44, R57 ;  /* 0x000000392c2c723e */ /* 0x000fe400000010ff */
[----:B------:R-:W-:Y:S01]  /*c740*/  F2FP.BF16.F32.PACK_AB R42, R55, R42 ;  /* 0x0000002a372a723e */ /* 0x000fe200000010ff */
[----:B------:R-:W-:Y:S01]  /*c750*/  ULDC.64 UR6, c[0x0][0xc00] ;  /* 0x0003000000067ab9 */ /* 0x000fe20000000a00 */
[----:B0-----:R-:W-:Y:S01]  /*c760*/  LOP3.LUT P0, R7, R50, 0x3, RZ, 0xc0, !PT ;  /* 0x0000000332077812 */ /* 0x001fe2000780c0ff */
[----:B------:R-:W-:Y:S01]  /*c770*/  UIMAD.WIDE UR6, UR42, 0x4, UR6 ;  /* 0x000000042a0678a5 */ /* 0x000fe2000f8e0206 */
[----:B------:R-:W-:-:S02]  /*c780*/  F2FP.BF16.F32.PACK_AB R41, R68, R41 ;  /* 0x000000294429723e */ /* 0x000fc400000010ff */
[----:B------:R-:W-:Y:S02]  /*c790*/  ISETP.EQ.OR P0, PT, R7, 0x3, !P0 ;  /* 0x000000030700780c */ /* 0x000fe40004702670 */
[----:B------:R-:W-:Y:S02]  /*c7a0*/  F2FP.BF16.F32.PACK_AB R40, R69, R40 ;  /* 0x000000284528723e */ /* 0x000fe400000010ff */
[----:B------:R-:W-:Y:S02]  /*c7b0*/  SEL R55, R52, R53, P0 ;  /* 0x0000003534377207 */ /* 0x000fe40000000000 */
[----:B------:R-:W-:Y:S02]  /*c7c0*/  F2FP.BF16.F32.PACK_AB R118, R118, R5 ;  /* 0x000000057676723e */ /* 0x000fe400000010ff */
[----:B------:R-:W-:Y:S02]  /*c7d0*/  F2FP.BF16.F32.PACK_AB R119, R119, R4 ;  /* 0x000000047777723e */ /* 0x000fe400000010ff */
[----:B------:R-:W-:-:S02]  /*c7e0*/  SEL R52, R53, R52, P0 ;  /* 0x0000003435347207 */ /* 0x000fc40000000000 */
[----:B------:R-:W-:Y:S02]  /*c7f0*/  F2FP.BF16.F32.PACK_AB R37, R76, R37 ;  /* 0x000000254c25723e */ /* 0x000fe400000010ff */
[----:B------:R-:W-:Y:S02]  /*c800*/  F2FP.BF16.F32.PACK_AB R36, R77, R36 ;  /* 0x000000244d24723e */ /* 0x000fe400000010ff */
[----:B------:R-:W-:Y:S02]  /*c810*/  SEL R53, R45, R44, P0 ;  /* 0x0000002c2d357207 */ /* 0x000fe40000000000 */
[----:B------:R-:W-:Y:S02]  /*c820*/  SEL R44, R44, R45, P0 ;  /* 0x0000002d2c2c7207 */ /* 0x000fe40000000000 */
[----:B------:R-:W-:Y:S02]  /*c830*/  SEL R45, R41, R40, P0 ;  /* 0x00000028292d7207 */ /* 0x000fe40000000000 */
[----:B------:R-:W-:-:S02]  /*c840*/  MOV R4, R0 ;  /* 0x0000000000047202 */ /* 0x000fc40000000f00 */
[----:B-1----:R-:W-:Y:S02]  /*c850*/  MOV R5, R79 ;  /* 0x0000004f00057202 */ /* 0x002fe40000000f00 */
[----:B------:R-:W-:Y:S02]  /*c860*/  SEL R40, R40, R41, P0 ;  /* 0x0000002928287207 */ /* 0x000fe40000000000 */
[----:B------:R-:W-:Y:S02]  /*c870*/  F2FP.BF16.F32.PACK_AB R89, R89, R96 ;  /* 0x000000605959723e */ /* 0x000fe400000010ff */
[----:B------:R-:W-:Y:S02]  /*c880*/  F2FP.BF16.F32.PACK_AB R88, R81, R88 ;  /* 0x000000585158723e */ /* 0x000fe400000010ff */
[----:B------:R-:W-:Y:S02]  /*c890*/  SEL R41, R37, R36, P0 ;  /* 0x0000002425297207 */ /* 0x000fe40000000000 */
[----:B------:R-:W-:Y:S01]  /*c8a0*/  SEL R48, R36, R37, P0 ;  /* 0x0000002524307207 */ /* 0x000fe20000000000 */
[----:B------:R-:W-:Y:S01]  /*c8b0*/  IMAD.WIDE R36, R224, 0x2, R4 ;  /* 0x00000002e0247825 */ /* 0x000fe200078e0204 */
[----:B------:R-:W-:-:S02]  /*c8c0*/  SEL R69, R89, R88, P0 ;  /* 0x0000005859457207 */ /* 0x000fc40000000000 */
[----:B------:R-:W-:Y:S02]  /*c8d0*/  F2FP.BF16.F32.PACK_AB R11, R110, R11 ;  /* 0x0000000b6e0b723e */ /* 0x000fe400000010ff */
[----:B------:R-:W-:Y:S02]  /*c8e0*/  F2FP.BF16.F32.PACK_AB R10, R111, R10 ;  /* 0x0000000a6f0a723e */ /* 0x000fe400000010ff */
[----:B------:R-:W-:Y:S02]  /*c8f0*/  SEL R88, R88, R89, P0 ;  /* 0x0000005958587207 */ /* 0x000fe40000000000 */
[----:B------:R-:W-:Y:S02]  /*c900*/  IADD3 R89, P5, R36, 0x40, RZ ;  /* 0x0000004024597810 */ /* 0x000fe40007fbe0ff */
[----:B------:R-:W-:Y:S02]  /*c910*/  SEL R83, R11, R10, P0 ;  /* 0x0000000a0b537207 */ /* 0x000fe40000000000 */
[----:B------:R-:W-:-:S02]  /*c920*/  SEL R74, R10, R11, P0 ;  /* 0x0000000b0a4a7207 */ /* 0x000fc40000000000 */
[----:B------:R-:W-:Y:S02]  /*c930*/  LOP3.LUT R10, R89, 0x380, RZ, 0xc0, !PT ;  /* 0x00000380590a7812 */ /* 0x000fe400078ec0ff */
        /* <DEDUP_REMOVED lines=11> */
[C---:B------:R-:W-:Y:S02]  /*c9f0*/  IADD3 R87, P4, R36.reuse, 0x20, RZ ;  /* 0x0000002024577810 */ /* 0x040fe40007f9e0ff */
[----:B------:R-:W-:Y:S02]  /*ca00*/  F2FP.BF16.F32.PACK_AB R34, R71, R34 ;  /* 0x000000224722723e */ /* 0x000fe400000010ff */
[----:B------:R-:W-:Y:S02]  /*ca10*/  F2FP.BF16.F32.PACK_AB R24, R95, R24 ;  /* 0x000000185f18723e */ /* 0x000fe400000010ff */
[----:B------:R-:W-:Y:S02]  /*ca20*/  IADD3 R91, P6, R36, 0x60, RZ ;  /* 0x00000060245b7810 */ /* 0x000fe40007fde0ff */
[----:B------:R-:W-:Y:S02]  /*ca30*/  SHF.R.U64 R10, R10, 0x3, RZ ;  /* 0x000000030a0a7819 */ /* 0x000fe400000012ff */
[----:B------:R-:W-:-:S02]  /*ca40*/  F2FP.BF16.F32.PACK_AB R43, R54, R43 ;  /* 0x0000002b362b723e */ /* 0x000fc400000010ff */
[----:B------:R-:W-:Y:S02]  /*ca50*/  SEL R71, R73, R72, P0 ;  /* 0x0000004849477207 */ /* 0x000fe40000000000 */
[----:B------:R-:W-:Y:S02]  /*ca60*/  IADD3 R95, P2, R36, 0x4020, RZ ;  /* 0x00004020245f7810 */ /* 0x000fe40007f5e0ff */
[----:B------:R-:W-:Y:S02]  /*ca70*/  F2FP.BF16.F32.PACK_AB R39, R39, R58 ;  /* 0x0000003a2727723e */ /* 0x000fe400000010ff */
[----:B------:R-:W-:Y:S02]  /*ca80*/  SEL R67, R9, R8, P0 ;  /* 0x0000000809437207 */ /* 0x000fe40000000000 */
[----:B------:R-:W-:Y:S02]  /*ca90*/  SEL R60, R8, R9, P0 ;  /* 0x00000009083c7207 */ /* 0x000fe40000000000 */
[----:B------:R-:W-:-:S02]  /*caa0*/  SEL R72, R72, R73, P0 ;  /* 0x0000004948487207 */ /* 0x000fc40000000000 */
[----:B------:R-:W-:Y:S02]  /*cab0*/  F2FP.BF16.F32.PACK_AB R38, R38, R59 ;  /* 0x0000003b2626723e */ /* 0x000fe400000010ff */
[----:B------:R-:W-:Y:S02]  /*cac0*/  SEL R57, R33, R32, P0 ;  /* 0x0000002021397207 */ /* 0x000fe40000000000 */
[----:B------:R-:W-:Y:S01]  /*cad0*/  SEL R50, R32, R33, P0 ;  /* 0x0000002120327207 */ /* 0x000fe20000000000 */
[----:B------:R-:W-:Y:S01]  /*cae0*/  IMAD.X R33, RZ, RZ, R37, P5 ;  /* 0x000000ffff217224 */ /* 0x000fe200028e0625 */
[----:B------:R-:W-:Y:S02]  /*caf0*/  SEL R65, R13, R12, P0 ;  /* 0x0000000c0d417207 */ /* 0x000fe40000000000 */
[----:B------:R-:W-:Y:S02]  /*cb00*/  SEL R58, R12, R13, P0 ;  /* 0x0000000d0c3a7207 */ /* 0x000fe40000000000 */
[----:B------:R-:W-:-:S02]  /*cb10*/  SEL R73, R46, R47, P0 ;  /* 0x0000002f2e497207 */ /* 0x000fc40000000000 */
[----:B------:R-:W-:Y:S02]  /*cb20*/  LOP3.LUT R8, R87, 0x380, RZ, 0xc0, !PT ;  /* 0x0000038057087812 */ /* 0x000fe400078ec0ff */
[----:B------:R-:W-:Y:S02]  /*cb30*/  F2FP.BF16.F32.PACK_AB R31, R78, R31 ;  /* 0x0000001f4e1f723e */ /* 0x000fe400000010ff */
[----:B------:R-:W-:Y:S02]  /*cb40*/  SEL R46, R47, R46, P0 ;  /* 0x0000002e2f2e7207 */ /* 0x000fe40000000000 */
[----:B------:R-:W-:Y:S02]  /*cb50*/  LOP3.LUT R12, R91, 0x380, RZ, 0xc0, !PT ;  /* 0x000003805b0c7812 */ /* 0x000fe400078ec0ff */
[----:B------:R-:W-:Y:S02]  /*cb60*/  LOP3.LUT R32, R10, R89, RZ, 0x3c, !PT ;  /* 0x000000590a207212 */ /* 0x000fe400078e3cff */
[----:B------:R-:W-:-:S02]  /*cb70*/  F2FP.BF16.F32.PACK_AB R35, R70, R35 ;  /* 0x000000234623723e */ /* 0x000fc400000010ff */
[----:B------:R-:W-:Y:S02]  /*cb80*/  F2FP.BF16.F32.PACK_AB R25, R94, R25 ;  /* 0x000000195e19723e */ /* 0x000fe400000010ff */
[----:B------:R-:W-:Y:S02]  /*cb90*/  SEL R47, R43, R42, P0 ;  /* 0x0000002a2b2f7207 */ /* 0x000fe40000000000 */
[----:B------:R-:W-:Y:S02]  /*cba0*/  LOP3.LUT R10, R95, 0x380, RZ, 0xc0, !PT ;  /* 0x000003805f0a7812 */ /* 0x000fe400078ec0ff */
[----:B------:R-:W-:Y:S02]  /*cbb0*/  SEL R42, R42, R43, P0 ;  /* 0x0000002b2a2a7207 */ /* 0x000fe40000000000 */
[----:B------:R-:W-:Y:S02]  /*cbc0*/  F2FP.BF16.F32.PACK_AB R28, R93, R28 ;  /* 0x0000001c5d1c723e */ /* 0x000fe400000010ff */
[----:B------:R-:W-:-:S02]  /*cbd0*/  SEL R43, R39, R38, P0 ;  /* 0x00000026272b7207 */ /* 0x000fc40000000000 */
[----:B------:R-:W-:Y:S02]  /*cbe0*/  SHF.R.U64 R8, R8, 0x3, RZ ;  /* 0x0000000308087819 */ /* 0x000fe400000012ff */
[----:B------:R-:W-:Y:S02]  /*cbf0*/  SEL R38, R38, R39, P0 ;  /* 0x0000002726267207 */ /* 0x000fe40000000000 */
[----:B------:R-:W-:Y:S02]  /*cc00*/  SEL R75, R31, R30, P0 ;  /* 0x0000001e1f4b7207 */ /* 0x000fe40000000000 */
[----:B------:R-:W-:Y:S01]  /*cc10*/  SEL R64, R30, R31, P0 ;  /* 0x0000001f1e407207 */ /* 0x000fe20000000000 */
[----:B------:R-:W-:Y:S01]  /*cc20*/  IMAD.X R31, RZ, RZ, R37, P6 ;  /* 0x000000ffff1f7224 */ /* 0x000fe200030e0625 */
[----:B------:R-:W-:Y:S02]  /*cc30*/  IADD3 R93, P1, R36, 0x4000, RZ ;  /* 0x00004000245d7810 */ /* 0x000fe40007f3e0ff */
[----:B------:R-:W-:-:S02]  /*cc40*/  SHF.R.U64 R12, R12, 0x3, RZ ;  /* 0x000000030c0c7819 */ /* 0x000fc400000012ff */
[----:B------:R-:W-:Y:S02]  /*cc50*/  F2FP.BF16.F32.PACK_AB R14, R103, R14 ;  /* 0x0000000e670e723e */ /* 0x000fe400000010ff */
[----:B------:R-:W-:Y:S02]  /*cc60*/  SEL R39, R35, R34, P0 ;  /* 0x0000002223277207 */ /* 0x000fe40000000000 */
[----:B------:R-:W-:Y:S01]  /*cc70*/  SEL R62, R34, R35, P0 ;  /* 0x00000023223e7207 */ /* 0x000fe20000000000 */
[--C-:B------:R-:W-:Y:S01]  /*cc80*/  IMAD.X R35, RZ, RZ, R37.reuse, P4 ;  /* 0x000000ffff237224 */ /* 0x100fe200020e0625 */
[----:B------:R-:W-:Y:S02]  /*cc90*/  SEL R79, R25, R24, P0 ;  /* 0x00000018194f7207 */ /* 0x000fe40000000000 */
[----:B------:R-:W-:Y:S01]  /*cca0*/  SEL R68, R24, R25, P0 ;  /* 0x0000001918447207 */ /* 0x000fe20000000000 */
[----:B------:R-:W-:Y:S01]  /*ccb0*/  IMAD.X R25, RZ, RZ, R37, P2 ;  /* 0x000000ffff197224 */ /* 0x000fe200010e0625 */
[----:B------:R-:W-:-:S02]  /*ccc0*/  IADD3 R97, P3, R36, 0x4040, RZ ;  /* 0x0000404024617810 */ /* 0x000fc40007f7e0ff */
[----:B------:R-:W-:Y:S02]  /*ccd0*/  SHF.R.U64 R10, R10, 0x3, RZ ;  /* 0x000000030a0a7819 */ /* 0x000fe400000012ff */
[----:B------:R-:W-:Y:S02]  /*cce0*/  F2FP.BF16.F32.PACK_AB R15, R102, R15 ;  /* 0x0000000f660f723e */ /* 0x000fe400000010ff */
[C---:B------:R-:W-:Y:S02]  /*ccf0*/  IADD3 R103, P6, R36.reuse, 0x8020, RZ ;  /* 0x0000802024677810 */ /* 0x040fe40007fde0ff */
[C---:B------:R-:W-:Y:S02]  /*cd00*/  IADD3 R99, P4, R36.reuse, 0x4060, RZ ;  /* 0x0000406024637810 */ /* 0x040fe40007f9e0ff */
[----:B------:R-:W-:Y:S01]  /*cd10*/  IADD3 R107, P2, R36, 0x8060, RZ ;  /* 0x00008060246b7810 */ /* 0x000fe20007f5e0ff */
[----:B------:R-:W-:Y:S01]  /*cd20*/  IMAD.X R13, RZ, RZ, R37, P6 ;  /* 0x000000ffff0d7224 */ /* 0x000fe200030e0625 */
[----:B------:R-:W-:-:S02]  /*cd30*/  LOP3.LUT R34, R8, R87, RZ, 0x3c, !PT ;  /* 0x0000005708227212 */ /* 0x000fc400078e3cff */
[----:B------:R-:W-:Y:S02]  /*cd40*/  F2FP.BF16.F32.PACK_AB R29, R92, R29 ;  /* 0x0000001d5c1d723e */ /* 0x000fe400000010ff */
[----:B------:R-:W-:Y:S02]  /*cd50*/  LOP3.LUT R30, R12, R91, RZ, 0x3c, !PT ;  /* 0x0000005b0c1e7212 */ /* 0x000fe400078e3cff */
[----:B------:R-:W-:Y:S02]  /*cd60*/  LOP3.LUT R8, R93, 0x380, RZ, 0xc0, !PT ;  /* 0x000003805d087812 */ /* 0x000fe400078ec0ff */
        /* <DEDUP_REMOVED lines=10> */
[----:B------:R-:W-:Y:S02]  /*ce10*/  SEL R59, R29, R28, P0 ;  /* 0x0000001c1d3b7207 */ /* 0x000fe40000000000 */
[----:B------:R-:W-:Y:S01]  /*ce20*/  SEL R54, R28, R29, P0 ;  /* 0x0000001d1c367207 */ /* 0x000fe20000000000 */
[----:B------:R-:W-:Y:S01]  /*ce30*/  IMAD.X R29, RZ, RZ, R37, P1 ;  /* 0x000000ffff1d7224 */ /* 0x000fe200008e0625 */
[----:B------:R-:W-:Y:S02]  /*ce40*/  SHF.R.U64 R8, R8, 0x3, RZ ;  /* 0x0000000308087819 */ /* 0x000fe400000012ff */
[----:B------:R-:W-:Y:S02]  /*ce50*/  F2FP.BF16.F32.PACK_AB R21, R100, R21 ;  /* 0x000000156415723e */ /* 0x000fe400000010ff */
[----:B------:R-:W-:-:S02]  /*ce60*/  IADD3 R101, P5, R36, 0x8000, RZ ;  /* 0x0000800024657810 */ /* 0x000fc40007fbe0ff */
[----:B------:R-:W-:Y:S02]  /*ce70*/  SHF.R.U64 R12, R12, 0x3, RZ ;  /* 0x000000030c0c7819 */ /* 0x000fe400000012ff */
[----:B------:R-:W-:Y:S01]  /*ce80*/  IADD3 R105, P1, R36, 0x8040, RZ ;  /* 0x0000804024697810 */ /* 0x000fe20007f3e0ff */
[--C-:B------:R-:W-:Y:S01]  /*ce90*/  IMAD.X R15, RZ, RZ, R37.reuse, P5 ;  /* 0x000000ffff0f7224 */ /* 0x100fe200028e0625 */
[----:B------:R-:W-:Y:S02]  /*cea0*/  SHF.R.U64 R11, R11, 0x3, RZ ;  /* 0x000000030b0b7819 */ /* 0x000fe400000012ff */
[----:B------:R-:W-:Y:S01]  /*ceb0*/  SHF.R.U64 R10, R10, 0x3, RZ ;  /* 0x000000030a0a7819 */ /* 0x000fe200000012ff */
[----:B------:R-:W-:Y:S01]  /*cec0*/  IMAD.X R9, RZ, RZ, R37, P1 ;  /* 0x000000ffff097224 */ /* 0x000fe200008e0625 */
[----:B------:R-:W-:Y:S02]  /*ced0*/  SHF.R.U64 R14, R14, 0x3, RZ ;  /* 0x000000030e0e7819 */ /* 0x000fe400000012ff */
[----:B------:R-:W-:-:S02]  /*cee0*/  SHF.R.U64 R78, R78, 0x3, RZ ;  /* 0x000000034e4e7819 */ /* 0x000fc400000012ff */
[----:B------:R-:W-:Y:S02]  /*cef0*/  F2FP.BF16.F32.PACK_AB R130, R130, R133 ;  /* 0x000000858282723e */ /* 0x000fe400000010ff */
[----:B------:R-:W-:Y:S02]  /*cf00*/  F2FP.BF16.F32.PACK_AB R131, R128, R131 ;  /* 0x000000838083723e */ /* 0x000fe400000010ff */
[----:B------:R-:W-:Y:S02]  /*cf10*/  SEL R77, R27, R26, P0 ;  /* 0x0000001a1b4d7207 */ /* 0x000fe40000000000 */
[----:B------:R-:W-:Y:S01]  /*cf20*/  SEL R66, R26, R27, P0 ;  /* 0x0000001b1a427207 */ /* 0x000fe20000000000 */
[----:B------:R-:W-:Y:S01]  /*cf30*/  IMAD.X R27, RZ, RZ, R37, P3 ;  /* 0x000000ffff1b7224 */ /* 0x000fe200018e0625 */
[----:B------:R-:W-:Y:S02]  /*cf40*/  LOP3.LUT R28, R8, R93, RZ, 0x3c, !PT ;  /* 0x0000005d081c7212 */ /* 0x000fe400078e3cff */
[----:B------:R-:W-:-:S02]  /*cf50*/  SEL R61, R21, R20, P0 ;  /* 0x00000014153d7207 */ /* 0x000fc40000000000 */
[----:B------:R-:W-:Y:S01]  /*cf60*/  SEL R56, R20, R21, P0 ;  /* 0x0000001514387207 */ /* 0x000fe20000000000 */
[--C-:B------:R-:W-:Y:S01]  /*cf70*/  IMAD.X R21, RZ, RZ, R37.reuse, P4 ;  /* 0x000000ffff157224 */ /* 0x100fe200020e0625 */
[----:B------:R-:W-:Y:S02]  /*cf80*/  LOP3.LUT R26, R12, R97, RZ, 0x3c, !PT ;  /* 0x000000610c1a7212 */ /* 0x000fe400078e3cff */
[----:B------:R-:W-:Y:S02]  /*cf90*/  LOP3.LUT R8, R101, 0x380, RZ, 0xc0, !PT ;  /* 0x0000038065087812 */ /* 0x000fe400078ec0ff */
[----:B------:R-:W-:Y:S01]  /*cfa0*/  LOP3.LUT R36, R11, R36, RZ, 0x3c, !PT ;  /* 0x000000240b247212 */ /* 0x000fe200078e3cff */
[----:B------:R-:W-:Y:S01]  /*cfb0*/  IMAD.X R11, RZ, RZ, R37, P2 ;  /* 0x000000ffff0b7224 */ /* 0x000fe200010e0625 */
[----:B------:R-:W-:Y:S02]  /*cfc0*/  LOP3.LUT R76, R105, 0x380, RZ, 0xc0, !PT ;  /* 0x00000380694c7812 */ /* 0x000fe400078ec0ff */
[----:B------:R-:W-:-:S02]  /*cfd0*/  LOP3.LUT R12, R10, R103, RZ, 0x3c, !PT ;  /* 0x000000670a0c7212 */ /* 0x000fc400078e3cff */
[----:B------:R-:W-:Y:S02]  /*cfe0*/  LOP3.LUT R20, R14, R99, RZ, 0x3c, !PT ;  /* 0x000000630e147212 */ /* 0x000fe400078e3cff */
[----:B------:R-:W-:Y:S02]  /*cff0*/  LOP3.LUT R10, R78, R107, RZ, 0x3c, !PT ;  /* 0x0000006b4e0a7212 */ /* 0x000fe400078e3cff */
[----:B------:R-:W-:Y:S02]  /*d000*/  SEL R7, R130, R131, P0 ;  /* 0x0000008382077207 */ /* 0x000fe40000000000 */
[----:B------:R-:W-:Y:S02]  /*d010*/  SHF.R.U64 R8, R8, 0x3, RZ ;  /* 0x0000000308087819 */ /* 0x000fe400000012ff */
[----:B------:R-:W-:Y:S02]  /*d020*/  SHF.R.U64 R76, R76, 0x3, RZ ;  /* 0x000000034c4c7819 */ /* 0x000fe400000012ff */
[----:B------:R-:W-:-:S02]  /*d030*/  MOV R80, R20 ;  /* 0x0000001400507202 */ /* 0x000fc40000000f00 */
[----:B------:R-:W-:Y:S02]  /*d040*/  F2FP.BF16.F32.PACK_AB R126, R126, R129 ;  /* 0x000000817e7e723e */ /* 0x000fe400000010ff */
[----:B------:R-:W-:Y:S02]  /*d050*/  F2FP.BF16.F32.PACK_AB R127, R124, R127 ;  /* 0x0000007f7c7f723e */ /* 0x000fe400000010ff */
[----:B------:R-:W-:Y:S02]  /*d060*/  MOV R20, R10 ;  /* 0x0000000a00147202 */ /* 0x000fe40000000f00 */
[----:B------:R-:W-:Y:S02]  /*d070*/  F2FP.BF16.F32.PACK_AB R122, R122, R125 ;  /* 0x0000007d7a7a723e */ /* 0x000fe400000010ff */
[----:B------:R-:W-:Y:S02]  /*d080*/  F2FP.BF16.F32.PACK_AB R123, R120, R123 ;  /* 0x0000007b787b723e */ /* 0x000fe400000010ff */
[----:B------:R-:W-:-:S02]  /*d090*/  LOP3.LUT R14, R8, R101, RZ, 0x3c, !PT ;  /* 0x00000065080e7212 */ /* 0x000fc400078e3cff */
[----:B------:R-:W-:Y:S02]  /*d0a0*/  SEL R130, R131, R130, P0 ;  /* 0x0000008283827207 */ /* 0x000fe40000000000 */
[----:B------:R-:W-:Y:S02]  /*d0b0*/  LOP3.LUT R8, R76, R105, RZ, 0x3c, !PT ;  /* 0x000000694c087212 */ /* 0x000fe400078e3cff */
[----:B------:R-:W-:Y:S02]  /*d0c0*/  SEL R49, R126, R127, P0 ;  /* 0x0000007f7e317207 */ /* 0x000fe40000000000 */
[----:B------:R-:W-:Y:S02]  /*d0d0*/  SEL R126, R127, R126, P0 ;  /* 0x0000007e7f7e7207 */ /* 0x000fe40000000000 */
[----:B------:R-:W-:Y:S02]  /*d0e0*/  SEL R51, R122, R123, P0 ;  /* 0x0000007b7a337207 */ /* 0x000fe40000000000 */
[----:B------:R-:W-:-:S02]  /*d0f0*/  SEL R122, R123, R122, P0 ;  /* 0x0000007a7b7a7207 */ /* 0x000fc40000000000 */
[----:B------:R-:W-:Y:S02]  /*d100*/  MOV R21, R8 ;  /* 0x0000000800157202 */ /* 0x000fe40000000f00 */
[----:B------:R-:W-:Y:S02]  /*d110*/  SEL R85, R118, R119, P0 ;  /* 0x0000007776557207 */ /* 0x000fe40000000000 */
[----:B------:R-:W-:Y:S02]  /*d120*/  SEL R118, R119, R118, P0 ;  /* 0x0000007677767207 */ /* 0x000fe40000000000 */
[----:B------:R-:W-:Y:S02]  /*d130*/  MOV R91, R36 ;  /* 0x00000024005b7202 */ /* 0x000fe40000000f00 */
[----:B------:R-:W-:Y:S01]  /*d140*/  MOV R78, R14 ;  /* 0x0000000e004e7202 */ /* 0x000fe20000000f00 */
[----:B--2---:R0:W-:Y:S01]  /*d150*/  SHFL.IDX PT, R10, R7, R6, 0x1c1f ;  /* 0x001c1f06070a7589 */ /* 0x0041e200000e0000 */
[----:B------:R-:W-:-:S02]  /*d160*/  MOV R76, R12 ;  /* 0x0000000c004c7202 */ /* 0x000fc40000000f00 */
[----:B------:R-:W-:Y:S01]  /*d170*/  MOV R90, R34 ;  /* 0x00000022005a7202 */ /* 0x000fe20000000f00 */
[----:B------:R-:W-:Y:S01]  /*d180*/  SHFL.IDX PT, R69, R69, R6, 0x1c1f ;  /* 0x001c1f0645457589 */ /* 0x000fe200000e0000 */
[----:B------:R-:W-:Y:S02]  /*d190*/  MOV R84, R24 ;  /* 0x0000001800547202 */ /* 0x000fe40000000f00 */
[----:B------:R-:W-:Y:S01]  /*d1a0*/  MOV R82, R26 ;  /* 0x0000001a00527202 */ /* 0x000fe20000000f00 */
[----:B------:R-:W-:Y:S01]  /*d1b0*/  SHFL.IDX PT, R49, R49, R6, 0x1c1f ;  /* 0x001c1f0631317589 */ /* 0x000fe200000e0000 */
[----:B------:R-:W-:Y:S02]  /*d1c0*/  MOV R89, R32 ;  /* 0x0000002000597202 */ /* 0x000fe40000000f00 */
[----:B0-----:R-:W-:Y:S01]  /*d1d0*/  LOP3.LUT R7, R6, 0x2, RZ, 0x3c, !PT ;  /* 0x0000000206077812 */ /* 0x001fe200078e3cff */
[----:B------:R-:W-:Y:S01]  /*d1e0*/  SHFL.IDX PT, R71, R71, R6, 0x1c1f ;  /* 0x001c1f0647477589 */ /* 0x000fe200000e0000 */
[----:B------:R-:W-:-:S02]  /*d1f0*/  MOV R87, R30 ;  /* 0x0000001e00577202 */ /* 0x000fc40000000f00 */
[----:B------:R-:W-:Y:S01]  /*d200*/  MOV R86, R28 ;  /* 0x0000001c00567202 */ /* 0x000fe20000000f00 */
[----:B------:R-:W0:Y:S01]  /*d210*/  SHFL.IDX PT, R9, R130, R7, 0x1c1f ;  /* 0x001c1f0782097589 */ /* 0x000e2200000e0000 */
[----:B------:R-:W-:-:S03]  /*d220*/  PLOP3.LUT P2, PT, PT, PT, UP0, 0x80, 0x0 ;  /* 0x000000000000781c */ /* 0x000fc60003f4f008 */
        /* <DEDUP_REMOVED lines=17> */
[----:B------:R-:W1:Y:S04]  /*d340*/  SHFL.IDX PT, R52, R52, R7, 0x1c1f ;  /* 0x001c1f0734347589 */ /* 0x000e6800000e0000 */
[----:B------:R-:W2:Y:S04]  /*d350*/  SHFL.IDX PT, R42, R42, R7, 0x1c1f ;  /* 0x001c1f072a2a7589 */ /* 0x000ea800000e0000 */
[----:B------:R-:W-:Y:S01]  /*d360*/  SHFL.IDX PT, R53, R53, R6, 0x1c1f ;  /* 0x001c1f0635357589 */ /* 0x000fe200000e0000 */
[----:B----4-:R-:W-:-:S02]  /*d370*/  SEL R24, R51, R122, P0 ;  /* 0x0000007a33187207 */ /* 0x010fc40000000000 */
[----:B------:R-:W-:Y:S01]  /*d380*/  SEL R26, R122, R51, P0 ;  /* 0x000000337a1a7207 */ /* 0x000fe20000000000 */
[----:B------:R-:W-:Y:S01]  /*d390*/  SHFL.IDX PT, R43, R43, R6, 0x1c1f ;  /* 0x001c1f062b2b7589 */ /* 0x000fe200000e0000 */
[----:B0-----:R-:W-:Y:S02]  /*d3a0*/  SEL R25, R73, R46, P0 ;  /* 0x0000002e49197207 */ /* 0x001fe40000000000 */
[----:B------:R-:W-:Y:S01]  /*d3b0*/  SEL R27, R46, R73, P0 ;  /* 0x000000492e1b7207 */ /* 0x000fe20000000000 */
[----:B------:R-:W-:Y:S04]  /*d3c0*/  SHFL.IDX PT, R39, R39, R6, 0x1c1f ;  /* 0x001c1f0627277589 */ /* 0x000fe800000e0000 */
[----:B------:R-:W0:Y:S04]  /*d3d0*/  SHFL.IDX PT, R44, R44, R7, 0x1c1f ;  /* 0x001c1f072c2c7589 */ /* 0x000e2800000e0000 */
[----:B------:R-:W3:Y:S01]  /*d3e0*/  SHFL.IDX PT, R38, R38, R7, 0x1c1f ;  /* 0x001c1f0726267589 */ /* 0x000ee200000e0000 */
[----:B-1----:R-:W-:-:S02]  /*d3f0*/  SEL R28, R55, R52, P0 ;  /* 0x00000034371c7207 */ /* 0x002fc40000000000 */
[----:B------:R-:W-:Y:S01]  /*d400*/  SEL R30, R52, R55, P0 ;  /* 0x00000037341e7207 */ /* 0x000fe20000000000 */
[----:B------:R-:W1:Y:S01]  /*d410*/  SHFL.IDX PT, R62, R62, R7, 0x1c1f ;  /* 0x001c1f073e3e7589 */ /* 0x000e6200000e0000 */
[----:B--2---:R-:W-:Y:S02]  /*d420*/  SEL R29, R47, R42, P0 ;  /* 0x0000002a2f1d7207 */ /* 0x004fe40000000000 */
[----:B------:R-:W-:Y:S01]  /*d430*/  SEL R31, R42, R47, P0 ;  /* 0x0000002f2a1f7207 */ /* 0x000fe20000000000 */
[----:B------:R-:W-:Y:S06]  /*d440*/  BAR.SYNC.DEFER_BLOCKING 0x1, 0x100 ;  /* 0x0044000000007b1d */ /* 0x000fec0000010000 */
[----:B------:R-:W-:Y:S04]  /*d450*/  SHFL.IDX PT, R45, R45, R6, 0x1c1f ;  /* 0x001c1f062d2d7589 */ /* 0x000fe800000e0000 */
[----:B------:R-:W-:Y:S01]  /*d460*/  SHFL.IDX PT, R41, R41, R6, 0x1c1f ;  /* 0x001c1f0629297589 */ /* 0x000fe200000e0000 */
[----:B0-----:R-:W-:-:S02]  /*d470*/  SEL R32, R53, R44, P0 ;  /* 0x0000002c35207207 */ /* 0x001fc40000000000 */
[----:B------:R-:W-:Y:S01]  /*d480*/  SEL R34, R44, R53, P0 ;  /* 0x000000352c227207 */ /* 0x000fe20000000000 */
[----:B------:R-:W0:Y:S01]  /*d490*/  SHFL.IDX PT, R40, R40, R7, 0x1c1f ;  /* 0x001c1f0728287589 */ /* 0x000e2200000e0000 */
[----:B---3--:R-:W-:Y:S02]  /*d4a0*/  SEL R33, R43, R38, P0 ;  /* 0x000000262b217207 */ /* 0x008fe40000000000 */
[----:B------:R-:W-:Y:S01]  /*d4b0*/  SEL R35, R38, R43, P0 ;  /* 0x0000002b26237207 */ /* 0x000fe20000000000 */
[----:B------:R-:W-:Y:S01]  /*d4c0*/  SHFL.IDX PT, R48, R48, R7, 0x1c1f ;  /* 0x001c1f0730307589 */ /* 0x000fe200000e0000 */
[----:B-1----:R-:W-:Y:S02]  /*d4d0*/  SEL R37, R39, R62, P0 ;  /* 0x0000003e27257207 */ /* 0x002fe40000000000 */
[----:B------:R-:W-:Y:S01]  /*d4e0*/  SEL R39, R62, R39, P0 ;  /* 0x000000273e277207 */ /* 0x000fe20000000000 */
[----:B------:R-:W-:Y:S04]  /*d4f0*/  SHFL.IDX PT, R57, R57, R6, 0x1c1f ;  /* 0x001c1f0639397589 */ /* 0x000fe800000e0000 */
[----:B------:R-:W-:Y:S04]  /*d500*/  SHFL.IDX PT, R75, R75, R6, 0x1c1f ;  /* 0x001c1f064b4b7589 */ /* 0x000fe800000e0000 */
[----:B------:R-:W-:Y:S04]  /*d510*/  SHFL.IDX PT, R50, R50, R7, 0x1c1f ;  /* 0x001c1f0732327589 */ /* 0x000fe800000e0000 */
[----:B------:R-:W-:Y:S04]  /*d520*/  SHFL.IDX PT, R64, R64, R7, 0x1c1f ;  /* 0x001c1f0740407589 */ /* 0x000fe800000e0000 */
[----:B------:R-:W-:Y:S01]  /*d530*/  SHFL.IDX PT, R59, R59, R6, 0x1c1f ;  /* 0x001c1f063b3b7589 */ /* 0x000fe200000e0000 */
[----:B0-----:R-:W-:-:S02]  /*d540*/  SEL R36, R45, R40, P0 ;  /* 0x000000282d247207 */ /* 0x001fc40000000000 */
[----:B------:R-:W-:Y:S01]  /*d550*/  SEL R38, R40, R45, P0 ;  /* 0x0000002d28267207 */ /* 0x000fe20000000000 */
[----:B------:R-:W-:Y:S04]  /*d560*/  SHFL.IDX PT, R77, R77, R6, 0x1c1f ;  /* 0x001c1f064d4d7589 */ /* 0x000fe800000e0000 */
[----:B------:R-:W0:Y:S04]  /*d570*/  SHFL.IDX PT, R54, R54, R7, 0x1c1f ;  /* 0x001c1f0736367589 */ /* 0x000e2800000e0000 */
[----:B------:R-:W1:Y:S04]  /*d580*/  SHFL.IDX PT, R66, R66, R7, 0x1c1f ;  /* 0x001c1f0742427589 */ /* 0x000e6800000e0000 */
[----:B------:R-:W-:Y:S04]  /*d590*/  SHFL.IDX PT, R61, R61, R6, 0x1c1f ;  /* 0x001c1f063d3d7589 */ /* 0x000fe800000e0000 */
[----:B------:R-:W-:Y:S04]  /*d5a0*/  SHFL.IDX PT, R79, R79, R6, 0x1c1f ;  /* 0x001c1f064f4f7589 */ /* 0x000fe800000e0000 */
[----:B------:R-:W-:Y:S04]  /*d5b0*/  SHFL.IDX PT, R56, R56, R7, 0x1c1f ;  /* 0x001c1f0738387589 */ /* 0x000fe800000e0000 */
[----:B------:R-:W2:Y:S04]  /*d5c0*/  SHFL.IDX PT, R68, R68, R7, 0x1c1f ;  /* 0x001c1f0744447589 */ /* 0x000ea800000e0000 */
[----:B------:R-:W-:Y:S01]  /*d5d0*/  SHFL.IDX PT, R65, R65, R6, 0x1c1f ;  /* 0x001c1f0641417589 */ /* 0x000fe200000e0000 */
[----:B0-----:R-:W-:-:S02]  /*d5e0*/  SEL R52, R59, R54, P0 ;  /* 0x000000363b347207 */ /* 0x001fc40000000000 */
[----:B------:R-:W-:Y:S01]  /*d5f0*/  SEL R54, R54, R59, P0 ;  /* 0x0000003b36367207 */ /* 0x000fe20000000000 */
[----:B------:R-:W-:Y:S01]  /*d600*/  SHFL.IDX PT, R81, R81, R6, 0x1c1f ;  /* 0x001c1f0651517589 */ /* 0x000fe200000e0000 */
[----:B-1----:R-:W-:Y:S02]  /*d610*/  SEL R49, R77, R66, P0 ;  /* 0x000000424d317207 */ /* 0x002fe40000000000 */
[----:B------:R-:W-:Y:S01]  /*d620*/  SEL R51, R66, R77, P0 ;  /* 0x0000004d42337207 */ /* 0x000fe20000000000 */
[----:B------:R-:W-:Y:S04]  /*d630*/  SHFL.IDX PT, R58, R58, R7, 0x1c1f ;  /* 0x001c1f073a3a7589 */ /* 0x000fe800000e0000 */
[----:B------:R-:W-:Y:S04]  /*d640*/  SHFL.IDX PT, R70, R70, R7, 0x1c1f ;  /* 0x001c1f0746467589 */ /* 0x000fe800000e0000 */
[----:B------:R-:W-:Y:S04]  /*d650*/  SHFL.IDX PT, R83, R83, R6, 0x1c1f ;  /* 0x001c1f0653537589 */ /* 0x000fe800000e0000 */
[----:B------:R-:W0:Y:S01]  /*d660*/  SHFL.IDX PT, R74, R74, R7, 0x1c1f ;  /* 0x001c1f074a4a7589 */ /* 0x000e2200000e0000 */
[----:B--2---:R-:W-:-:S02]  /*d670*/  SEL R53, R79, R68, P0 ;  /* 0x000000444f357207 */ /* 0x004fc40000000000 */
[----:B------:R-:W-:Y:S01]  /*d680*/  SEL R55, R68, R79, P0 ;  /* 0x0000004f44377207 */ /* 0x000fe20000000000 */
[----:B------:R-:W-:Y:S04]  /*d690*/  SHFL.IDX PT, R67, R67, R6, 0x1c1f ;  /* 0x001c1f0643437589 */ /* 0x000fe800000e0000 */
[----:B------:R1:W-:Y:S04]  /*d6a0*/  SHFL.IDX PT, R85, R85, R6, 0x1c1f ;  /* 0x001c1f0655557589 */ /* 0x0003e800000e0000 */
[----:B------:R-:W-:Y:S04]  /*d6b0*/  SHFL.IDX PT, R60, R60, R7, 0x1c1f ;  /* 0x001c1f073c3c7589 */ /* 0x000fe800000e0000 */
[----:B------:R2:W3:Y:S01]  /*d6c0*/  SHFL.IDX PT, R118, R118, R7, 0x1c1f ;  /* 0x001c1f0776767589 */ /* 0x0004e200000e0000 */
[----:B-1----:R-:W-:-:S03]  /*d6d0*/  IMAD.U32 R6, RZ, RZ, UR6 ;  /* 0x00000006ff067e24 */ /* 0x002fc6000f8e00ff */
[----:B------:R1:W-:Y:S04]  /*d6e0*/  STSM.16.M88.4 [R91], R8 ;  /* 0x000000085b007844 */ /* 0x0003e80000000200 */
[----:B------:R4:W-:Y:S01]  /*d6f0*/  STSM.16.M88.4 [R90], R12 ;  /* 0x0000000c5a007844 */ /* 0x0009e20000000200 */
[----:B0-----:R-:W-:Y:S01]  /*d700*/  SEL R59, R74, R83, P0 ;  /* 0x000000534a3b7207 */ /* 0x001fe20000000000 */
[----:B--2---:R-:W-:Y:S01]  /*d710*/  IMAD.U32 R7, RZ, RZ, UR7 ;  /* 0x00000007ff077e24 */ /* 0x004fe2000f8e00ff */
[----:B------:R-:W-:Y:S01]  /*d720*/  ULDC.64 UR6, c[0x0][0xc08] ;  /* 0x0003020000067ab9 */ /* 0x000fe20000000a00 */
[----:B------:R3:W-:Y:S04]  /*d730*/  STSM.16.M88.4 [R89], R24 ;  /* 0x0000001859007844 */ /* 0x0007e80000000200 */
[----:B------:R-:W-:Y:S01]  /*d740*/  STSM.16.M88.4 [R87], R28 ;  /* 0x0000001c57007844 */ /* 0x000fe20000000200 */
[----:B-1----:R-:W-:-:S03]  /*d750*/  SEL R8, R41, R48, P0 ;  /* 0x0000003029087207 */ /* 0x002fc60000000000 */
[----:B------:R-:W-:Y:S01]  /*d760*/  STSM.16.M88.4 [R86], R32 ;  /* 0x0000002056007844 */ /* 0x000fe20000000200 */
[----:B------:R-:W-:Y:S02]  /*d770*/  SEL R10, R48, R41, P0 ;  /* 0x00000029300a7207 */ /* 0x000fe40000000000 */
[----:B------:R-:W-:Y:S01]  /*d780*/  SEL R9, R75, R64, P0 ;  /* 0x000000404b097207 */ /* 0x000fe20000000000 */
[----:B------:R-:W-:Y:S01]  /*d790*/  STSM.16.M88.4 [R84], R36 ;  /* 0x0000002454007844 */ /* 0x000fe20000000200 */
[----:B------:R-:W-:Y:S02]  /*d7a0*/  SEL R11, R64, R75, P0 ;  /* 0x0000004b400b7207 */ /* 0x000fe40000000000 */
[----:B------:R-:W-:Y:S02]  /*d7b0*/  SEL R48, R57, R50, P0 ;  /* 0x0000003239307207 */ /* 0x000fe40000000000 */
[----:B------:R-:W-:Y:S01]  /*d7c0*/  SEL R50, R50, R57, P0 ;  /* 0x0000003932327207 */ /* 0x000fe20000000000 */
[----:B------:R0:W-:Y:S01]  /*d7d0*/  STSM.16.M88.4 [R82], R8 ;  /* 0x0000000852007844 */ /* 0x0001e20000000200 */
[----:B----4-:R-:W-:-:S02]  /*d7e0*/  SEL R12, R61, R56, P0 ;  /* 0x000000383d0c7207 */ /* 0x010fc40000000000 */
[----:B------:R-:W-:Y:S01]  /*d7f0*/  SEL R14, R56, R61, P0 ;  /* 0x0000003d380e7207 */ /* 0x000fe20000000000 */
[----:B------:R-:W-:Y:S01]  /*d800*/  STSM.16.M88.4 [R80], R48 ;  /* 0x0000003050007844 */ /* 0x000fe20000000200 */
[----:B------:R-:W-:Y:S02]  /*d810*/  SEL R13, R81, R70, P0 ;  /* 0x00000046510d7207 */ /* 0x000fe40000000000 */
[----:B------:R-:W-:Y:S01]  /*d820*/  SEL R15, R70, R81, P0 ;  /* 0x00000051460f7207 */ /* 0x000fe20000000000 */
[----:B------:R-:W-:Y:S01]  /*d830*/  STSM.16.M88.4 [R78], R52 ;  /* 0x000000344e007844 */ /* 0x000fe20000000200 */
[----:B------:R-:W-:Y:S01]  /*d840*/  SEL R56, R65, R58, P0 ;  /* 0x0000003a41387207 */ /* 0x000fe20000000000 */
[----:B------:R-:W-:Y:S01]  /*d850*/  UISETP.NE.U32.AND UP1, UPT, UR6, URZ, UPT ;  /* 0x0000003f0600728c */ /* 0x000fe2000bf25070 */
[----:B------:R-:W-:Y:S01]  /*d860*/  SEL R58, R58, R65, P0 ;  /* 0x000000413a3a7207 */ /* 0x000fe20000000000 */
[----:B------:R1:W-:Y:S01]  /*d870*/  STSM.16.M88.4 [R76], R12 ;  /* 0x0000000c4c007844 */ /* 0x0003e20000000200 */
[----:B------:R-:W-:Y:S01]  /*d880*/  SEL R57, R83, R74, P0 ;  /* 0x0000004a53397207 */ /* 0x000fe20000000000 */
[----:B------:R-:W-:Y:S01]  /*d890*/  ULDC UR8, c[0x0][0xa88] ;  /* 0x0002a20000087ab9 */ /* 0x000fe20000000800 */
[----:B---3--:R-:W-:Y:S01]  /*d8a0*/  SEL R25, R85, R118, P0 ;  /* 0x0000007655197207 */ /* 0x008fe20000000000 */
[----:B------:R-:W2:Y:S01]  /*d8b0*/  LDC R61, c[0x0][0xbe8] ;  /* 0x0002fa00ff3d7b82 */ /* 0x000ea20000000800 */
[----:B------:R-:W-:Y:S01]  /*d8c0*/  SEL R27, R118, R85, P0 ;  /* 0x00000055761b7207 */ /* 0x000fe20000000000 */
[----:B------:R3:W-:Y:S01]  /*d8d0*/  STSM.16.M88.4 [R21], R56 ;  /* 0x0000003815007844 */ /* 0x0007e20000000200 */
[----:B------:R-:W-:-:S02]  /*d8e0*/  SEL R24, R67, R60, P0 ;  /* 0x0000003c43187207 */ /* 0x000fc40000000000 */
[----:B------:R-:W-:-:S05]  /*d8f0*/  SEL R26, R60, R67, P0 ;  /* 0x000000433c1a7207 */ /* 0x000fca0000000000 */
[----:B------:R3:W-:Y:S01]  /*d900*/  STSM.16.M88.4 [R20], R24 ;  /* 0x0000001814007844 */ /* 0x0007e20000000200 */
[----:B------:R-:W-:Y:S01]  /*d910*/  BAR.SYNC.DEFER_BLOCKING 0x1, 0x100 ;  /* 0x0044000000007b1d */ /* 0x000fe20000010000 */
[----:B------:R-:W-:-:S06]  /*d920*/  UISETP.NE.AND.EX UP1, UPT, UR7, URZ, UPT, UP1 ;  /* 0x0000003f0700728c */ /* 0x000fcc000bf25310 */
[----:B------:R-:W-:-:S05]  /*d930*/  PLOP3.LUT P0, PT, PT, PT, UP1, 0x80, 0x0 ;  /* 0x000000000000781c */ /* 0x000fca0003f0f018 */
[----:B------:R-:W-:-:S04]  /*d940*/  @UP1 ULEA UR6, UP2, UR42, UR6, 0x2 ;  /* 0x000000062a061291 */ /* 0x000fc8000f84103f */
[----:B------:R-:W-:Y:S01]  /*d950*/  @UP1 ULEA.HI.X UR7, UR42, UR7, UR36, 0x2, UP2 ;  /* 0x000000072a071291 */ /* 0x000fe200090f1424 */
[----:B0-----:R-:W-:Y:S02]  /*d960*/  IMAD.U32 R10, RZ, RZ, UR8 ;  /* 0x00000008ff0a7e24 */ /* 0x001fe4000f8e00ff */
[----:B-1----:R-:W-:-:S03]  /*d970*/  IMAD.U32 R14, RZ, RZ, UR6 ;  /* 0x00000006ff0e7e24 */ /* 0x002fc6000f8e00ff */
[----:B------:R-:W-:Y:S01]  /*d980*/  IMAD.U32 R15, RZ, RZ, UR7 ;  /* 0x00000007ff0f7e24 */ /* 0x000fe2000f8e00ff */
[----:B------:R-:W4:Y:S01]  /*d990*/  @P2 LDG.E R8, desc[UR54][R6.64] ;  /* 0x0000003606082981 */ /* 0x000f22000c1e1900 */
[----:B--2---:R-:W-:Y:S01]  /*d9a0*/  ISETP.NE.AND P1, PT, R61, 0x1, PT ;  /* 0x000000013d00780c */ /* 0x004fe20003f25270 */
[----:B------:R-:W-:Y:S02]  /*d9b0*/  UMOV UR4, URZ ;  /* 0x0000003f00047c82 */ /* 0x000fe40008000000 */
[----:B------:R3:W5:Y:S10]  /*d9c0*/  @P0 LDG.E R10, desc[UR54][R14.64] ;  /* 0x000000360e0a0981 */ /* 0x000774000c1e1900 */
[----:B------:R-:W0:Y:S08]  /*d9d0*/  @P1 LDC R9, c[0x0][0xbec] ;  /* 0x0002fb00ff091b82 */ /* 0x000e300000000800 */
[----:B------:R-:W1:Y:S01]  /*d9e0*/  @P1 LDC R12, c[0x0][0xbf0] ;  /* 0x0002fc00ff0c1b82 */ /* 0x000e620000000800 */
[----:B----4-:R-:W-:Y:S01]  /*d9f0*/  @P2 R2UR UR4, R8 ;  /* 0x00000000080422ca */ /* 0x010fe200000e0000 */
[----:B01-3--:R-:W-:-:S14]  /*da00*/  @P0 BRA `(.L_x_2200) ;  /* 0x0000000000100947 */ /* 0x00bfdc0003800000 */
[----:B------:R-:W-:Y:S05]  /*da10*/  @!P2 BRA `(.L_x_2200) ;  /* 0x00000000000ca947 */ /* 0x000fea0003800000 */
[----:B------:R-:W2:Y:S04]  /*da20*/  LDG.E R11, desc[UR54][R6.64] ;  /* 0x00000036060b7981 */ /* 0x000ea8000c1e1900 */
[----:B-----5:R-:W2:Y:S02]  /*da30*/  LDG.E R10, desc[UR54][R6.64+0x4] ;  /* 0x00000436060a7981 */ /* 0x020ea4000c1e1900 */
[----:B--2---:R-:W-:-:S07]  /*da40*/  IMAD.IADD R10, R10, 0x1, -R11 ;  /* 0x000000010a0a7824 */ /* 0x004fce00078e0a0b */
.L_x_2200:
[----:B------:R-:W-:Y:S01]  /*da50*/  USHF.R.S32.HI UR14, URZ, 0x1f, UR43 ;  /* 0x0000001f3f0e7899 */ /* 0x000fe2000801142b */
[----:B------:R-:W-:Y:S01]  /*da60*/  VIADD R14, R18, UR37 ;  /* 0x00000025120e7c36 */ /* 0x000fe20008000000 */
[----:B------:R-:W-:Y:S01]  /*da70*/  ULDC.64 UR12, c[0x0][0xb90] ;  /* 0x0002e400000c7ab9 */ /* 0x000fe20000000a00 */
[----:B------:R-:W-:Y:S01]  /*da80*/  USHF.R.S32.HI UR9, URZ, 0x1f, UR4 ;  /* 0x0000001f3f097899 */ /* 0x000fe20008011404 */
[----:B------:R-:W-:Y:S01]  /*da90*/  VIADD R28, R223, UR37 ;  /* 0x00000025df1c7c36 */ /* 0x000fe20008000000 */
        /* <DEDUP_REMOVED lines=20> */
[----:B------:R-:W-:Y:S01]  /*dbe0*/  IADD3 R13, P2, R4, 0x1000, RZ ;  /* 0x00001000040d7810 */ /* 0x000fe20007f5e0ff */
[----:B-----5:R-:W-:Y:S01]  /*dbf0*/  IMAD R67, R10, R61, RZ ;  /* 0x0000003d0a437224 */ /* 0x020fe200078e02ff */
[----:B------:R-:W-:Y:S01]  /*dc00*/  IADD3 R6, P0, R6, UR6, RZ ;  /* 0x0000000606067c10 */ /* 0x000fe2000ff1e0ff */
[----:B------:R-:W-:Y:S01]  /*dc10*/  ULDC.64 UR10, c[0x0][0xaa0] ;  /* 0x0002a800000a7ab9 */ /* 0x000fe20000000a00 */
[----:B------:R-:W-:Y:S01]  /*dc20*/  IMAD.U32 R12, RZ, RZ, UR8 ;  /* 0x00000008ff0c7e24 */ /* 0x000fe2000f8e00ff */
[----:B------:R-:W-:-:S02]  /*dc30*/  SHF.R.S32.HI R8, RZ, 0x1f, R9 ;  /* 0x0000001fff087819 */ /* 0x000fc40000011409 */
[----:B------:R-:W-:Y:S02]  /*dc40*/  IADD3 R11, P6, R4, 0x2000, RZ ;  /* 0x00002000040b7810 */ /* 0x000fe40007fde0ff */
[----:B------:R-:W-:Y:S01]  /*dc50*/  IADD3.X R7, R7, UR7, R12, P0, !PT ;  /* 0x0000000707077c10 */ /* 0x000fe200087fe40c */
[----:B------:R-:W-:Y:S01]  /*dc60*/  ULDC.64 UR6, c[0x0][0xb88] ;  /* 0x0002e20000067ab9 */ /* 0x000fe20000000a00 */
[----:B------:R-:W-:Y:S01]  /*dc70*/  LOP3.LUT R12, R13, 0x380, RZ, 0xc0, !PT ;  /* 0x000003800d0c7812 */ /* 0x000fe200078ec0ff */
[----:B------:R-:W-:Y:S01]  /*dc80*/  IMAD R14, R8, UR6, RZ ;  /* 0x00000006080e7c24 */ /* 0x000fe2000f8e02ff */
[----:B------:R-:W-:Y:S01]  /*dc90*/  LOP3.LUT R8, R11, 0x380, RZ, 0xc0, !PT ;  /* 0x000003800b087812 */ /* 0x000fe200078ec0ff */
[C---:B------:R-:W-:Y:S01]  /*dca0*/  IMAD.WIDE.U32 R6, R9.reuse, UR6, R6 ;  /* 0x0000000609067c25 */ /* 0x040fe2000f8e0006 */
[----:B------:R-:W-:Y:S02]  /*dcb0*/  SHF.R.U64 R12, R12, 0x3, RZ ;  /* 0x000000030c0c7819 */ /* 0x000fe400000012ff */
[----:B------:R-:W-:Y:S01]  /*dcc0*/  SHF.R.U64 R8, R8, 0x3, RZ ;  /* 0x0000000308087819 */ /* 0x000fe200000012ff */
[----:B------:R-:W-:Y:S01]  /*dcd0*/  IMAD R15, R9, UR7, R14 ;  /* 0x00000007090f7c24 */ /* 0x000fe2000f8e020e */
[----:B------:R-:W-:Y:S01]  /*dce0*/  ULDC.64 UR6, c[0x0][0xb50] ;  /* 0x0002d40000067ab9 */ /* 0x000fe20000000a00 */
[----:B------:R-:W-:Y:S01]  /*dcf0*/  LOP3.LUT R12, R12, R13, RZ, 0x3c, !PT ;  /* 0x0000000d0c0c7212 */ /* 0x000fe200078e3cff */
[----:B------:R-:W-:Y:S01]  /*dd00*/  IMAD.X R13, RZ, RZ, R5, P2 ;  /* 0x000000ffff0d7224 */ /* 0x000fe200010e0605 */
[----:B------:R-:W-:Y:S01]  /*dd10*/  LEA R14, P0, R6, UR6, 0x2 ;  /* 0x00000006060e7c11 */ /* 0x000fe2000f8010ff */
[----:B------:R-:W-:Y:S01]  /*dd20*/  IMAD.IADD R7, R7, 0x1, R15 ;  /* 0x0000000107077824 */ /* 0x000fe200078e020f */
[----:B------:R-:W-:-:S02]  /*dd30*/  IADD3 R25, P2, R4, 0x7000, RZ ;  /* 0x0000700004197810 */ /* 0x000fc40007f5e0ff */
[----:B------:R-:W-:Y:S01]  /*dd40*/  IADD3 R45, P4, R4, 0x4000, RZ ;  /* 0x00004000042d7810 */ /* 0x000fe20007f9e0ff */
[----:B------:R-:W-:Y:S01]  /*dd50*/  SHFL.IDX PT, R20, R14, RZ, 0x1c1f ;  /* 0x001c1fff0e147589 */ /* 0x000fe200000e0000 */
[----:B------:R-:W-:Y:S01]  /*dd60*/  LEA.HI.X R26, R6, UR7, R7, 0x2, P0 ;  /* 0x00000007061a7c11 */ /* 0x000fe200080f1407 */
[----:B------:R-:W-:Y:S01]  /*dd70*/  UIMAD UR8, UR9, UR10, URZ ;  /* 0x0000000a090872a4 */ /* 0x000fe2000f8e023f */
[----:B------:R-:W-:Y:S01]  /*dd80*/  IADD3 R41, P0, R4, 0x5000, RZ ;  /* 0x0000500004297810 */ /* 0x000fe20007f1e0ff */
[----:B------:R-:W-:Y:S01]  /*dd90*/  SHFL.IDX PT, R38, R14, 0x1, 0x1c1f ;  /* 0x003c1f000e267f89 */ /* 0x000fe200000e0000 */
[----:B------:R-:W-:Y:S01]  /*dda0*/  LOP3.LUT R24, R25, 0x380, RZ, 0xc0, !PT ;  /* 0x0000038019187812 */ /* 0x000fe200078ec0ff */
[----:B------:R-:W-:Y:S01]  /*ddb0*/  IMAD.X R9, RZ, RZ, R5, P6 ;  /* 0x000000ffff097224 */ /* 0x000fe200030e0605 */
[----:B------:R-:W-:Y:S01]  /*ddc0*/  LOP3.LUT R40, R41, 0x380, RZ, 0xc0, !PT ;  /* 0x0000038029287812 */ /* 0x000fe200078ec0ff */
[----:B------:R-:W1:Y:S01]  /*ddd0*/  SHFL.IDX PT, R21, R26, RZ, 0x1c1f ;  /* 0x001c1fff1a157589 */ /* 0x000e6200000e0000 */
[----:B------:R-:W-:-:S02]  /*dde0*/  SHF.R.U64 R24, R24, 0x3, RZ ;  /* 0x0000000318187819 */ /* 0x000fc400000012ff */
[----:B------:R-:W-:Y:S01]  /*ddf0*/  SHF.R.U64 R40, R40, 0x3, RZ ;  /* 0x0000000328287819 */ /* 0x000fe200000012ff */
[----:B------:R-:W2:Y:S01]  /*de00*/  SHFL.IDX PT, R39, R26, 0x1, 0x1c1f ;  /* 0x003c1f001a277f89 */ /* 0x000ea200000e0000 */
[----:B------:R-:W-:Y:S01]  /*de10*/  LOP3.LUT R8, R8, R11, RZ, 0x3c, !PT ;  /* 0x0000000b08087212 */ /* 0x000fe200078e3cff */
[----:B------:R-:W-:Y:S01]  /*de20*/  VIADD R11, R28, 0x8 ;  /* 0x000000081c0b7836 */ /* 0x000fe20000000000 */
[----:B------:R-:W-:Y:S01]  /*de30*/  LOP3.LUT R40, R40, R41, RZ, 0x3c, !PT ;  /* 0x0000002928287212 */ /* 0x000fe200078e3cff */
[--C-:B------:R-:W-:Y:S01]  /*de40*/  IMAD.X R41, RZ, RZ, R5.reuse, P0 ;  /* 0x000000ffff297224 */ /* 0x100fe200000e0605 */
[----:B------:R-:W-:Y:S02]  /*de50*/  LOP3.LUT P0, RZ, R221, 0x3, RZ, 0xc0, !PT ;  /* 0x00000003ddff7812 */ /* 0x000fe4000780c0ff */
[----:B------:R-:W-:Y:S01]  /*de60*/  LOP3.LUT R24, R24, R25, RZ, 0x3c, !PT ;  /* 0x0000001918187212 */ /* 0x000fe200078e3cff */
[----:B------:R-:W-:Y:S01]  /*de70*/  IMAD.X R25, RZ, RZ, R5, P2 ;  /* 0x000000ffff197224 */ /* 0x000fe200010e0605 */
[----:B------:R-:W-:-:S02]  /*de80*/  ISETP.GE.OR P2, PT, R28, R67, P0 ;  /* 0x000000431c00720c */ /* 0x000fc40000746670 */
[----:B------:R-:W-:Y:S02]  /*de90*/  ISETP.GE.OR P0, PT, R11, R67, P0 ;  /* 0x000000430b00720c */ /* 0x000fe40000706670 */
[C---:B------:R-:W-:Y:S02]  /*dea0*/  IADD3 R7, P5, R4.reuse, 0x3000, RZ ;  /* 0x0000300004077810 */ /* 0x040fe40007fbe0ff */
[----:B------:R-:W-:Y:S02]  /*deb0*/  IADD3 R33, P3, R4, 0x6000, RZ ;  /* 0x0000600004217810 */ /* 0x000fe40007f7e0ff */
[----:B------:R-:W-:Y:S02]  /*dec0*/  LOP3.LUT R6, R7, 0x380, RZ, 0xc0, !PT ;  /* 0x0000038007067812 */ /* 0x000fe400078ec0ff */
[----:B------:R-:W-:Y:S01]  /*ded0*/  LOP3.LUT R44, R45, 0x380, RZ, 0xc0, !PT ;  /* 0x000003802d2c7812 */ /* 0x000fe200078ec0ff */
[----:B------:R-:W-:Y:S01]  /*dee0*/  UIMAD.WIDE.U32 UR6, UR4, UR10, URZ ;  /* 0x0000000a040672a5 */ /* 0x000fe2000f8e003f */
[----:B------:R-:W-:Y:S01]  /*def0*/  LOP3.LUT R32, R33, 0x380, RZ, 0xc0, !PT ;  /* 0x0000038021207812 */ /* 0x000fe200078ec0ff */
[----:B-1----:R-:W-:Y:S01]  /*df00*/  @!P2 ST.E desc[UR54][R20.64], R2 ;  /* 0x000000021400a985 */ /* 0x002fe2000c101936 */
[----:B------:R-:W-:Y:S01]  /*df10*/  UIMAD UR8, UR4, UR11, UR8 ;  /* 0x0000000b040872a4 */ /* 0x000fe2000f8e0208 */
[----:B------:R-:W-:-:S02]  /*df20*/  SHF.R.U64 R6, R6, 0x3, RZ ;  /* 0x0000000306067819 */ /* 0x000fc400000012ff */
[----:B--2---:R1:W-:Y:S01]  /*df30*/  @!P0 ST.E desc[UR54][R38.64], R3 ;  /* 0x0000000326008985 */ /* 0x0043e2000c101936 */
[----:B------:R-:W-:Y:S01]  /*df40*/  SHF.R.U64 R44, R44, 0x3, RZ ;  /* 0x000000032c2c7819 */ /* 0x000fe200000012ff */
[----:B------:R-:W-:Y:S01]  /*df50*/  ULDC.64 UR10, c[0x0][0xae8] ;  /* 0x0002ba00000a7ab9 */ /* 0x000fe20000000a00 */
[----:B------:R-:W-:Y:S01]  /*df60*/  SHF.R.U64 R32, R32, 0x3, RZ ;  /* 0x0000000320207819 */ /* 0x000fe200000012ff */
[----:B------:R-:W-:Y:S01]  /*df70*/  UIADD3 UR7, UR7, UR8, URZ ;  /* 0x0000000807077290 */ /* 0x000fe2000fffe03f */
[----:B------:R-:W-:Y:S02]  /*df80*/  LOP3.LUT R6, R6, R7, RZ, 0x3c, !PT ;  /* 0x0000000706067212 */ /* 0x000fe400078e3cff */
[C---:B------:R-:W-:Y:S02]  /*df90*/  IADD3 R57, P6, R4.reuse, 0x8000, RZ ;  /* 0x0000800004397810 */ /* 0x040fe40007fde0ff */
[----:B------:R-:W-:Y:S01]  /*dfa0*/  LOP3.LUT R29, R4, 0x380, RZ, 0xc0, !PT ;  /* 0x00000380041d7812 */ /* 0x000fe200078ec0ff */
[----:B-1----:R-:W1:Y:S01]  /*dfb0*/  @P1 LDC R3, c[0x0][0xbec] ;  /* 0x0002fb00ff031b82 */ /* 0x002e620000000800 */
[----:B------:R-:W-:Y:S01]  /*dfc0*/  IMAD R2, R23, 0x20, R220 ;  /* 0x0000002017027824 */ /* 0x000fe200078e02dc */
[----:B------:R-:W-:Y:S01]  /*dfd0*/  UIMAD UR4, UR14, UR10, URZ ;  /* 0x0000000a0e0472a4 */ /* 0x000fe2000f8e023f */
[----:B------:R-:W-:Y:S01]  /*dfe0*/  LOP3.LUT R44, R44, R45, RZ, 0x3c, !PT ;  /* 0x0000002d2c2c7212 */ /* 0x000fe200078e3cff */
[--C-:B------:R-:W-:Y:S01]  /*dff0*/  IMAD.X R7, RZ, RZ, R5.reuse, P5 ;  /* 0x000000ffff077224 */ /* 0x100fe200028e0605 */
[----:B------:R-:W-:Y:S01]  /*e000*/  LOP3.LUT R32, R32, R33, RZ, 0x3c, !PT ;  /* 0x0000002120207212 */ /* 0x000fe200078e3cff */
[--C-:B------:R-:W-:Y:S01]  /*e010*/  IMAD.X R45, RZ, RZ, R5.reuse, P4 ;  /* 0x000000ffff2d7224 */ /* 0x100fe200020e0605 */
[----:B------:R-:W-:Y:S01]  /*e020*/  IADD3 R53, P5, R4, 0x9000, RZ ;  /* 0x0000900004357810 */ /* 0x000fe20007fbe0ff */
[----:B------:R-:W-:Y:S01]  /*e030*/  VIADD R62, R2, UR37 ;  /* 0x00000025023e7c36 */ /* 0x000fe20008000000 */
[C---:B------:R-:W-:Y:S01]  /*e040*/  IADD3 R49, P4, R4.reuse, 0xa000, RZ ;  /* 0x0000a00004317810 */ /* 0x040fe20007f9e0ff */
[--C-:B------:R-:W-:Y:S01]  /*e050*/  IMAD.X R33, RZ, RZ, R5.reuse, P3 ;  /* 0x000000ffff217224 */ /* 0x100fe200018e0605 */
[----:B------:R-:W-:Y:S01]  /*e060*/  UIMAD UR4, UR43, UR11, UR4 ;  /* 0x0000000b2b0472a4 */ /* 0x000fe2000f8e0204 */
[----:B------:R-:W-:Y:S01]  /*e070*/  IADD3 R15, P3, R4, 0xb000, RZ ;  /* 0x0000b000040f7810 */ /* 0x000fe20007f7e0ff */
[----:B------:R-:W-:Y:S01]  /*e080*/  UIMAD.WIDE.U32 UR6, UR43, UR10, UR6 ;  /* 0x0000000a2b0672a5 */ /* 0x000fe2000f8e0006 */
[----:B------:R-:W-:Y:S01]  /*e090*/  LOP3.LUT R56, R57, 0x380, RZ, 0xc0, !PT ;  /* 0x0000038039387812 */ /* 0x000fe200078ec0ff */
[----:B------:R-:W-:Y:S01]  /*e0a0*/  ULDC.64 UR8, c[0x0][0xaf0] ;  /* 0x0002bc0000087ab9 */ /* 0x000fe20000000a00 */
[----:B------:R-:W-:Y:S01]  /*e0b0*/  LOP3.LUT R52, R53, 0x380, RZ, 0xc0, !PT ;  /* 0x0000038035347812 */ /* 0x000fe200078ec0ff */
[----:B------:R-:W-:Y:S01]  /*e0c0*/  UIADD3 UR7, UR7, UR4, URZ ;  /* 0x0000000407077290 */ /* 0x000fe2000fffe03f */
[----:B------:R-:W-:Y:S01]  /*e0d0*/  LOP3.LUT R48, R49, 0x380, RZ, 0xc0, !PT ;  /* 0x0000038031307812 */ /* 0x000fe200078ec0ff */
[----:B------:R-:W-:Y:S01]  /*e0e0*/  UIMAD UR4, UR36, UR8, URZ ;  /* 0x00000008240472a4 */ /* 0x000fe2000f8e023f */
[----:B------:R-:W-:Y:S01]  /*e0f0*/  SHF.R.U64 R29, R29, 0x3, RZ ;  /* 0x000000031d1d7819 */ /* 0x000fe200000012ff */
[----:B------:R-:W5:Y:S01]  /*e100*/  LD.E.128 R44, desc[UR54][R44.64] ;  /* 0x000000362c2c7980 */ /* 0x000f62000c101d00 */
[----:B------:R-:W-:Y:S01]  /*e110*/  LOP3.LUT R10, R15, 0x380, RZ, 0xc0, !PT ;  /* 0x000003800f0a7812 */ /* 0x000fe200078ec0ff */
[----:B-1----:R-:W-:Y:S01]  /*e120*/  @P1 IMAD.HI.U32 R2, R62, R3, RZ ;  /* 0x000000033e021227 */ /* 0x002fe200078e00ff */
[----:B------:R-:W-:Y:S01]  /*e130*/  SHF.R.U64 R56, R56, 0x3, RZ ;  /* 0x0000000338387819 */ /* 0x000fe200000012ff */
[----:B------:R-:W-:Y:S01]  /*e140*/  UIMAD UR4, UR42, UR9, UR4 ;  /* 0x000000092a0472a4 */ /* 0x000fe2000f8e0204 */
[----:B------:R-:W-:Y:S01]  /*e150*/  SHF.R.U64 R52, R52, 0x3, RZ ;  /* 0x0000000334347819 */ /* 0x000fe200000012ff */
[----:B------:R-:W-:Y:S01]  /*e160*/  IMAD.MOV.U32 R21, RZ, RZ, R62 ;  /* 0x000000ffff157224 */ /* 0x000fe200078e003e */
[----:B------:R-:W-:Y:S01]  /*e170*/  SHF.R.U64 R48, R48, 0x3, RZ ;  /* 0x0000000330307819 */ /* 0x000fe200000012ff */
[----:B------:R-:W-:Y:S01]  /*e180*/  UIMAD.WIDE.U32 UR6, UR42, UR8, UR6 ;  /* 0x000000082a0672a5 */ /* 0x000fe2000f8e0006 */
[----:B------:R-:W-:Y:S01]  /*e190*/  LOP3.LUT R28, R29, R4, RZ, 0x3c, !PT ;  /* 0x000000041d1c7212 */ /* 0x000fe200078e3cff */
[--C-:B------:R-:W-:Y:S01]  /*e1a0*/  IMAD.X R37, RZ, RZ, R5.reuse, P3 ;  /* 0x000000ffff257224 */ /* 0x100fe200018e0605 */
[----:B0-----:R-:W-:Y:S01]  /*e1b0*/  @P1 SHF.R.U32.HI R21, RZ, R65, R2 ;  /* 0x00000041ff151219 */ /* 0x001fe20000011602 */
[--C-:B------:R-:W-:Y:S01]  /*e1c0*/  IMAD.MOV.U32 R29, RZ, RZ, R5.reuse ;  /* 0x000000ffff1d7224 */ /* 0x100fe200078e0005 */
[----:B------:R-:W-:Y:S01]  /*e1d0*/  SHF.R.U64 R4, R10, 0x3, RZ ;  /* 0x000000030a047819 */ /* 0x000fe200000012ff */
[----:B------:R-:W-:Y:S01]  /*e1e0*/  UIADD3 UR4, UR7, UR4, URZ ;  /* 0x0000000407047290 */ /* 0x000fe2000fffe03f */
[----:B------:R-:W-:Y:S01]  /*e1f0*/  LOP3.LUT R56, R56, R57, RZ, 0x3c, !PT ;  /* 0x0000003938387212 */ /* 0x000fe200078e3cff */
[--C-:B------:R-:W-:Y:S01]  /*e200*/  IMAD.X R57, RZ, RZ, R5.reuse, P6 ;  /* 0x000000ffff397224 */ /* 0x100fe200030e0605 */
[----:B------:R-:W-:Y:S01]  /*e210*/  LOP3.LUT R52, R52, R53, RZ, 0x3c, !PT ;  /* 0x0000003534347212 */ /* 0x000fe200078e3cff */
[--C-:B------:R-:W-:Y:S01]  /*e220*/  IMAD.X R53, RZ, RZ, R5.reuse, P5 ;  /* 0x000000ffff357224 */ /* 0x100fe200028e0605 */
[----:B------:R-:W-:Y:S01]  /*e230*/  LOP3.LUT R48, R48, R49, RZ, 0x3c, !PT ;  /* 0x0000003130307212 */ /* 0x000fe200078e3cff */
[----:B------:R-:W-:Y:S01]  /*e240*/  IMAD.X R49, RZ, RZ, R5, P4 ;  /* 0x000000ffff317224 */ /* 0x000fe200020e0605 */
[--C-:B------:R-:W-:Y:S01]  /*e250*/  SHF.R.S32.HI R20, RZ, 0x1f, R21.reuse ;  /* 0x0000001fff147819 */ /* 0x100fe20000011415 */
[----:B------:R-:W-:Y:S01]  /*e260*/  IMAD.MOV R60, RZ, RZ, -R21 ;  /* 0x000000ffff3c7224 */ /* 0x000fe200078e0a15 */
[----:B------:R-:W-:Y:S01]  /*e270*/  LOP3.LUT R36, R4, R15, RZ, 0x3c, !PT ;  /* 0x0000000f04247212 */ /* 0x000fe200078e3cff */
[----:B------:R-:W-:Y:S01]  /*e280*/  ULDC.64 UR8, c[0x0][0xae0] ;  /* 0x0002b80000087ab9 */ /* 0x000fe20000000a00 */
[----:B------:R-:W-:Y:S01]  /*e290*/  IMAD.U32 R3, RZ, RZ, UR7 ;  /* 0x00000007ff037e24 */ /* 0x000fe2000f8e00ff */
[----:B------:R-:W5:Y:S01]  /*e2a0*/  LD.E.128 R28, desc[UR54][R28.64] ;  /* 0x000000361c1c7980 */ /* 0x000f62000c101d00 */
[----:B------:R-:W-:-:S02]  /*e2b0*/  IMAD R20, R20, UR8, RZ ;  /* 0x0000000814147c24 */ /* 0x000fc4000f8e02ff */
[----:B------:R-:W-:Y:S01]  /*e2c0*/  IMAD R61, R61, R60, R62 ;  /* 0x0000003c3d3d7224 */ /* 0x000fe200078e023e */
[----:B------:R-:W5:Y:S01]  /*e2d0*/  LD.E.128 R12, desc[UR54][R12.64] ;  /* 0x000000360c0c7980 */ /* 0x000f62000c101d00 */
[----:B------:R-:W-:Y:S01]  /*e2e0*/  IMAD.U32 R2, RZ, RZ, UR6 ;  /* 0x00000006ff027e24 */ /* 0x000fe2000f8e00ff */
[----:B------:R-:W-:Y:S01]  /*e2f0*/  ULDC.64 UR6, c[0x0][0xad8] ;  /* 0x0002b60000067ab9 */ /* 0x000fe20000000a00 */
[----:B------:R-:W-:Y:S01]  /*e300*/  IMAD.U32 R3, RZ, RZ, UR4 ;  /* 0x00000004ff037e24 */ /* 0x000fe2000f8e00ff */
[----:B------:R-:W5:Y:S01]  /*e310*/  LD.E.128 R8, desc[UR54][R8.64] ;  /* 0x0000003608087980 */ /* 0x000f62000c101d00 */
[----:B------:R-:W-:-:S03]  /*e320*/  IMAD R65, R21, UR9, R20 ;  /* 0x0000000915417c24 */ /* 0x000fc6000f8e0214 */
[----:B------:R-:W5:Y:S01]  /*e330*/  LD.E.128 R4, desc[UR54][R6.64] ;  /* 0x0000003606047980 */ /* 0x000f62000c101d00 */
[----:B------:R-:W-:-:S03]  /*e340*/  SHF.R.S32.HI R20, RZ, 0x1f, R61 ;  /* 0x0000001fff147819 */ /* 0x000fc6000001143d */
[----:B------:R-:W5:Y:S04]  /*e350*/  LD.E.128 R40, desc[UR54][R40.64] ;  /* 0x0000003628287980 */ /* 0x000f68000c101d00 */
[----:B------:R-:W5:Y:S04]  /*e360*/  LD.E.128 R32, desc[UR54][R32.64] ;  /* 0x0000003620207980 */ /* 0x000f68000c101d00 */
[----:B------:R-:W5:Y:S04]  /*e370*/  LD.E.128 R24, desc[UR54][R24.64] ;  /* 0x0000003618187980 */ /* 0x000f68000c101d00 */
[----:B------:R-:W5:Y:S04]  /*e380*/  LD.E.128 R56, desc[UR54][R56.64] ;  /* 0x0000003638387980 */ /* 0x000f68000c101d00 */
[----:B------:R-:W5:Y:S04]  /*e390*/  LD.E.128 R52, desc[UR54][R52.64] ;  /* 0x0000003634347980 */ /* 0x000f68000c101d00 */
[----:B------:R-:W5:Y:S04]  /*e3a0*/  LD.E.128 R48, desc[UR54][R48.64] ;  /* 0x0000003630307980 */ /* 0x000f68000c101d00 */
[----:B------:R-:W5:Y:S01]  /*e3b0*/  LD.E.128 R36, desc[UR54][R36.64] ;  /* 0x0000003624247980 */ /* 0x000f62000c101d00 */
[----:B------:R-:W-:Y:S01]  /*e3c0*/  IMAD.WIDE.U32 R2, R21, UR8, R2 ;  /* 0x0000000815027c25 */ /* 0x000fe2000f8e0002 */
        /* <DEDUP_REMOVED lines=40> */
.L_x_2202:
[----:B------:R-:W-:Y:S05]  /*e650*/  BSYNC B1 ;  /* 0x0000000000017941 */ /* 0x000fea0003800000 */
.L_x_2201:
        /* <DEDUP_REMOVED lines=17> */
.L_x_2204:
[----:B------:R-:W-:Y:S05]  /*e770*/  BSYNC B1 ;  /* 0x0000000000017941 */ /* 0x000fea0003800000 */
.L_x_2203:
        /* <DEDUP_REMOVED lines=17> */
.L_x_2206:
[----:B------:R-:W-:Y:S05]  /*e890*/  BSYNC B1 ;  /* 0x0000000000017941 */ /* 0x000fea0003800000 */
.L_x_2205:
[----:B0-----:R-:W-:Y:S01]  /*e8a0*/  VIADD R0, R66, 0x60 ;  /* 0x0000006042007836 */ /* 0x001fe20000000000 */
[----:B-1--4-:R-:W4:Y:S04]  /*e8b0*/  SHFL.IDX PT, R64, R64, 0x3, 0x181f ;  /* 0x00781f0040407f89 */ /* 0x012f2800000e0000 */
[----:B------:R-:W-:Y:S01]  /*e8c0*/  ISETP.GE.AND P0, PT, R0, R67, PT ;  /* 0x000000430000720c */ /* 0x000fe20003f06270 */
[----:B------:R0:W1:-:S12]  /*e8d0*/  SHFL.IDX PT, R11, R62, 0x3, 0x181f ;  /* 0x00781f003e0b7f89 */ /* 0x00005800000e0000 */
        /* <DEDUP_REMOVED lines=16> */
.L_x_2199:
        /* <DEDUP_REMOVED lines=33> */
.L_x_2208:
[----:B------:R-:W-:Y:S01]  /*ebf0*/  USEL UR42, UR42, URZ, !UP0 ;  /* 0x0000003f2a2a7287 */ /* 0x000fe2000c000000 */
[----:B------:R-:W-:Y:S01]  /*ec00*/  BSSY B1, `(.L_x_2209) ;  /* 0x000002c000017945 */ /* 0x000fe20003800000 */
[----:B------:R-:W-:-:S03]  /*ec10*/  USEL UR36, UR36, URZ, !UP0 ;  /* 0x0000003f24247287 */ /* 0x000fc6000c000000 */
[----:B------:R-:W-:Y:S09]  /*ec20*/  @P1 BRA `(.L_x_2210) ;  /* 0x0000000000a41947 */ /* 0x000ff20003800000 */
        /* <DEDUP_REMOVED lines=41> */
.L_x_2210:
[----:B------:R-:W-:Y:S05]  /*eec0*/  BSYNC B1 ;  /* 0x0000000000017941 */ /* 0x000fea0003800000 */
.L_x_2209:
[----:B0-----:R-:W0:Y:S01]  /*eed0*/  @P0 LDC R3, c[0x0][0xbf0] ;  /* 0x0002fc00ff030b82 */ /* 0x001e220000000800 */
[----:B------:R-:W-:Y:S01]  /*eee0*/  ULDC.64 UR12, c[0x0][0xaa0] ;  /* 0x0002a800000c7ab9 */ /* 0x000fe20000000a00 */
[----:B------:R-:W-:Y:S01]  /*eef0*/  IMAD R2, R23, 0x20, R220 ;  /* 0x0000002017027824 */ /* 0x000fe200078e02dc */
        /* <DEDUP_REMOVED lines=62> */
.L_x_2212:
[----:B------:R-:W-:Y:S05]  /*f2e0*/  BSYNC B1 ;  /* 0x0000000000017941 */ /* 0x000fea0003800000 */
.L_x_2211:
        /* <DEDUP_REMOVED lines=17> */
.L_x_2214:
[----:B------:R-:W-:Y:S05]  /*f400*/  BSYNC B1 ;  /* 0x0000000000017941 */ /* 0x000fea0003800000 */
.L_x_2213:
        /* <DEDUP_REMOVED lines=17> */
.L_x_2216:
[----:B------:R-:W-:Y:S05]  /*f520*/  BSYNC B1 ;  /* 0x0000000000017941 */ /* 0x000fea0003800000 */
.L_x_2215:
        /* <DEDUP_REMOVED lines=18> */
.L_x_2207:
[----:B------:R-:W-:Y:S05]  /*f650*/  BSYNC B0 ;  /* 0x0000000000007941 */ /* 0x000fea0003800000 */
.L_x_2198:
[----:B------:R-:W-:Y:S02]  /*f660*/  ULDC UR4, c[0x0][0xc3c] ;  /* 0x00030f0000047ab9 */ /* 0x000fe40000000800 */
[----:B------:R-:W-:-:S13]  /*f670*/  ISETP.GE.AND P0, PT, R63, UR4, PT ;  /* 0x000000043f007c0c */ /* 0x000fda000bf06270 */
[----:B------:R-:W-:Y:S05]  /*f680*/  @!P0 BRA `(.L_x_2217) ;  /* 0xffffff1400e48947 */ /* 0x000fea000383ffff */
[----:B------:R-:W-:Y:S05]  /*f690*/  EXIT ;  /* 0x000000000000794d */ /* 0x000fea0003800000 */
.L_x_2159:
[----:B------:R-:W-:-:S08]  /*f6a0*/  NOP ;  /* 0x0000000000007918 */ /* 0x000fd00000000000 */
[----:B------:R-:W0:-:S00]  /*f6b0*/  USETMAXREG.DEALLOC.CTAPOOL 0x18 ;  /* 0x00000018000079c8 */ /* 0x000e0000080e0500 */
[----:B0-----:R-:W-:Y:S01]  /*f6c0*/  LOP3.LUT R0, R0, 0x3, RZ, 0xc0, !PT ;  /* 0x0000000300007812 */ /* 0x001fe200078ec0ff */
[----:B------:R-:W-:-:S05]  /*f6d0*/  IMAD.MOV.U32 R6, RZ, RZ, RZ ;  /* 0x000000ffff067224 */ /* 0x000fca00078e00ff */
[----:B------:R-:W0:Y:S02]  /*f6e0*/  SHFL.IDX PT, R0, R0, RZ, 0x1f ;  /* 0x00001fff00007589 */ /* 0x000e2400000e0000 */
[----:B0-----:R-:W-:-:S04]  /*f6f0*/  ISETP.NE.AND P0, PT, R0, RZ, PT ;  /* 0x000000ff0000720c */ /* 0x001fc80003f05270 */
[----:B------:R-:W-:-:S05]  /*f700*/  P2R R0, PR, RZ, 0x1 ;  /* 0x00000001ff007803 */ /* 0x000fca0000000000 */
[----:B------:R0:W-:Y:S04]  /*f710*/  STL [R1+0x30], R0 ;  /* 0x0000300001007387 */ /* 0x0001e80000100800 */
        /* <DEDUP_REMOVED lines=12> */
.L_x_2218:
[----:B0-----:R-:W0:Y:S01]  /*f7e0*/  S2R R0, SR_TID.X ;  /* 0x0000000000007919 */ /* 0x001e220000002100 */
        /* <DEDUP_REMOVED lines=40> */
.L_x_2224:
        /* <DEDUP_REMOVED lines=14> */
.L_x_2223:
[----:B------:R-:W-:Y:S05]  /*fb50*/  BSYNC B0 ;  /* 0x0000000000007941 */ /* 0x000fea0003800000 */
.L_x_2222:
        /* <DEDUP_REMOVED lines=22> */
.L_x_2220:
        /* <DEDUP_REMOVED lines=25> */
.L_x_2225:
        /* <DEDUP_REMOVED lines=58> */
.L_x_2221:
[----:B------:R0:W-:Y:S01]  /*101f0*/  STL [R1+0x10], R0 ;  /* 0x0000100001007387 */ /* 0x0001e20000100800 */
[----:B------:R-:W-:-:S03]  /*10200*/  UMOV UR36, URZ ;  /* 0x0000003f00247c82 */ /* 0x000fc60008000000 */
[----:B------:R0:W-:Y:S02]  /*10210*/  STL [R1+0x14], RZ ;  /* 0x000014ff01007387 */ /* 0x0001e40000100800 */
.L_x_2226:
        /* <DEDUP_REMOVED lines=11> */
.L_x_2219:
[----:B------:R-:W-:Y:S01]  /*102d0*/  ULDC UR4, c[0x0][0xc3c] ;  /* 0x00030f0000047ab9 */ /* 0x000fe20000000800 */
[----:B------:R2:W-:Y:S01]  /*102e0*/  STL [R1+0x2c], RZ ;  /* 0x00002cff01007387 */ /* 0x0005e20000100800 */
[----:B------:R-:W-:Y:S01]  /*102f0*/  UISETP.GE.AND UP0, UPT, UR42, UR4, UPT ;  /* 0x000000042a00728c */ /* 0x000fe2000bf06270 */
[----:B------:R-:W-:Y:S02]  /*10300*/  IMAD.MOV.U32 R19, RZ, RZ, 0x1 ;  /* 0x00000001ff137424 */ /* 0x000fe400078e00ff */
[----:B------:R-:W-:-:S03]  /*10310*/  IMAD.MOV.U32 R18, RZ, RZ, RZ ;  /* 0x000000ffff127224 */ /* 0x000fc600078e00ff */
[----:B------:R-:W-:-:S13]  /*10320*/  PLOP3.LUT P0, PT, PT, PT, UP0, 0x80, 0x0 ;  /* 0x000000000000781c */ /* 0x000fda0003f0f008 */
[----:B--2---:R-:W-:Y:S05]  /*10330*/  @P0 BRA `(.L_x_2227) ;  /* 0x0000004c00380947 */ /* 0x004fea0003800000 */
[----:B------:R-:W2:Y:S01]  /*10340*/  S2R R10, SR_TID.X ;  /* 0x00000000000a7919 */ /* 0x000ea20000002100 */
[----:B------:R-:W3:Y:S01]  /*10350*/  S2UR UR5, SR_CgaCtaId ;  /* 0x00000000000579c3 */ /* 0x000ee20000008800 */
[----:B------:R-:W-:Y:S01]  /*10360*/  UMOV UR4, 0x400 ;  /* 0x0000040000047882 */ /* 0x000fe20000000000 */
[----:B------:R-:W-:Y:S01]  /*10370*/  IMAD.MOV.U32 R19, RZ, RZ, 0x1 ;  /* 0x00000001ff137424 */ /* 0x000fe200078e00ff */
[----:B------:R-:W-:Y:S01]  /*10380*/  ULDC UR40, c[0x0][0xc] ;  /* 0x0000030000287ab9 */ /* 0x000fe20000000800 */
[----:B------:R-:W-:Y:S01]  /*10390*/  IMAD.MOV.U32 R18, RZ, RZ, RZ ;  /* 0x000000ffff127224 */ /* 0x000fe200078e00ff */
[----:B------:R-:W-:Y:S02]  /*103a0*/  ULOP3.LUT UR39, UR38, 0x1, URZ, 0xfc, !UPT ;  /* 0x0000000126277892 */ /* 0x000fe4000f8efc3f */
[----:B------:R-:W-:Y:S01]  /*103b0*/  ULOP3.LUT UR41, UR38, 0x2, URZ, 0xfc, !UPT ;  /* 0x0000000226297892 */ /* 0x000fe2000f8efc3f */
[----:B------:R-:W-:Y:S01]  /*103c0*/  ULDC.64 UR48, c[0x0][0x198] ;  /* 0x0000660000307ab9 */ /* 0x000fe20000000a00 */
[----:B---3--:R-:W-:-:S06]  /*103d0*/  ULEA UR4, UR5, UR4, 0x18 ;  /* 0x0000000405047291 */ /* 0x008fcc000f8ec03f */
[----:B------:R-:W-:Y:S01]  /*103e0*/  IMAD.U32 R17, RZ, RZ, UR4 ;  /* 0x00000004ff117e24 */ /* 0x000fe2000f8e00ff */
[----:B--2---:R-:W-:Y:S01]  /*103f0*/  SHF.R.U32.HI R3, RZ, 0x1, R10 ;  /* 0x00000001ff037819 */ /* 0x004fe2000001160a */
[C---:B01----:R-:W-:Y:S01]  /*10400*/  IMAD.SHL.U32 R4, R10.reuse, 0x40, RZ ;  /* 0x000000400a047824 */ /* 0x043fe200078e00ff */
        /* <DEDUP_REMOVED lines=32> */
.L_x_2300:
[----:B------:R-:W-:Y:S01]  /*10610*/  ULDC.64 UR4, c[0x0][0xc88] ;  /* 0x0003220000047ab9 */ /* 0x000fe20000000a00 */
[----:B------:R-:W-:Y:S01]  /*10620*/  IMAD.MOV.U32 R0, RZ, RZ, RZ ;  /* 0x000000ffff007224 */ /* 0x000fe200078e00ff */
[----:B------:R-:W-:Y:S01]  /*10630*/  UIMAD.WIDE UR4, UR42, 0x4, UR4 ;  /* 0x000000042a0478a5 */ /* 0x000fe2000f8e0204 */
[----:B------:R-:W-:Y:S01]  /*10640*/  ULDC.64 UR8, c[0x0][0xa18] ;  /* 0x0002860000087ab9 */ /* 0x000fe20000000a00 */
[----:B------:R-:W-:-:S04]  /*10650*/  ULDC.64 UR6, c[0x0][0xa08] ;  /* 0x0002820000067ab9 */ /* 0x000fc80000000a00 */
[----:B------:R-:W-:Y:S02]  /*10660*/  IMAD.U32 R2, RZ, RZ, UR4 ;  /* 0x00000004ff027e24 */ /* 0x000fe4000f8e00ff */
[----:B------:R-:W-:Y:S01]  /*10670*/  IMAD.U32 R3, RZ, RZ, UR5 ;  /* 0x00000005ff037e24 */ /* 0x000fe2000f8e00ff */
[----:B------:R-:W-:-:S04]  /*10680*/  ULDC.64 UR4, c[0x0][0xa28] ;  /* 0x00028a0000047ab9 */ /* 0x000fc80000000a00 */
[----:B------:R-:W2:Y:S01]  /*10690*/  LDG.E R2, desc[UR54][R2.64] ;  /* 0x0000003602027981 */ /* 0x000ea2000c1e1900 */
[----:B------:R-:W-:-:S04]  /*106a0*/  UISETP.NE.U32.AND UP0, UPT, UR4, URZ, UPT ;  /* 0x0000003f0400728c */ /* 0x000fc8000bf05070 */
[----:B------:R-:W-:-:S06]  /*106b0*/  UISETP.NE.AND.EX UP0, UPT, UR5, URZ, UPT, UP0 ;  /* 0x0000003f0500728c */ /* 0x000fcc000bf05300 */
[----:B------:R-:W-:Y:S02]  /*106c0*/  PLOP3.LUT P0, PT, PT, PT, UP0, 0x80, 0x0 ;  /* 0x000000000000781c */ /* 0x000fe40003f0f008 */
[----:B------:R-:W-:-:S04]  /*106d0*/  ISETP.NE.U32.AND P1, PT, RZ, UR6, PT ;  /* 0x00000006ff007c0c */ /* 0x000fc8000bf25070 */
[----:B------:R-:W-:Y:S01]  /*106e0*/  ISETP.NE.AND.EX P1, PT, RZ, UR7, PT, P1 ;  /* 0x00000007ff007c0c */ /* 0x000fe2000bf25310 */
[----:B------:R-:W-:Y:S01]  /*106f0*/  IMAD.MOV.U32 R8, RZ, RZ, RZ ;  /* 0x000000ffff087224 */ /* 0x000fe200078e00ff */
[----:B--2---:R-:W-:-:S13]  /*10700*/  R2UR UR43, R2 ;  /* 0x00000000022b72ca */ /* 0x004fda00000e0000 */
[----:B------:R-:W-:Y:S02]  /*10710*/  USHF.R.S32.HI UR46, URZ, 0x1f, UR43 ;  /* 0x0000001f3f2e7899 */ /* 0x000fe4000801142b */
[----:B------:R-:W-:-:S04]  /*10720*/  @UP0 ULEA UR4, UP1, UR43, UR4, 0x2 ;  /* 0x000000042b040291 */ /* 0x000fc8000f82103f */
[----:B------:R-:W-:Y:S02]  /*10730*/  @UP0 ULEA.HI.X UR5, UR43, UR5, UR46, 0x2, UP1 ;  /* 0x000000052b050291 */ /* 0x000fe400088f142e */
[----:B------:R-:W-:Y:S01]  /*10740*/  IMAD.U32 R2, RZ, RZ, UR4 ;  /* 0x00000004ff027e24 */ /* 0x000fe2000f8e00ff */
[----:B------:R-:W-:-:S03]  /*10750*/  USHF.L.U32 UR44, UR43, 0x2, URZ ;  /* 0x000000022b2c7899 */ /* 0x000fc6000800063f */
[----:B------:R-:W-:Y:S01]  /*10760*/  IMAD.U32 R3, RZ, RZ, UR5 ;  /* 0x00000005ff037e24 */ /* 0x000fe2000f8e00ff */
[----:B------:R-:W-:Y:S01]  /*10770*/  ULDC.64 UR4, c[0x0][0xa00] ;  /* 0x0002800000047ab9 */ /* 0x000fe20000000a00 */
[----:B------:R-:W-:-:S03]  /*10780*/  USHF.L.U64.HI UR45, UR43, 0x2, UR46 ;  /* 0x000000022b2d7899 */ /* 0x000fc6000801022e */
[----:B0-----:R0:W5:Y:S01]  /*10790*/  @P0 LDG.E R0, desc[UR54][R2.64] ;  /* 0x0000003602000981 */ /* 0x001162000c1e1900 */
[----:B------:R-:W-:Y:S01]  /*107a0*/  ISETP.NE.U32.AND P0, PT, RZ, UR4, PT ;  /* 0x00000004ff007c0c */ /* 0x000fe2000bf05070 */
[----:B------:R-:W-:Y:S02]  /*107b0*/  UIADD3 UR4, UP0, UR44, UR4, URZ ;  /* 0x000000042c047290 */ /* 0x000fe4000ff1e03f */
[----:B------:R-:W-:Y:S01]  /*107c0*/  UIADD3 UR6, UP1, UR44, UR6, URZ ;  /* 0x000000062c067290 */ /* 0x000fe2000ff3e03f */
[----:B------:R-:W-:Y:S01]  /*107d0*/  ISETP.NE.AND.EX P0, PT, RZ, UR5, PT, P0 ;  /* 0x00000005ff007c0c */ /* 0x000fe2000bf05300 */
[----:B------:R-:W-:Y:S02]  /*107e0*/  UIADD3.X UR5, UR45, UR5, URZ, UP0, !UPT ;  /* 0x000000052d057290 */ /* 0x000fe400087fe43f */
[----:B------:R-:W-:Y:S02]  /*107f0*/  UISETP.NE.U32.AND UP0, UPT, UR8, URZ, UPT ;  /* 0x0000003f0800728c */ /* 0x000fe4000bf05070 */
[----:B------:R-:W-:Y:S01]  /*10800*/  UIADD3.X UR7, UR45, UR7, URZ, UP1, !UPT ;  /* 0x000000072d077290 */ /* 0x000fe20008ffe43f */
[----:B0-----:R-:W-:Y:S01]  /*10810*/  IMAD.U32 R2, RZ, RZ, UR4 ;  /* 0x00000004ff027e24 */ /* 0x001fe2000f8e00ff */
[----:B------:R-:W-:Y:S01]  /*10820*/  UISETP.NE.AND.EX UP0, UPT, UR9, URZ, UPT, UP0 ;  /* 0x0000003f0900728c */ /* 0x000fe2000bf05300 */
[----:B------:R-:W-:-:S02]  /*10830*/  IMAD.U32 R3, RZ, RZ, UR5 ;  /* 0x00000005ff037e24 */ /* 0x000fc4000f8e00ff */
[----:B-1----:R-:W-:Y:S02]  /*10840*/  IMAD.U32 R4, RZ, RZ, UR6 ;  /* 0x00000006ff047e24 */ /* 0x002fe4000f8e00ff */
[----:B------:R-:W-:Y:S01]  /*10850*/  IMAD.U32 R5, RZ, RZ, UR7 ;  /* 0x00000007ff057e24 */ /* 0x000fe2000f8e00ff */
[----:B------:R-:W-:-:S05]  /*10860*/  PLOP3.LUT P2, PT, PT, PT, UP0, 0x80, 0x0 ;  /* 0x000000000000781c */ /* 0x000fca0003f4f008 */
[----:B------:R-:W-:Y:S01]  /*10870*/  @UP0 UIADD3 UR4, UP1, UR44, UR8, URZ ;  /* 0x000000082c040290 */ /* 0x000fe2000ff3e03f */
[----:B------:R0:W5:Y:S03]  /*10880*/  @P1 LDG.E R8, desc[UR54][R4.64] ;  /* 0x0000003604081981 */ /* 0x000166000c1e1900 */
[----:B------:R-:W-:Y:S01]  /*10890*/  @UP0 UIADD3.X UR5, UR45, UR9, URZ, UP1, !UPT ;  /* 0x000000092d050290 */ /* 0x000fe20008ffe43f */
[----:B------:R0:W5:Y:S01]  /*108a0*/  @P0 LDG.E R9, desc[UR54][R2.64] ;  /* 0x0000003602090981 */ /* 0x000162000c1e1900 */
[----:B------:R-:W-:Y:S01]  /*108b0*/  ULDC UR6, c[0x0][0x288] ;  /* 0x0000a20000067ab9 */ /* 0x000fe20000000800 */
[----:B------:R-:W-:Y:S02]  /*108c0*/  IMAD.U32 R6, RZ, RZ, UR4 ;  /* 0x00000004ff067e24 */ /* 0x000fe4000f8e00ff */
[----:B------:R-:W-:Y:S02]  /*108d0*/  IMAD.U32 R10, RZ, RZ, UR6 ;  /* 0x00000006ff0a7e24 */ /* 0x000fe4000f8e00ff */
[----:B------:R-:W-:-:S05]  /*108e0*/  IMAD.U32 R7, RZ, RZ, UR5 ;  /* 0x00000005ff077e24 */ /* 0x000fca000f8e00ff */
[----:B------:R-:W2:Y:S04]  /*108f0*/  @P2 LDG.E R10, desc[UR54][R6.64] ;  /* 0x00000036060a2981 */ /* 0x000ea8000c1e1900 */
[----:B--2---:R0:W-:Y:S01]  /*10900*/  STL [R1+0x1c], R10 ;  /* 0x00001c0a01007387 */ /* 0x0041e20000100800 */
[----:B------:R-:W-:Y:S05]  /*10910*/  @P2 BRA `(.L_x_2228) ;  /* 0x0000000000142947 */ /* 0x000fea0003800000 */
[----:B------:R-:W-:Y:S05]  /*10920*/  @!P0 BRA `(.L_x_2228) ;  /* 0x0000000000108947 */ /* 0x000fea0003800000 */
[----:B------:R-:W2:Y:S04]  /*10930*/  LDG.E R6, desc[UR54][R2.64] ;  /* 0x0000003602067981 */ /* 0x000ea8000c1e1900 */
[----:B0-----:R-:W2:Y:S02]  /*10940*/  LDG.E R2, desc[UR54][R2.64+0x4] ;  /* 0x0000043602027981 */ /* 0x001ea4000c1e1900 */
[----:B--2---:R-:W-:-:S05]  /*10950*/  IMAD.IADD R2, R2, 0x1, -R6 ;  /* 0x0000000102027824 */ /* 0x004fca00078e0a06 */
[----:B------:R1:W-:Y:S02]  /*10960*/  STL [R1+0x1c], R2 ;  /* 0x00001c0201007387 */ /* 0x0003e40000100800 */
.L_x_2228:
[----:B-----5:R-:W-:Y:S01]  /*10970*/  IMAD.IADD R6, R8, 0x1, R0 ;  /* 0x0000000108067824 */ /* 0x020fe200078e0200 */
[----:B------:R-:W-:Y:S01]  /*10980*/  ULDC.64 UR4, c[0x0][0x418] ;  /* 0x0001060000047ab9 */ /* 0x000fe20000000a00 */
[----:B0-----:R-:W-:Y:S01]  /*10990*/  IMAD.U32 R3, RZ, RZ, UR43 ;  /* 0x0000002bff037e24 */ /* 0x001fe2000f8e00ff */
[----:B------:R-:W-:Y:S01]  /*109a0*/  UISETP.NE.U32.AND UP0, UPT, UR4, URZ, UPT ;  /* 0x0000003f0400728c */ /* 0x000fe2000bf05070 */
[----:B------:R-:W-:Y:S01]  /*109b0*/  UMOV UR47, URZ ;  /* 0x0000003f002f7c82 */ /* 0x000fe20008000000 */
[----:B------:R-:W-:Y:S01]  /*109c0*/  ULDC.64 UR6, c[0x0][0xa20] ;  /* 0x0002880000067ab9 */ /* 0x000fe20000000a00 */
[----:B------:R0:W-:Y:S01]  /*109d0*/  STL [R1+0xc], R6 ;  /* 0x00000c0601007387 */ /* 0x0001e20000100800 */
[----:B------:R-:W-:Y:S01]  /*109e0*/  @P0 R2UR UR47, R9 ;  /* 0x00000000092f02ca */ /* 0x000fe200000e0000 */
[----:B------:R-:W-:Y:S01]  /*109f0*/  UISETP.NE.AND.EX UP0, UPT, UR5, URZ, UPT, UP0 ;  /* 0x0000003f0500728c */ /* 0x000fe2000bf05300 */
[----:B------:R-:W-:Y:S01]  /*10a00*/  ISETP.NE.U32.AND P0, PT, RZ, UR6, PT ;  /* 0x00000006ff007c0c */ /* 0x000fe2000bf05070 */
[----:B------:R0:W-:Y:S01]  /*10a10*/  STL [R1], R3 ;  /* 0x0000000301007387 */ /* 0x0001e20000100800 */
[----:B------:R-:W-:Y:S01]  /*10a20*/  ULDC UR4, c[0x0][0x424] ;  /* 0x0001090000047ab9 */ /* 0x000fe20000000800 */
[----:B------:R-:W-:Y:S01]  /*10a30*/  ULDC UR5, c[0x0][0x2f0] ;  /* 0x0000bc0000057ab9 */ /* 0x000fe20000000800 */
[----:B------:R-:W-:Y:S01]  /*10a40*/  ISETP.NE.AND.EX P0, PT, RZ, UR7, PT, P0 ;  /* 0x00000007ff007c0c */ /* 0x000fe2000bf05300 */
[----:B------:R-:W-:-:S04]  /*10a50*/  USEL UR4, UR4, 0x1, UP0 ;  /* 0x0000000104047887 */ /* 0x000fc80008000000 */
[----:B------:R-:W-:-:S06]  /*10a60*/  UIMAD UR4, UR4, UR5, URZ ;  /* 0x00000005040472a4 */ /* 0x000fcc000f8e023f */
[----:B-1----:R-:W-:Y:S02]  /*10a70*/  IMAD.U32 R2, RZ, RZ, UR4 ;  /* 0x00000004ff027e24 */ /* 0x002fe4000f8e00ff */
[----:B0-----:R-:W-:Y:S05]  /*10a80*/  @!P0 BRA `(.L_x_2229) ;  /* 0x0000000000188947 */ /* 0x001fea0003800000 */
[----:B------:R-:W-:-:S04]  /*10a90*/  UIADD3 UR4, UP0, UR44, UR6, URZ ;  /* 0x000000062c047290 */ /* 0x000fc8000ff1e03f */
[----:B------:R-:W-:Y:S02]  /*10aa0*/  UIADD3.X UR5, UR45, UR7, URZ, UP0, !UPT ;  /* 0x000000072d057290 */ /* 0x000fe400087fe43f */
[----:B------:R-:W-:-:S04]  /*10ab0*/  IMAD.U32 R2, RZ, RZ, UR4 ;  /* 0x00000004ff027e24 */ /* 0x000fc8000f8e00ff */
[----:B------:R-:W-:-:S05]  /*10ac0*/  IMAD.U32 R3, RZ, RZ, UR5 ;  /* 0x00000005ff037e24 */ /* 0x000fca000f8e00ff */
[----:B------:R0:W5:Y:S01]  /*10ad0*/  LDG.E R2, desc[UR54][R2.64] ;  /* 0x0000003602027981 */ /* 0x000162000c1e1900 */
[----:B------:R-:W-:Y:S05]  /*10ae0*/  BRA `(.L_x_2230) ;  /* 0x0000000000107947 */ /* 0x000fea0003800000 */
.L_x_2229:
[----:B------:R-:W-:Y:S05]  /*10af0*/  @!P1 BRA `(.L_x_2230) ;  /* 0x00000000000c9947 */ /* 0x000fea0003800000 */
[----:B------:R-:W2:Y:S04]  /*10b00*/  LDG.E R2, desc[UR54][R4.64] ;  /* 0x0000003604027981 */ /* 0x000ea8000c1e1900 */
[----:B------:R-:W2:Y:S02]  /*10b10*/  LDG.E R4, desc[UR54][R4.64+0x4] ;  /* 0x0000043604047981 */ /* 0x000ea4000c1e1900 */
[----:B--2---:R-:W-:-:S07]  /*10b20*/  IMAD.IADD R2, R4, 0x1, -R2 ;  /* 0x0000000104027824 */ /* 0x004fce00078e0a02 */
.L_x_2230:
[----:B------:R-:W2:Y:S04]  /*10b30*/  LDL R4, [R1+0x1c] ;  /* 0x00001c0001047983 */ /* 0x000ea80000100800 */
[----:B0-----:R-:W3:Y:S01]  /*10b40*/  LDL R3, [R1+0x14] ;  /* 0x0000140001037983 */ /* 0x001ee20000100800 */
[----:B-----5:R-:W-:Y:S01]  /*10b50*/  IMAD.IADD R0, R2, 0x1, -R0 ;  /* 0x0000000102007824 */ /* 0x020fe200078e0a00 */
[----:B------:R-:W-:Y:S01]  /*10b60*/  BSSY B7, `(.L_x_2231) ;  /* 0x0000383000077945 */ /* 0x000fe20003800000 */
[----:B------:R-:W0:Y:S02]  /*10b70*/  LDC R2, c[0x0][0x448] ;  /* 0x00011200ff027b82 */ /* 0x000e240000000800 */
[----:B0-----:R-:W-:-:S13]  /*10b80*/  ISETP.NE.AND P0, PT, R2, 0x1, PT ;  /* 0x000000010200780c */ /* 0x001fda0003f05270 */
[----:B------:R-:W0:Y:S01]  /*10b90*/  @P0 LDC R2, c[0x0][0x450] ;  /* 0x00011400ff020b82 */ /* 0x000e220000000800 */
[----:B--2---:R-:W-:-:S07]  /*10ba0*/  IMAD.MOV.U32 R5, RZ, RZ, R4 ;  /* 0x000000ffff057224 */ /* 0x004fce00078e0004 */
[----:B------:R-:W1:Y:S01]  /*10bb0*/  @P0 LDC R4, c[0x0][0x44c] ;  /* 0x00011300ff040b82 */ /* 0x000e620000000800 */
[----:B---3--:R-:W-:-:S04]  /*10bc0*/  IMAD.SHL.U32 R3, R3, 0x80, RZ ;  /* 0x0000008003037824 */ /* 0x008fc800078e00ff */
[----:B------:R-:W-:-:S04]  /*10bd0*/  VIADD R3, R3, 0x7f ;  /* 0x0000007f03037836 */ /* 0x000fc80000000000 */
[----:B-1----:R-:W-:-:S05]  /*10be0*/  @P0 IMAD.HI.U32 R4, R3, R4, RZ ;  /* 0x0000000403040227 */ /* 0x002fca00078e00ff */
[----:B0-----:R-:W-:Y:S01]  /*10bf0*/  @P0 SHF.R.U32.HI R3, RZ, R2, R4 ;  /* 0x00000002ff030219 */ /* 0x001fe20000011604 */
[C---:B------:R-:W-:Y:S01]  /*10c00*/  VIADD R2, R0.reuse, 0x9f ;  /* 0x0000009f00027836 */ /* 0x040fe20000000000 */
[----:B------:R-:W-:-:S03]  /*10c10*/  IADD3 R0, R0, 0xa0, -R5 ;  /* 0x000000a000007810 */ /* 0x000fc60007ffe805 */
[----:B------:R-:W-:-:S04]  /*10c20*/  IMAD.HI R2, R2, 0x66666667, RZ ;  /* 0x6666666702027827 */ /* 0x000fc800078e02ff */
[----:B------:R-:W-:Y:S01]  /*10c30*/  IMAD.IADD R0, R0, 0x1, R3 ;  /* 0x0000000100007824 */ /* 0x000fe200078e0203 */
[----:B------:R-:W-:-:S03]  /*10c40*/  SHF.R.U32.HI R3, RZ, 0x1f, R2 ;  /* 0x0000001fff037819 */ /* 0x000fc60000011602 */
[----:B------:R-:W-:Y:S01]  /*10c50*/  IMAD.HI R0, R0, 0x66666667, RZ ;  /* 0x6666666700007827 */ /* 0x000fe200078e02ff */
[----:B------:R-:W-:-:S04]  /*10c60*/  LEA.HI.SX32 R3, R2, R3, 0x1a ;  /* 0x0000000302037211 */ /* 0x000fc800078fd2ff */
[----:B------:R-:W-:-:S04]  /*10c70*/  SHF.R.U32.HI R2, RZ, 0x1f, R0 ;  /* 0x0000001fff027819 */ /* 0x000fc80000011600 */
[----:B------:R-:W-:-:S04]  /*10c80*/  LEA.HI.SX32 R2, R0, R2, 0x1a ;  /* 0x0000000200027211 */ /* 0x000fc800078fd2ff */
[----:B------:R-:W-:-:S04]  /*10c90*/  VIMNMX R4, R3, R2, PT ;  /* 0x0000000203047248 */ /* 0x000fc80003fe0100 */
[----:B------:R-:W-:Y:S01]  /*10ca0*/  ISETP.GT.AND P0, PT, R4, RZ, PT ;  /* 0x000000ff0400720c */ /* 0x000fe20003f04270 */
        /* <DEDUP_REMOVED lines=20> */
.L_x_2232:
        /* <DEDUP_REMOVED lines=20> */
.L_x_2235:
[----:B------:R-:W-:Y:S05]  /*10f30*/  BSYNC B6 ;  /* 0x0000000000067941 */ /* 0x000fea0003800000 */
.L_x_2234:
[----:B------:R-:W-:Y:S01]  /*10f40*/  VIADD R0, R17, 0xf200 ;  /* 0x0000f20011007836 */ /* 0x000fe20000000000 */
[----:B------:R-:W-:Y:S04]  /*10f50*/  BSSY B6, `(.L_x_2236) ;  /* 0x0000014000067945 */ /* 0x000fe80003800000 */
[----:B------:R-:W-:-:S04]  /*10f60*/  LOP3.LUT P0, RZ, R0, 0x1bf, RZ, 0xc0, !PT ;  /* 0x000001bf00ff7812 */ /* 0x000fc8000780c0ff */
[----:B------:R-:W-:-:S09]  /*10f70*/  P2R R16, PR, RZ, 0x1 ;  /* 0x00000001ff107803 */ /* 0x000fd20000000000 */
        /* <DEDUP_REMOVED lines=17> */
.L_x_2237:
[----:B------:R-:W-:Y:S05]  /*11090*/  BSYNC B6 ;  /* 0x0000000000067941 */ /* 0x000fea0003800000 */
.L_x_2236:
        /* <DEDUP_REMOVED lines=20> */
.L_x_2239:
[----:B------:R-:W-:Y:S05]  /*111e0*/  BSYNC B6 ;  /* 0x0000000000067941 */ /* 0x000fea0003800000 */
.L_x_2238:
[----:B------:R-:W-:Y:S01]  /*111f0*/  ISETP.NE.AND P6, PT, R16, RZ, PT ;  /* 0x000000ff1000720c */ /* 0x000fe20003fc5270 */
        /* <DEDUP_REMOVED lines=18> */
.L_x_2241:
[----:B------:R-:W-:Y:S05]  /*11320*/  BSYNC B6 ;  /* 0x0000000000067941 */ /* 0x000fea0003800000 */
.L_x_2240:
[----:B------:R-:W2:Y:S01]  /*11330*/  LDL R8, [R1] ;  /* 0x0000000001087983 */ /* 0x000ea20000100800 */
[----:B------:R-:W-:Y:S02]  /*11340*/  ULDC.64 UR4, c[0x0][0x9f8] ;  /* 0x00027e0000047ab9 */ /* 0x000fe40000000a00 */
[----:B------:R-:W-:-:S04]  /*11350*/  UISETP.NE.U32.AND UP0, UPT, UR4, URZ, UPT ;  /* 0x0000003f0400728c */ /* 0x000fc8000bf05070 */
[----:B------:R-:W-:-:S06]  /*11360*/  UISETP.NE.AND.EX UP0, UPT, UR5, URZ, UPT, UP0 ;  /* 0x0000003f0500728c */ /* 0x000fcc000bf05300 */
[----:B------:R-:W-:-:S05]  /*11370*/  PLOP3.LUT P0, PT, PT, PT, UP0, 0x80, 0x0 ;  /* 0x000000000000781c */ /* 0x000fca0003f0f008 */
[----:B------:R-:W-:-:S04]  /*11380*/  @UP0 UIADD3 UR4, UP1, UR44, UR4, URZ ;  /* 0x000000042c040290 */ /* 0x000fc8000ff3e03f */
[----:B------:R-:W-:Y:S02]  /*11390*/  @UP0 UIADD3.X UR5, UR45, UR5, URZ, UP1, !UPT ;  /* 0x000000052d050290 */ /* 0x000fe40008ffe43f */
[----:B------:R-:W-:-:S04]  /*113a0*/  IMAD.U32 R2, RZ, RZ, UR4 ;  /* 0x00000004ff027e24 */ /* 0x000fc8000f8e00ff */
[----:B------:R-:W-:Y:S01]  /*113b0*/  IMAD.U32 R3, RZ, RZ, UR5 ;  /* 0x00000005ff037e24 */ /* 0x000fe2000f8e00ff */
[----:B------:R-:W0:Y:S01]  /*113c0*/  S2R R0, SR_TID.X ;  /* 0x0000000000007919 */ /* 0x000e220000002100 */
[----:B------:R-:W-:-:S03]  /*113d0*/  ULDC.64 UR4, c[0x0][0xa08] ;  /* 0x0002820000047ab9 */ /* 0x000fc60000000a00 */
[----:B--2---:R1:W2:Y:S01]  /*113e0*/  @P0 LDG.E R8, desc[UR54][R2.64] ;  /* 0x0000003602080981 */ /* 0x0042a2000c1e1900 */
[----:B0-----:R-:W-:-:S04]  /*113f0*/  SHF.R.U32.HI R0, RZ, 0x5, R0 ;  /* 0x00000005ff007819 */ /* 0x001fc80000011600 */
[----:B------:R-:W-:Y:S01]  /*11400*/  LOP3.LUT R0, R0, 0x3, RZ, 0xc0, !PT ;  /* 0x0000000300007812 */ /* 0x000fe200078ec0ff */
[----:B-1----:R-:W0:Y:S01]  /*11410*/  LDC.64 R2, c[0x0][0x418] ;  /* 0x00010600ff027b82 */ /* 0x002e220000000a00 */
[----:B--2---:R-:W-:Y:S01]  /*11420*/  SHF.R.S32.HI R9, RZ, 0x1f, R8 ;  /* 0x0000001fff097819 */ /* 0x004fe20000011408 */
[----:B------:R1:W-:Y:S01]  /*11430*/  @P0 STL [R1], R8 ;  /* 0x0000000801000387 */ /* 0x0003e20000100800 */
[----:B0-----:R-:W-:Y:S01]  /*11440*/  LOP3.LUT P0, RZ, R2, UR4, RZ, 0xfc, !PT ;  /* 0x0000000402ff7c12 */ /* 0x001fe2000f80fcff */
[----:B------:R-:W-:Y:S02]  /*11450*/  UMOV UR4, 0xffffffff ;  /* 0xffffffff00047882 */ /* 0x000fe40000000000 */
[----:B------:R1:W-:Y:S01]  /*11460*/  STL [R1+0x4], R9 ;  /* 0x0000040901007387 */ /* 0x0003e20000100800 */
[----:B------:R-:W-:-:S04]  /*11470*/  LOP3.LUT P0, RZ, R3, UR5, RZ, 0xfc, P0 ;  /* 0x0000000503ff7c12 */ /* 0x000fc8000800fcff */
[----:B------:R-:W-:Y:S01]  /*11480*/  SEL R16, R8, RZ, !P0 ;  /* 0x000000ff08107207 */ /* 0x000fe20004000000 */
[----:B------:R-:W-:Y:S08]  /*11490*/  BRA.DIV UR4, `(.L_x_2242) ;  /* 0x0000004204887947 */ /* 0x000ff0000b800000 */
[----:B------:R0:W2:Y:S02]  /*114a0*/  SHFL.IDX PT, R14, R0, RZ, 0x1f ;  /* 0x00001fff000e7589 */ /* 0x0000a400000e0000 */
.L_x_2319:
[----:B------:R-:W-:Y:S02]  /*114b0*/  PLOP3.LUT P1, PT, PT, PT, PT, 0x8, 0x0 ;  /* 0x000000000000781c */ /* 0x000fe40003f2e170 */
[----:B--2---:R-:W-:Y:S02]  /*114c0*/  ISETP.NE.AND P0, PT, R14, RZ, PT ;  /* 0x000000ff0e00720c */ /* 0x004fe40003f05270 */
[----:B0-----:R-:W-:-:S05]  /*114d0*/  P2R R0, PR, RZ, 0x2 ;  /* 0x00000002ff007803 */ /* 0x001fca0000000000 */
[----:B------:R0:W-:Y:S06]  /*114e0*/  STL [R1+0x8], R0 ;  /* 0x0000080001007387 */ /* 0x0001ec0000100800 */
[----:B------:R-:W-:Y:S05]  /*114f0*/  @P0 BRA `(.L_x_2243) ;  /* 0x0000000400bc0947 */ /* 0x000fea0003800000 */
[----:B0-----:R-:W2:Y:S01]  /*11500*/  LDL R0, [R1+0x18] ;  /* 0x0000180001007983 */ /* 0x001ea20000100800 */
[----:B------:R-:W-:Y:S01]  /*11510*/  UMOV UR4, 0xffffffff ;  /* 0xffffffff00047882 */ /* 0x000fe20000000000 */
[----:B--2---:R-:W-:Y:S02]  /*11520*/  VIADD R0, R0, 0xffffffff ;  /* 0xffffffff00007836 */ /* 0x004fe40000000000 */
[----:B------:R-:W-:Y:S05]  /*11530*/  BRA.DIV UR4, `(.L_x_2244) ;  /* 0x0000004204807947 */ /* 0x000fea000b800000 */
[----:B------:R-:W-:-:S13]  /*11540*/  ELECT P6, URZ, PT ;  /* 0x00000000003f782f */ /* 0x000fda00038c0000 */
.L_x_2322:
        /* <DEDUP_REMOVED lines=21> */
.L_x_2245:
[----:B------:R-:W-:Y:S01]  /*116a0*/  IMAD R4, R18, 0x8, R17 ;  /* 0x0000000812047824 */ /* 0x000fe200078e0211 */
[----:B0-----:R-:W-:Y:S01]  /*116b0*/  SHF.L.U32 R3, R19, 0x1f, RZ ;  /* 0x0000001f13037819 */ /* 0x001fe200000006ff */
[----:B-1----:R-:W0:Y:S03]  /*116c0*/  S2R R8, SR_TID.X ;  /* 0x0000000000087919 */ /* 0x002e260000002100 */
[----:B------:R-:W1:Y:S01]  /*116d0*/  SYNCS.PHASECHK.TRANS64.TRYWAIT P0, [R4+URZ+0x33480], R3 ;  /* 0x03348003040075a7 */ /* 0x000e62000800017f */
[----:B0-----:R-:W-:-:S04]  /*116e0*/  LOP3.LUT R8, R8, 0x7f, RZ, 0xc0, !PT ;  /* 0x0000007f08087812 */ /* 0x001fc800078ec0ff */
[----:B------:R-:W-:Y:S01]  /*116f0*/  ISETP.NE.AND P1, PT, R8, RZ, PT ;  /* 0x000000ff0800720c */ /* 0x000fe20003f25270 */
[----:B-1----:R-:W-:-:S12]  /*11700*/  @!P0 BRA `(.L_x_2246) ;  /* 0x00000040002c8947 */ /* 0x002fd80003800000 */
.L_x_2323:
        /* <DEDUP_REMOVED lines=8> */
.L_x_2247:
        /* <DEDUP_REMOVED lines=31> */
.L_x_2324:
        /* <DEDUP_REMOVED lines=8> */
.L_x_2249:
        /* <DEDUP_REMOVED lines=8> */
[----:B------:R-:W-:Y:S01]  /*11a80*/  PLOP3.LUT P0, PT, PT, PT, PT, 0x80, 0x0 ;  /* 0x000000000000781c */ /* 0x000fe20003f0f070 */
[----:B------:R-:W-:Y:S01]  /*11a90*/  UMOV UR26, URZ ;  /* 0x0000003f001a7c82 */ /* 0x000fe20008000000 */
[----:B------:R-:W-:Y:S01]  /*11aa0*/  UMOV UR28, UR36 ;  /* 0x00000024001c7c82 */ /* 0x000fe20008000000 */
[----:B------:R-:W-:Y:S01]  /*11ab0*/  UMOV UR18, 0x40 ;  /* 0x0000004000127882 */ /* 0x000fe20000000000 */
[----:B------:R-:W-:Y:S01]  /*11ac0*/  P2R R0, PR, RZ, 0x1 ;  /* 0x00000001ff007803 */ /* 0x000fe20000000000 */
[----:B------:R-:W-:-:S02]  /*11ad0*/  UIADD3 UR24, UR8, 0x24200, URZ ;  /* 0x0002420008187890 */ /* 0x000fc4000fffe03f */
[----:B------:R-:W-:Y:S02]  /*11ae0*/  UIADD3 UR25, UR25, 0x33430, URZ ;  /* 0x0003343019197890 */ /* 0x000fe4000fffe03f */
[----:B------:R-:W-:Y:S01]  /*11af0*/  UIADD3 UR16, UR8, 0x26a00, URZ ;  /* 0x00026a0008107890 */ /* 0x000fe2000fffe03f */
[----:B------:R2:W-:Y:S01]  /*11b00*/  STL [R1+0x8], R0 ;  /* 0x0000080001007387 */ /* 0x0005e20000100800 */
[----:B------:R-:W-:Y:S01]  /*11b10*/  UIADD3 UR8, UR8, 0x29200, URZ ;  /* 0x0002920008087890 */ /* 0x000fe2000fffe03f */
[----:B------:R-:W-:Y:S01]  /*11b20*/  UMOV UR20, UR36 ;  /* 0x0000002400147c82 */ /* 0x000fe20008000000 */
        /* <DEDUP_REMOVED lines=10> */
[----:B------:R2:W-:Y:S02]  /*11bd0*/  UTMALDG.4D [UR8], [UR4], desc[UR6] ;  /* 0x00000608040075b4 */ /* 0x0005e40008019000 */
[----:B--2---:R-:W-:Y:S01]  /*11be0*/  NOP ;  /* 0x0000000000007918 */ /* 0x004fe20000000000 */
.L_x_2243:
[----:B------:R-:W-:Y:S05]  /*11bf0*/  WARPSYNC.ALL ;  /* 0x0000000000007948 */ /* 0x000fea0003800000 */
[----:B0-----:R-:W-:Y:S01]  /*11c00*/  VIADD R0, R17, 0x1e200 ;  /* 0x0001e20011007836 */ /* 0x001fe20000000000 */
[----:B------:R-:W-:Y:S01]  /*11c10*/  USHF.R.S32.HI UR4, URZ, 0x1f, UR47 ;  /* 0x0000001f3f047899 */ /* 0x000fe2000801142f */
        /* <DEDUP_REMOVED lines=19> */
[----:B-1----:R-:W-:Y:S02]  /*11d50*/  IMAD.U32 R4, RZ, RZ, UR6 ;  /* 0x00000006ff047e24 */ /* 0x002fe4000f8e00ff */
        /* <DEDUP_REMOVED lines=11> */
.L_x_2251:
[----:B------:R-:W-:Y:S05]  /*11e10*/  BSYNC B6 ;  /* 0x0000000000067941 */ /* 0x000fea0003800000 */
.L_x_2250:
[----:B------:R-:W2:Y:S01]  /*11e20*/  LDL R7, [R1+0x14] ;  /* 0x0000140001077983 */ /* 0x000ea20000100800 */
[----:B------:R-:W0:Y:S01]  /*11e30*/  LDC R5, c[0x0][0x448] ;  /* 0x00011200ff057b82 */ /* 0x000e220000000800 */
[----:B------:R-:W-:Y:S01]  /*11e40*/  ULDC.64 UR8, c[0x0][0x2d8] ;  /* 0x0000b60000087ab9 */ /* 0x000fe20000000a00 */
[----:B------:R-:W3:Y:S01]  /*11e50*/  S2R R2, SR_TID.X ;  /* 0x0000000000027919 */ /* 0x000ee20000002100 */
[----:B0-----:R-:W-:Y:S02]  /*11e60*/  ISETP.NE.AND P0, PT, R5, 0x1, PT ;  /* 0x000000010500780c */ /* 0x001fe40003f05270 */
[C---:B---3--:R-:W-:Y:S01]  /*11e70*/  LOP3.LUT R0, R2.reuse, 0x7f, RZ, 0xc0, !PT ;  /* 0x0000007f02007812 */ /* 0x048fe200078ec0ff */
[----:B------:R-:W-:-:S10]  /*11e80*/  IMAD.SHL.U32 R2, R2, 0x20, RZ ;  /* 0x0000002002027824 */ /* 0x000fd400078e00ff */
[----:B-1----:R-:W0:Y:S01]  /*11e90*/  @P0 LDC R4, c[0x0][0x44c] ;  /* 0x00011300ff040b82 */ /* 0x002e220000000800 */
[----:B------:R-:W-:-:S04]  /*11ea0*/  SHF.R.U32.HI R0, RZ, 0x2, R0 ;  /* 0x00000002ff007819 */ /* 0x000fc80000011600 */
[----:B------:R-:W-:-:S03]  /*11eb0*/  LOP3.LUT R2, R0, 0x60, R2, 0xf8, !PT ;  /* 0x0000006000027812 */ /* 0x000fc600078ef802 */
[----:B------:R-:W1:Y:S01]  /*11ec0*/  @P0 LDC R0, c[0x0][0x450] ;  /* 0x00011400ff000b82 */ /* 0x000e620000000800 */
[----:B------:R-:W3:Y:S01]  /*11ed0*/  S2R R8, SR_TID.X ;  /* 0x0000000000087919 */ /* 0x000ee20000002100 */
[----:B------:R-:W-:Y:S01]  /*11ee0*/  UIMAD UR6, UR44, UR8, URZ ;  /* 0x000000082c0672a4 */ /* 0x000fe2000f8e023f */
[----:B------:R-:W-:Y:S01]  /*11ef0*/  UMOV UR4, UR50 ;  /* 0x0000003200047c82 */ /* 0x000fe20008000000 */
[----:B------:R-:W-:Y:S02]  /*11f00*/  UMOV UR5, UR45 ;  /* 0x0000002d00057c82 */ /* 0x000fe40008000000 */
[----:B------:R-:W-:Y:S02]  /*11f10*/  UIMAD UR6, UR36, UR9, UR6 ;  /* 0x00000009240672a4 */ /* 0x000fe4000f8e0206 */
[----:B------:R-:W-:-:S03]  /*11f20*/  UIMAD.WIDE.U32 UR4, UR36, UR8, UR4 ;  /* 0x00000008240472a5 */ /* 0x000fc6000f8e0004 */
        /* <DEDUP_REMOVED lines=9> */
[----:B------:R-:W-:Y:S01]  /*11fc0*/  LOP3.LUT R9, R8, 0x40, RZ, 0xfc, !PT ;  /* 0x0000004008097812 */ /* 0x000fe200078efcff */
[----:B--2---:R-:W-:-:S04]  /*11fd0*/  IMAD R3, R7, 0x80, R2 ;  /* 0x0000008007037824 */ /* 0x004fc800078e0202 */
[----:B0-----:R-:W-:-:S04]  /*11fe0*/  @P0 IMAD.HI.U32 R4, R3, R4, RZ ;  /* 0x0000000403040227 */ /* 0x001fc800078e00ff */
[----:B------:R-:W-:Y:S01]  /*11ff0*/  IMAD.MOV.U32 R2, RZ, RZ, R3 ;  /* 0x000000ffff027224 */ /* 0x000fe200078e0003 */
[----:B-1----:R-:W-:-:S04]  /*12000*/  @P0 SHF.R.U32.HI R2, RZ, R0, R4 ;  /* 0x00000000ff020219 */ /* 0x002fc80000011604 */
[--C-:B------:R-:W-:Y:S01]  /*12010*/  SHF.R.S32.HI R4, RZ, 0x1f, R2.reuse ;  /* 0x0000001fff047819 */ /* 0x100fe20000011402 */
[----:B------:R-:W-:-:S04]  /*12020*/  IMAD.MOV R0, RZ, RZ, -R2 ;  /* 0x000000ffff007224 */ /* 0x000fc800078e0a02 */
[----:B------:R-:W-:Y:S02]  /*12030*/  IMAD R0, R5, R0, R3 ;  /* 0x0000000005007224 */ /* 0x000fe400078e0203 */
[----:B------:R-:W-:Y:S02]  /*12040*/  IMAD R4, R4, UR8, RZ ;  /* 0x0000000804047c24 */ /* 0x000fe4000f8e02ff */
[----:B------:R-:W-:Y:S02]  /*12050*/  IMAD.U32 R3, RZ, RZ, UR8 ;  /* 0x00000008ff037e24 */ /* 0x000fe4000f8e00ff */
[C---:B------:R-:W-:Y:S02]  /*12060*/  IMAD R4, R2.reuse, UR9, R4 ;  /* 0x0000000902047c24 */ /* 0x040fe4000f8e0204 */
        /* <DEDUP_REMOVED lines=11> */
[----:B------:R0:W5:Y:S01]  /*12120*/  LDL R9, [R1+0x28] ;  /* 0x0000280001097983 */ /* 0x0001620000100800 */
[----:B------:R-:W1:Y:S01]  /*12130*/  S2R R6, SR_TID.X ;  /* 0x0000000000067919 */ /* 0x000e620000002100 */
[----:B------:R-:W-:-:S02]  /*12140*/  LOP3.LUT R8, R8, 0x80, RZ, 0xfc, !PT ;  /* 0x0000008008087812 */ /* 0x000fc400078efcff */
[----:B------:R-:W-:Y:S02]  /*12150*/  IADD3.X R0, R3, UR5, R0, P0, !PT ;  /* 0x0000000503007c10 */ /* 0x000fe400087fe400 */
        /* <DEDUP_REMOVED lines=8> */
[----:B------:R-:W2:Y:S04]  /*121e0*/  LDL.LU R6, [R1+0x1c] ;  /* 0x00001c0001067983 */ /* 0x000ea80000300800 */
[----:B------:R-:W3:Y:S01]  /*121f0*/  LDL.LU R7, [R1+0x14] ;  /* 0x0000140001077983 */ /* 0x000ee20000300800 */
[----:B------:R-:W-:Y:S01]  /*12200*/  SHF.R.U32.HI R8, RZ, 0x2, R8 ;  /* 0x00000002ff087819 */ /* 0x000fe20000011608 */
[----:B--2---:R-:W-:-:S02]  /*12210*/  IMAD R3, R6, R5, RZ ;  /* 0x0000000506037224 */ /* 0x004fc400078e02ff */
[----:B------:R-:W0:Y:S02]  /*12220*/  SHFL.IDX PT, R6, R2, RZ, 0x1c1f ;  /* 0x001c1fff02067589 */ /* 0x000e2400000e0000 */
[----:B---3--:R-:W-:Y:S02]  /*12230*/  IMAD R4, R7, 0x80, R8 ;  /* 0x0000008007047824 */ /* 0x008fe400078e0208 */
[----:B------:R-:W1:Y:S03]  /*12240*/  SHFL.IDX PT, R5, R0, RZ, 0x1c1f ;  /* 0x001c1fff00057589 */ /* 0x000e6600000e0000 */
[----:B------:R-:W-:-:S13]  /*12250*/  ISETP.GE.AND P4, PT, R4, R3, PT ;  /* 0x000000030400720c */ /* 0x000fda0003f86270 */
[----:B0-----:R-:W-:-:S05]  /*12260*/  @!P4 IADD3 R6, P3, R10, R6, RZ ;  /* 0x000000060a06c210 */ /* 0x001fca0007f7e0ff */
[----:B-1----:R-:W-:-:S04]  /*12270*/  @!P4 IMAD.X R5, RZ, RZ, R5, P3 ;  /* 0x000000ffff05c224 */ /* 0x002fc800018e0605 */
        /* <DEDUP_REMOVED lines=27> */
.L_x_2333:
        /* <DEDUP_REMOVED lines=12> */
.L_x_2254:
[----:B------:R-:W-:Y:S05]  /*124f0*/  BSYNC B0 ;  /* 0x0000000000007941 */ /* 0x000fea0003800000 */
.L_x_2253:
[----:B------:R-:W-:Y:S01]  /*12500*/  NOP ;  /* 0x0000000000007918 */ /* 0x000fe20000000000 */
[----:B------:R-:W-:-:S13]  /*12510*/  PLOP3.LUT P0, PT, PT, PT, PT, 0x80, 0x0 ;  /* 0x000000000000781c */ /* 0x000fda0003f0f070 */
.L_x_2255:
        /* <DEDUP_REMOVED lines=18> */
.L_x_2334:
[----:B------:R-:W-:Y:S05]  /*12640*/  BSYNC B0 ;  /* 0x0000000000007941 */ /* 0x000fea0003800000 */
.L_x_2256:
[----:B------:R-:W2:Y:S02]  /*12650*/  LDL R2, [R1+0x18] ;  /* 0x0000180001027983 */ /* 0x000ea40000100800 */
[----:B--2---:R-:W-:-:S13]  /*12660*/  ISETP.GE.AND P0, PT, R2, 0x2, PT ;  /* 0x000000020200780c */ /* 0x004fda0003f06270 */
[----:B------:R-:W-:Y:S05]  /*12670*/  @!P0 BRA `(.L_x_2258) ;  /* 0x0000001000e08947 */ /* 0x000fea0003800000 */
[----:B------:R-:W-:Y:S02]  /*12680*/  VIADD R2, R2, 0xfffffffe ;  /* 0xfffffffe02027836 */ /* 0x000fe40000000000 */
[----:B-1----:R-:W-:Y:S02]  /*12690*/  IMAD.MOV.U32 R0, RZ, RZ, R19 ;  /* 0x000000ffff007224 */ /* 0x002fe400078e0013 */
[----:B------:R-:W-:-:S07]  /*126a0*/  IMAD.MOV.U32 R8, RZ, RZ, R18 ;  /* 0x000000ffff087224 */ /* 0x000fce00078e0012 */
.L_x_2282:
[----:B------:R-:W2:Y:S01]  /*126b0*/  LDL R3, [R1+0x8] ;  /* 0x0000080001037983 */ /* 0x000ea20000100800 */
[----:B------:R-:W-:Y:S01]  /*126c0*/  VIADD R18, R8, 0x1 ;  /* 0x0000000108127836 */ /* 0x000fe20000000000 */
[----:B------:R-:W-:Y:S05]  /*126d0*/  YIELD ;  /* 0x0000000000007946 */ /* 0x000fea0003800000 */
[----:B------:R-:W-:Y:S01]  /*126e0*/  ISETP.NE.AND P0, PT, R18, 0x2, PT ;  /* 0x000000021200780c */ /* 0x000fe20003f05270 */
[----:B------:R-:W-:Y:S03]  /*126f0*/  BSSY B0, `(.L_x_2259) ;  /* 0x00000a7000007945 */ /* 0x000fe60003800000 */
[----:B------:R-:W-:-:S02]  /*12700*/  SEL R19, RZ, 0x1, P0 ;  /* 0x00000001ff137807 */ /* 0x000fc40000000000 */
[----:B------:R-:W-:Y:S02]  /*12710*/  SEL R18, R18, RZ, P0 ;  /* 0x000000ff12127207 */ /* 0x000fe40000000000 */
[----:B------:R-:W-:Y:S02]  /*12720*/  LOP3.LUT R19, R0, R19, RZ, 0x3c, !PT ;  /* 0x0000001300137212 */ /* 0x000fe400078e3cff */
[----:B--2---:R-:W-:-:S13]  /*12730*/  ISETP.NE.AND P1, PT, R3, RZ, PT ;  /* 0x000000ff0300720c */ /* 0x004fda0003f25270 */
[----:B------:R-:W-:Y:S05]  /*12740*/  @!P1 BRA `(.L_x_2260) ;  /* 0x0000000800849947 */ /* 0x000fea0003800000 */
[----:B------:R-:W-:Y:S01]  /*12750*/  ULDC.64 UR4, c[0x0][0x418] ;  /* 0x0001060000047ab9 */ /* 0x000fe20000000a00 */
[----:B------:R-:W-:Y:S01]  /*12760*/  IMAD.MOV.U32 R3, RZ, RZ, R2 ;  /* 0x000000ffff037224 */ /* 0x000fe200078e0002 */
[----:B------:R-:W-:-:S04]  /*12770*/  ISETP.NE.U32.AND P0, PT, RZ, UR4, PT ;  /* 0x00000004ff007c0c */ /* 0x000fc8000bf05070 */
[----:B------:R-:W-:-:S13]  /*12780*/  ISETP.NE.AND.EX P0, PT, RZ, UR5, PT, P0 ;  /* 0x00000005ff007c0c */ /* 0x000fda000bf05300 */
[----:B------:R-:W-:Y:S05]  /*12790*/  @!P0 BRA `(.L_x_2261) ;  /* 0x00000000004c8947 */ /* 0x000fea0003800000 */
[----:B0-----:R-:W2:Y:S01]  /*127a0*/  LDL R9, [R1+0x4] ;  /* 0x0000040001097983 */ /* 0x001ea20000100800 */
        /* <DEDUP_REMOVED lines=13> */
[----:B------:R-:W-:-:S04]  /*12880*/  IMAD.WIDE.U32 R4, R7, UR6, R4 ;  /* 0x0000000607047c25 */ /* 0x000fc8000f8e0004 */
[----:B------:R-:W-:Y:S01]  /*12890*/  IMAD.IADD R5, R6, 0x1, R5 ;  /* 0x0000000106057824 */ /* 0x000fe200078e0205 */
[----:B------:R-:W-:-:S04]  /*128a0*/  LEA R6, P0, R4, UR4, 0x2 ;  /* 0x0000000404067c11 */ /* 0x000fc8000f8010ff */
[----:B------:R-:W-:-:S05]  /*128b0*/  LEA.HI.X R7, R4, UR5, R5, 0x2, P0 ;  /* 0x0000000504077c11 */ /* 0x000fca00080f1405 */
[----:B------:R1:W5:Y:S04]  /*128c0*/  LDG.E R16, desc[UR54][R6.64] ;  /* 0x0000003606107981 */ /* 0x000368000c1e1900 */
.L_x_2261:
[----:B01----:R-:W-:Y:S01]  /*128d0*/  IMAD R6, R18, 0x8, R17 ;  /* 0x0000000812067824 */ /* 0x003fe200078e0211 */
[----:B------:R-:W-:Y:S01]  /*128e0*/  SHF.L.U32 R5, R19, 0x1f, RZ ;  /* 0x0000001f13057819 */ /* 0x000fe200000006ff */
[----:B------:R-:W0:Y:S01]  /*128f0*/  S2R R4, SR_TID.X ;  /* 0x0000000000047919 */ /* 0x000e220000002100 */
[----:B------:R-:W-:Y:S02]  /*12900*/  BSSY B1, `(.L_x_2262) ;  /* 0x0000005000017945 */ /* 0x000fe40003800000 */
[----:B------:R-:W1:Y:S01]  /*12910*/  SYNCS.PHASECHK.TRANS64.TRYWAIT P0, [R6+URZ+0x33480], R5 ;  /* 0x03348005060075a7 */ /* 0x000e62000800017f */
[----:B0-----:R-:W-:-:S04]  /*12920*/  LOP3.LUT R4, R4, 0x7f, RZ, 0xc0, !PT ;  /* 0x0000007f04047812 */ /* 0x001fc800078ec0ff */
[----:B------:R-:W-:Y:S01]  /*12930*/  ISETP.NE.AND P1, PT, R4, RZ, PT ;  /* 0x000000ff0400720c */ /* 0x000fe20003f25270 */
[----:B-1----:R-:W-:-:S12]  /*12940*/  @!P0 BRA `(.L_x_2263) ;  /* 0x0000003400288947 */ /* 0x002fd80003800000 */
.L_x_2335:
[----:B------:R-:W-:Y:S05]  /*12950*/  BSYNC B1 ;  /* 0x0000000000017941 */ /* 0x000fea0003800000 */
.L_x_2262:
        /* <DEDUP_REMOVED lines=9> */
.L_x_2265:
[----:B------:R-:W-:Y:S05]  /*129f0*/  BSYNC B1 ;  /* 0x0000000000017941 */ /* 0x000fea0003800000 */
.L_x_2264:
        /* <DEDUP_REMOVED lines=11> */
[----:B------:R-:W-:-:S09]  /*12ab0*/  VIADD R3, R6, 0x33470 ;  /* 0x0003347006037836 */ /* 0x000fd20000000000 */
.L_x_2266:
        /* <DEDUP_REMOVED lines=16> */
.L_x_2267:
        /* <DEDUP_REMOVED lines=16> */
.L_x_2268:
        /* <DEDUP_REMOVED lines=13> */
.L_x_2336:
[----:B------:R-:W-:Y:S05]  /*12d90*/  BSYNC B1 ;  /* 0x0000000000017941 */ /* 0x000fea0003800000 */
.L_x_2269:
        /* <DEDUP_REMOVED lines=11> */
.L_x_2272:
[----:B------:R-:W-:Y:S05]  /*12e50*/  BSYNC B1 ;  /* 0x0000000000017941 */ /* 0x000fea0003800000 */
.L_x_2271:
        /* <DEDUP_REMOVED lines=8> */
.L_x_2273:
        /* <DEDUP_REMOVED lines=15> */
.L_x_2274:
        /* <DEDUP_REMOVED lines=15> */
.L_x_2275:
        /* <DEDUP_REMOVED lines=10> */
.L_x_2260:
[----:B------:R-:W-:Y:S05]  /*13160*/  BSYNC B0 ;  /* 0x0000000000007941 */ /* 0x000fea0003800000 */
.L_x_2259:
[----:B------:R-:W-:-:S06]  /*13170*/  UISETP.NE.AND UP0, UPT, UR39, 0x3, UPT ;  /* 0x000000032700788c */ /* 0x000fcc000bf05270 */
[----:B------:R-:W-:-:S13]  /*13180*/  PLOP3.LUT P0, PT, PT, PT, UP0, 0x80, 0x0 ;  /* 0x000000000000781c */ /* 0x000fda0003f0f008 */
[----:B------:R-:W-:Y:S05]  /*13190*/  @!P0 BRA `(.L_x_2276) ;  /* 0x0000000000048947 */ /* 0x000fea0003800000 */
[----:B------:R-:W-:Y:S01]  /*131a0*/  BPT.TRAP 0x1 ;  /* 0x000000040000795c */ /* 0x000fe20000300000 */
.L_x_2276:
        /* <DEDUP_REMOVED lines=8> */
.L_x_2337:
[----:B------:R-:W-:Y:S05]  /*13230*/  BSYNC B0 ;  /* 0x0000000000007941 */ /* 0x000fea0003800000 */
.L_x_2277:
[----:B------:R-:W-:Y:S05]  /*13240*/  @!P1 BRA `(.L_x_2279) ;  /* 0x0000000000049947 */ /* 0x000fea0003800000 */
[----:B------:R-:W-:Y:S01]  /*13250*/  BPT.TRAP 0x1 ;  /* 0x000000040000795c */ /* 0x000fe20000300000 */
.L_x_2279:
[----:B------:R-:W-:Y:S01]  /*13260*/  SHF.L.U32 R0, R0, 0x1f, RZ ;  /* 0x0000001f00007819 */ /* 0x000fe200000006ff */
[----:B------:R-:W-:-:S03]  /*13270*/  IMAD R10, R8, 0x7800, RZ ;  /* 0x00007800080a7824 */ /* 0x000fc600078e02ff */
[----:B------:R-:W2:Y:S02]  /*13280*/  SYNCS.PHASECHK.TRANS64.TRYWAIT P0, [R3+URZ+0x33460], R0 ;  /* 0x03346000030075a7 */ /* 0x000ea4000800017f */
[----:B--2---:R-:W-:Y:S05]  /*13290*/  @!P0 BRA `(.L_x_2280) ;  /* 0x0000002c00108947 */ /* 0x004fea0003800000 */
.L_x_2338:
        /* <DEDUP_REMOVED lines=105> */
.L_x_2281:
        /* <DEDUP_REMOVED lines=13> */
.L_x_2258:
        /* <DEDUP_REMOVED lines=14> */
[----:B0-----:R-:W0:Y:S01]  /*13ae0*/  POPC R7, R4 ;  /* 0x0000000400077309 */ /* 0x001e220000000000 */
[----:B--2---:R-:W0:Y:S02]  /*13af0*/  SHFL.IDX PT, R0, R3, R0, 0x1f ;  /* 0x00001f0003007589 */ /* 0x004e2400000e0000 */
[----:B0-----:R-:W-:-:S05]  /*13b00*/  IADD3 R0, R0, UR40, R7 ;  /* 0x0000002800007c10 */ /* 0x001fca000fffe007 */
[----:B------:R2:W-:Y:S02]  /*13b10*/  STL [R1+0x10], R0 ;  /* 0x0000100001007387 */ /* 0x0005e40000100800 */
.L_x_2284:
[----:B------:R-:W-:Y:S05]  /*13b20*/  BSYNC B0 ;  /* 0x0000000000007941 */ /* 0x000fea0003800000 */
.L_x_2283:
[----:B------:R-:W-:-:S06]  /*13b30*/  UISETP.NE.AND UP0, UPT, UR39, 0x3, UPT ;  /* 0x000000032700788c */ /* 0x000fcc000bf05270 */
[----:B------:R-:W-:-:S13]  /*13b40*/  PLOP3.LUT P1, PT, PT, PT, UP0, 0x80, 0x0 ;  /* 0x000000000000781c */ /* 0x000fda0003f2f008 */
[----:B------:R-:W-:Y:S05]  /*13b50*/  @!P1 BRA `(.L_x_2285) ;  /* 0x0000000000049947 */ /* 0x000fea0003800000 */
[----:B------:R-:W-:Y:S01]  /*13b60*/  BPT.TRAP 0x1 ;  /* 0x000000040000795c */ /* 0x000fe20000300000 */
.L_x_2285:
        /* <DEDUP_REMOVED lines=8> */
.L_x_2339:
[----:B------:R-:W-:Y:S05]  /*13bf0*/  BSYNC B0 ;  /* 0x0000000000007941 */ /* 0x000fea0003800000 */
.L_x_2286:
[----:B------:R-:W-:Y:S05]  /*13c00*/  @!P2 BRA `(.L_x_2288) ;  /* 0x000000000004a947 */ /* 0x000fea0003800000 */
[----:B------:R-:W-:Y:S01]  /*13c10*/  BPT.TRAP 0x1 ;  /* 0x000000040000795c */ /* 0x000fe20000300000 */
.L_x_2288:
[----:B-1----:R-:W-:-:S04]  /*13c20*/  SHF.L.U32 R0, R19, 0x1f, RZ ;  /* 0x0000001f13007819 */ /* 0x002fc800000006ff */
[----:B------:R-:W1:Y:S02]  /*13c30*/  SYNCS.PHASECHK.TRANS64.TRYWAIT P1, [R3+URZ+0x33460], R0 ;  /* 0x03346000030075a7 */ /* 0x000e64000802017f */
[----:B-1----:R-:W-:Y:S05]  /*13c40*/  @!P1 BRA `(.L_x_2289) ;  /* 0x0000002000cc9947 */ /* 0x002fea0003800000 */
.L_x_2340:
        /* <DEDUP_REMOVED lines=106> */
.L_x_2290:
        /* <DEDUP_REMOVED lines=10> */
.L_x_2233:
[----:B------:R-:W-:Y:S05]  /*14390*/  BSYNC B7 ;  /* 0x0000000000077941 */ /* 0x000fea0003800000 */
.L_x_2231:
[----:B-1----:R-:W2:Y:S02]  /*143a0*/  LDL R0, [R1+0x30] ;  /* 0x0000300001007983 */ /* 0x002ea40000100800 */
[----:B--2---:R-:W-:-:S13]  /*143b0*/  ISETP.NE.AND P0, PT, R0, RZ, PT ;  /* 0x000000ff0000720c */ /* 0x004fda0003f05270 */
[----:B------:R-:W-:Y:S05]  /*143c0*/  @!P0 BRA `(.L_x_2291) ;  /* 0x0000000000348947 */ /* 0x000fea0003800000 */
[----:B------:R-:W1:Y:S08]  /*143d0*/  S2UR UR5, SR_CgaCtaId ;  /* 0x00000000000579c3 */ /* 0x000e700000008800 */
[----:B------:R-:W-:Y:S06]  /*143e0*/  BAR.SYNC.DEFER_BLOCKING 0x5, 0x180 ;  /* 0x0146000000007b1d */ /* 0x000fec0000010000 */
[----:B------:R-:W-:-:S02]  /*143f0*/  UMOV UR4, 0x400 ;  /* 0x0000040000047882 */ /* 0x000fc40000000000 */
[----:B-1----:R-:W-:-:S06]  /*14400*/  ULEA UR4, UR5, UR4, 0x18 ;  /* 0x0000000405047291 */ /* 0x002fcc000f8ec03f */
[----:B------:R-:W-:-:S05]  /*14410*/  IMAD.U32 R17, RZ, RZ, UR4 ;  /* 0x00000004ff117e24 */ /* 0x000fca000f8e00ff */
[----:B------:R-:W1:Y:S04]  /*14420*/  LDS.128 R4, [R17+0x334d0] ;  /* 0x0334d00011047984 */ /* 0x000e680000000c00 */
[----:B-1----:R1:W-:Y:S01]  /*14430*/  STL.64 [R1+0x10], R4 ;  /* 0x0000100401007387 */ /* 0x0023e20000100a00 */
[----:B0-----:R-:W-:Y:S02]  /*14440*/  IMAD.MOV.U32 R2, RZ, RZ, R7 ;  /* 0x000000ffff027224 */ /* 0x001fe400078e0007 */
[----:B------:R-:W-:-:S03]  /*14450*/  IMAD.MOV.U32 R0, RZ, RZ, R6 ;  /* 0x000000ffff007224 */ /* 0x000fc600078e0006 */
[----:B------:R-:W-:Y:S02]  /*14460*/  R2UR UR42, R2 ;  /* 0x00000000022a72ca */ /* 0x000fe400000e0000 */
[----:B------:R-:W-:Y:S01]  /*14470*/  R2UR UR36, R0 ;  /* 0x00000000002472ca */ /* 0x000fe200000e0000 */
[----:B------:R-:W-:Y:S06]  /*14480*/  BAR.ARV 0x4, 0x180 ;  /* 0x0106000000007b1d */ /* 0x000fec0000002000 */
[----:B------:R-:W-:Y:S08]  /*14490*/  BRA `(.L_x_2292) ;  /* 0x0000000800d07947 */ /* 0x000ff00003800000 */
.L_x_2291:
[----:B0-----:R-:W0:Y:S01]  /*144a0*/  S2R R2, SR_TID.X ;  /* 0x0000000000027919 */ /* 0x001e220000002100 */
        /* <DEDUP_REMOVED lines=40> */
.L_x_2297:
        /* <DEDUP_REMOVED lines=14> */
.L_x_2296:
[----:B------:R-:W-:Y:S05]  /*14810*/  BSYNC B0 ;  /* 0x0000000000007941 */ /* 0x000fea0003800000 */
.L_x_2295:
        /* <DEDUP_REMOVED lines=21> */
.L_x_2293:
        /* <DEDUP_REMOVED lines=10> */
[----:B------:R0:W2:Y:S01]  /*14a10*/  LDG.E R9, desc[UR54][R2.64] ;  /* 0x0000003602097981 */ /* 0x0000a2000c1e1900 */
[----:B------:R-:W-:Y:S01]  /*14a20*/  ISETP.NE.AND P0, PT, RZ, UR7, PT ;  /* 0x00000007ff007c0c */ /* 0x000fe2000bf05270 */
[----:B0-----:R-:W-:-:S05]  /*14a30*/  IMAD.U32 R2, RZ, RZ, UR6 ;  /* 0x00000006ff027e24 */ /* 0x001fca000f8e00ff */
[----:B------:R0:W2:Y:S02]  /*14a40*/  SHFL.IDX PT, R5, R5, R2, 0x1f ;  /* 0x00001f0205057589 */ /* 0x0000a400000e0000 */
[----:B0-----:R-:W-:Y:S02]  /*14a50*/  IMAD.MOV.U32 R2, RZ, RZ, RZ ;  /* 0x000000ffff027224 */ /* 0x001fe400078e00ff */
[----:B--2---:R-:W-:-:S05]  /*14a60*/  IMAD R6, R5, R9, RZ ;  /* 0x0000000905067224 */ /* 0x004fca00078e02ff */
[----:B------:R-:W-:Y:S01]  /*14a70*/  IABS R10, R6 ;  /* 0x00000006000a7213 */ /* 0x000fe20000000000 */
[----:B------:R-:W-:Y:S06]  /*14a80*/  @!P0 BRA `(.L_x_2298) ;  /* 0x00000000000c8947 */ /* 0x000fec0003800000 */
[----:B------:R-:W-:-:S06]  /*14a90*/  UIADD3 UR4, UR6, -0x1, URZ ;  /* 0xffffffff06047890 */ /* 0x000fcc000fffe03f */
[----:B------:R-:W-:-:S06]  /*14aa0*/  IMAD.U32 R2, RZ, RZ, UR4 ;  /* 0x00000004ff027e24 */ /* 0x000fcc000f8e00ff */
[----:B------:R0:W1:Y:S02]  /*14ab0*/  SHFL.IDX PT, R2, R8, R2, 0x1f ;  /* 0x00001f0208027589 */ /* 0x00006400000e0000 */
.L_x_2298:
[----:B------:R-:W2:Y:S01]  /*14ac0*/  I2F.RP R3, R10 ;  /* 0x0000000a00037306 */ /* 0x000ea20000209400 */
[----:B01----:R-:W-:-:S04]  /*14ad0*/  IMAD R8, R2, R4, R7 ;  /* 0x0000000402087224 */ /* 0x003fc800078e0207 */
[----:B------:R-:W-:Y:S01]  /*14ae0*/  IMAD.IADD R0, R0, 0x1, -R8 ;  /* 0x0000000100007824 */ /* 0x000fe200078e0a08 */
[----:B------:R0:W-:Y:S02]  /*14af0*/  STL [R1+0x10], R8 ;  /* 0x0000100801007387 */ /* 0x0001e40000100800 */
[----:B--2---:R-:W1:Y:S02]  /*14b00*/  MUFU.RCP R3, R3 ;  /* 0x0000000300037308 */ /* 0x004e640000001000 */
        /* <DEDUP_REMOVED lines=58> */
.L_x_2294:
[----:B------:R0:W-:Y:S01]  /*14eb0*/  STL [R1+0x10], R0 ;  /* 0x0000100001007387 */ /* 0x0001e20000100800 */
[----:B------:R-:W-:Y:S01]  /*14ec0*/  ULDC UR42, c[0x0][0xc3c] ;  /* 0x00030f00002a7ab9 */ /* 0x000fe20000000800 */
[----:B------:R-:W-:Y:S02]  /*14ed0*/  UMOV UR36, URZ ;  /* 0x0000003f00247c82 */ /* 0x000fe40008000000 */
[----:B------:R0:W-:Y:S03]  /*14ee0*/  STL [R1+0x14], RZ ;  /* 0x000014ff01007387 */ /* 0x0001e60000100800 */
.L_x_2299:
[----:B------:R-:W2:Y:S04]  /*14ef0*/  LDL R3, [R1+0x10] ;  /* 0x0000100001037983 */ /* 0x000ea80000100800 */
[----:B------:R-:W3:Y:S01]  /*14f00*/  LDL R2, [R1+0x14] ;  /* 0x0000140001027983 */ /* 0x000ee20000100800 */
[----:B------:R-:W-:Y:S02]  /*14f10*/  IMAD.U32 R6, RZ, RZ, UR36 ;  /* 0x00000024ff067e24 */ /* 0x000fe4000f8e00ff */
[----:B------:R-:W-:Y:S01]  /*14f20*/  IMAD.U32 R7, RZ, RZ, UR42 ;  /* 0x0000002aff077e24 */ /* 0x000fe2000f8e00ff */
[----:B01----:R-:W0:Y:S02]  /*14f30*/  S2R R0, SR_TID.X ;  /* 0x0000000000007919 */ /* 0x003e240000002100 */
[----:B0-----:R-:W-:Y:S01]  /*14f40*/  LOP3.LUT R0, R0, 0x1f, RZ, 0xc0, !PT ;  /* 0x0000001f00007812 */ /* 0x001fe200078ec0ff */
[----:B------:R-:W-:Y:S03]  /*14f50*/  BAR.SYNC.DEFER_BLOCKING 0x4, 0x180 ;  /* 0x0106000000007b1d */ /* 0x000fe60000010000 */
[----:B------:R-:W-:-:S13]  /*14f60*/  ISETP.NE.AND P0, PT, R0, RZ, PT ;  /* 0x000000ff0000720c */ /* 0x000fda0003f05270 */
[----:B------:R-:W-:Y:S01]  /*14f70*/  @!P0 MOV R0, 0x400 ;  /* 0x0000040000008802 */ /* 0x000fe20000000f00 */
[----:B--2---:R-:W-:Y:S02]  /*14f80*/  IMAD.MOV.U32 R4, RZ, RZ, R3 ;  /* 0x000000ffff047224 */ /* 0x004fe400078e0003 */
[----:B------:R-:W0:Y:S01]  /*14f90*/  @!P0 S2R R3, SR_CgaCtaId ;  /* 0x0000000000038919 */ /* 0x000e220000008800 */
[----:B---3--:R-:W-:Y:S01]  /*14fa0*/  IMAD.MOV.U32 R5, RZ, RZ, R2 ;  /* 0x000000ffff057224 */ /* 0x008fe200078e0002 */
[----:B0-----:R-:W-:-:S05]  /*14fb0*/  @!P0 LEA R17, R3, R0, 0x18 ;  /* 0x0000000003118211 */ /* 0x001fca00078ec0ff */
[----:B------:R0:W-:Y:S01]  /*14fc0*/  @!P0 STS.128 [R17+0x334d0], R4 ;  /* 0x0334d00411008388 */ /* 0x0001e20000000c00 */
[----:B------:R-:W-:Y:S06]  /*14fd0*/  BAR.ARV 0x5, 0x180 ;  /* 0x0146000000007b1d */ /* 0x000fec0000002000 */
.L_x_2292:
[----:B------:R-:W-:Y:S02]  /*14fe0*/  ULDC UR4, c[0x0][0xc3c] ;  /* 0x00030f0000047ab9 */ /* 0x000fe40000000800 */
[----:B------:R-:W-:-:S06]  /*14ff0*/  UISETP.GE.AND UP0, UPT, UR42, UR4, UPT ;  /* 0x000000042a00728c */ /* 0x000fcc000bf06270 */
[----:B------:R-:W-:-:S13]  /*15000*/  PLOP3.LUT P0, PT, PT, PT, UP0, 0x80, 0x0 ;  /* 0x000000000000781c */ /* 0x000fda0003f0f008 */
[----:B------:R-:W-:Y:S05]  /*15010*/  @!P0 BRA `(.L_x_2300) ;  /* 0xffffffb4007c8947 */ /* 0x000fea000383ffff */
.L_x_2227:
[----:B0-----:R-:W2:Y:S01]  /*15020*/  LDL.LU R0, [R1+0x2c] ;  /* 0x00002c0001007983 */ /* 0x001ea20000300800 */
[----:B------:R-:W-:Y:S01]  /*15030*/  BSSY B0, `(.L_x_2301) ;  /* 0x000000b000007945 */ /* 0x000fe20003800000 */
[----:B-1----:R-:W0:Y:S01]  /*15040*/  S2R R4, SR_CgaCtaId ;  /* 0x0000000000047919 */ /* 0x002e220000008800 */
        /* <DEDUP_REMOVED lines=9> */
.L_x_2341:
[----:B------:R-:W-:Y:S05]  /*150e0*/  BSYNC B0 ;  /* 0x0000000000007941 */ /* 0x000fea0003800000 */
.L_x_2301:
[----:B------:R-:W-:-:S03]  /*150f0*/  UMOV UR4, 0xffffffff ;  /* 0xffffffff00047882 */ /* 0x000fc60000000000 */
[----:B------:R-:W-:Y:S05]  /*15100*/  BRA.DIV UR4, `(.L_x_2303) ;  /* 0x0000000e04c47947 */ /* 0x000fea000b800000 */
[----:B0-----:R-:W0:Y:S02]  /*15110*/  S2R R0, SR_TID.X ;  /* 0x0000000000007919 */ /* 0x001e240000002100 */
[----:B0-----:R-:W-:-:S04]  /*15120*/  SHF.R.U32.HI R0, RZ, 0x5, R0 ;  /* 0x00000005ff007819 */ /* 0x001fc80000011600 */
[----:B------:R-:W-:-:S05]  /*15130*/  LOP3.LUT R0, R0, 0x3, RZ, 0xc0, !PT ;  /* 0x0000000300007812 */ /* 0x000fca00078ec0ff */
[----:B------:R0:W1:Y:S02]  /*15140*/  SHFL.IDX PT, R14, R0, RZ, 0x1f ;  /* 0x00001fff000e7589 */ /* 0x00006400000e0000 */
.L_x_2344:
[----:B-1----:R-:W-:Y:S01]  /*15150*/  ISETP.NE.AND P0, PT, R14, RZ, PT ;  /* 0x000000ff0e00720c */ /* 0x002fe20003f05270 */
[----:B------:R-:W-:-:S12]  /*15160*/  BSSY B0, `(.L_x_2304) ;  /* 0x000002b000007945 */ /* 0x000fd80003800000 */
[----:B------:R-:W-:Y:S05]  /*15170*/  @P0 BRA `(.L_x_2305) ;  /* 0x0000000000a40947 */ /* 0x000fea0003800000 */
[----:B------:R-:W-:-:S03]  /*15180*/  UMOV UR4, 0xffffffff ;  /* 0xffffffff00047882 */ /* 0x000fc60000000000 */
[----:B------:R-:W-:Y:S05]  /*15190*/  BRA.DIV UR4, `(.L_x_2306) ;  /* 0x0000000e04d47947 */ /* 0x000fea000b800000 */
[----:B------:R-:W-:-:S13]  /*151a0*/  ELECT P6, URZ, PT ;  /* 0x00000000003f782f */ /* 0x000fda00038c0000 */
.L_x_2347:
[----:B------:R-:W-:Y:S05]  /*151b0*/  @!P6 BRA `(.L_x_2305) ;  /* 0x000000000094e947 */ /* 0x000fea0003800000 */
[----:B------:R-:W-:-:S06]  /*151c0*/  ULOP3.LUT UR4, UR38, 0x2, URZ, 0xfc, !UPT ;  /* 0x0000000226047892 */ /* 0x000fcc000f8efc3f */
[----:B0-----:R-:W-:-:S05]  /*151d0*/  IMAD.U32 R0, RZ, RZ, UR4 ;  /* 0x00000004ff007e24 */ /* 0x001fca000f8e00ff */
[----:B------:R-:W-:-:S13]  /*151e0*/  ISETP.NE.AND P0, PT, R0, 0x3, PT ;  /* 0x000000030000780c */ /* 0x000fda0003f05270 */
[----:B------:R-:W-:Y:S05]  /*151f0*/  @!P0 BRA `(.L_x_2307) ;  /* 0x0000000000048947 */ /* 0x000fea0003800000 */
[----:B------:R-:W-:Y:S01]  /*15200*/  BPT.TRAP 0x1 ;  /* 0x000000040000795c */ /* 0x000fe20000300000 */
.L_x_2307:
        /* <DEDUP_REMOVED lines=12> */
.L_x_2348:
[----:B------:R-:W1:Y:S02]  /*152d0*/  SYNCS.PHASECHK.TRANS64.TRYWAIT P1, [R5+URZ], R0 ;  /* 0x00000000050075a7 */ /* 0x000e64000802017f */
[----:B-1----:R-:W-:Y:S05]  /*152e0*/  @!P1 BRA `(.L_x_2309) ;  /* 0x0000000c00b49947 */ /* 0x002fea0003800000 */
.L_x_2349:
[----:B------:R-:W-:Y:S05]  /*152f0*/  @!P0 BRA `(.L_x_2310) ;  /* 0x0000000000048947 */ /* 0x000fea0003800000 */
[----:B------:R-:W-:Y:S01]  /*15300*/  BPT.TRAP 0x1 ;  /* 0x000000040000795c */ /* 0x000fe20000300000 */
.L_x_2310:
[----:B-1----:R-:W-:-:S04]  /*15310*/  IMAD R5, R18, 0x8, R3 ;  /* 0x0000000812057824 */ /* 0x002fc800078e0203 */
[----:B------:R-:W1:Y:S02]  /*15320*/  SYNCS.PHASECHK.TRANS64.TRYWAIT P1, [R5+URZ+0x33460], R4 ;  /* 0x03346004050075a7 */ /* 0x000e64000802017f */
[----:B-1----:R-:W-:Y:S05]  /*15330*/  @!P1 BRA `(.L_x_2311) ;  /* 0x0000000c00b49947 */ /* 0x002fea0003800000 */
.L_x_2350:
[----:B------:R-:W-:Y:S05]  /*15340*/  @!P0 BRA `(.L_x_2312) ;  /* 0x0000000000048947 */ /* 0x000fea0003800000 */
[----:B------:R-:W-:Y:S01]  /*15350*/  BPT.TRAP 0x1 ;  /* 0x000000040000795c */ /* 0x000fe20000300000 */
.L_x_2312:
[----:B------:R-:W-:-:S04]  /*15360*/  IMAD R3, R2, 0x8, R3 ;  /* 0x0000000802037824 */ /* 0x000fc800078e0203 */
[----:B------:R-:W2:Y:S02]  /*15370*/  SYNCS.PHASECHK.TRANS64.TRYWAIT P1, [R3+URZ+0x33460], R0 ;  /* 0x03346000030075a7 */ /* 0x000ea4000802017f */
[----:B--2---:R-:W-:Y:S05]  /*15380*/  @!P1 BRA `(.L_x_2313) ;  /* 0x0000000c00b49947 */ /* 0x004fea0003800000 */
.L_x_2351:
[----:B------:R-:W-:Y:S05]  /*15390*/  @!P0 BRA `(.L_x_2314) ;  /* 0x0000000000048947 */ /* 0x000fea0003800000 */
[----:B------:R-:W-:Y:S01]  /*153a0*/  BPT.TRAP 0x1 ;  /* 0x000000040000795c */ /* 0x000fe20000300000 */
.L_x_2314:
[----:B------:R-:W3:Y:S02]  /*153b0*/  SYNCS.PHASECHK.TRANS64.TRYWAIT P0, [R5+URZ+0x33480], R4 ;  /* 0x03348004050075a7 */ /* 0x000ee4000800017f */
[----:B---3--:R-:W-:Y:S05]  /*153c0*/  @!P0 BRA `(.L_x_2315) ;  /* 0x0000000c00b88947 */ /* 0x008fea0003800000 */
.L_x_2316:
[----:B----4-:R4:W0:Y:S02]  /*153d0*/  SYNCS.PHASECHK.TRANS64.TRYWAIT P0, [R3+URZ+0x33480], R0 ;  /* 0x03348000030075a7 */ /* 0x010824000800017f */
[----:B0-----:R-:W-:Y:S05]  /*153e0*/  @!P0 NANOSLEEP.SYNCS 0x989680 ;  /* 0x009896800000895d */ /* 0x001fea0003900000 */
[----:B------:R-:W0:Y:S02]  /*153f0*/  @!P0 SYNCS.PHASECHK.TRANS64 P0, [R3+URZ+0x33480], R0 ;  /* 0x03348000030085a7 */ /* 0x000e24000800007f */
[----:B0-----:R-:W-:Y:S05]  /*15400*/  @!P0 BRA `(.L_x_2316) ;  /* 0xfffffffc00f08947 */ /* 0x001fea000383ffff */
.L_x_2305:
[----:B------:R-:W-:Y:S05]  /*15410*/  BSYNC B0 ;  /* 0x0000000000007941 */ /* 0x000fea0003800000 */
.L_x_2304:
[----:B------:R-:W-:Y:S05]  /*15420*/  EXIT ;  /* 0x000000000000794d */ /* 0x000fea0003800000 */
.L_x_2166:
[----:B0-----:R-:W-:-:S04]  /*15430*/  IMAD.U32 R3, RZ, RZ, UR41 ;  /* 0x00000029ff037e24 */ /* 0x001fc8000f8e00ff */
[----:B------:R0:W1:Y:S03]  /*15440*/  SYNCS.PHASECHK.TRANS64.TRYWAIT P1, [R3+URZ+0x33400], R0 ;  /* 0x03340000030075a7 */ /* 0x000066000802017f */
[----:B-1----:R-:W-:Y:S05]  /*15450*/  @!P1 NANOSLEEP.SYNCS 0x989680 ;  /* 0x009896800000995d */ /* 0x002fea0003900000 */
[----:B------:R-:W1:Y:S02]  /*15460*/  @!P1 SYNCS.PHASECHK.TRANS64 P1, [R3+URZ+0x33400], R0 ;  /* 0x03340000030095a7 */ /* 0x000e64000802007f */
[----:B-1----:R-:W-:Y:S05]  /*15470*/  @!P1 BRA `(.L_x_2166) ;  /* 0xfffffffc00ec9947 */ /* 0x002fea000383ffff */
[----:B------:R-:W-:Y:S05]  /*15480*/  BRA `(.L_x_2317) ;  /* 0xfffffec800087947 */ /* 0x000fea000383ffff */
.L_x_2170:
[----:B-1----:R1:W2:Y:S02]  /*15490*/  SYNCS.PHASECHK.TRANS64.TRYWAIT P2, [R2+URZ+0x33430], R3 ;  /* 0x03343003020075a7 */ /* 0x0022a4000804017f */
[----:B--2---:R-:W-:Y:S05]  /*154a0*/  @!P2 NANOSLEEP.SYNCS 0x989680 ;  /* 0x009896800000a95d */ /* 0x004fea0003900000 */
[----:B------:R-:W2:Y:S02]  /*154b0*/  @!P2 SYNCS.PHASECHK.TRANS64 P2, [R2+URZ+0x33430], R3 ;  /* 0x033430030200a5a7 */ /* 0x000ea4000804007f */
[----:B--2---:R-:W-:Y:S05]  /*154c0*/  @!P2 BRA `(.L_x_2170) ;  /* 0xfffffffc00f0a947 */ /* 0x004fea000383ffff */
[----:B------:R-:W-:Y:S05]  /*154d0*/  BRA `(.L_x_2169) ;  /* 0xfffffec8002c7947 */ /* 0x000fea000383ffff */
.L_x_2175:
[----:B-1----:R-:W-:-:S04]  /*154e0*/  IMAD.U32 R5, RZ, RZ, UR6 ;  /* 0x00000006ff057e24 */ /* 0x002fc8000f8e00ff */
[----:B------:R1:W2:Y:S03]  /*154f0*/  SYNCS.PHASECHK.TRANS64.TRYWAIT P3, [R5+URZ+0x33430], R0 ;  /* 0x03343000050075a7 */ /* 0x0002a6000806017f */
[----:B--2---:R-:W-:Y:S05]  /*15500*/  @!P3 NANOSLEEP.SYNCS 0x989680 ;  /* 0x009896800000b95d */ /* 0x004fea0003900000 */
[----:B------:R-:W2:Y:S02]  /*15510*/  @!P3 SYNCS.PHASECHK.TRANS64 P3, [R5+URZ+0x33430], R0 ;  /* 0x033430000500b5a7 */ /* 0x000ea4000806007f */
[----:B--2---:R-:W-:Y:S05]  /*15520*/  @!P3 BRA `(.L_x_2175) ;  /* 0xfffffffc00ecb947 */ /* 0x004fea000383ffff */
[----:B------:R-:W-:Y:S05]  /*15530*/  BRA `(.L_x_2172) ;  /* 0xfffffefc00047947 */ /* 0x000fea000383ffff */
.L_x_2179:
[----:B-1----:R-:W-:-:S04]  /*15540*/  IMAD.U32 R5, RZ, RZ, UR6 ;  /* 0x00000006ff057e24 */ /* 0x002fc8000f8e00ff */
[----:B------:R1:W2:Y:S03]  /*15550*/  SYNCS.PHASECHK.TRANS64.TRYWAIT P3, [R5+URZ+0x33450], R0 ;  /* 0x03345000050075a7 */ /* 0x0002a6000806017f */
[----:B--2---:R-:W-:Y:S05]  /*15560*/  @!P3 NANOSLEEP.SYNCS 0x989680 ;  /* 0x009896800000b95d */ /* 0x004fea0003900000 */
[----:B------:R-:W2:Y:S02]  /*15570*/  @!P3 SYNCS.PHASECHK.TRANS64 P3, [R5+URZ+0x33450], R0 ;  /* 0x033450000500b5a7 */ /* 0x000ea4000806007f */
[----:B--2---:R-:W-:Y:S05]  /*15580*/  @!P3 BRA `(.L_x_2179) ;  /* 0xfffffffc00ecb947 */ /* 0x004fea000383ffff */
[----:B------:R-:W-:Y:S05]  /*15590*/  BRA `(.L_x_2176) ;  /* 0xffffff08000c7947 */ /* 0x000fea000383ffff */
.L_x_2186:
[----:B-1----:R-:W-:-:S04]  /*155a0*/  IMAD.U32 R9, RZ, RZ, UR6 ;  /* 0x00000006ff097e24 */ /* 0x002fc8000f8e00ff */
[----:B------:R1:W2:Y:S03]  /*155b0*/  SYNCS.PHASECHK.TRANS64.TRYWAIT P2, [R9+URZ+0x33430], R0 ;  /* 0x03343000090075a7 */ /* 0x0002a6000804017f */
[----:B--2---:R-:W-:Y:S05]  /*155c0*/  @!P2 NANOSLEEP.SYNCS 0x989680 ;  /* 0x009896800000a95d */ /* 0x004fea0003900000 */
[----:B------:R-:W2:Y:S02]  /*155d0*/  @!P2 SYNCS.PHASECHK.TRANS64 P2, [R9+URZ+0x33430], R0 ;  /* 0x033430000900a5a7 */ /* 0x000ea4000804007f */
[----:B--2---:R-:W-:Y:S05]  /*155e0*/  @!P2 BRA `(.L_x_2186) ;  /* 0xfffffffc00eca947 */ /* 0x004fea000383ffff */
[----:B------:R-:W-:Y:S05]  /*155f0*/  BRA `(.L_x_2183) ;  /* 0xffffff3400647947 */ /* 0x000fea000383ffff */
.L_x_2190:
[----:B-1----:R-:W-:-:S04]  /*15600*/  IMAD.U32 R9, RZ, RZ, UR6 ;  /* 0x00000006ff097e24 */ /* 0x002fc8000f8e00ff */
[----:B------:R1:W2:Y:S03]  /*15610*/  SYNCS.PHASECHK.TRANS64.TRYWAIT P2, [R9+URZ+0x33450], R0 ;  /* 0x03345000090075a7 */ /* 0x0002a6000804017f */
[----:B--2---:R-:W-:Y:S05]  /*15620*/  @!P2 NANOSLEEP.SYNCS 0x989680 ;  /* 0x009896800000a95d */ /* 0x004fea0003900000 */
[----:B------:R-:W2:Y:S02]  /*15630*/  @!P2 SYNCS.PHASECHK.TRANS64 P2, [R9+URZ+0x33450], R0 ;  /* 0x033450000900a5a7 */ /* 0x000ea4000804007f */
[----:B--2---:R-:W-:Y:S05]  /*15640*/  @!P2 BRA `(.L_x_2190) ;  /* 0xfffffffc00eca947 */ /* 0x004fea000383ffff */
[----:B------:R-:W-:Y:S05]  /*15650*/  BRA `(.L_x_2187) ;  /* 0xffffff4000607947 */ /* 0x000fea000383ffff */
.L_x_2196:
[----:B-1----:R-:W-:-:S04]  /*15660*/  IMAD.U32 R6, RZ, RZ, UR9 ;  /* 0x00000009ff067e24 */ /* 0x002fc8000f8e00ff */
[----:B------:R1:W2:Y:S03]  /*15670*/  SYNCS.PHASECHK.TRANS64.TRYWAIT P1, [R6+URZ+0x33450], R5 ;  /* 0x03345005060075a7 */ /* 0x0002a6000802017f */
[----:B--2---:R-:W-:Y:S05]  /*15680*/  @!P1 NANOSLEEP.SYNCS 0x989680 ;  /* 0x009896800000995d */ /* 0x004fea0003900000 */
[----:B------:R-:W2:Y:S02]  /*15690*/  @!P1 SYNCS.PHASECHK.TRANS64 P1, [R6+URZ+0x33450], R5 ;  /* 0x03345005060095a7 */ /* 0x000ea4000802007f */
[----:B--2---:R-:W-:Y:S05]  /*156a0*/  @!P1 BRA `(.L_x_2196) ;  /* 0xfffffffc00ec9947 */ /* 0x004fea000383ffff */
[----:B------:R-:W-:Y:S05]  /*156b0*/  BRA `(.L_x_2195) ;  /* 0xffffff6000b47947 */ /* 0x000fea000383ffff */
.L_x_2242:
[----:B------:R-:W-:Y:S02]  /*156c0*/  IMAD.MOV.U32 R13, RZ, RZ, R0 ;  /* 0x000000ffff0d7224 */ /* 0x000fe400078e0000 */
[----:B------:R-:W-:Y:S02]  /*156d0*/  IMAD.MOV.U32 R12, RZ, RZ, RZ ;  /* 0x000000ffff0c7224 */ /* 0x000fe400078e00ff */
[----:B------:R-:W-:Y:S02]  /*156e0*/  IMAD.MOV.U32 R11, RZ, RZ, 0x1f ;  /* 0x0000001fff0b7424 */ /* 0x000fe400078e00ff */
[----:B------:R-:W-:-:S07]  /*156f0*/  IMAD.MOV.U32 R15, RZ, RZ, -0x1 ;  /* 0xffffffffff0f7424 */ /* 0x000fce00078e00ff */
[----:B-1----:R-:W-:Y:S05]  /*15700*/  WARPSYNC.COLLECTIVE R15, `(.L_x_2318) ;  /* 0x000000000f087348 */ /* 0x002fea0003c00000 */
[----:B------:R0:W2:Y:S02]  /*15710*/  SHFL.IDX P6, R14, R13, R12, R11 ;  /* 0x0000000c0d0e7389 */ /* 0x0000a400000c000b */
[----:B012---:R-:W-:Y:S01]  /*15720*/  ENDCOLLECTIVE ;  /* 0x000000000000791b */ /* 0x007fe20003800000 */
.L_x_2318:
[----:B------:R-:W-:Y:S05]  /*15730*/  BRA `(.L_x_2319) ;  /* 0xffffffbc005c7947 */ /* 0x000fea000383ffff */
.L_x_2244:
[----:B------:R-:W-:Y:S01]  /*15740*/  BSSY B0, `(.L_x_2320) ;  /* 0x0000006000007945 */ /* 0x000fe20003800000 */
[----:B------:R-:W-:-:S07]  /*15750*/  IMAD.MOV.U32 R15, RZ, RZ, -0x1 ;  /* 0xffffffffff0f7424 */ /* 0x000fce00078e00ff */
[----:B-1----:R-:W-:Y:S05]  /*15760*/  WARPSYNC.COLLECTIVE R15, `(.L_x_2321) ;  /* 0x000000000f0c7348 */ /* 0x002fea0003c00000 */
[----:B------:R-:W-:Y:S02]  /*15770*/  ELECT P6, UR62, PT ;  /* 0x00000000003e782f */ /* 0x000fe400038c0000 */
[----:B------:R-:W-:Y:S01]  /*15780*/  MOV R14, UR62 ;  /* 0x0000003e000e7c02 */ /* 0x000fe20008000f00 */
[----:B-1----:R-:W-:Y:S10]  /*15790*/  ENDCOLLECTIVE ;  /* 0x000000000000791b */ /* 0x002ff40003800000 */
.L_x_2321:
[----:B------:R-:W-:Y:S05]  /*157a0*/  BSYNC B0 ;  /* 0x0000000000007941 */ /* 0x000fea0003800000 */
.L_x_2320:
[----:B------:R-:W-:Y:S05]  /*157b0*/  BRA `(.L_x_2322) ;  /* 0xffffffbc00647947 */ /* 0x000fea000383ffff */
.L_x_2246:
[----:B0-----:R0:W1:Y:S02]  /*157c0*/  SYNCS.PHASECHK.TRANS64.TRYWAIT P0, [R4+URZ+0x33480], R3 ;  /* 0x03348003040075a7 */ /* 0x001064000800017f */
[----:B-1----:R-:W-:Y:S05]  /*157d0*/  @!P0 NANOSLEEP.SYNCS 0x989680 ;  /* 0x009896800000895d */ /* 0x002fea0003900000 */
[----:B------:R-:W1:Y:S02]  /*157e0*/  @!P0 SYNCS.PHASECHK.TRANS64 P0, [R4+URZ+0x33480], R3 ;  /* 0x03348003040085a7 */ /* 0x000e64000800007f */
[----:B-1----:R-:W-:Y:S05]  /*157f0*/  @!P0 BRA `(.L_x_2246) ;  /* 0xfffffffc00f08947 */ /* 0x002fea000383ffff */
[----:B------:R-:W-:Y:S05]  /*15800*/  BRA `(.L_x_2323) ;  /* 0xffffffbc00c07947 */ /* 0x000fea000383ffff */
.L_x_2248:
[----:B-1----:R1:W2:Y:S02]  /*15810*/  SYNCS.PHASECHK.TRANS64.TRYWAIT P0, [R4+URZ+0x33440], R3 ;  /* 0x03344003040075a7 */ /* 0x0022a4000800017f */
[----:B--2---:R-:W-:Y:S05]  /*15820*/  @!P0 NANOSLEEP.SYNCS 0x989680 ;  /* 0x009896800000895d */ /* 0x004fea0003900000 */
[----:B------:R-:W2:Y:S02]  /*15830*/  @!P0 SYNCS.PHASECHK.TRANS64 P0, [R4+URZ+0x33440], R3 ;  /* 0x03344003040085a7 */ /* 0x000ea4000800007f */
[----:B--2---:R-:W-:Y:S05]  /*15840*/  @!P0 BRA `(.L_x_2248) ;  /* 0xfffffffc00f08947 */ /* 0x004fea000383ffff */
[----:B------:R-:W-:Y:S05]  /*15850*/  BRA `(.L_x_2324) ;  /* 0xffffffc000487947 */ /* 0x000fea000383ffff */
.L_x_2252:
[----:B------:R0:W5:Y:S01]  /*15860*/  LDL.LU R8, [R1+0x1c] ;  /* 0x00001c0001087983 */ /* 0x0001620000300800 */
[----:B------:R-:W-:Y:S01]  /*15870*/  IMAD.MOV.U32 R13, RZ, RZ, R0 ;  /* 0x000000ffff0d7224 */ /* 0x000fe200078e0000 */
[----:B------:R-:W-:Y:S01]  /*15880*/  LOP3.LUT R6, R6, 0x7f, RZ, 0xc0, !PT ;  /* 0x0000007f06067812 */ /* 0x000fe200078ec0ff */
[----:B------:R-:W-:Y:S02]  /*15890*/  IMAD.MOV.U32 R12, RZ, RZ, RZ ;  /* 0x000000ffff0c7224 */ /* 0x000fe400078e00ff */
[----:B------:R-:W-:Y:S01]  /*158a0*/  IMAD.MOV.U32 R11, RZ, RZ, 0x1c1f ;  /* 0x00001c1fff0b7424 */ /* 0x000fe200078e00ff */
[----:B------:R-:W-:Y:S01]  /*158b0*/  SHF.R.U32.HI R4, RZ, 0x2, R6 ;  /* 0x00000002ff047819 */ /* 0x000fe20000011606 */
[----:B------:R-:W-:-:S04]  /*158c0*/  IMAD.MOV.U32 R15, RZ, RZ, -0x1 ;  /* 0xffffffffff0f7424 */ /* 0x000fc800078e00ff */
[----:B0-----:R-:W-:-:S07]  /*158d0*/  IMAD R4, R7, 0x80, R4 ;  /* 0x0000008007047824 */ /* 0x001fce00078e0204 */
[----:B-----5:R-:W-:Y:S05]  /*158e0*/  WARPSYNC.COLLECTIVE R15, `(.L_x_2325) ;  /* 0x000000000f087348 */ /* 0x020fea0003c00000 */
[----:B------:R0:W1:Y:S02]  /*158f0*/  SHFL.IDX P6, R14, R13, R12, R11 ;  /* 0x0000000c0d0e7389 */ /* 0x00006400000c000b */
[----:B01---5:R-:W-:Y:S01]  /*15900*/  ENDCOLLECTIVE ;  /* 0x000000000000791b */ /* 0x023fe20003800000 */
.L_x_2325:
[----:B------:R-:W-:Y:S02]  /*15910*/  IMAD.MOV.U32 R13, RZ, RZ, R2 ;  /* 0x000000ffff0d7224 */ /* 0x000fe400078e0002 */
[----:B------:R-:W-:Y:S02]  /*15920*/  IMAD R3, R8, R5, RZ ;  /* 0x0000000508037224 */ /* 0x000fe400078e02ff */
[----:B------:R-:W-:-:S07]  /*15930*/  IMAD.MOV.U32 R5, RZ, RZ, R14 ;  /* 0x000000ffff057224 */ /* 0x000fce00078e000e */
[----:B------:R-:W-:Y:S05]  /*15940*/  WARPSYNC.COLLECTIVE R15, `(.L_x_2326) ;  /* 0x000000000f087348 */ /* 0x000fea0003c00000 */
[----:B------:R0:W1:Y:S02]  /*15950*/  SHFL.IDX P6, R14, R13, R12, R11 ;  /* 0x0000000c0d0e7389 */ /* 0x00006400000c000b */
[----:B01----:R-:W-:Y:S01]  /*15960*/  ENDCOLLECTIVE ;  /* 0x000000000000791b */ /* 0x003fe20003800000 */
.L_x_2326:
[C---:B------:R-:W-:Y:S01]  /*15970*/  ISETP.GE.AND P4, PT, R4.reuse, R3, PT ;  /* 0x000000030400720c */ /* 0x040fe20003f86270 */
[----:B------:R-:W-:Y:S02]  /*15980*/  VIADD R8, R4, 0x20 ;  /* 0x0000002004087836 */ /* 0x000fe40000000000 */
[----:B------:R-:W-:Y:S02]  /*15990*/  IMAD.MOV.U32 R13, RZ, RZ, R0 ;  /* 0x000000ffff0d7224 */ /* 0x000fe400078e0000 */
[----:B------:R-:W-:Y:S02]  /*159a0*/  IMAD.MOV.U32 R12, RZ, RZ, 0x1 ;  /* 0x00000001ff0c7424 */ /* 0x000fe400078e00ff */
[----:B------:R-:W-:-:S07]  /*159b0*/  IMAD.MOV.U32 R6, RZ, RZ, R14 ;  /* 0x000000ffff067224 */ /* 0x000fce00078e000e */
[----:B------:R-:W-:Y:S05]  /*159c0*/  WARPSYNC.COLLECTIVE R15, `(.L_x_2327) ;  /* 0x000000000f087348 */ /* 0x000fea0003c00000 */
[----:B------:R0:W1:Y:S02]  /*159d0*/  SHFL.IDX P6, R14, R13, R12, R11 ;  /* 0x0000000c0d0e7389 */ /* 0x00006400000c000b */
[----:B01----:R-:W-:Y:S01]  /*159e0*/  ENDCOLLECTIVE ;  /* 0x000000000000791b */ /* 0x003fe20003800000 */
.L_x_2327:
[----:B------:R-:W-:-:S05]  /*159f0*/  @!P4 IADD3 R6, P3, R10, R6, RZ ;  /* 0x000000060a06c210 */ /* 0x000fca0007f7e0ff */
[----:B------:R-:W-:Y:S01]  /*15a00*/  @!P4 IMAD.X R5, RZ, RZ, R5, P3 ;  /* 0x000000ffff05c224 */ /* 0x000fe200018e0605 */
[----:B------:R-:W-:-:S03]  /*15a10*/  ISETP.GE.AND P3, PT, R8, R3, PT ;  /* 0x000000030800720c */ /* 0x000fc60003f66270 */
        /* <DEDUP_REMOVED lines=12> */
.L_x_2328:
[----:B------:R-:W-:Y:S02]  /*15ae0*/  IMAD.MOV.U32 R13, RZ, RZ, R0 ;  /* 0x000000ffff0d7224 */ /* 0x000fe400078e0000 */
[----:B------:R-:W-:Y:S02]  /*15af0*/  IMAD.MOV.U32 R12, RZ, RZ, 0x2 ;  /* 0x00000002ff0c7424 */ /* 0x000fe400078e00ff */
[----:B------:R-:W-:-:S07]  /*15b00*/  IMAD.MOV.U32 R6, RZ, RZ, R14 ;  /* 0x000000ffff067224 */ /* 0x000fce00078e000e */
[----:B------:R-:W-:Y:S05]  /*15b10*/  WARPSYNC.COLLECTIVE R15, `(.L_x_2329) ;  /* 0x000000000f087348 */ /* 0x000fea0003c00000 */
[----:B------:R0:W1:Y:S02]  /*15b20*/  SHFL.IDX P6, R14, R13, R12, R11 ;  /* 0x0000000c0d0e7389 */ /* 0x00006400000c000b */
[----:B01----:R-:W-:Y:S01]  /*15b30*/  ENDCOLLECTIVE ;  /* 0x000000000000791b */ /* 0x003fe20003800000 */
.L_x_2329:
        /* <DEDUP_REMOVED lines=16> */
.L_x_2330:
[----:B------:R-:W-:Y:S02]  /*15c40*/  IMAD.MOV.U32 R13, RZ, RZ, R0 ;  /* 0x000000ffff0d7224 */ /* 0x000fe400078e0000 */
[----:B------:R-:W-:Y:S02]  /*15c50*/  IMAD.MOV.U32 R12, RZ, RZ, 0x3 ;  /* 0x00000003ff0c7424 */ /* 0x000fe400078e00ff */
[----:B------:R-:W-:-:S07]  /*15c60*/  IMAD.MOV.U32 R6, RZ, RZ, R14 ;  /* 0x000000ffff067224 */ /* 0x000fce00078e000e */
[----:B------:R-:W-:Y:S05]  /*15c70*/  WARPSYNC.COLLECTIVE R15, `(.L_x_2331) ;  /* 0x000000000f087348 */ /* 0x000fea0003c00000 */
[----:B------:R0:W1:Y:S02]  /*15c80*/  SHFL.IDX P6, R14, R13, R12, R11 ;  /* 0x0000000c0d0e7389 */ /* 0x00006400000c000b */
[----:B01----:R-:W-:Y:S01]  /*15c90*/  ENDCOLLECTIVE ;  /* 0x000000000000791b */ /* 0x003fe20003800000 */
.L_x_2331:
        /* <DEDUP_REMOVED lines=14> */
.L_x_2332:
[----:B------:R-:W-:Y:S01]  /*15d80*/  IMAD.MOV.U32 R2, RZ, RZ, R14 ;  /* 0x000000ffff027224 */ /* 0x000fe200078e000e */
[----:B------:R-:W-:Y:S06]  /*15d90*/  BRA `(.L_x_2333) ;  /* 0xffffffc400a47947 */ /* 0x000fec000383ffff */
.L_x_2257:
[----:B-1----:R1:W2:Y:S02]  /*15da0*/  SYNCS.PHASECHK.TRANS64.TRYWAIT P0, [R17+URZ+0x33420], R0 ;  /* 0x03342000110075a7 */ /* 0x0022a4000800017f */
[----:B--2---:R-:W-:Y:S05]  /*15db0*/  @!P0 NANOSLEEP.SYNCS 0x989680 ;  /* 0x009896800000895d */ /* 0x004fea0003900000 */
[----:B------:R-:W2:Y:S02]  /*15dc0*/  @!P0 SYNCS.PHASECHK.TRANS64 P0, [R17+URZ+0x33420], R0 ;  /* 0x03342000110085a7 */ /* 0x000ea4000800007f */
[----:B--2---:R-:W-:Y:S05]  /*15dd0*/  @!P0 BRA `(.L_x_2257) ;  /* 0xfffffffc00f08947 */ /* 0x004fea000383ffff */
[----:B------:R-:W-:Y:S05]  /*15de0*/  BRA `(.L_x_2334) ;  /* 0xffffffc800147947 */ /* 0x000fea000383ffff */
.L_x_2263:
[----:B0-----:R0:W1:Y:S02]  /*15df0*/  SYNCS.PHASECHK.TRANS64.TRYWAIT P0, [R6+URZ+0x33480], R5 ;  /* 0x03348005060075a7 */ /* 0x001064000800017f */
[----:B-1----:R-:W-:Y:S05]  /*15e00*/  @!P0 NANOSLEEP.SYNCS 0x989680 ;  /* 0x009896800000895d */ /* 0x002fea0003900000 */
[----:B------:R-:W1:Y:S02]  /*15e10*/  @!P0 SYNCS.PHASECHK.TRANS64 P0, [R6+URZ+0x33480], R5 ;  /* 0x03348005060085a7 */ /* 0x000e64000800007f */
[----:B-1----:R-:W-:Y:S05]  /*15e20*/  @!P0 BRA `(.L_x_2263) ;  /* 0xfffffffc00f08947 */ /* 0x002fea000383ffff */
[----:B------:R-:W-:Y:S05]  /*15e30*/  BRA `(.L_x_2335) ;  /* 0xffffffc800c47947 */ /* 0x000fea000383ffff */
.L_x_2270:
[----:B-1----:R1:W2:Y:S02]  /*15e40*/  SYNCS.PHASECHK.TRANS64.TRYWAIT P0, [R6+URZ+0x33440], R5 ;  /* 0x03344005060075a7 */ /* 0x0022a4000800017f */
[----:B--2---:R-:W-:Y:S05]  /*15e50*/  @!P0 NANOSLEEP.SYNCS 0x989680 ;  /* 0x009896800000895d */ /* 0x004fea0003900000 */
[----:B------:R-:W2:Y:S02]  /*15e60*/  @!P0 SYNCS.PHASECHK.TRANS64 P0, [R6+URZ+0x33440], R5 ;  /* 0x03344005060085a7 */ /* 0x000ea4000800007f */
[----:B--2---:R-:W-:Y:S05]  /*15e70*/  @!P0 BRA `(.L_x_2270) ;  /* 0xfffffffc00f08947 */ /* 0x004fea000383ffff */
[----:B------:R-:W-:Y:S05]  /*15e80*/  BRA `(.L_x_2336) ;  /* 0xffffffcc00c07947 */ /* 0x000fea000383ffff */
.L_x_2278:
[----:B-1----:R1:W2:Y:S02]  /*15e90*/  SYNCS.PHASECHK.TRANS64.TRYWAIT P0, [R3+URZ+0x33470], R4 ;  /* 0x03347004030075a7 */ /* 0x0022a4000800017f */
[----:B--2---:R-:W-:Y:S05]  /*15ea0*/  @!P0 NANOSLEEP.SYNCS 0x989680 ;  /* 0x009896800000895d */ /* 0x004fea0003900000 */
[----:B------:R-:W2:Y:S02]  /*15eb0*/  @!P0 SYNCS.PHASECHK.TRANS64 P0, [R3+URZ+0x33470], R4 ;  /* 0x03347004030085a7 */ /* 0x000ea4000800007f */
[----:B--2---:R-:W-:Y:S05]  /*15ec0*/  @!P0 BRA `(.L_x_2278) ;  /* 0xfffffffc00f08947 */ /* 0x004fea000383ffff */
[----:B------:R-:W-:Y:S05]  /*15ed0*/  BRA `(.L_x_2337) ;  /* 0xffffffd000d47947 */ /* 0x000fea000383ffff */
.L_x_2280:
[----:B--2---:R2:W3:Y:S02]  /*15ee0*/  SYNCS.PHASECHK.TRANS64.TRYWAIT P0, [R3+URZ+0x33460], R0 ;  /* 0x03346000030075a7 */ /* 0x0044e4000800017f */
[----:B---3--:R-:W-:Y:S05]  /*15ef0*/  @!P0 NANOSLEEP.SYNCS 0x989680 ;  /* 0x009896800000895d */ /* 0x008fea0003900000 */
[----:B------:R-:W3:Y:S02]  /*15f00*/  @!P0 SYNCS.PHASECHK.TRANS64 P0, [R3+URZ+0x33460], R0 ;  /* 0x03346000030085a7 */ /* 0x000ee4000800007f */
[----:B---3--:R-:W-:Y:S05]  /*15f10*/  @!P0 BRA `(.L_x_2280) ;  /* 0xfffffffc00f08947 */ /* 0x008fea000383ffff */
[----:B------:R-:W-:Y:S05]  /*15f20*/  BRA `(.L_x_2338) ;  /* 0xffffffd000dc7947 */ /* 0x000fea000383ffff */
.L_x_2287:
[----:B-1----:R1:W2:Y:S02]  /*15f30*/  SYNCS.PHASECHK.TRANS64.TRYWAIT P1, [R3+URZ+0x33470], R0 ;  /* 0x03347000030075a7 */ /* 0x0022a4000802017f */
[----:B--2---:R-:W-:Y:S05]  /*15f40*/  @!P1 NANOSLEEP.SYNCS 0x989680 ;  /* 0x009896800000995d */ /* 0x004fea0003900000 */
[----:B------:R-:W2:Y:S02]  /*15f50*/  @!P1 SYNCS.PHASECHK.TRANS64 P1, [R3+URZ+0x33470], R0 ;  /* 0x03347000030095a7 */ /* 0x000ea4000802007f */
[----:B--2---:R-:W-:Y:S05]  /*15f60*/  @!P1 BRA `(.L_x_2287) ;  /* 0xfffffffc00f09947 */ /* 0x004fea000383ffff */
[----:B------:R-:W-:Y:S05]  /*15f70*/  BRA `(.L_x_2339) ;  /* 0xffffffdc001c7947 */ /* 0x000fea000383ffff */
.L_x_2289:
[----:B-1----:R1:W2:Y:S02]  /*15f80*/  SYNCS.PHASECHK.TRANS64.TRYWAIT P1, [R3+URZ+0x33460], R0 ;  /* 0x03346000030075a7 */ /* 0x0022a4000802017f */
[----:B--2---:R-:W-:Y:S05]  /*15f90*/  @!P1 NANOSLEEP.SYNCS 0x989680 ;  /* 0x009896800000995d */ /* 0x004fea0003900000 */
[----:B------:R-:W2:Y:S02]  /*15fa0*/  @!P1 SYNCS.PHASECHK.TRANS64 P1, [R3+URZ+0x33460], R0 ;  /* 0x03346000030095a7 */ /* 0x000ea4000802007f */
[----:B--2---:R-:W-:Y:S05]  /*15fb0*/  @!P1 BRA `(.L_x_2289) ;  /* 0xfffffffc00f09947 */ /* 0x004fea000383ffff */
[----:B------:R-:W-:Y:S05]  /*15fc0*/  BRA `(.L_x_2340) ;  /* 0xffffffdc00207947 */ /* 0x000fea000383ffff */
.L_x_2302:
[----:B0-----:R0:W1:Y:S02]  /*15fd0*/  SYNCS.PHASECHK.TRANS64.TRYWAIT P0, [R3+URZ+0x33420], R0 ;  /* 0x03342000030075a7 */ /* 0x001064000800017f */
[----:B-1----:R-:W-:Y:S05]  /*15fe0*/  @!P0 NANOSLEEP.SYNCS 0x989680 ;  /* 0x009896800000895d */ /* 0x002fea0003900000 */
[----:B------:R-:W1:Y:S02]  /*15ff0*/  @!P0 SYNCS.PHASECHK.TRANS64 P0, [R3+URZ+0x33420], R0 ;  /* 0x03342000030085a7 */ /* 0x000e64000800007f */
[----:B-1----:R-:W-:Y:S05]  /*16000*/  @!P0 BRA `(.L_x_2302) ;  /* 0xfffffffc00f08947 */ /* 0x002fea000383ffff */
[----:B------:R-:W-:Y:S05]  /*16010*/  BRA `(.L_x_2341) ;  /* 0xfffffff000307947 */ /* 0x000fea000383ffff */
.L_x_2303:
        /* <DEDUP_REMOVED lines=11> */
.L_x_2343:
[----:B------:R-:W-:Y:S05]  /*160d0*/  BSYNC B0 ;  /* 0x0000000000007941 */ /* 0x000fea0003800000 */
.L_x_2342:
[----:B------:R-:W-:Y:S05]  /*160e0*/  BRA `(.L_x_2344) ;  /* 0xfffffff000187947 */ /* 0x000fea000383ffff */
.L_x_2306:
[----:B------:R-:W-:Y:S01]  /*160f0*/  BSSY B1, `(.L_x_2345) ;  /* 0x0000006000017945 */ /* 0x000fe20003800000 */
[----:B------:R-:W-:-:S07]  /*16100*/  IMAD.MOV.U32 R15, RZ, RZ, -0x1 ;  /* 0xffffffffff0f7424 */ /* 0x000fce00078e00ff */
[----:B0-----:R-:W-:Y:S05]  /*16110*/  WARPSYNC.COLLECTIVE R15, `(.L_x_2346) ;  /* 0x000000000f0c7348 */ /* 0x001fea0003c00000 */
[----:B------:R-:W-:Y:S02]  /*16120*/  ELECT P6, UR62, PT ;  /* 0x00000000003e782f */ /* 0x000fe400038c0000 */
[----:B------:R-:W-:Y:S01]  /*16130*/  MOV R14, UR62 ;  /* 0x0000003e000e7c02 */ /* 0x000fe20008000f00 */
[----:B0-----:R-:W-:Y:S10]  /*16140*/  ENDCOLLECTIVE ;  /* 0x000000000000791b */ /* 0x001ff40003800000 */
.L_x_2346:
[----:B------:R-:W-:Y:S05]  /*16150*/  BSYNC B1 ;  /* 0x0000000000017941 */ /* 0x000fea0003800000 */
.L_x_2345:
[----:B------:R-:W-:Y:S05]  /*16160*/  BRA `(.L_x_2347) ;  /* 0xfffffff000107947 */ /* 0x000fea000383ffff */
.L_x_2308:
[----:B0-----:R0:W1:Y:S02]  /*16170*/  SYNCS.PHASECHK.TRANS64.TRYWAIT P1, [R7+URZ], R4 ;  /* 0x00000004070075a7 */ /* 0x001064000802017f */
[----:B-1----:R-:W-:Y:S05]  /*16180*/  @!P1 NANOSLEEP.SYNCS 0x989680 ;  /* 0x009896800000995d */ /* 0x002fea0003900000 */
[----:B------:R-:W1:Y:S02]  /*16190*/  @!P1 SYNCS.PHASECHK.TRANS64 P1, [R7+URZ], R4 ;  /* 0x00000004070095a7 */ /* 0x000e64000802007f */
[----:B-1----:R-:W-:Y:S05]  /*161a0*/  @!P1 BRA `(.L_x_2308) ;  /* 0xfffffffc00f09947 */ /* 0x002fea000383ffff */
[----:B------:R-:W-:Y:S05]  /*161b0*/  BRA `(.L_x_2348) ;  /* 0xfffffff000447947 */ /* 0x000fea000383ffff */
.L_x_2309:
[----:B-1----:R1:W2:Y:S02]  /*161c0*/  SYNCS.PHASECHK.TRANS64.TRYWAIT P1, [R5+URZ], R0 ;  /* 0x00000000050075a7 */ /* 0x0022a4000802017f */
[----:B--2---:R-:W-:Y:S05]  /*161d0*/  @!P1 NANOSLEEP.SYNCS 0x989680 ;  /* 0x009896800000995d */ /* 0x004fea0003900000 */
[----:B------:R-:W2:Y:S02]  /*161e0*/  @!P1 SYNCS.PHASECHK.TRANS64 P1, [R5+URZ], R0 ;  /* 0x00000000050095a7 */ /* 0x000ea4000802007f */
[----:B--2---:R-:W-:Y:S05]  /*161f0*/  @!P1 BRA `(.L_x_2309) ;  /* 0xfffffffc00f09947 */ /* 0x004fea000383ffff */
[----:B------:R-:W-:Y:S05]  /*16200*/  BRA `(.L_x_2349) ;  /* 0xfffffff000387947 */ /* 0x000fea000383ffff */
.L_x_2311:
[----:B-1----:R1:W2:Y:S02]  /*16210*/  SYNCS.PHASECHK.TRANS64.TRYWAIT P1, [R5+URZ+0x33460], R4 ;  /* 0x03346004050075a7 */ /* 0x0022a4000802017f */
[----:B--2---:R-:W-:Y:S05]  /*16220*/  @!P1 NANOSLEEP.SYNCS 0x989680 ;  /* 0x009896800000995d */ /* 0x004fea0003900000 */
[----:B------:R-:W2:Y:S02]  /*16230*/  @!P1 SYNCS.PHASECHK.TRANS64 P1, [R5+URZ+0x33460], R4 ;  /* 0x03346004050095a7 */ /* 0x000ea4000802007f */
[----:B--2---:R-:W-:Y:S05]  /*16240*/  @!P1 BRA `(.L_x_2311) ;  /* 0xfffffffc00f09947 */ /* 0x004fea000383ffff */
[----:B------:R-:W-:Y:S05]  /*16250*/  BRA `(.L_x_2350) ;  /* 0xfffffff000387947 */ /* 0x000fea000383ffff */
.L_x_2313:
[----:B--2---:R2:W3:Y:S02]  /*16260*/  SYNCS.PHASECHK.TRANS64.TRYWAIT P1, [R3+URZ+0x33460], R0 ;  /* 0x03346000030075a7 */ /* 0x0044e4000802017f */
[----:B---3--:R-:W-:Y:S05]  /*16270*/  @!P1 NANOSLEEP.SYNCS 0x989680 ;  /* 0x009896800000995d */ /* 0x008fea0003900000 */
[----:B------:R-:W3:Y:S02]  /*16280*/  @!P1 SYNCS.PHASECHK.TRANS64 P1, [R3+URZ+0x33460], R0 ;  /* 0x03346000030095a7 */ /* 0x000ee4000802007f */
[----:B---3--:R-:W-:Y:S05]  /*16290*/  @!P1 BRA `(.L_x_2313) ;  /* 0xfffffffc00f09947 */ /* 0x008fea000383ffff */
[----:B------:R-:W-:Y:S05]  /*162a0*/  BRA `(.L_x_2351) ;  /* 0xfffffff000387947 */ /* 0x000fea000383ffff */
.L_x_2315:
[----:B---3--:R3:W4:Y:S02]  /*162b0*/  SYNCS.PHASECHK.TRANS64.TRYWAIT P0, [R5+URZ+0x33480], R4 ;  /* 0x03348004050075a7 */ /* 0x008724000800017f */
[----:B----4-:R-:W-:Y:S05]  /*162c0*/  @!P0 NANOSLEEP.SYNCS 0x989680 ;  /* 0x009896800000895d */ /* 0x010fea0003900000 */
[----:B------:R-:W4:Y:S02]  /*162d0*/  @!P0 SYNCS.PHASECHK.TRANS64 P0, [R5+URZ+0x33480], R4 ;  /* 0x03348004050085a7 */ /* 0x000f24000800007f */
[----:B----4-:R-:W-:Y:S05]  /*162e0*/  @!P0 BRA `(.L_x_2315) ;  /* 0xfffffffc00f08947 */ /* 0x010fea000383ffff */
[----:B------:R-:W-:Y:S05]  /*162f0*/  BRA `(.L_x_2316) ;  /* 0xfffffff000347947 */ /* 0x000fea000383ffff */
.L_x_2352:
        /* <DEDUP_REMOVED lines=16> */
.L_x_2871:


//--------------------- .text._ZN7cutlass13device_kernelIN5flash11enable_sm90INS1_16FlashAttnFwdSm90INS1_25CollectiveMainloopFwdSm90ILi2EN4cute5tupleIJNS5_1CILi1EEES8_S8_EEENS6_IJNS7_ILi128EEENS7_ILi160EEENS7_ILi192EEEEEELi192ENS_12float_e4m3_tEfNS_4arch4Sm90ELb1ELb0ELb0ELb1ELb0ELb1ELb0ELb1ELb1ELb1ELb0ELb0EEENS1_21CollectiveEpilogueFwdINS6_IJSA_SC_SB_EEES9_NS_10bfloat16_tESG_Li256ELb1ELb1ELb0ELb1EEENS1_36VarlenDynamicPersistentTileSchedulerILi128ELi160ELi256ELi128ELb0ELb1ELb1ELb1ELb1ELb1EEEEEEEEEvNT_6ParamsE --------------------------
	.section	.text._ZN7cutlass13device_kernelIN5flash11enable_sm90INS1_16FlashAttnFwdSm90INS1_25CollectiveMainloopFwdSm90ILi2EN4cute5tupleIJNS5_1CILi1EEES8_S8_EEENS6_IJNS7_ILi128EEENS7_ILi160EEENS7_ILi192EEEEEELi192ENS_12float_e4m3_tEfNS_4arch4Sm90ELb1ELb0ELb0ELb1ELb0ELb1ELb0ELb1ELb1ELb1ELb0ELb0EEENS1_21CollectiveEpilogueFwdINS6_IJSA_SC_SB_EEES9_NS_10bfloat16_tESG_Li256ELb1ELb1ELb0ELb1EEENS1_36VarlenDynamicPersistentTileSchedulerILi128ELi160ELi256ELi128ELb0ELb1ELb1ELb1ELb1ELb1EEEEEEEEEvNT_6ParamsE,"ax",@progbits
	.align	128
.text._ZN7cutlass13device_kernelIN5flash11enable_sm90INS1_16FlashAttnFwdSm90INS1_25CollectiveMainloopFwdSm90ILi2EN4cute5tupleIJNS5_1CILi1EEES8_S8_EEENS6_IJNS7_ILi128EEENS7_ILi160EEENS7_ILi192EEEEEELi192ENS_12float_e4m3_tEfNS_4arch4Sm90ELb1ELb0ELb0ELb1ELb0ELb1ELb0ELb1ELb1ELb1ELb0ELb0EEENS1_21CollectiveEpilogueFwdINS6_IJSA_SC_SB_EEES9_NS_10bfloat16_tESG_Li256ELb1ELb1ELb0ELb1EEENS1_36VarlenDynamicPersistentTileSchedulerILi128ELi160ELi256ELi128ELb0ELb1ELb1ELb1ELb1ELb1EEEEEEEEEvNT_6ParamsE:
        .type           _ZN7cutlass13device_kernelIN5flash11enable_sm90INS1_16FlashAttnFwdSm90INS1_25CollectiveMainloopFwdSm90ILi2EN4cute5tupleIJNS5_1CILi1EEES8_S8_EEENS6_IJNS7_ILi128EEENS7_ILi160EEENS7_ILi192EEEEEELi192ENS_12float_e4m3_tEfNS_4arch4Sm90ELb1ELb0ELb0ELb1ELb0ELb1ELb0ELb1ELb1ELb1ELb0ELb0EEENS1_21CollectiveEpilogueFwdINS6_IJSA_SC_SB_EEES9_NS_10bfloat16_tESG_Li256ELb1ELb1ELb0ELb1EEENS1_36VarlenDynamicPersistentTileSchedulerILi128ELi160ELi256ELi128ELb0ELb1ELb1ELb1ELb1ELb1EEEEEEEEEvNT_6ParamsE,@function
        .size           _ZN7cutlass13device_kernelIN5flash11enable_sm90INS1_16FlashAttnFwdSm90INS1_25CollectiveMainloopFwdSm90ILi2EN4cute5tupleIJNS5_1CILi1EEES8_S8_EEENS6_IJNS7_ILi128EEENS7_ILi160EEENS7_ILi192EEEEEELi192ENS_12float_e4m3_tEfNS_4arch4Sm90ELb1ELb0ELb0ELb1ELb0ELb1ELb0ELb1ELb1ELb1ELb0ELb0EEENS1_21CollectiveEpilogueFwdINS6_IJSA_SC_SB_EEES9_NS_10bfloat16_tESG_Li256ELb1ELb1ELb0ELb1EEENS1_36VarlenDynamicPersistentTileSchedulerILi128ELi160ELi256ELi128ELb0ELb1ELb1ELb1ELb1ELb1EEEEEEEEEvNT_6ParamsE,(.L_x_2872 - _ZN7cutlass13device_kernelIN5flash11enable_sm90INS1_16FlashAttnFwdSm90INS1_25CollectiveMainloopFwdSm90ILi2EN4cute5tupleIJNS5_1CILi1EEES8_S8_EEENS6_IJNS7_ILi128EEENS7_ILi160EEENS7_ILi192EEEEEELi192ENS_12float_e4m3_tEfNS_4arch4Sm90ELb1ELb0ELb0ELb1ELb0ELb1ELb0ELb1ELb1ELb1ELb0ELb0EEENS1_21CollectiveEpilogueFwdINS6_IJSA_SC_SB_EEES9_NS_10bfloat16_tESG_Li256ELb1ELb1ELb0ELb1EEENS1_36VarlenDynamicPersistentTileSchedulerILi128ELi160ELi256ELi128ELb0ELb1ELb1ELb1ELb1ELb1EEEEEEEEEvNT_6ParamsE)
        .other          _ZN7cutlass13device_kernelIN5flash11enable_sm90INS1_16FlashAttnFwdSm90INS1_25CollectiveMainloopFwdSm90ILi2EN4cute5tupleIJNS5_1CILi1EEES8_S8_EEENS6_IJNS7_ILi128EEENS7_ILi160EEENS7_ILi192EEEEEELi192ENS_12float_e4m3_tEfNS_4arch4Sm90ELb1ELb0ELb0ELb1ELb0ELb1ELb0ELb1ELb1ELb1ELb0ELb0EEENS1_21CollectiveEpilogueFwdINS6_IJSA_SC_SB_EEES9_NS_10bfloat16_tESG_Li256ELb1ELb1ELb0ELb1EEENS1_36VarlenDynamicPersistentTileSchedulerILi128ELi160ELi256ELi128ELb0ELb1ELb1ELb1ELb1ELb1EEEEEEEEEvNT_6ParamsE,@"STO_CUDA_ENTRY STV_DEFAULT"
_ZN7cutlass13device_kernelIN5flash11enable_sm90INS1_16FlashAttnFwdSm90INS1_25CollectiveMainloopFwdSm90ILi2EN4cute5tupleIJNS5_1CILi1EEES8_S8_EEENS6_IJNS7_ILi128EEENS7_ILi160EEENS7_ILi192EEEEEELi192ENS_12float_e4m3_tEfNS_4arch4Sm90ELb1ELb0ELb0ELb1ELb0ELb1ELb0ELb1ELb1ELb1ELb0ELb0EEENS1_21CollectiveEpilogueFwdINS6_IJSA_SC_SB_EEES9_NS_10bfloat16_tESG_Li256ELb1ELb1ELb0ELb1EEENS1_36VarlenDynamicPersistentTileSchedulerILi128ELi160ELi256ELi128ELb0ELb1ELb1ELb1ELb1ELb1EEEEEEEEEvNT_6ParamsE:
        /* <DEDUP_REMOVED lines=24> */
.L_x_2354:
[----:B------:R-:W-:Y:S05]  /*0180*/  BSYNC B0 ;  /* 0x0000000000007941 */ /* 0x000fea0003800000 */
.L_x_2353:
        /* <DEDUP_REMOVED lines=41> */
.L_x_2355:
        /* <DEDUP_REMOVED lines=22> */
.L_x_2356:
        /* <DEDUP_REMOVED lines=18> */
.L_x_2357:
        /* <DEDUP_REMOVED lines=22> */
.L_x_2358:
        /* <DEDUP_REMOVED lines=22> */
.L_x_2359:
        /* <DEDUP_REMOVED lines=8> */
.L_x_2362:
        /* <DEDUP_REMOVED lines=24> */
[----:B------:R-:W-:Y:S02]  /*0b60*/  R2UR UR52, R16 ;  /* 0x00000000103472ca */ /* 0x000fe400000e0000 */
[----:B------:R-:W-:Y:S01]  /*0b70*/  CS2R R222, SRZ ;  /* 0x0000000000de7805 */ /* 0x000fe2000001ff00 */
        /* <DEDUP_REMOVED lines=11> */
[----:B------:R-:W-:-:S02]  /*0c30*/  SHF.R.S32.HI R220, RZ, 0x1, R3 ;  /* 0x00000001ffdc7819 */ /* 0x000fc40000011403 */
[----:B------:R-:W-:Y:S02]  /*0c40*/  SHF.R.S32.HI R8, RZ, 0x4, R7 ;  /* 0x00000004ff087819 */ /* 0x000fe40000011407 */
[--C-:B------:R-:W-:Y:S02]  /*0c50*/  SHF.R.S32.HI R5, RZ, 0x2, R4.reuse ;  /* 0x00000002ff057819 */ /* 0x100fe40000011404 */
[----:B------:R-:W-:Y:S02]  /*0c60*/  SHF.R.S32.HI R2, RZ, 0x1f, R4 ;  /* 0x0000001fff027819 */ /* 0x000fe40000011404 */
[----:B------:R-:W-:Y:S02]  /*0c70*/  LEA.HI R6, R3, R220, RZ, 0x1 ;  /* 0x000000dc03067211 */ /* 0x000fe400078f08ff */
[----:B------:R-:W-:Y:S02]  /*0c80*/  LOP3.LUT R12, R10, 0xfffffc00, RZ, 0xc0, !PT ;  /* 0xfffffc000a0c7812 */ /* 0x000fe400078ec0ff */
[----:B------:R-:W-:-:S02]  /*0c90*/  LOP3.LUT R9, R7, 0x3fffff0, RZ, 0xc0, !PT ;  /* 0x03fffff007097812 */ /* 0x000fc400078ec0ff */
[----:B------:R-:W-:Y:S02]  /*0ca0*/  LEA.HI R10, R7, R8, RZ, 0x1 ;  /* 0x00000008070a7211 */ /* 0x000fe400078f08ff */
[----:B------:R-:W-:Y:S01]  /*0cb0*/  LEA.HI R2, R2, R5, RZ, 0x2 ;  /* 0x0000000502027211 */ /* 0x000fe200078f10ff */
[----:B------:R-:W-:Y:S01]  /*0cc0*/  IMAD.IADD R9, R24, 0x1, -R9 ;  /* 0x0000000118097824 */ /* 0x000fe200078e0a09 */
[----:B------:R-:W-:Y:S02]  /*0cd0*/  LOP3.LUT R7, R6, 0x3fffffe, RZ, 0xc0, !PT ;  /* 0x03fffffe06077812 */ /* 0x000fe400078ec0ff */
[----:B------:R-:W-:Y:S01]  /*0ce0*/  LOP3.LUT R11, R10, 0x1ffffffe, RZ, 0xc0, !PT ;  /* 0x1ffffffe0a0b7812 */ /* 0x000fe200078ec0ff */
[----:B------:R-:W-:Y:S01]  /*0cf0*/  IMAD R12, R9, 0x40, R12 ;  /* 0x00000040090c7824 */ /* 0x000fe200078e020c */
[----:B------:R-:W-:Y:S01]  /*0d00*/  LOP3.LUT R6, R2, 0xfffffffc, RZ, 0xc0, !PT ;  /* 0xfffffffc02067812 */ /* 0x000fe200078ec0ff */
[----:B------:R-:W-:Y:S01]  /*0d10*/  IMAD.IADD R7, R220, 0x1, -R7 ;  /* 0x00000001dc077824 */ /* 0x000fe200078e0a07 */
[-C--:B------:R-:W-:Y:S01]  /*0d20*/  LEA.HI R2, R0, R24.reuse, RZ, 0x7 ;  /* 0x0000001800027211 */ /* 0x080fe200078f38ff */
[----:B------:R-:W-:Y:S01]  /*0d30*/  IMAD.IADD R11, R8, 0x1, -R11 ;  /* 0x00000001080b7824 */ /* 0x000fe200078e0a0b */
[----:B------:R-:W-:Y:S01]  /*0d40*/  LOP3.LUT R3, R3, 0xfffffffe, RZ, 0xc0, !PT ;  /* 0xfffffffe03037812 */ /* 0x000fe200078ec0ff */
[----:B------:R-:W-:Y:S01]  /*0d50*/  IMAD.IADD R19, R5, 0x1, -R6 ;  /* 0x0000000105137824 */ /* 0x000fe200078e0a06 */
[----:B------:R-:W-:Y:S01]  /*0d60*/  LOP3.LUT R4, R4, 0xfffffffc, RZ, 0xc0, !PT ;  /* 0xfffffffc04047812 */ /* 0x000fe200078ec0ff */
[----:B------:R-:W-:Y:S01]  /*0d70*/  VIADD R9, R220, 0x80 ;  /* 0x00000080dc097836 */ /* 0x000fe20000000000 */
[----:B------:R-:W-:Y:S01]  /*0d80*/  LOP3.LUT R5, R2, 0xffffff80, RZ, 0xc0, !PT ;  /* 0xffffff8002057812 */ /* 0x000fe200078ec0ff */
[----:B------:R-:W-:Y:S01]  /*0d90*/  IMAD R6, R11, 0x8, R12 ;  /* 0x000000080b067824 */ /* 0x000fe200078e020c */
[----:B------:R-:W-:Y:S01]  /*0da0*/  LEA R232, R8, R7, 0x3 ;  /* 0x0000000708e87211 */ /* 0x000fe200078e18ff */
[C---:B------:R-:W-:Y:S01]  /*0db0*/  IMAD.IADD R18, R24.reuse, 0x1, -R3 ;  /* 0x0000000118127824 */ /* 0x040fe200078e0a03 */
[----:B------:R-:W-:Y:S01]  /*0dc0*/  SHF.R.S32.HI R3, RZ, 0x1f, R9 ;  /* 0x0000001fff037819 */ /* 0x000fe20000011409 */
[C---:B------:R-:W-:Y:S01]  /*0dd0*/  IMAD.IADD R7, R24.reuse, 0x1, -R4 ;  /* 0x0000000118077824 */ /* 0x040fe200078e0a04 */
[----:B------:R0:W-:Y:S01]  /*0de0*/  STL [R1+0x6c], R6 ;  /* 0x00006c0601007387 */ /* 0x0001e20000100800 */
[----:B------:R-:W-:Y:S01]  /*0df0*/  IMAD.IADD R21, R24, 0x1, -R5 ;  /* 0x0000000118157824 */ /* 0x000fe200078e0a05 */
[----:B------:R-:W-:Y:S01]  /*0e00*/  LEA.HI R10, R9, R9, RZ, 0x1 ;  /* 0x00000009090a7211 */ /* 0x000fe200078f08ff */
[----:B------:R-:W-:Y:S01]  /*0e10*/  IMAD.SHL.U32 R22, R18, 0x8, RZ ;  /* 0x0000000812167824 */ /* 0x000fe200078e00ff */
[----:B------:R-:W-:Y:S01]  /*0e20*/  LEA.HI R4, R7, R7, RZ, 0x1 ;  /* 0x0000000707047211 */ /* 0x000fe200078f08ff */
[----:B------:R-:W-:Y:S01]  /*0e30*/  IMAD.SHL.U32 R230, R19, 0x80, RZ ;  /* 0x0000008013e67824 */ /* 0x000fe200078e00ff */
[----:B------:R-:W-:Y:S01]  /*0e40*/  LOP3.LUT R5, R10, 0x3fffffe, RZ, 0xc0, !PT ;  /* 0x03fffffe0a057812 */ /* 0x000fe200078ec0ff */
[----:B------:R-:W-:Y:S01]  /*0e50*/  VIADD R226, R22, 0x20 ;  /* 0x0000002016e27836 */ /* 0x000fe20000000000 */
[----:B------:R-:W-:Y:S01]  /*0e60*/  LOP3.LUT R8, R4, 0x1ffffffe, RZ, 0xc0, !PT ;  /* 0x1ffffffe04087812 */ /* 0x000fe200078ec0ff */
[C---:B------:R-:W-:Y:S01]  /*0e70*/  VIADD R225, R22.reuse, 0x40 ;  /* 0x0000004016e17836 */ /* 0x040fe20000000000 */
[----:B0-----:R-:W-:Y:S01]  /*0e80*/  LEA.HI R6, R3, R9, RZ, 0x3 ;  /* 0x0000000903067211 */ /* 0x001fe200078f18ff */
[----:B------:R-:W-:Y:S01]  /*0e90*/  IMAD.IADD R234, R9, 0x1, -R5 ;  /* 0x0000000109ea7824 */ /* 0x000fe200078e0a05 */
[----:B------:R-:W-:Y:S01]  /*0ea0*/  SHF.R.S32.HI R3, RZ, 0x1f, R21 ;  /* 0x0000001fff037819 */ /* 0x000fe20000011415 */
[----:B------:R-:W-:Y:S01]  /*0eb0*/  IMAD.IADD R9, R22, 0x1, R226 ;  /* 0x0000000116097824 */ /* 0x000fe200078e02e2 */
[----:B------:R-:W-:Y:S01]  /*0ec0*/  SHF.L.U32 R6, R6, 0x6, RZ ;  /* 0x0000000606067819 */ /* 0x000fe200000006ff */
[----:B------:R-:W-:Y:S01]  /*0ed0*/  IMAD.IADD R8, R7, 0x1, -R8 ;  /* 0x0000000107087824 */ /* 0x000fe200078e0a08 */
[C---:B------:R-:W-:Y:S01]  /*0ee0*/  LEA.HI R4, R3.reuse, R21, RZ, 0x2 ;  /* 0x0000001503047211 */ /* 0x040fe200078f10ff */
[----:B------:R-:W-:Y:S01]  /*0ef0*/  IMAD.IADD R7, R22, 0x1, R225 ;  /* 0x0000000116077824 */ /* 0x000fe200078e02e1 */
[----:B------:R-:W-:Y:S01]  /*0f00*/  LOP3.LUT R11, R6, 0xfffffe00, RZ, 0xc0, !PT ;  /* 0xfffffe00060b7812 */ /* 0x000fe200078ec0ff */
[----:B------:R-:W-:Y:S01]  /*0f10*/  IMAD.SHL.U32 R232, R232, 0x40, RZ ;  /* 0x00000040e8e87824 */ /* 0x000fe200078e00ff */
[--C-:B------:R-:W-:Y:S01]  /*0f20*/  SHF.R.S32.HI R5, RZ, 0x2, R4.reuse ;  /* 0x00000002ff057819 */ /* 0x100fe20000011404 */
[----:B------:R0:W-:Y:S01]  /*0f30*/  STL [R1+0xc], R19 ;  /* 0x00000c1301007387 */ /* 0x0001e20000100800 */
[----:B------:R-:W-:Y:S01]  /*0f40*/  SHF.R.S32.HI R6, RZ, 0x1f, R4 ;  /* 0x0000001fff067819 */ /* 0x000fe20000011404 */
[----:B------:R-:W-:Y:S01]  /*0f50*/  IMAD R234, R234, 0x40, R11 ;  /* 0x00000040eaea7824 */ /* 0x000fe200078e020b */
[----:B------:R-:W-:Y:S01]  /*0f60*/  SHF.R.S32.HI R17, RZ, 0x7, R2 ;  /* 0x00000007ff117819 */ /* 0x000fe20000011402 */
[----:B------:R-:W-:Y:S01]  /*0f70*/  STL [R1+0x14], R13 ;  /* 0x0000140d01007387 */ /* 0x000fe20000100800 */
[----:B------:R-:W-:Y:S01]  /*0f80*/  LEA.HI R6, R6, R5, RZ, 0x3 ;  /* 0x0000000506067211 */ /* 0x000fe200078f18ff */
[----:B------:R-:W-:Y:S01]  /*0f90*/  VIADD R224, R22, 0x10 ;  /* 0x0000001016e07836 */ /* 0x000fe20000000000 */
[----:B------:R-:W-:Y:S01]  /*0fa0*/  LEA.HI R3, R3, R21, RZ, 0x5 ;  /* 0x0000001503037211 */ /* 0x000fe200078f28ff */
[----:B------:R-:W-:Y:S01]  /*0fb0*/  STL [R1+0x18], R14 ;  /* 0x0000180e01007387 */ /* 0x000fe20000100800 */
[----:B------:R-:W-:Y:S01]  /*0fc0*/  LOP3.LUT R6, R6, 0xfffffff8, RZ, 0xc0, !PT ;  /* 0xfffffff806067812 */ /* 0x000fe200078ec0ff */
[----:B------:R-:W-:Y:S01]  /*0fd0*/  VIADD R227, R22, 0x30 ;  /* 0x0000003016e37836 */ /* 0x000fe20000000000 */
[----:B------:R-:W-:Y:S01]  /*0fe0*/  LEA.HI R2, R2, R17, RZ, 0x1 ;  /* 0x0000001102027211 */ /* 0x000fe200078f08ff */
[----:B------:R-:W-:Y:S01]  /*0ff0*/  STL [R1+0x1c], R15 ;  /* 0x00001c0f01007387 */ /* 0x000fe20000100800 */
[----:B------:R-:W-:Y:S01]  /*1000*/  SHF.R.S32.HI R3, RZ, 0x5, R3 ;  /* 0x00000005ff037819 */ /* 0x000fe20000011403 */
[----:B------:R-:W-:Y:S01]  /*1010*/  IMAD.IADD R6, R5, 0x1, -R6 ;  /* 0x0000000105067824 */ /* 0x000fe200078e0a06 */
[----:B------:R-:W-:Y:S01]  /*1020*/  LOP3.LUT R2, R2, 0x3fffffe, RZ, 0xc0, !PT ;  /* 0x03fffffe02027812 */ /* 0x000fe200078ec0ff */
[----:B------:R-:W-:Y:S01]  /*1030*/  VIADD R228, R22, 0x50 ;  /* 0x0000005016e47836 */ /* 0x000fe20000000000 */
[----:B------:R-:W-:-:S02]  /*1040*/  LEA.HI R0, R0, R24, RZ, 0x3 ;  /* 0x0000001800007211 */ /* 0x000fc400078f18ff */
[----:B------:R-:W-:Y:S01]  /*1050*/  LEA R3, R3, R6, 0x4 ;  /* 0x0000000603037211 */ /* 0x000fe200078e20ff */
[----:B------:R-:W-:Y:S01]  /*1060*/  IMAD.IADD R2, R17, 0x1, -R2 ;  /* 0x0000000111027824 */ /* 0x000fe200078e0a02 */
[----:B------:R-:W-:Y:S01]  /*1070*/  SHF.R.S32.HI R12, RZ, 0x1f, R9 ;  /* 0x0000001fff0c7819 */ /* 0x000fe20000011409 */
[----:B------:R-:W-:Y:S01]  /*1080*/  IMAD.MOV.U32 R17, RZ, RZ, RZ ;  /* 0x000000ffff117224 */ /* 0x000fe200078e00ff */
[----:B------:R-:W-:Y:S01]  /*1090*/  LOP3.LUT R230, R230, 0x180, RZ, 0xc0, !PT ;  /* 0x00000180e6e67812 */ /* 0x000fe200078ec0ff */
[----:B------:R-:W-:Y:S01]  /*10a0*/  IMAD R20, R2, 0x40, R3 ;  /* 0x0000004002147824 */ /* 0x000fe200078e0203 */
[----:B------:R-:W-:Y:S02]  /*10b0*/  LOP3.LUT R2, R0, 0xfffffff8, RZ, 0xc0, !PT ;  /* 0xfffffff800027812 */ /* 0x000fe400078ec0ff */
[CC--:B------:R-:W-:Y:S02]  /*10c0*/  LEA.HI R11, R12.reuse, R9.reuse, RZ, 0x4 ;  /* 0x000000090c0b7211 */ /* 0x0c0fe400078f20ff */
[----:B------:R-:W-:Y:S01]  /*10d0*/  LEA.HI R9, R12, R9, RZ, 0x6 ;  /* 0x000000090c097211 */ /* 0x000fe200078f30ff */
[----:B------:R-:W-:Y:S01]  /*10e0*/  IMAD.IADD R2, R24, 0x1, -R2 ;  /* 0x0000000118027824 */ /* 0x000fe200078e0a02 */
[----:B------:R-:W-:Y:S01]  /*10f0*/  SHF.R.S32.HI R12, RZ, 0x1f, R7 ;  /* 0x0000001fff0c7819 */ /* 0x000fe20000011407 */
[----:B------:R-:W-:Y:S01]  /*1100*/  STL [R1+0x68], R20 ;  /* 0x0000681401007387 */ /* 0x000fe20000100800 */
[----:B------:R-:W-:Y:S01]  /*1110*/  SHF.R.S32.HI R3, RZ, 0x3, R0 ;  /* 0x00000003ff037819 */ /* 0x000fe20000011400 */
[----:B------:R-:W-:Y:S01]  /*1120*/  IMAD.SHL.U32 R236, R2, 0x8, RZ ;  /* 0x0000000802ec7824 */ /* 0x000fe200078e00ff */
[CC--:B------:R-:W-:Y:S01]  /*1130*/  LEA.HI R5, R12.reuse, R7.reuse, RZ, 0x4 ;  /* 0x000000070c057211 */ /* 0x0c0fe200078f20ff */
[----:B------:R-:W-:Y:S01]  /*1140*/  IMAD.SHL.U32 R9, R9, 0x80, RZ ;  /* 0x0000008009097824 */ /* 0x000fe200078e00ff */
[----:B------:R-:W-:Y:S01]  /*1150*/  LEA.HI R7, R12, R7, RZ, 0x6 ;  /* 0x000000070c077211 */ /* 0x000fe200078f30ff */
[C---:B------:R-:W-:Y:S01]  /*1160*/  VIADD R3, R236.reuse, 0x80 ;  /* 0x00000080ec037836 */ /* 0x040fe20000000000 */
[----:B------:R-:W-:Y:S01]  /*1170*/  SHF.R.S32.HI R0, RZ, 0x1f, R220 ;  /* 0x0000001fff007819 */ /* 0x000fe200000114dc */
[----:B------:R-:W-:Y:S01]  /*1180*/  VIADD R0, R236, 0x40 ;  /* 0x00000040ec007836 */ /* 0x000fe20000000000 */
[----:B------:R-:W-:Y:S01]  /*1190*/  LOP3.LUT R6, R230, 0x30, R11, 0xf8, !PT ;  /* 0x00000030e6067812 */ /* 0x000fe200078ef80b */
[----:B------:R-:W-:Y:S01]  /*11a0*/  IMAD.SHL.U32 R7, R7, 0x80, RZ ;  /* 0x0000008007077824 */ /* 0x000fe200078e00ff */
[----:B------:R-:W-:-:S02]  /*11b0*/  SHF.R.U32.HI R231, RZ, 0x3, R230 ;  /* 0x00000003ffe77819 */ /* 0x000fc400000116e6 */
[----:B------:R-:W-:Y:S02]  /*11c0*/  SHF.L.U32 R18, R18, 0x4, RZ ;  /* 0x0000000412127819 */ /* 0x000fe400000006ff */
[----:B------:R-:W-:Y:S02]  /*11d0*/  LOP3.LUT R12, R230, 0x30, R5, 0xf8, !PT ;  /* 0x00000030e60c7812 */ /* 0x000fe400078ef805 */
[----:B------:R-:W-:Y:S02]  /*11e0*/  LOP3.LUT R9, R9, 0xffffe000, RZ, 0xc0, !PT ;  /* 0xffffe00009097812 */ /* 0x000fe400078ec0ff */
[----:B------:R-:W-:Y:S02]  /*11f0*/  LOP3.LUT R6, R6, R231, RZ, 0x3c, !PT ;  /* 0x000000e706067212 */ /* 0x000fe400078e3cff */
[----:B------:R-:W-:Y:S02]  /*1200*/  LOP3.LUT R4, R4, 0x7ffffffc, RZ, 0xc0, !PT ;  /* 0x7ffffffc04047812 */ /* 0x000fe400078ec0ff */
[----:B------:R-:W-:-:S02]  /*1210*/  SHF.R.S32.HI R2, RZ, 0x1f, R0 ;  /* 0x0000001fff027819 */ /* 0x000fc40000011400 */
[----:B------:R-:W-:Y:S01]  /*1220*/  LOP3.LUT R0, R230, 0x10, R18, 0xf8, !PT ;  /* 0x00000010e6007812 */ /* 0x000fe200078ef812 */
[----:B------:R-:W-:Y:S01]  /*1230*/  IMAD.IADD R4, R21, 0x1, -R4 ;  /* 0x0000000115047824 */ /* 0x000fe200078e0a04 */
[----:B------:R-:W-:Y:S02]  /*1240*/  LOP3.LUT R7, R7, 0xffffe000, RZ, 0xc0, !PT ;  /* 0xffffe00007077812 */ /* 0x000fe400078ec0ff */
[----:B------:R-:W-:Y:S02]  /*1250*/  LOP3.LUT R12, R12, R231, RZ, 0x3c, !PT ;  /* 0x000000e70c0c7212 */ /* 0x000fe400078e3cff */
[----:B------:R-:W-:Y:S01]  /*1260*/  IADD3 R9, R6, R232, R9 ;  /* 0x000000e806097210 */ /* 0x000fe20007ffe009 */
[----:B------:R1:W-:Y:S01]  /*1270*/  STL [R1+0x20], R4 ;  /* 0x0000200401007387 */ /* 0x0003e20000100800 */
[----:B------:R-:W-:Y:S02]  /*1280*/  LOP3.LUT R2, R230, 0x30, R18, 0xf8, !PT ;  /* 0x00000030e6027812 */ /* 0x000fe400078ef812 */
[----:B------:R-:W-:-:S02]  /*1290*/  SHF.R.S32.HI R6, RZ, 0x1f, R3 ;  /* 0x0000001fff067819 */ /* 0x000fc40000011403 */
[-C--:B------:R-:W-:Y:S02]  /*12a0*/  LOP3.LUT R3, R0, R231.reuse, RZ, 0x3c, !PT ;  /* 0x000000e700037212 */ /* 0x080fe400078e3cff */
[----:B------:R-:W-:Y:S02]  /*12b0*/  SHF.R.S32.HI R0, RZ, 0x4, R11 ;  /* 0x00000004ff007819 */ /* 0x000fe4000001140b */
[-C--:B0-----:R-:W-:Y:S02]  /*12c0*/  IADD3 R19, R12, R232.reuse, R7 ;  /* 0x000000e80c137210 */ /* 0x081fe40007ffe007 */
[----:B------:R-:W-:Y:S01]  /*12d0*/  LOP3.LUT R7, R2, R231, RZ, 0x3c, !PT ;  /* 0x000000e702077212 */ /* 0x000fe200078e3cff */
[----:B------:R0:W-:Y:S01]  /*12e0*/  STL [R1+0x54], R0 ;  /* 0x0000540001007387 */ /* 0x0001e20000100800 */
[----:B-1----:R-:W-:Y:S02]  /*12f0*/  SHF.R.S32.HI R4, RZ, 0x4, R5 ;  /* 0x00000004ff047819 */ /* 0x002fe40000011405 */
[----:B------:R-:W-:Y:S01]  /*1300*/  IADD3 R2, R232, R3, RZ ;  /* 0x00000003e8027210 */ /* 0x000fe20007ffe0ff */
[C---:B------:R-:W-:Y:S01]  /*1310*/  IMAD.IADD R3, R16.reuse, 0x1, R9 ;  /* 0x0000000110037824 */ /* 0x040fe200078e0209 */
[----:B------:R-:W-:Y:S01]  /*1320*/  SHF.R.S32.HI R10, RZ, 0x1, R10 ;  /* 0x00000001ff0a7819 */ /* 0x000fe2000001140a */
[----:B------:R-:W-:Y:S01]  /*1330*/  STL [R1+0x58], R4 ;  /* 0x0000580401007387 */ /* 0x000fe20000100800 */
[----:B0-----:R-:W-:-:S03]  /*1340*/  IADD3 R0, R16, R232, R7 ;  /* 0x000000e810007210 */ /* 0x001fc60007ffe007 */
[----:B------:R0:W-:Y:S01]  /*1350*/  STL [R1+0x4], R2 ;  /* 0x0000040201007387 */ /* 0x0001e20000100800 */
[----:B------:R-:W-:-:S03]  /*1360*/  IMAD.SHL.U32 R10, R10, 0x80, RZ ;  /* 0x000000800a0a7824 */ /* 0x000fc600078e00ff */
[----:B------:R1:W-:Y:S02]  /*1370*/  STL [R1+0x64], R0 ;  /* 0x0000640001007387 */ /* 0x0003e40000100800 */
[----:B------:R-:W-:Y:S02]  /*1380*/  LOP3.LUT R233, R10, 0x180, RZ, 0xc0, !PT ;  /* 0x000001800ae97812 */ /* 0x000fe400078ec0ff */
[----:B------:R2:W-:Y:S01]  /*1390*/  STL [R1+0x60], R3 ;  /* 0x0000600301007387 */ /* 0x0005e20000100800 */
[----:B0-----:R-:W-:Y:S02]  /*13a0*/  IMAD.IADD R2, R16, 0x1, R19 ;  /* 0x0000000110027824 */ /* 0x001fe400078e0213 */
[----:B-1----:R-:W-:-:S03]  /*13b0*/  IMAD R0, R8, 0x8, R20 ;  /* 0x0000000808007824 */ /* 0x002fc600078e0214 */
[----:B------:R2:W-:Y:S04]  /*13c0*/  STL [R1+0x5c], R2 ;  /* 0x00005c0201007387 */ /* 0x0005e80000100800 */
[----:B------:R2:W-:Y:S02]  /*13d0*/  STL [R1+0x24], R0 ;  /* 0x0000240001007387 */ /* 0x0005e40000100800 */
.L_x_2566:
[----:B--2---:R-:W2:Y:S01]  /*13e0*/  LDL.LU R0, [R1+0x1c] ;  /* 0x00001c0001007983 */ /* 0x004ea20000300800 */
[----:B0--3--:R-:W2:Y:S01]  /*13f0*/  LDC.64 R2, c[0x0][0xc88] ;  /* 0x00032200ff027b82 */ /* 0x009ea20000000a00 */
[----:B------:R-:W-:Y:S05]  /*1400*/  YIELD ;  /* 0x0000000000007946 */ /* 0x000fea0003800000 */
[----:B------:R-:W-:Y:S01]  /*1410*/  ULDC.64 UR4, c[0x0][0xa28] ;  /* 0x00028a0000047ab9 */ /* 0x000fe20000000a00 */
[----:B------:R-:W-:Y:S01]  /*1420*/  ULDC.64 UR8, c[0x0][0xa18] ;  /* 0x0002860000087ab9 */ /* 0x000fe20000000a00 */
[----:B------:R-:W-:Y:S01]  /*1430*/  ISETP.NE.U32.AND P1, PT, RZ, UR4, PT ;  /* 0x00000004ff007c0c */ /* 0x000fe2000bf25070 */
[----:B------:R-:W-:Y:S01]  /*1440*/  ULDC.64 UR6, c[0x0][0xa08] ;  /* 0x0002820000067ab9 */ /* 0x000fe20000000a00 */
[----:B--2---:R-:W-:-:S05]  /*1450*/  IMAD.WIDE R2, R0, 0x4, R2 ;  /* 0x0000000400027825 */ /* 0x004fca00078e0202 */
[----:B------:R0:W2:Y:S01]  /*1460*/  LDG.E R0, desc[UR54][R2.64] ;  /* 0x0000003602007981 */ /* 0x0000a2000c1e1900 */
[----:B------:R-:W-:Y:S01]  /*1470*/  ISETP.NE.AND.EX P1, PT, RZ, UR5, PT, P1 ;  /* 0x00000005ff007c0c */ /* 0x000fe2000bf25310 */
[----:B------:R-:W-:Y:S01]  /*1480*/  IMAD.MOV.U32 R27, RZ, RZ, RZ ;  /* 0x000000ffff1b7224 */ /* 0x000fe200078e00ff */
[----:B------:R-:W-:-:S04]  /*1490*/  ISETP.NE.U32.AND P0, PT, RZ, UR6, PT ;  /* 0x00000006ff007c0c */ /* 0x000fc8000bf05070 */
[----:B------:R-:W-:Y:S01]  /*14a0*/  ISETP.NE.AND.EX P0, PT, RZ, UR7, PT, P0 ;  /* 0x00000007ff007c0c */ /* 0x000fe2000bf05300 */
[----:B0-----:R-:W-:Y:S01]  /*14b0*/  IMAD.MOV.U32 R3, RZ, RZ, RZ ;  /* 0x000000ffff037224 */ /* 0x001fe200078e00ff */
[----:B--2---:R-:W-:Y:S01]  /*14c0*/  SHF.R.S32.HI R6, RZ, 0x1f, R0 ;  /* 0x0000001fff067819 */ /* 0x004fe20000011400 */
[----:B------:R-:W-:-:S04]  /*14d0*/  IMAD.SHL.U32 R30, R0, 0x4, RZ ;  /* 0x00000004001e7824 */ /* 0x000fc800078e00ff */
[C---:B------:R-:W-:Y:S01]  /*14e0*/  @P1 LEA R4, P2, R0.reuse, UR4, 0x2 ;  /* 0x0000000400041c11 */ /* 0x040fe2000f8410ff */
[----:B------:R-:W-:Y:S01]  /*14f0*/  STL [R1+0x2c], R0 ;  /* 0x00002c0001007387 */ /* 0x000fe20000100800 */
[C-C-:B------:R-:W-:Y:S02]  /*1500*/  SHF.L.U64.HI R28, R0.reuse, 0x2, R6.reuse ;  /* 0x00000002001c7819 */ /* 0x140fe40000010206 */
[----:B------:R-:W-:Y:S01]  /*1510*/  @P1 LEA.HI.X R5, R0, UR5, R6, 0x2, P2 ;  /* 0x0000000500051c11 */ /* 0x000fe200090f1406 */
[----:B------:R-:W-:Y:S01]  /*1520*/  STL [R1+0x3c], R30 ;  /* 0x00003c1e01007387 */ /* 0x000fe20000100800 */
[----:B------:R-:W-:Y:S01]  /*1530*/  ISETP.NE.U32.AND P2, PT, RZ, UR8, PT ;  /* 0x00000008ff007c0c */ /* 0x000fe2000bf45070 */
[----:B------:R-:W-:Y:S01]  /*1540*/  ULDC UR4, c[0x0][0x288] ;  /* 0x0000a20000047ab9 */ /* 0x000fe20000000800 */
[----:B------:R-:W-:Y:S01]  /*1550*/  IADD3 R8, P3, R30, UR6, RZ ;  /* 0x000000061e087c10 */ /* 0x000fe2000ff7e0ff */
[----:B------:R0:W-:Y:S01]  /*1560*/  STL [R1+0x44], R6 ;  /* 0x0000440601007387 */ /* 0x0001e20000100800 */
[----:B------:R-:W-:-:S03]  /*1570*/  ISETP.NE.AND.EX P2, PT, RZ, UR9, PT, P2 ;  /* 0x00000009ff007c0c */ /* 0x000fc6000bf45320 */
[----:B-1----:R1:W5:Y:S01]  /*1580*/  @P1 LDG.E R3, desc[UR54][R4.64] ;  /* 0x0000003604031981 */ /* 0x002362000c1e1900 */
[----:B------:R-:W-:Y:S01]  /*1590*/  IMAD.U32 R237, RZ, RZ, UR4 ;  /* 0x00000004ffed7e24 */ /* 0x000fe2000f8e00ff */
[----:B------:R-:W-:Y:S01]  /*15a0*/  IADD3.X R9, R28, UR7, RZ, P3, !PT ;  /* 0x000000071c097c10 */ /* 0x000fe20009ffe4ff */
[----:B------:R-:W-:Y:S01]  /*15b0*/  ULDC.64 UR4, c[0x0][0x418] ;  /* 0x0001060000047ab9 */ /* 0x000fe20000000a00 */
[----:B------:R1:W-:Y:S04]  /*15c0*/  STL [R1+0x40], R28 ;  /* 0x0000401c01007387 */ /* 0x0003e80000100800 */
[----:B------:R1:W5:Y:S02]  /*15d0*/  @P0 LDG.E R27, desc[UR54][R8.64] ;  /* 0x00000036081b0981 */ /* 0x000364000c1e1900 */
[----:B0-----:R-:W-:-:S04]  /*15e0*/  @P2 IADD3 R6, P1, R30, UR8, RZ ;  /* 0x000000081e062c10 */ /* 0x001fc8000ff3e0ff */
[----:B----4-:R-:W-:-:S05]  /*15f0*/  @P2 IADD3.X R7, R28, UR9, RZ, P1, !PT ;  /* 0x000000091c072c10 */ /* 0x010fca0008ffe4ff */
[----:B------:R1:W5:Y:S01]  /*1600*/  @P2 LDG.E R237, desc[UR54][R6.64] ;  /* 0x0000003606ed2981 */ /* 0x000362000c1e1900 */
[----:B------:R-:W-:-:S03]  /*1610*/  UISETP.NE.U32.AND UP0, UPT, UR4, URZ, UPT ;  /* 0x0000003f0400728c */ /* 0x000fc6000bf05070 */
[----:B------:R-:W-:Y:S01]  /*1620*/  ULDC UR4, c[0x0][0x424] ;  /* 0x0001090000047ab9 */ /* 0x000fe20000000800 */
[----:B------:R-:W-:-:S03]  /*1630*/  UISETP.NE.AND.EX UP0, UPT, UR5, URZ, UPT, UP0 ;  /* 0x0000003f0500728c */ /* 0x000fc6000bf05300 */
[----:B------:R-:W-:Y:S01]  /*1640*/  ULDC UR5, c[0x0][0x2f0] ;  /* 0x0000bc0000057ab9 */ /* 0x000fe20000000800 */
[----:B------:R-:W-:-:S04]  /*1650*/  USEL UR4, UR4, 0x1, UP0 ;  /* 0x0000000104047887 */ /* 0x000fc80008000000 */
[----:B------:R-:W-:-:S03]  /*1660*/  UIMAD UR4, UR4, UR5, URZ ;  /* 0x00000005040472a4 */ /* 0x000fc6000f8e023f */
[----:B------:R-:W-:Y:S02]  /*1670*/  ULDC UR5, c[0x0][0x348] ;  /* 0x0000d20000057ab9 */ /* 0x000fe40000000800 */
[----:B------:R-:W-:Y:S02]  /*1680*/  IMAD.U32 R2, RZ, RZ, UR5 ;  /* 0x00000005ff027e24 */ /* 0x000fe4000f8e00ff */
[----:B------:R-:W-:Y:S01]  /*1690*/  IMAD.U32 R26, RZ, RZ, UR4 ;  /* 0x00000004ff1a7e24 */ /* 0x000fe2000f8e00ff */
[----:B------:R-:W-:Y:S01]  /*16a0*/  MOV R25, R0 ;  /* 0x0000000000197202 */ /* 0x000fe20000000f00 */
        /* <DEDUP_REMOVED lines=10> */
.L_x_2364:
[----:B------:R-:W2:Y:S01]  /*1750*/  LDL R29, [R1+0x18] ;  /* 0x00001800011d7983 */ /* 0x000ea20000100800 */
[----:B------:R-:W-:Y:S02]  /*1760*/  ULDC.64 UR4, c[0x0][0xa20] ;  /* 0x0002880000047ab9 */ /* 0x000fe40000000a00 */
[----:B------:R-:W-:-:S04]  /*1770*/  ISETP.NE.U32.AND P1, PT, RZ, UR4, PT ;  /* 0x00000004ff007c0c */ /* 0x000fc8000bf25070 */
[----:B------:R-:W-:Y:S01]  /*1780*/  ISETP.NE.AND.EX P1, PT, RZ, UR5, PT, P1 ;  /* 0x00000005ff007c0c */ /* 0x000fe2000bf25310 */
[----:B--2---:R0:W-:-:S12]  /*1790*/  STL [R1+0x38], R29 ;  /* 0x0000381d01007387 */ /* 0x0041d80000100800 */
[----:B------:R-:W-:Y:S05]  /*17a0*/  @!P1 BRA `(.L_x_2365) ;  /* 0x0000000000109947 */ /* 0x000fea0003800000 */
[----:B------:R-:W-:-:S04]  /*17b0*/  IADD3 R4, P0, R30, UR4, RZ ;  /* 0x000000041e047c10 */ /* 0x000fc8000ff1e0ff */
[----:B------:R-:W-:-:S05]  /*17c0*/  IADD3.X R5, R28, UR5, RZ, P0, !PT ;  /* 0x000000051c057c10 */ /* 0x000fca00087fe4ff */
[----:B------:R1:W5:Y:S01]  /*17d0*/  LDG.E R26, desc[UR54][R4.64] ;  /* 0x00000036041a7981 */ /* 0x000362000c1e1900 */
[----:B------:R-:W-:Y:S05]  /*17e0*/  BRA `(.L_x_2366) ;  /* 0x0000000000107947 */ /* 0x000fea0003800000 */
.L_x_2365:
[----:B------:R-:W-:Y:S05]  /*17f0*/  @!P0 BRA `(.L_x_2366) ;  /* 0x00000000000c8947 */ /* 0x000fea0003800000 */
[----:B------:R-:W2:Y:S04]  /*1800*/  LDG.E R5, desc[UR54][R8.64] ;  /* 0x0000003608057981 */ /* 0x000ea8000c1e1900 */
[----:B------:R-:W2:Y:S02]  /*1810*/  LDG.E R26, desc[UR54][R8.64+0x4] ;  /* 0x00000436081a7981 */ /* 0x000ea4000c1e1900 */
[----:B--2---:R-:W-:-:S07]  /*1820*/  IMAD.IADD R26, R26, 0x1, -R5 ;  /* 0x000000011a1a7824 */ /* 0x004fce00078e0a05 */
.L_x_2366:
[----:B------:R-:W-:Y:S01]  /*1830*/  ULDC.64 UR4, c[0x0][0xa10] ;  /* 0x0002840000047ab9 */ /* 0x000fe20000000a00 */
[----:B------:R-:W2:Y:S01]  /*1840*/  LDL.LU R10, [R1+0x14] ;  /* 0x00001400010a7983 */ /* 0x000ea20000300800 */
[----:B------:R-:W-:Y:S01]  /*1850*/  ISETP.NE.U32.AND P0, PT, RZ, UR4, PT ;  /* 0x00000004ff007c0c */ /* 0x000fe2000bf05070 */
[----:B------:R-:W3:Y:S03]  /*1860*/  LDC R8, c[0x0][0x448] ;  /* 0x00011200ff087b82 */ /* 0x000ee60000000800 */
[----:B------:R-:W-:Y:S01]  /*1870*/  ISETP.NE.AND.EX P0, PT, RZ, UR5, PT, P0 ;  /* 0x00000005ff007c0c */ /* 0x000fe2000bf05300 */
[----:B------:R-:W-:-:S12]  /*1880*/  ULDC.64 UR4, c[0x0][0xa30] ;  /* 0x00028c0000047ab9 */ /* 0x000fd80000000a00 */
[----:B-1----:R-:W1:Y:S02]  /*1890*/  @P0 LDC.64 R4, c[0x0][0xa10] ;  /* 0x00028400ff040b82 */ /* 0x002e640000000a00 */
[----:B-1----:R-:W-:-:S05]  /*18a0*/  @P0 IMAD.WIDE R4, R25, 0x4, R4 ;  /* 0x0000000419040825 */ /* 0x002fca00078e0204 */
[----:B------:R-:W4:Y:S04]  /*18b0*/  @P0 LDG.E R0, desc[UR54][R4.64] ;  /* 0x0000003604000981 */ /* 0x000f28000c1e1900 */
[----:B------:R1:W4:Y:S01]  /*18c0*/  @P0 LDG.E R9, desc[UR54][R4.64+0x4] ;  /* 0x0000043604090981 */ /* 0x000322000c1e1900 */
[----:B------:R-:W-:Y:S01]  /*18d0*/  ISETP.NE.U32.AND P1, PT, RZ, UR4, PT ;  /* 0x00000004ff007c0c */ /* 0x000fe2000bf25070 */
[----:B-----5:R-:W-:-:S03]  /*18e0*/  IMAD.MOV.U32 R145, RZ, RZ, R26 ;  /* 0x000000ffff917224 */ /* 0x020fc600078e001a */
[----:B------:R-:W-:-:S13]  /*18f0*/  ISETP.NE.AND.EX P1, PT, RZ, UR5, PT, P1 ;  /* 0x00000005ff007c0c */ /* 0x000fda000bf25310 */
[----:B------:R-:W-:-:S04]  /*1900*/  @P1 IADD3 R6, P2, R30, UR4, RZ ;  /* 0x000000041e061c10 */ /* 0x000fc8000ff5e0ff */
[----:B------:R-:W-:-:S05]  /*1910*/  @P1 IADD3.X R7, R28, UR5, RZ, P2, !PT ;  /* 0x000000051c071c10 */ /* 0x000fca00097fe4ff */
[----:B------:R0:W5:Y:S01]  /*1920*/  @P1 LDG.E R145, desc[UR54][R6.64] ;  /* 0x0000003606911981 */ /* 0x000162000c1e1900 */
[----:B---3--:R-:W-:-:S13]  /*1930*/  ISETP.NE.AND P1, PT, R8, 0x1, PT ;  /* 0x000000010800780c */ /* 0x008fda0003f25270 */
[----:B------:R-:W3:Y:S08]  /*1940*/  @P1 LDC R11, c[0x0][0x44c] ;  /* 0x00011300ff0b1b82 */ /* 0x000ef00000000800 */
[----:B-1----:R-:W1:Y:S01]  /*1950*/  @P1 LDC R5, c[0x0][0x450] ;  /* 0x00011400ff051b82 */ /* 0x002e620000000800 */
[----:B--2---:R-:W-:-:S04]  /*1960*/  IMAD.SHL.U32 R235, R10, 0x80, RZ ;  /* 0x000000800aeb7824 */ /* 0x004fc800078e00ff */
[----:B------:R-:W-:Y:S02]  /*1970*/  VIADD R4, R235, 0x7f ;  /* 0x0000007feb047836 */ /* 0x000fe40000000000 */
[----:B----4-:R-:W-:Y:S02]  /*1980*/  @P0 IMAD.IADD R2, R9, 0x1, -R0 ;  /* 0x0000000109020824 */ /* 0x010fe400078e0a00 */
[----:B------:R-:W-:Y:S02]  /*1990*/  IMAD.IADD R9, R26, 0x1, -R3 ;  /* 0x000000011a097824 */ /* 0x000fe400078e0a03 */
[----:B---3--:R-:W-:-:S03]  /*19a0*/  @P1 IMAD.HI.U32 R0, R4, R11, RZ ;  /* 0x0000000b04001227 */ /* 0x008fc600078e00ff */
[----:B0-----:R-:W-:Y:S01]  /*19b0*/  IADD3 R6, R9, R2, RZ ;  /* 0x0000000209067210 */ /* 0x001fe20007ffe0ff */
[----:B------:R-:W-:Y:S01]  /*19c0*/  IMAD.MOV R126, RZ, RZ, -R9 ;  /* 0x000000ffff7e7224 */ /* 0x000fe200078e0a09 */
[----:B-1----:R-:W-:Y:S02]  /*19d0*/  @P1 SHF.R.U32.HI R4, RZ, R5, R0 ;  /* 0x00000005ff041219 */ /* 0x002fe40000011600 */
[C---:B------:R-:W-:Y:S01]  /*19e0*/  IADD3 R158, R6.reuse, 0xa0, -R237 ;  /* 0x000000a0069e7810 */ /* 0x040fe20007ffe8ed */
[----:B------:R-:W-:Y:S01]  /*19f0*/  VIADD R0, R6, 0x9f ;  /* 0x0000009f06007836 */ /* 0x000fe20000000000 */
[----:B------:R-:W-:Y:S01]  /*1a00*/  VIMNMX R126, RZ, R126, !PT ;  /* 0x0000007eff7e7248 */ /* 0x000fe20007fe0100 */
[----:B------:R0:W-:Y:S02]  /*1a10*/  STL [R1], R6 ;  /* 0x0000000601007387 */ /* 0x0001e40000100800 */
[----:B------:R-:W-:Y:S02]  /*1a20*/  IMAD.IADD R4, R158, 0x1, R4 ;  /* 0x000000019e047824 */ /* 0x000fe400078e0204 */
[----:B------:R-:W-:-:S04]  /*1a30*/  IMAD.HI R0, R0, 0x66666667, RZ ;  /* 0x6666666700007827 */ /* 0x000fc800078e02ff */
[----:B------:R-:W-:Y:S01]  /*1a40*/  IMAD.HI R4, R4, 0x66666667, RZ ;  /* 0x6666666704047827 */ /* 0x000fe200078e02ff */
[----:B------:R-:W-:-:S04]  /*1a50*/  SHF.R.U32.HI R159, RZ, 0x1f, R0 ;  /* 0x0000001fff9f7819 */ /* 0x000fc80000011600 */
[----:B------:R-:W-:Y:S02]  /*1a60*/  SHF.R.U32.HI R3, RZ, 0x1f, R4 ;  /* 0x0000001fff037819 */ /* 0x000fe40000011604 */
[----:B------:R-:W-:Y:S02]  /*1a70*/  LEA.HI.SX32 R159, R0, R159, 0x1a ;  /* 0x0000009f009f7211 */ /* 0x000fe400078fd2ff */
[----:B------:R-:W-:-:S04]  /*1a80*/  LEA.HI.SX32 R4, R4, R3, 0x1a ;  /* 0x0000000304047211 */ /* 0x000fc800078fd2ff */
[----:B------:R-:W-:-:S05]  /*1a90*/  VIMNMX R4, R159, R4, PT ;  /* 0x000000049f047248 */ /* 0x000fca0003fe0100 */
        /* <DEDUP_REMOVED lines=26> */
[----:B------:R-:W-:Y:S02]  /*1c40*/  IMAD.U32 R7, RZ, RZ, UR5 ;  /* 0x00000005ff077e24 */ /* 0x000fe4000f8e00ff */
[----:B------:R-:W-:-:S02]  /*1c50*/  IMAD.U32 R11, RZ, RZ, UR7 ;  /* 0x00000007ff0b7e24 */ /* 0x000fc4000f8e00ff */
[----:B------:R-:W-:Y:S02]  /*1c60*/  IMAD.MOV.U32 R8, RZ, RZ, 0x70 ;  /* 0x00000070ff087424 */ /* 0x000fe400078e00ff */
[----:B------:R-:W-:Y:S02]  /*1c70*/  IMAD.MOV.U32 R12, RZ, RZ, 0x1 ;  /* 0x00000001ff0c7424 */ /* 0x000fe400078e00ff */
[----:B0-----:R-:W-:-:S07]  /*1c80*/  IMAD.MOV.U32 R13, RZ, RZ, RZ ;  /* 0x000000ffff0d7224 */ /* 0x001fce00078e00ff */
[----:B------:R-:W-:-:S07]  /*1c90*/  LEPC R20, `(.L_x_2369) ;  /* 0x000000001014794e */ /* 0x000fce0000000000 */
[----:B-1---5:R-:W-:Y:S05]  /*1ca0*/  CALL.ABS.NOINC R14 ;  /* 0x000000000e007343 */ /* 0x022fea0003c00000 */
.L_x_2369:
[----:B------:R-:W-:Y:S05]  /*1cb0*/  BSYNC B6 ;  /* 0x0000000000067941 */ /* 0x000fea0003800000 */
.L_x_2368:
        /* <DEDUP_REMOVED lines=9> */
[----:B------:R-:W-:Y:S01]  /*1d50*/  MOV R5, UR5 ;  /* 0x0000000500057c02 */ /* 0x000fe20008000f00 */
        /* <DEDUP_REMOVED lines=10> */
.L_x_2371:
[----:B------:R-:W-:Y:S05]  /*1e00*/  BSYNC B6 ;  /* 0x0000000000067941 */ /* 0x000fea0003800000 */
.L_x_2370:
[----:B------:R-:W-:Y:S01]  /*1e10*/  ULDC.64 UR4, c[0x0][0x9f8] ;  /* 0x00027e0000047ab9 */ /* 0x000fe20000000a00 */
[----:B------:R-:W-:Y:S01]  /*1e20*/  IMAD.IADD R123, R27, 0x1, R26 ;  /* 0x000000011b7b7824 */ /* 0x000fe200078e021a */
[----:B------:R-:W-:Y:S01]  /*1e30*/  ISETP.NE.U32.AND P0, PT, RZ, UR4, PT ;  /* 0x00000004ff007c0c */ /* 0x000fe2000bf05070 */
[----:B------:R-:W2:Y:S01]  /*1e40*/  LDL R26, [R1+0xc] ;  /* 0x00000c00011a7983 */ /* 0x000ea20000100800 */
[----:B------:R-:W0:Y:S01]  /*1e50*/  LDC.64 R116, c[0x0][0x300] ;  /* 0x0000c000ff747b82 */ /* 0x000e220000000a00 */
[----:B------:R-:W-:Y:S01]  /*1e60*/  SHF.R.S32.HI R8, RZ, 0x1f, R29 ;  /* 0x0000001fff087819 */ /* 0x000fe2000001141d */
[----:B------:R-:W-:Y:S01]  /*1e70*/  ULDC.64 UR6, c[0x0][0xa08] ;  /* 0x0002820000067ab9 */ /* 0x000fe20000000a00 */
[----:B------:R-:W-:Y:S01]  /*1e80*/  ISETP.NE.AND.EX P0, PT, RZ, UR5, PT, P0 ;  /* 0x00000005ff007c0c */ /* 0x000fe2000bf05300 */
[----:B------:R-:W3:Y:S01]  /*1e90*/  LDL.LU R32, [R1+0x8] ;  /* 0x0000080001207983 */ /* 0x000ee20000300800 */
[----:B------:R-:W1:Y:S03]  /*1ea0*/  S2R R20, SR_TID.X ;  /* 0x0000000000147919 */ /* 0x000e660000002100 */
[----:B------:R-:W4:Y:S08]  /*1eb0*/  LDC.64 R110, c[0x0][0x3f8] ;  /* 0x0000fe00ff6e7b82 */ /* 0x000f300000000a00 */
[----:B------:R-:W-:Y:S01]  /*1ec0*/  @P0 IADD3 R4, P1, R30, UR4, RZ ;  /* 0x000000041e040c10 */ /* 0x000fe2000ff3e0ff */
[----:B------:R-:W4:Y:S03]  /*1ed0*/  LDC.64 R104, c[0x0][0x408] ;  /* 0x00010200ff687b82 */ /* 0x000f260000000a00 */
[----:B------:R-:W-:Y:S01]  /*1ee0*/  @P0 IADD3.X R5, R28, UR5, RZ, P1, !PT ;  /* 0x000000051c050c10 */ /* 0x000fe20008ffe4ff */
[----:B------:R-:W-:-:S04]  /*1ef0*/  ULDC.64 UR4, c[0x0][0x308] ;  /* 0x0000c20000047ab9 */ /* 0x000fc80000000a00 */
[----:B------:R1:W2:Y:S01]  /*1f00*/  @P0 LDG.E R25, desc[UR54][R4.64] ;  /* 0x0000003604190981 */ /* 0x0002a2000c1e1900 */
[----:B------:R-:W-:Y:S01]  /*1f10*/  SHF.R.S32.HI R33, RZ, 0x1f, R123 ;  /* 0x0000001fff217819 */ /* 0x000fe2000001147b */
[-C--:B0-----:R-:W-:Y:S01]  /*1f20*/  IMAD.WIDE.U32 R6, R123, R116.reuse, RZ ;  /* 0x000000747b067225 */ /* 0x081fe200078e00ff */
[----:B------:R-:W-:Y:S01]  /*1f30*/  ISETP.NE.U32.AND P0, PT, RZ, UR6, PT ;  /* 0x00000006ff007c0c */ /* 0x000fe2000bf05070 */
[----:B------:R-:W0:Y:S01]  /*1f40*/  LDC R103, c[0x0][0x3f4] ;  /* 0x0000fd00ff677b82 */ /* 0x000e220000000800 */
[----:B------:R-:W-:Y:S01]  /*1f50*/  SHF.R.S32.HI R19, RZ, 0x1f, R18 ;  /* 0x0000001fff137819 */ /* 0x000fe20000011412 */
[----:B------:R-:W-:Y:S01]  /*1f60*/  IMAD R0, R33, R116, RZ ;  /* 0x0000007421007224 */ /* 0x000fe200078e02ff */
[----:B------:R-:W-:Y:S02]  /*1f70*/  ISETP.NE.AND.EX P0, PT, RZ, UR7, PT, P0 ;  /* 0x00000007ff007c0c */ /* 0x000fe4000bf05300 */
[----:B------:R-:W-:Y:S01]  /*1f80*/  SHF.R.S32.HI R28, RZ, 0x1f, R220 ;  /* 0x0000001fff1c7819 */ /* 0x000fe200000114dc */
[----:B------:R-:W-:-:S02]  /*1f90*/  IMAD R3, R123, R117, R0 ;  /* 0x000000757b037224 */ /* 0x000fc400078e0200 */
[----:B------:R-:W-:-:S03]  /*1fa0*/  IMAD R0, R8, UR4, RZ ;  /* 0x0000000408007c24 */ /* 0x000fc6000f8e02ff */
[----:B------:R-:W-:Y:S01]  /*1fb0*/  IADD3 R7, R7, R3, RZ ;  /* 0x0000000307077210 */ /* 0x000fe20007ffe0ff */
[C---:B------:R-:W-:Y:S01]  /*1fc0*/  IMAD R3, R29.reuse, UR5, R0 ;  /* 0x000000051d037c24 */ /* 0x040fe2000f8e0200 */
[----:B-1----:R-:W-:Y:S01]  /*1fd0*/  SHF.R.U32.HI R30, RZ, 0x7, R20 ;  /* 0x00000007ff1e7819 */ /* 0x002fe20000011614 */
[----:B------:R-:W-:-:S03]  /*1fe0*/  IMAD.WIDE.U32 R4, R29, UR4, R6 ;  /* 0x000000041d047c25 */ /* 0x000fc6000f8e0006 */
[----:B------:R-:W-:Y:S01]  /*1ff0*/  ISETP.NE.AND P6, PT, R30, 0x1, PT ;  /* 0x000000011e00780c */ /* 0x000fe20003fc5270 */
[----:B------:R-:W-:Y:S01]  /*2000*/  ULDC.64 UR4, c[0x0][0x310] ;  /* 0x0000c40000047ab9 */ /* 0x000fe20000000a00 */
[----:B------:R-:W-:Y:S02]  /*2010*/  IMAD.IADD R5, R5, 0x1, R3 ;  /* 0x0000000105057824 */ /* 0x000fe400078e0203 */
[----:B------:R-:W-:-:S04]  /*2020*/  IMAD R3, R28, R116, RZ ;  /* 0x000000741c037224 */ /* 0x000fc800078e02ff */
[----:B------:R-:W-:Y:S02]  /*2030*/  IMAD R11, R220, R117, R3 ;  /* 0x00000075dc0b7224 */ /* 0x000fe400078e0203 */
[----:B----4-:R-:W-:-:S04]  /*2040*/  IMAD R10, R28, R110, RZ ;  /* 0x0000006e1c0a7224 */ /* 0x010fc800078e02ff */
[C---:B------:R-:W-:Y:S01]  /*2050*/  IMAD R13, R220.reuse, R111, R10 ;  /* 0x0000006fdc0d7224 */ /* 0x040fe200078e020a */
[----:B------:R-:W-:Y:S01]  /*2060*/  SHF.R.S32.HI R23, RZ, 0x1f, R22 ;  /* 0x0000001fff177819 */ /* 0x000fe20000011416 */
[----:B------:R-:W-:-:S04]  /*2070*/  IMAD.WIDE.U32 R112, R220, R110, R18 ;  /* 0x0000006edc707225 */ /* 0x000fc800078e0012 */
[----:B------:R-:W-:-:S04]  /*2080*/  IMAD.WIDE.U32 R114, R220, R110, R22 ;  /* 0x0000006edc727225 */ /* 0x000fc800078e0016 */
[----:B------:R-:W-:Y:S02]  /*2090*/  IMAD.IADD R115, R115, 0x1, R13 ;  /* 0x0000000173737824 */ /* 0x000fe400078e020d */
[----:B------:R-:W-:Y:S02]  /*20a0*/  IMAD.IADD R113, R13, 0x1, R113 ;  /* 0x000000010d717824 */ /* 0x000fe400078e0271 */
[----:B------:R-:W-:-:S04]  /*20b0*/  IMAD.WIDE.U32 R108, R220, R104, R22 ;  /* 0x00000068dc6c7225 */ /* 0x000fc800078e0016 */
[----:B------:R-:W-:Y:S01]  /*20c0*/  IMAD.WIDE.U32 R106, R220, R104, R18 ;  /* 0x00000068dc6a7225 */ /* 0x000fe200078e0012 */
[----:B------:R-:W-:-:S03]  /*20d0*/  SHF.L.U64.HI R130, R116, 0x7, R117 ;  /* 0x0000000774827819 */ /* 0x000fc60000010275 */
[----:B-----5:R-:W-:-:S04]  /*20e0*/  IMAD.WIDE.U32 R114, R145, R110, R114 ;  /* 0x0000006e91727225 */ /* 0x020fc800078e0072 */
[----:B------:R-:W-:-:S04]  /*20f0*/  IMAD.WIDE.U32 R112, R145, R110, R112 ;  /* 0x0000006e91707225 */ /* 0x000fc800078e0070 */
[----:B------:R-:W-:Y:S02]  /*2100*/  VIADD R157, R30, 0x8 ;  /* 0x000000081e9d7836 */ /* 0x000fe40000000000 */
[----:B------:R-:W-:Y:S02]  /*2110*/  IMAD R127, R117, 0xa0, RZ ;  /* 0x000000a0757f7824 */ /* 0x000fe400078e02ff */
[----:B------:R-:W-:Y:S02]  /*2120*/  IMAD.SHL.U32 R131, R116, 0x80, RZ ;  /* 0x0000008074837824 */ /* 0x000fe400078e00ff */
[----:B------:R-:W-:Y:S01]  /*2130*/  IMAD R129, R105, 0xa0, RZ ;  /* 0x000000a069817824 */ /* 0x000fe200078e02ff */
[----:B--2---:R-:W-:Y:S02]  /*2140*/  SHF.R.S32.HI R0, RZ, 0x1f, R25 ;  /* 0x0000001fff007819 */ /* 0x004fe40000011419 */
[----:B------:R-:W-:Y:S02]  /*2150*/  SEL R15, R25, RZ, !P0 ;  /* 0x000000ff190f7207 */ /* 0x000fe40004000000 */
        /* <DEDUP_REMOVED lines=15> */
[----:B------:R-:W-:Y:S02]  /*2250*/  SEL R8, RZ, 0xffffffff, P1 ;  /* 0xffffffffff087807 */ /* 0x000fe40000800000 */
[----:B------:R-:W-:Y:S01]  /*2260*/  IADD3 R3, P2, R120, R4, RZ ;  /* 0x0000000478037210 */ /* 0x000fe20007f5e0ff */
[----:B------:R-:W-:Y:S01]  /*2270*/  IMAD.IADD R119, R7, 0x1, R119 ;  /* 0x0000000107777824 */ /* 0x000fe200078e0277 */
[----:B------:R-:W-:Y:S01]  /*2280*/  SEL R7, RZ, 0x1, P0 ;  /* 0x00000001ff077807 */ /* 0x000fe20000000000 */
[----:B------:R-:W-:Y:S01]  /*2290*/  IMAD.SHL.U32 R8, R8, 0x2, RZ ;  /* 0x0000000208087824 */ /* 0x000fe200078e00ff */
[----:B------:R-:W-:Y:S01]  /*22a0*/  ULDC.64 UR6, c[0x0][0x338] ;  /* 0x0000ce0000067ab9 */ /* 0x000fe20000000a00 */
[----:B------:R-:W-:Y:S02]  /*22b0*/  IMAD.IADD R4, R121, 0x1, R9 ;  /* 0x0000000179047824 */ /* 0x000fe400078e0209 */
[----:B------:R-:W-:Y:S01]  /*22c0*/  IMAD.MOV.U32 R118, RZ, RZ, R6 ;  /* 0x000000ffff767224 */ /* 0x000fe200078e0006 */
[----:B------:R-:W-:Y:S01]  /*22d0*/  LOP3.LUT R9, R8, 0x2, R7, 0xe2, !PT ;  /* 0x0000000208097812 */ /* 0x000fe200078ee207 */
[----:B------:R-:W-:-:S02]  /*22e0*/  VIADD R6, R18, 0x40 ;  /* 0x0000004012067836 */ /* 0x000fc40000000000 */
[C---:B------:R-:W-:Y:S01]  /*22f0*/  VIADD R7, R18.reuse, 0x60 ;  /* 0x0000006012077836 */ /* 0x040fe20000000000 */
[----:B------:R-:W-:Y:S02]  /*2300*/  IADD3 R8, R18, 0x80, RZ ;  /* 0x0000008012087810 */ /* 0x000fe40007ffe0ff */
[----:B------:R-:W-:Y:S02]  /*2310*/  ISETP.GE.AND P0, PT, R6, UR4, PT ;  /* 0x0000000406007c0c */ /* 0x000fe4000bf06270 */
[----:B------:R-:W-:Y:S02]  /*2320*/  ISETP.GE.AND P1, PT, R7, UR4, PT ;  /* 0x0000000407007c0c */ /* 0x000fe4000bf26270 */
[----:B------:R-:W-:Y:S02]  /*2330*/  IADD3.X R5, R4, R5, R11, P2, !PT ;  /* 0x0000000504057210 */ /* 0x000fe400017fe40b */
[----:B------:R-:W-:Y:S02]  /*2340*/  SEL R10, RZ, 0x4, P0 ;  /* 0x00000004ff0a7807 */ /* 0x000fe40000000000 */
[----:B------:R-:W-:-:S02]  /*2350*/  SEL R11, RZ, 0x8, P1 ;  /* 0x00000008ff0b7807 */ /* 0x000fc40000800000 */
[----:B------:R-:W-:Y:S02]  /*2360*/  ISETP.GE.AND P0, PT, R8, UR4, PT ;  /* 0x0000000408007c0c */ /* 0x000fe4000bf06270 */
[----:B------:R-:W-:Y:S02]  /*2370*/  LOP3.LUT R9, R11, R9, R10, 0xfe, !PT ;  /* 0x000000090b097212 */ /* 0x000fe400078efe0a */
[----:B------:R-:W-:Y:S01]  /*2380*/  SEL R10, RZ, 0x10, P0 ;  /* 0x00000010ff0a7807 */ /* 0x000fe20000000000 */
[----:B------:R-:W-:Y:S01]  /*2390*/  IMAD R11, R12, UR6, RZ ;  /* 0x000000060c0b7c24 */ /* 0x000fe2000f8e02ff */
[-C--:B0-----:R-:W-:Y:S02]  /*23a0*/  ISETP.GE.AND P0, PT, R18, R103.reuse, PT ;  /* 0x000000671200720c */ /* 0x081fe40003f06270 */
[----:B------:R-:W-:Y:S01]  /*23b0*/  LOP3.LUT R37, R9, R10, RZ, 0xfc, !PT ;  /* 0x0000000a09257212 */ /* 0x000fe200078efcff */
[----:B------:R-:W-:Y:S01]  /*23c0*/  IMAD R9, R28, R104, RZ ;  /* 0x000000681c097224 */ /* 0x000fe200078e02ff */
[----:B------:R-:W-:Y:S01]  /*23d0*/  ISETP.GE.AND P1, PT, R0, R103, PT ;  /* 0x000000670000720c */ /* 0x000fe20003f26270 */
[----:B------:R-:W-:-:S02]  /*23e0*/  IMAD R35, R15, UR7, R11 ;  /* 0x000000070f237c24 */ /* 0x000fc4000f8e020b */
[----:B------:R-:W-:Y:S01]  /*23f0*/  IMAD R13, R220, R105, R9 ;  /* 0x00000069dc0d7224 */ /* 0x000fe200078e0209 */
[C---:B------:R-:W-:Y:S02]  /*2400*/  SEL R9, R103.reuse, RZ, P0 ;  /* 0x000000ff67097207 */ /* 0x040fe40000000000 */
[----:B------:R-:W-:-:S03]  /*2410*/  SEL R11, R103, RZ, P1 ;  /* 0x000000ff670b7207 */ /* 0x000fc60000800000 */
[----:B------:R-:W-:Y:S02]  /*2420*/  IMAD.IADD R9, R18, 0x1, R9 ;  /* 0x0000000112097824 */ /* 0x000fe400078e0209 */
[----:B------:R-:W-:Y:S01]  /*2430*/  IMAD.IADD R11, R0, 0x1, R11 ;  /* 0x00000001000b7824 */ /* 0x000fe200078e020b */
[----:B------:R-:W-:Y:S01]  /*2440*/  ISETP.GE.AND P3, PT, R6, R103, PT ;  /* 0x000000670600720c */ /* 0x000fe20003f66270 */
[----:B------:R-:W-:Y:S01]  /*2450*/  IMAD.IADD R109, R109, 0x1, R13 ;  /* 0x000000016d6d7824 */ /* 0x000fe200078e020d */
[----:B------:R-:W-:Y:S01]  /*2460*/  SHF.R.S32.HI R10, RZ, 0x1f, R9 ;  /* 0x0000001fff0a7819 */ /* 0x000fe20000011409 */
[----:B------:R-:W-:Y:S01]  /*2470*/  IMAD.IADD R107, R13, 0x1, R107 ;  /* 0x000000010d6b7824 */ /* 0x000fe200078e026b */
[----:B------:R-:W-:Y:S02]  /*2480*/  SHF.R.S32.HI R12, RZ, 0x1f, R11 ;  /* 0x0000001fff0c7819 */ /* 0x000fe4000001140b */
[----:B------:R-:W-:Y:S02]  /*2490*/  SEL R13, R103, RZ, P3 ;  /* 0x000000ff670d7207 */ /* 0x000fe40001800000 */
[----:B------:R-:W-:-:S02]  /*24a0*/  LEA.HI R27, R10, R9, RZ, 0x4 ;  /* 0x000000090a1b7211 */ /* 0x000fc400078f20ff */
[----:B------:R-:W-:Y:S02]  /*24b0*/  LEA.HI R10, R10, R9, RZ, 0x6 ;  /* 0x000000090a0a7211 */ /* 0x000fe400078f30ff */
[-C--:B------:R-:W-:Y:S01]  /*24c0*/  LEA.HI R29, R12, R11.reuse, RZ, 0x4 ;  /* 0x0000000b0c1d7211 */ /* 0x080fe200078f20ff */
[----:B------:R-:W-:Y:S01]  /*24d0*/  IMAD.IADD R20, R6, 0x1, R13 ;  /* 0x0000000106147824 */ /* 0x000fe200078e020d */
[----:B------:R-:W-:Y:S02]  /*24e0*/  LEA.HI R12, R12, R11, RZ, 0x6 ;  /* 0x0000000b0c0c7211 */ /* 0x000fe400078f30ff */
[----:B------:R-:W-:Y:S02]  /*24f0*/  SHF.R.S32.HI R11, RZ, 0x6, R10 ;  /* 0x00000006ff0b7819 */ /* 0x000fe4000001140a */
[----:B------:R-:W-:Y:S02]  /*2500*/  SHF.R.S32.HI R13, RZ, 0x6, R12 ;  /* 0x00000006ff0d7819 */ /* 0x000fe4000001140c */
[----:B------:R-:W-:-:S02]  /*2510*/  LOP3.LUT R10, R230, 0x30, R27, 0xf8, !PT ;  /* 0x00000030e60a7812 */ /* 0x000fc400078ef81b */
[----:B------:R-:W-:Y:S02]  /*2520*/  SHF.R.S32.HI R21, RZ, 0x1f, R20 ;  /* 0x0000001fff157819 */ /* 0x000fe40000011414 */
[----:B------:R-:W-:Y:S01]  /*2530*/  LOP3.LUT R12, R230, 0x30, R29, 0xf8, !PT ;  /* 0x00000030e60c7812 */ /* 0x000fe200078ef81d */
[C---:B------:R-:W-:Y:S02]  /*2540*/  IMAD R144, R11.reuse, 0x2800, R232 ;  /* 0x000028000b907824 */ /* 0x040fe400078e02e8 */
[----:B------:R-:W-:Y:S01]  /*2550*/  IMAD R142, R11, 0x2800, R234 ;  /* 0x000028000b8e7824 */ /* 0x000fe200078e02ea */
[----:B------:R-:W-:Y:S01]  /*2560*/  LOP3.LUT R11, R10, R231, RZ, 0x3c, !PT ;  /* 0x000000e70a0b7212 */ /* 0x000fe200078e3cff */
[----:B------:R-:W-:Y:S01]  /*2570*/  IMAD R143, R13, 0x2800, R232 ;  /* 0x000028000d8f7824 */ /* 0x000fe200078e02e8 */
[----:B------:R-:W-:Y:S02]  /*2580*/  SHF.R.U32.HI R9, RZ, 0x3, R233 ;  /* 0x00000003ff097819 */ /* 0x000fe400000116e9 */
[----:B------:R-:W-:-:S02]  /*2590*/  LEA.HI R31, R21, R20, RZ, 0x4 ;  /* 0x00000014151f7211 */ /* 0x000fc400078f20ff */
[----:B------:R-:W-:Y:S02]  /*25a0*/  LOP3.LUT R14, R233, 0x30, R27, 0xf8, !PT ;  /* 0x00000030e90e7812 */ /* 0x000fe400078ef81b */
[----:B------:R-:W-:Y:S02]  /*25b0*/  LOP3.LUT R12, R12, R231, RZ, 0x3c, !PT ;  /* 0x000000e70c0c7212 */ /* 0x000fe400078e3cff */
[----:B------:R-:W-:Y:S01]  /*25c0*/  LEA.HI R20, R21, R20, RZ, 0x6 ;  /* 0x0000001415147211 */ /* 0x000fe200078f30ff */
[----:B------:R-:W-:Y:S01]  /*25d0*/  IMAD.WIDE.U32 R118, R15, UR6, R118 ;  /* 0x000000060f767c25 */ /* 0x000fe2000f8e0076 */
[----:B------:R-:W-:Y:S02]  /*25e0*/  LOP3.LUT R15, R14, R9, RZ, 0x3c, !PT ;  /* 0x000000090e0f7212 */ /* 0x000fe400078e3cff */
[----:B------:R-:W-:Y:S01]  /*25f0*/  IADD3 R143, R143, R12, RZ ;  /* 0x0000000c8f8f7210 */ /* 0x000fe20007ffe0ff */
[----:B------:R-:W-:Y:S01]  /*2600*/  IMAD.IADD R144, R144, 0x1, R11 ;  /* 0x0000000190907824 */ /* 0x000fe200078e020b */
[----:B------:R-:W-:-:S02]  /*2610*/  SHF.R.S32.HI R11, RZ, 0x6, R20 ;  /* 0x00000006ff0b7819 */ /* 0x000fc40000011414 */
[C---:B------:R-:W-:Y:S02]  /*2620*/  LOP3.LUT R12, R233.reuse, 0x30, R29, 0xf8, !PT ;  /* 0x00000030e90c7812 */ /* 0x040fe400078ef81d */
[--C-:B------:R-:W-:Y:S01]  /*2630*/  LOP3.LUT R14, R233, 0x30, R31.reuse, 0xf8, !PT ;  /* 0x00000030e90e7812 */ /* 0x100fe200078ef81f */
[--C-:B------:R-:W-:Y:S01]  /*2640*/  IMAD R140, R13, 0x2800, R234.reuse ;  /* 0x000028000d8c7824 */ /* 0x100fe200078e02ea */
[----:B---3--:R-:W-:Y:S01]  /*2650*/  LOP3.LUT R32, R32, 0xfffffffe, RZ, 0xc0, !PT ;  /* 0xfffffffe20207812 */ /* 0x008fe200078ec0ff */
[----:B------:R-:W-:Y:S01]  /*2660*/  IMAD R133, R11, 0x2800, R234 ;  /* 0x000028000b857824 */ /* 0x000fe200078e02ea */
[-C--:B------:R-:W-:Y:S02]  /*2670*/  LOP3.LUT R13, R12, R9.reuse, RZ, 0x3c, !PT ;  /* 0x000000090c0d7212 */ /* 0x080fe400078e3cff */
[----:B------:R-:W-:Y:S02]  /*2680*/  LOP3.LUT R14, R14, R9, RZ, 0x3c, !PT ;  /* 0x000000090e0e7212 */ /* 0x000fe400078e3cff */
[----:B------:R-:W-:Y:S01]  /*2690*/  LOP3.LUT R10, R230, 0x30, R31, 0xf8, !PT ;  /* 0x00000030e60a7812 */ /* 0x000fe200078ef81f */
[----:B------:R-:W-:Y:S01]  /*26a0*/  IMAD.IADD R140, R140, 0x1, R13 ;  /* 0x000000018c8c7824 */ /* 0x000fe200078e020d */
[----:B------:R-:W-:Y:S01]  /*26b0*/  @P3 LOP3.LUT R32, R32, 0x1, RZ, 0xfc, !PT ;  /* 0x0000000120203812 */ /* 0x000fe200078efcff */
[----:B------:R-:W-:Y:S01]  /*26c0*/  IMAD.IADD R133, R133, 0x1, R14 ;  /* 0x0000000185857824 */ /* 0x000fe200078e020e */
[----:B------:R-:W-:Y:S01]  /*26d0*/  LOP3.LUT R10, R10, R231, RZ, 0x3c, !PT ;  /* 0x000000e70a0a7212 */ /* 0x000fe200078e3cff */
[----:B------:R-:W-:Y:S01]  /*26e0*/  IMAD R141, R11, 0x2800, R232 ;  /* 0x000028000b8d7824 */ /* 0x000fe200078e02e8 */
[----:B------:R-:W-:Y:S01]  /*26f0*/  LOP3.LUT P3, RZ, R26, 0x2, RZ, 0xc0, !PT ;  /* 0x000000021aff7812 */ /* 0x000fe2000786c0ff */
[----:B------:R-:W-:Y:S01]  /*2700*/  VIADD R14, R18, 0xa0 ;  /* 0x000000a0120e7836 */ /* 0x000fe20000000000 */
[----:B------:R-:W-:-:S02]  /*2710*/  IADD3 R122, P2, R220, R123, RZ ;  /* 0x0000007bdc7a7210 */ /* 0x000fc40007f5e0ff */
[----:B------:R-:W-:Y:S01]  /*2720*/  SHF.R.S32.HI R13, RZ, 0x1f, R145 ;  /* 0x0000001fff0d7819 */ /* 0x000fe20000011491 */
[----:B------:R-:W-:Y:S02]  /*2730*/  IMAD.IADD R141, R141, 0x1, R10 ;  /* 0x000000018d8d7824 */ /* 0x000fe400078e020a */
[----:B------:R-:W-:Y:S01]  /*2740*/  IMAD.X R123, R28, 0x1, R33, P2 ;  /* 0x000000011c7b7824 */ /* 0x000fe200010e0621 */
[----:B------:R-:W-:Y:S01]  /*2750*/  ISETP.GE.AND P2, PT, R14, UR4, PT ;  /* 0x000000040e007c0c */ /* 0x000fe2000bf46270 */
[C---:B------:R-:W-:Y:S01]  /*2760*/  IMAD R10, R13.reuse, R110, RZ ;  /* 0x0000006e0d0a7224 */ /* 0x040fe200078e02ff */
[----:B------:R-:W-:Y:S01]  /*2770*/  IADD3 R26, R220, 0x80, RZ ;  /* 0x00000080dc1a7810 */ /* 0x000fe20007ffe0ff */
[----:B------:R-:W-:Y:S01]  /*2780*/  IMAD R12, R13, R104, RZ ;  /* 0x000000680d0c7224 */ /* 0x000fe200078e02ff */
[----:B------:R-:W-:Y:S01]  /*2790*/  LOP3.LUT R32, R32, 0xfffffffb, RZ, 0xc0, !PT ;  /* 0xfffffffb20207812 */ /* 0x000fe200078ec0ff */
[----:B------:R-:W-:Y:S01]  /*27a0*/  IMAD.IADD R142, R142, 0x1, R15 ;  /* 0x000000018e8e7824 */ /* 0x000fe200078e020f */
[----:B------:R-:W-:Y:S01]  /*27b0*/  SEL R34, RZ, 0x20, P2 ;  /* 0x00000020ff227807 */ /* 0x000fe20001000000 */
[----:B------:R-:W-:Y:S01]  /*27c0*/  IMAD R21, R145, R111, R10 ;  /* 0x0000006f91157224 */ /* 0x000fe200078e020a */
[----:B------:R-:W-:Y:S01]  /*27d0*/  SHF.L.U64.HI R10, R110, 0x7, R111 ;  /* 0x000000076e0a7819 */ /* 0x000fe2000001026f */
[----:B------:R-:W-:-:S02]  /*27e0*/  IMAD R15, R111, 0xa0, RZ ;  /* 0x000000a06f0f7824 */ /* 0x000fc400078e02ff */
[----:B------:R-:W-:Y:S01]  /*27f0*/  IMAD.SHL.U32 R11, R110, 0x80, RZ ;  /* 0x000000806e0b7824 */ /* 0x000fe200078e00ff */
[----:B------:R-:W-:Y:S01]  /*2800*/  @P3 LOP3.LUT R32, R32, 0x4, RZ, 0xfc, !PT ;  /* 0x0000000420203812 */ /* 0x000fe200078efcff */
[----:B------:R-:W-:Y:S01]  /*2810*/  IMAD.WIDE.U32 R110, R110, 0xa0, RZ ;  /* 0x000000a06e6e7825 */ /* 0x000fe200078e00ff */
[----:B------:R-:W-:Y:S02]  /*2820*/  SHF.R.S32.HI R146, RZ, 0x1f, R26 ;  /* 0x0000001fff927819 */ /* 0x000fe4000001141a */
[----:B------:R-:W-:Y:S01]  /*2830*/  SHF.R.S32.HI R26, RZ, 0x4, R27 ;  /* 0x00000004ff1a7819 */ /* 0x000fe2000001141b */
[C---:B------:R-:W-:Y:S01]  /*2840*/  IMAD R25, R145.reuse, R105, R12 ;  /* 0x0000006991197224 */ /* 0x040fe200078e020c */
[C---:B------:R-:W-:Y:S01]  /*2850*/  SHF.L.U64.HI R12, R104.reuse, 0x7, R105 ;  /* 0x00000007680c7819 */ /* 0x040fe20000010269 */
[----:B------:R-:W-:Y:S01]  /*2860*/  IMAD.WIDE.U32 R108, R145, R104, R108 ;  /* 0x00000068916c7225 */ /* 0x000fe200078e006c */
[----:B------:R-:W-:Y:S02]  /*2870*/  SHF.R.S32.HI R28, RZ, 0x4, R29 ;  /* 0x00000004ff1c7819 */ /* 0x000fe4000001141d */
[----:B------:R-:W-:Y:S01]  /*2880*/  SHF.R.S32.HI R30, RZ, 0x4, R31 ;  /* 0x00000004ff1e7819 */ /* 0x000fe2000001141f */
[----:B------:R-:W-:Y:S01]  /*2890*/  IMAD.SHL.U32 R13, R104, 0x80, RZ ;  /* 0x00000080680d7824 */ /* 0x000fe200078e00ff */
[----:B------:R-:W-:Y:S01]  /*28a0*/  LOP3.LUT R41, R37, R34, RZ, 0xfc, !PT ;  /* 0x0000002225297212 */ /* 0x000fe200078efcff */
[----:B------:R-:W-:Y:S01]  /*28b0*/  IMAD.WIDE.U32 R106, R145, R104, R106 ;  /* 0x00000068916a7225 */ /* 0x000fe200078e006a */
[----:B------:R-:W-:-:S02]  /*28c0*/  LOP3.LUT R27, R27, 0xfffffff0, RZ, 0xc0, !PT ;  /* 0xfffffff01b1b7812 */ /* 0x000fc400078ec0ff */
[----:B------:R-:W-:Y:S01]  /*28d0*/  LOP3.LUT R29, R29, 0xfffffff0, RZ, 0xc0, !PT ;  /* 0xfffffff01d1d7812 */ /* 0x000fe200078ec0ff */
[----:B------:R-:W-:Y:S01]  /*28e0*/  IMAD.WIDE.U32 R116, R116, 0xa0, RZ ;  /* 0x000000a074747825 */ /* 0x000fe200078e00ff */
[----:B------:R-:W-:-:S03]  /*28f0*/  LOP3.LUT R31, R31, 0xfffffff0, RZ, 0xc0, !PT ;  /* 0xfffffff01f1f7812 */ /* 0x000fc600078ec0ff */
[----:B------:R-:W-:Y:S01]  /*2900*/  IMAD.WIDE.U32 R104, R104, 0xa0, RZ ;  /* 0x000000a068687825 */ /* 0x000fe200078e00ff */
[----:B------:R-:W-:Y:S01]  /*2910*/  LOP3.LUT R36, R37, 0x1, RZ, 0xc0, !PT ;  /* 0x0000000125247812 */ /* 0x000fe200078ec0ff */
[----:B------:R0:W-:Y:S02]  /*2920*/  STL [R1+0x8], R32 ;  /* 0x0000082001007387 */ /* 0x0001e40000100800 */
[----:B------:R-:W-:Y:S01]  /*2930*/  IMAD.IADD R128, R111, 0x1, R15 ;  /* 0x000000016f807824 */ /* 0x000fe200078e020f */
[----:B------:R-:W-:Y:S01]  /*2940*/  LOP3.LUT R37, R41, 0x2, RZ, 0xc0, !PT ;  /* 0x0000000229257812 */ /* 0x000fe200078ec0ff */
[----:B------:R-:W-:Y:S01]  /*2950*/  IMAD.IADD R15, R115, 0x1, R21 ;  /* 0x00000001730f7824 */ /* 0x000fe200078e0215 */
[----:B------:R-:W-:Y:S01]  /*2960*/  LOP3.LUT R38, R41, 0x4, RZ, 0xc0, !PT ;  /* 0x0000000429267812 */ /* 0x000fe200078ec0ff */
[----:B------:R-:W-:Y:S01]  /*2970*/  IMAD.IADD R20, R21, 0x1, R113 ;  /* 0x0000000115147824 */ /* 0x000fe200078e0271 */
[----:B------:R-:W-:Y:S01]  /*2980*/  IADD3 R21, R109, R25, RZ ;  /* 0x000000196d157210 */ /* 0x000fe20007ffe0ff */
[----:B------:R-:W-:Y:S01]  /*2990*/  IMAD.SHL.U32 R103, R103, 0x2, RZ ;  /* 0x0000000267677824 */ /* 0x000fe200078e00ff */
[----:B------:R-:W-:Y:S01]  /*29a0*/  LOP3.LUT R39, R41, 0x8, RZ, 0xc0, !PT ;  /* 0x0000000829277812 */ /* 0x000fe200078ec0ff */
[----:B------:R-:W-:Y:S01]  /*29b0*/  IMAD.IADD R127, R117, 0x1, R127 ;  /* 0x00000001757f7824 */ /* 0x000fe200078e027f */
[----:B------:R-:W-:Y:S01]  /*29c0*/  LOP3.LUT R40, R41, 0x10, RZ, 0xc0, !PT ;  /* 0x0000001029287812 */ /* 0x000fe200078ec0ff */
[----:B------:R-:W-:Y:S01]  /*29d0*/  IMAD.IADD R129, R105, 0x1, R129 ;  /* 0x0000000169817824 */ /* 0x000fe200078e0281 */
[----:B0-----:R-:W-:Y:S01]  /*29e0*/  SHF.R.S32.HI R32, RZ, 0x1f, R27 ;  /* 0x0000001fff207819 */ /* 0x001fe2000001141b */
[----:B------:R-:W-:Y:S01]  /*29f0*/  IMAD.IADD R25, R25, 0x1, R107 ;  /* 0x0000000119197824 */ /* 0x000fe200078e026b */
[----:B------:R-:W-:Y:S01]  /*2a00*/  SHF.R.S32.HI R33, RZ, 0x1f, R29 ;  /* 0x0000001fff217819 */ /* 0x000fe2000001141d */
[----:B------:R-:W-:Y:S01]  /*2a10*/  IMAD.IADD R35, R119, 0x1, R35 ;  /* 0x0000000177237824 */ /* 0x000fe200078e0223 */
[----:B------:R-:W-:-:S02]  /*2a20*/  SHF.R.S32.HI R34, RZ, 0x1f, R31 ;  /* 0x0000001fff227819 */ /* 0x000fc4000001141f */
[----:B------:R-:W-:-:S07]  /*2a30*/  LOP3.LUT R41, R41, 0x20, RZ, 0xc0, !PT ;  /* 0x0000002029297812 */ /* 0x000fce00078ec0ff */
.L_x_2471:
[----:B0-----:R-:W2:Y:S01]  /*2a40*/  LDL R46, [R1+0xc] ;  /* 0x00000c00012e7983 */ /* 0x001ea20000100800 */
[----:B------:R-:W0:Y:S03]  /*2a50*/  LDC.64 R124, c[0x0][0x2e8] ;  /* 0x0000ba00ff7c7b82 */ /* 0x000e260000000a00 */
[----:B------:R-:W3:Y:S04]  /*2a60*/  LDL R45, [R1+0x4] ;  /* 0x00000400012d7983 */ /* 0x000ee80000100800 */
[----:B------:R-:W4:Y:S01]  /*2a70*/  LDL.LU R42, [R1+0x8] ;  /* 0x00000800012a7983 */ /* 0x000f220000300800 */
[----:B------:R-:W-:Y:S01]  /*2a80*/  VIADD R53, R24, 0xffffffff ;  /* 0xffffffff18357836 */ /* 0x000fe20000000000 */
[----:B------:R-:W1:Y:S03]  /*2a90*/  LDC R132, c[0x0][0x3f4] ;  /* 0x0000fd00ff847b82 */ /* 0x000e660000000800 */
[-C--:B------:R-:W-:Y:S01]  /*2aa0*/  IMAD R43, R127, R53.reuse, RZ ;  /* 0x000000357f2b7224 */ /* 0x080fe200078e02ff */
[----:B------:R-:W-:Y:S01]  /*2ab0*/  SHF.R.S32.HI R44, RZ, 0x1f, R53 ;  /* 0x0000001fff2c7819 */ /* 0x000fe20000011435 */
[----:B------:R-:W-:-:S04]  /*2ac0*/  IMAD.WIDE.U32 R136, R116, R53, RZ ;  /* 0x0000003574887225 */ /* 0x000fc800078e00ff */
[----:B------:R-:W-:Y:S01]  /*2ad0*/  IMAD R43, R44, R116, R43 ;  /* 0x000000742c2b7224 */ /* 0x000fe200078e022b */
[----:B------:R-:W-:-:S03]  /*2ae0*/  IADD3 R49, P2, P3, R3, R136, R131 ;  /* 0x0000008803317210 */ /* 0x000fc60007b5e083 */
[----:B------:R-:W-:-:S05]  /*2af0*/  IMAD.IADD R138, R137, 0x1, R43 ;  /* 0x00000001898a7824 */ /* 0x000fca00078e022b */
[----:B------:R-:W-:Y:S02]  /*2b00*/  IADD3.X R24, R5, R138, R130, P2, P3 ;  /* 0x0000008a05187210 */ /* 0x000fe400017e6482 */
[----:B0-----:R-:W-:-:S04]  /*2b10*/  IADD3 R50, P2, P3, R136, R124, R3 ;  /* 0x0000007c88327210 */ /* 0x001fc80007b5e003 */
[----:B------:R-:W-:Y:S02]  /*2b20*/  IADD3.X R51, R138, R125, R5, P2, P3 ;  /* 0x0000007d8a337210 */ /* 0x000fe400017e6405 */
[----:B------:R-:W-:Y:S02]  /*2b30*/  IADD3 R48, P2, R49, R124, RZ ;  /* 0x0000007c31307210 */ /* 0x000fe40007f5e0ff */
[----:B------:R-:W-:-:S03]  /*2b40*/  ISETP.GT.AND P3, PT, R53, R126, PT ;  /* 0x0000007e3500720c */ /* 0x000fc60003f64270 */
[----:B------:R-:W-:Y:S01]  /*2b50*/  IMAD.X R49, R24, 0x1, R125, P2 ;  /* 0x0000000118317824 */ /* 0x000fe200010e067d */
[----:B-1----:R-:W-:Y:S01]  /*2b60*/  ISETP.GE.AND P2, PT, R132, 0x1, PT ;  /* 0x000000018400780c */ /* 0x002fe20003f46270 */
[----:B------:R-:W-:Y:S05]  /*2b70*/  YIELD ;  /* 0x0000000000007946 */ /* 0x000fea0003800000 */
[----:B------:R-:W-:Y:S01]  /*2b80*/  BSSY B0, `(.L_x_2372) ;  /* 0x0000c9d000007945 */ /* 0x000fe20003800000 */
[----:B------:R-:W-:Y:S02]  /*2b90*/  MOV R24, R53 ;  /* 0x0000003500187202 */ /* 0x000fe40000000f00 */
[----:B--2---:R-:W-:Y:S01]  /*2ba0*/  LOP3.LUT P4, RZ, R46, 0x2, RZ, 0xc0, !PT ;  /* 0x000000022eff7812 */ /* 0x004fe2000788c0ff */
[----:B---3--:R-:W-:Y:S01]  /*2bb0*/  IMAD R43, R17, 0x7800, R45 ;  /* 0x00007800112b7824 */ /* 0x008fe200078e022d */
[----:B----4-:R-:W-:-:S03]  /*2bc0*/  LOP3.LUT R42, R42, 0xfffffffd, RZ, 0xc0, !PT ;  /* 0xfffffffd2a2a7812 */ /* 0x010fc600078ec0ff */
[----:B------:R-:W-:Y:S01]  /*2bd0*/  VIADD R45, R43, 0x20 ;  /* 0x000000202b2d7836 */ /* 0x000fe20000000000 */
[----:B------:R-:W-:-:S07]  /*2be0*/  @P3 LOP3.LUT R42, R42, 0x2, RZ, 0xfc, !PT ;  /* 0x000000022a2a3812 */ /* 0x000fce00078efcff */
[----:B------:R-:W-:Y:S01]  /*2bf0*/  @P4 VIADD R45, R43, 0xffffffe0 ;  /* 0xffffffe02b2d4836 */ /* 0x000fe20000000000 */
        /* <DEDUP_REMOVED lines=8> */
[----:B------:R-:W-:Y:S02]  /*2c80*/  IMAD R100, R24, -0xa0, R2 ;  /* 0xffffff6018647824 */ /* 0x000fe400078e0202 */
[C---:B------:R-:W-:Y:S02]  /*2c90*/  IMAD R45, R44.reuse, R110, R45 ;  /* 0x0000006e2c2d7224 */ /* 0x040fe400078e022d */
[----:B------:R-:W-:Y:S01]  /*2ca0*/  IMAD R47, R44, R104, R47 ;  /* 0x000000682c2f7224 */ /* 0x000fe200078e022f */
[----:B------:R-:W-:Y:S01]  /*2cb0*/  VIMNMX R100, R100, 0xa0, PT ;  /* 0x000000a064647848 */ /* 0x000fe20003fe0100 */
[----:B------:R-:W-:-:S04]  /*2cc0*/  IMAD.WIDE.U32 R94, R110, R53, RZ ;  /* 0x000000356e5e7225 */ /* 0x000fc800078e00ff */
[----:B------:R-:W-:-:S04]  /*2cd0*/  IMAD.WIDE.U32 R92, R104, R53, RZ ;  /* 0x00000035685c7225 */ /* 0x000fc800078e00ff */
[----:B------:R-:W-:Y:S02]  /*2ce0*/  IMAD.IADD R101, R95, 0x1, R45 ;  /* 0x000000015f657824 */ /* 0x000fe400078e022d */
        /* <DEDUP_REMOVED lines=65> */
.L_x_2376:
[----:B------:R-:W-:Y:S05]  /*3100*/  BSYNC B1 ;  /* 0x0000000000017941 */ /* 0x000fea0003800000 */
.L_x_2375:
        /* <DEDUP_REMOVED lines=46> */
.L_x_2378:
[----:B------:R-:W-:Y:S05]  /*33f0*/  BSYNC B1 ;  /* 0x0000000000017941 */ /* 0x000fea0003800000 */
.L_x_2377:
        /* <DEDUP_REMOVED lines=26> */
.L_x_2379:
[----:B------:R-:W-:Y:S01]  /*35a0*/  IMAD R101, R17, 0x8, R16 ;  /* 0x0000000811657824 */ /* 0x000fe200078e0210 */
[----:B------:R-:W-:Y:S01]  /*35b0*/  SHF.L.U32 R102, R223, 0x1f, RZ ;  /* 0x0000001fdf667819 */ /* 0x000fe200000006ff */
[----:B------:R-:W-:Y:S03]  /*35c0*/  BSSY B1, `(.L_x_2380) ;  /* 0x0000003000017945 */ /* 0x000fe60003800000 */
[----:B------:R-:W1:Y:S02]  /*35d0*/  SYNCS.PHASECHK.TRANS64.TRYWAIT P5, [R101+URZ+0x33490], R102 ;  /* 0x03349066650075a7 */ /* 0x000e6400080a017f */
[----:B-1----:R-:W-:Y:S05]  /*35e0*/  @!P5 BRA `(.L_x_2381) ;  /* 0x000002a4002cd947 */ /* 0x002fea0003800000 */
.L_x_2707:
[----:B------:R-:W-:Y:S05]  /*35f0*/  BSYNC B1 ;  /* 0x0000000000017941 */ /* 0x000fea0003800000 */
.L_x_2380:
        /* <DEDUP_REMOVED lines=9> */
[----:B------:R-:W-:Y:S02]  /*3690*/  SHF.R.U32.HI R124, RZ, 0x8, R125 ;  /* 0x00000008ff7c7819 */ /* 0x000fe4000001167d */
[----:B------:R-:W-:Y:S02]  /*36a0*/  SHF.R.U32.HI R165, RZ, 0x8, R135 ;  /* 0x00000008ffa57819 */ /* 0x000fe40000011687 */
[----:B------:R-:W-:Y:S02]  /*36b0*/  SHF.R.U32.HI R167, RZ, 0x10, R125 ;  /* 0x00000010ffa77819 */ /* 0x000fe4000001167d */
[----:B------:R-:W-:Y:S01]  /*36c0*/  LOP3.LUT R134, R125, 0xff0000ff, RZ, 0xc0, !PT ;  /* 0xff0000ff7d867812 */ /* 0x000fe200078ec0ff */
[----:B------:R-:W-:Y:S01]  /*36d0*/  IMAD.SHL.U32 R125, R124, 0x100, RZ ;  /* 0x000001007c7d7824 */ /* 0x000fe200078e00ff */
[----:B------:R-:W-:Y:S01]  /*36e0*/  LOP3.LUT R168, R135, 0xff0000ff, RZ, 0xc0, !PT ;  /* 0xff0000ff87a87812 */ /* 0x000fe200078ec0ff */
[----:B--2---:R-:W-:Y:S01]  /*36f0*/  IMAD.MOV.U32 R124, RZ, RZ, R45 ;  /* 0x000000ffff7c7224 */ /* 0x004fe200078e002d */
[----:B------:R-:W-:Y:S01]  /*3700*/  SHF.R.U32.HI R170, RZ, 0x10, R135 ;  /* 0x00000010ffaa7819 */ /* 0x000fe20000011687 */
[----:B------:R-:W-:Y:S01]  /*3710*/  IMAD.SHL.U32 R45, R165, 0x100, RZ ;  /* 0x00000100a52d7824 */ /* 0x000fe200078e00ff */
[----:B------:R-:W-:Y:S01]  /*3720*/  LOP3.LUT R125, R134, 0xff00, R125, 0xf8, !PT ;  /* 0x0000ff00867d7812 */ /* 0x000fe200078ef87d */
[----:B------:R-:W-:Y:S01]  /*3730*/  IMAD.MOV.U32 R165, RZ, RZ, R44 ;  /* 0x000000ffffa57224 */ /* 0x000fe200078e002c */
[-C--:B------:R-:W-:Y:S01]  /*3740*/  F2FP.F16.E4M3.UNPACK_B R171, R166.reuse ;  /* 0x000000a6ffab723e */ /* 0x080fe200020006ff */
[----:B------:R-:W-:Y:S01]  /*3750*/  IMAD.U32 R44, R167, 0x10000, RZ ;  /* 0x00010000a72c7824 */ /* 0x000fe200078e00ff */
[----:B------:R-:W-:Y:S01]  /*3760*/  LOP3.LUT R169, R168, 0xff00, R45, 0xf8, !PT ;  /* 0x0000ff00a8a97812 */ /* 0x000fe200078ef82d */
[----:B------:R-:W-:Y:S01]  /*3770*/  IMAD.U32 R134, R170, 0x10000, RZ ;  /* 0x00010000aa867824 */ /* 0x000fe200078e00ff */
[----:B------:R-:W-:-:S02]  /*3780*/  F2FP.F16.E4M3.UNPACK_B R167, R166.H1 ;  /* 0x000000a6ffa7723e */ /* 0x000fc400030006ff */
[----:B------:R-:W-:Y:S02]  /*3790*/  F2FP.F16.E4M3.UNPACK_B R45, R124 ;  /* 0x0000007cff2d723e */ /* 0x000fe400020006ff */
[----:B------:R-:W-:Y:S01]  /*37a0*/  LOP3.LUT R44, R125, 0xff0000, R44, 0xf8, !PT ;  /* 0x00ff00007d2c7812 */ /* 0x000fe200078ef82c */
[----:B------:R-:W-:Y:S01]  /*37b0*/  HADD2.F32 R172, -RZ, R167.H0_H0 ;  /* 0x200000a7ffac7230 */ /* 0x000fe20000004100 */
[----:B------:R-:W-:Y:S01]  /*37c0*/  F2FP.F16.E4M3.UNPACK_B R168, R164.H1 ;  /* 0x000000a4ffa8723e */ /* 0x000fe200030006ff */
[--C-:B------:R-:W-:Y:S02]  /*37d0*/  HADD2.F32 R135, -RZ, R45.reuse.H1_H1 ;  /* 0x3000002dff877230 */ /* 0x100fe40000004100 */
[----:B------:R-:W-:Y:S01]  /*37e0*/  HADD2.F32 R125, -RZ, R45.H0_H0 ;  /* 0x2000002dff7d7230 */ /* 0x000fe20000004100 */
[----:B------:R-:W-:Y:S01]  /*37f0*/  LOP3.LUT R45, R169, 0xff0000, R134, 0xf8, !PT ;  /* 0x00ff0000a92d7812 */ /* 0x000fe200078ef886 */
[----:B------:R-:W-:Y:S01]  /*3800*/  HADD2.F32 R170, -RZ, R168.H0_H0 ;  /* 0x200000a8ffaa7230 */ /* 0x000fe20000004100 */
[----:B------:R-:W-:Y:S01]  /*3810*/  F2FP.F16.E4M3.UNPACK_B R134, R124.H1 ;  /* 0x0000007cff86723e */ /* 0x000fe200030006ff */
[-C--:B------:R-:W-:Y:S01]  /*3820*/  FMUL.FTZ R124, R135, R172.reuse ;  /* 0x000000ac877c7220 */ /* 0x080fe20000410000 */
[----:B------:R-:W-:Y:S01]  /*3830*/  FMUL.FTZ R172, R125, R172 ;  /* 0x000000ac7dac7220 */ /* 0x000fe20000410000 */
[----:B------:R-:W-:-:S02]  /*3840*/  HADD2.F32 R169, -RZ, R167.H1_H1 ;  /* 0x300000a7ffa97230 */ /* 0x000fc40000004100 */
[--C-:B------:R-:W-:Y:S02]  /*3850*/  HADD2.F32 R167, -RZ, R134.reuse.H1_H1 ;  /* 0x30000086ffa77230 */ /* 0x100fe40000004100 */
[-C--:B------:R-:W-:Y:S01]  /*3860*/  FFMA.FTZ R124, R125, R170.reuse, -R124 ;  /* 0x000000aa7d7c7223 */ /* 0x080fe2000001087c */
[----:B------:R-:W-:Y:S02]  /*3870*/  HADD2.F32 R134, -RZ, R134.H0_H0 ;  /* 0x20000086ff867230 */ /* 0x000fe40000004100 */
[----:B------:R-:W-:Y:S01]  /*3880*/  FFMA.FTZ R125, R135, R170, R172 ;  /* 0x000000aa877d7223 */ /* 0x000fe200000100ac */
[----:B------:R-:W-:Y:S01]  /*3890*/  HADD2.F32 R170, -RZ, R168.H1_H1 ;  /* 0x300000a8ffaa7230 */ /* 0x000fe20000004100 */
[----:B------:R-:W-:Y:S01]  /*38a0*/  F2FP.F16.E4M3.UNPACK_B R135, R165.H1 ;  /* 0x000000a5ff87723e */ /* 0x000fe200030006ff */
[-C--:B------:R-:W-:Y:S01]  /*38b0*/  FMUL.FTZ R173, R167, R169.reuse ;  /* 0x000000a9a7ad7220 */ /* 0x080fe20000410000 */
[----:B------:R-:W-:Y:S01]  /*38c0*/  FMUL.FTZ R166, R134, R169 ;  /* 0x000000a986a67220 */ /* 0x000fe20000410000 */
[----:B------:R-:W-:-:S02]  /*38d0*/  F2FP.F16.E4M3.UNPACK_B R169, R164 ;  /* 0x000000a4ffa9723e */ /* 0x000fc400020006ff */
[-C--:B------:R-:W-:Y:S01]  /*38e0*/  FFMA.FTZ R134, R134, R170.reuse, -R173 ;  /* 0x000000aa86867223 */ /* 0x080fe200000108ad */
[--C-:B------:R-:W-:Y:S02]  /*38f0*/  HADD2.F32 R168, -RZ, R135.reuse.H1_H1 ;  /* 0x30000087ffa87230 */ /* 0x100fe40000004100 */
[----:B------:R-:W-:Y:S02]  /*3900*/  HADD2.F32 R164, -RZ, R135.H0_H0 ;  /* 0x20000087ffa47230 */ /* 0x000fe40000004100 */
[----:B------:R-:W-:Y:S01]  /*3910*/  FFMA.FTZ R135, R167, R170, R166 ;  /* 0x000000aaa7877223 */ /* 0x000fe200000100a6 */
[----:B------:R-:W-:Y:S01]  /*3920*/  HADD2.F32 R173, -RZ, R171.H1_H1 ;  /* 0x300000abffad7230 */ /* 0x000fe20000004100 */
[----:B------:R-:W-:Y:S01]  /*3930*/  F2FP.F16.E4M3.UNPACK_B R166, R165 ;  /* 0x000000a5ffa6723e */ /* 0x000fe200020006ff */
[----:B------:R-:W-:Y:S02]  /*3940*/  HADD2.F32 R165, -RZ, R169.H1_H1 ;  /* 0x300000a9ffa57230 */ /* 0x000fe40000004100 */
[----:B------:R-:W-:-:S02]  /*3950*/  HADD2.F32 R171, -RZ, R171.H0_H0 ;  /* 0x200000abffab7230 */ /* 0x000fc40000004100 */
[-C--:B------:R-:W-:Y:S01]  /*3960*/  FMUL.FTZ R175, R168, R173.reuse ;  /* 0x000000ada8af7220 */ /* 0x080fe20000410000 */
[C---:B------:R-:W-:Y:S01]  /*3970*/  FMUL.FTZ R173, R164.reuse, R173 ;  /* 0x000000ada4ad7220 */ /* 0x040fe20000410000 */
[--C-:B------:R-:W-:Y:S01]  /*3980*/  HADD2.F32 R167, -RZ, R166.reuse.H1_H1 ;  /* 0x300000a6ffa77230 */ /* 0x100fe20000004100 */
[----:B------:R-:W-:Y:S01]  /*3990*/  F2FP.SATFINITE.E4M3.F32.PACK_AB_MERGE_C R134, R135, R134, RZ ;  /* 0x000000868786723e */ /* 0x000fe200048070ff */
[-C--:B------:R-:W-:Y:S01]  /*39a0*/  FFMA.FTZ R164, R164, R165.reuse, -R175 ;  /* 0x000000a5a4a47223 */ /* 0x080fe200000108af */
[----:B------:R-:W-:Y:S01]  /*39b0*/  FFMA.FTZ R165, R168, R165, R173 ;  /* 0x000000a5a8a57223 */ /* 0x000fe200000100ad */
[----:B------:R-:W-:Y:S02]  /*39c0*/  HADD2.F32 R166, -RZ, R166.H0_H0 ;  /* 0x200000a6ffa67230 */ /* 0x000fe40000004100 */
[----:B------:R-:W-:Y:S01]  /*39d0*/  FMUL.FTZ R173, R167, R171 ;  /* 0x000000aba7ad7220 */ /* 0x000fe20000410000 */
[----:B------:R-:W-:Y:S01]  /*39e0*/  HADD2.F32 R170, -RZ, R169.H0_H0 ;  /* 0x200000a9ffaa7230 */ /* 0x000fe20000004100 */
[----:B------:R-:W-:Y:S01]  /*39f0*/  MOV R169, R47 ;  /* 0x0000002f00a97202 */ /* 0x000fe20000000f00 */
[----:B------:R-:W-:Y:S01]  /*3a00*/  FMUL.FTZ R172, R166, R171 ;  /* 0x000000aba6ac7220 */ /* 0x000fe20000410000 */
[----:B------:R-:W-:-:S02]  /*3a10*/  F2FP.SATFINITE.E4M3.F32.PACK_AB_MERGE_C R164, R165, R164, RZ ;  /* 0x000000a4a5a4723e */ /* 0x000fc400048070ff */
[-C--:B------:R-:W-:Y:S01]  /*3a20*/  FFMA.FTZ R47, R166, R170.reuse, -R173 ;  /* 0x000000aaa62f7223 */ /* 0x080fe200000108ad */
[----:B------:R-:W-:Y:S01]  /*3a30*/  F2FP.F16.E4M3.UNPACK_B R168, R169 ;  /* 0x000000a9ffa8723e */ /* 0x000fe200020006ff */
[----:B------:R-:W-:Y:S01]  /*3a40*/  FFMA.FTZ R166, R167, R170, R172 ;  /* 0x000000aaa7a67223 */ /* 0x000fe200000100ac */
[----:B------:R-:W-:Y:S02]  /*3a50*/  F2FP.F16.E4M3.UNPACK_B R173, R45.H1 ;  /* 0x0000002dffad723e */ /* 0x000fe400030006ff */
[----:B------:R-:W-:Y:S01]  /*3a60*/  F2FP.F16.E4M3.UNPACK_B R172, R44.H1 ;  /* 0x0000002cffac723e */ /* 0x000fe200030006ff */
[--C-:B------:R-:W-:Y:S01]  /*3a70*/  HADD2.F32 R170, -RZ, R168.reuse.H1_H1 ;  /* 0x300000a8ffaa7230 */ /* 0x100fe20000004100 */
[----:B------:R-:W-:Y:S01]  /*3a80*/  F2FP.F16.E4M3.UNPACK_B R169, R169.H1 ;  /* 0x000000a9ffa9723e */ /* 0x000fe200030006ff */
[----:B------:R-:W-:Y:S01]  /*3a90*/  HADD2.F32 R167, -RZ, R173.H0_H0 ;  /* 0x200000adffa77230 */ /* 0x000fe20000004100 */
[----:B------:R-:W-:Y:S01]  /*3aa0*/  F2FP.SATFINITE.E4M3.F32.PACK_AB_MERGE_C R47, R166, R47, R164 ;  /* 0x0000002fa62f723e */ /* 0x000fe200048070a4 */
[----:B------:R-:W-:-:S02]  /*3ab0*/  HADD2.F32 R168, -RZ, R168.H0_H0 ;  /* 0x200000a8ffa87230 */ /* 0x000fc40000004100 */
[--C-:B------:R-:W-:Y:S02]  /*3ac0*/  HADD2.F32 R171, -RZ, R172.reuse.H0_H0 ;  /* 0x200000acffab7230 */ /* 0x100fe40000004100 */
[-C--:B------:R-:W-:Y:S01]  /*3ad0*/  FMUL.FTZ R175, R170, R167.reuse ;  /* 0x000000a7aaaf7220 */ /* 0x080fe20000410000 */
[----:B------:R-:W-:Y:S02]  /*3ae0*/  HADD2.F32 R172, -RZ, R172.H1_H1 ;  /* 0x300000acffac7230 */ /* 0x000fe40000004100 */
[C---:B------:R-:W-:Y:S01]  /*3af0*/  FMUL.FTZ R177, R168.reuse, R167 ;  /* 0x000000a7a8b17220 */ /* 0x040fe20000410000 */
[----:B------:R-:W-:-:S03]  /*3b00*/  FFMA.FTZ R167, R168, R171, -R175 ;  /* 0x000000aba8a77223 */ /* 0x000fc600000108af */
[----:B------:R-:W-:Y:S01]  /*3b10*/  FFMA.FTZ R168, R170, R171, R177 ;  /* 0x000000abaaa87223 */ /* 0x000fe200000100b1 */
[----:B------:R-:W-:Y:S02]  /*3b20*/  IMAD.MOV.U32 R170, RZ, RZ, R46 ;  /* 0x000000ffffaa7224 */ /* 0x000fe400078e002e */
[----:B------:R-:W-:Y:S01]  /*3b30*/  HADD2.F32 R46, -RZ, R173.H1_H1 ;  /* 0x300000adff2e7230 */ /* 0x000fe20000004100 */
[----:B------:R-:W-:Y:S01]  /*3b40*/  F2FP.F16.E4M3.UNPACK_B R173, R45 ;  /* 0x0000002dffad723e */ /* 0x000fe200020006ff */
[--C-:B------:R-:W-:Y:S01]  /*3b50*/  HADD2.F32 R171, -RZ, R169.reuse.H1_H1 ;  /* 0x300000a9ffab7230 */ /* 0x100fe20000004100 */
[----:B------:R-:W-:Y:S01]  /*3b60*/  F2FP.F16.E4M3.UNPACK_B R45, R44 ;  /* 0x0000002cff2d723e */ /* 0x000fe200020006ff */
[----:B------:R-:W-:-:S03]  /*3b70*/  HADD2.F32 R169, -RZ, R169.H0_H0 ;  /* 0x200000a9ffa97230 */ /* 0x000fc60000004100 */
[-C--:B------:R-:W-:Y:S02]  /*3b80*/  FMUL.FTZ R174, R171, R46.reuse ;  /* 0x0000002eabae7220 */ /* 0x080fe40000410000 */
[C---:B------:R-:W-:Y:S02]  /*3b90*/  FMUL.FTZ R176, R169.reuse, R46 ;  /* 0x0000002ea9b07220 */ /* 0x040fe40000410000 */
[-C--:B------:R-:W-:Y:S01]  /*3ba0*/  FFMA.FTZ R46, R169, R172.reuse, -R174 ;  /* 0x000000aca92e7223 */ /* 0x080fe200000108ae */
[----:B------:R-:W-:Y:S02]  /*3bb0*/  HADD2.F32 R174, -RZ, R173.H1_H1 ;  /* 0x300000adffae7230 */ /* 0x000fe40000004100 */
[----:B------:R-:W-:Y:S01]  /*3bc0*/  FFMA.FTZ R169, R171, R172, R176 ;  /* 0x000000acaba97223 */ /* 0x000fe200000100b0 */
[-C--:B------:R-:W-:Y:S01]  /*3bd0*/  F2FP.F16.E4M3.UNPACK_B R171, R170.reuse.H1 ;  /* 0x000000aaffab723e */ /* 0x080fe200030006ff */
[----:B------:R-:W-:Y:S01]  /*3be0*/  HADD2.F32 R172, -RZ, R45.H1_H1 ;  /* 0x3000002dffac7230 */ /* 0x000fe20000004100 */
[----:B------:R-:W-:Y:S01]  /*3bf0*/  F2FP.F16.E4M3.UNPACK_B R170, R170 ;  /* 0x000000aaffaa723e */ /* 0x000fe200020006ff */
[----:B------:R-:W-:Y:S01]  /*3c00*/  HADD2.F32 R173, -RZ, R173.H0_H0 ;  /* 0x200000adffad7230 */ /* 0x000fe20000004100 */
[----:B------:R-:W-:Y:S01]  /*3c10*/  F2FP.SATFINITE.E4M3.F32.PACK_AB_MERGE_C R169, R169, R46, RZ ;  /* 0x0000002ea9a9723e */ /* 0x000fe200048070ff */
[----:B------:R-:W-:-:S02]  /*3c20*/  HADD2.F32 R44, -RZ, R171.H1_H1 ;  /* 0x300000abff2c7230 */ /* 0x000fc40000004100 */
[----:B------:R-:W-:Y:S01]  /*3c30*/  HADD2.F32 R171, -RZ, R171.H0_H0 ;  /* 0x200000abffab7230 */ /* 0x000fe20000004100 */
[----:B------:R-:W-:Y:S01]  /*3c40*/  F2FP.SATFINITE.E4M3.F32.PACK_AB_MERGE_C R167, R168, R167, R169 ;  /* 0x000000a7a8a7723e */ /* 0x000fe200048070a9 */
[----:B------:R-:W-:Y:S02]  /*3c50*/  HADD2.F32 R45, -RZ, R45.H0_H0 ;  /* 0x2000002dff2d7230 */ /* 0x000fe40000004100 */
[-C--:B------:R-:W-:Y:S01]  /*3c60*/  FMUL.FTZ R176, R44, R174.reuse ;  /* 0x000000ae2cb07220 */ /* 0x080fe20000410000 */
[----:B------:R-:W-:-:S03]  /*3c70*/  FMUL.FTZ R175, R171, R174 ;  /* 0x000000aeabaf7220 */ /* 0x000fc60000410000 */
[-C--:B------:R-:W-:Y:S01]  /*3c80*/  FFMA.FTZ R176, R171, R172.reuse, -R176 ;  /* 0x000000acabb07223 */ /* 0x080fe200000108b0 */
[----:B------:R-:W-:Y:S01]  /*3c90*/  FFMA.FTZ R175, R44, R172, R175 ;  /* 0x000000ac2caf7223 */ /* 0x000fe200000100af */
[--C-:B------:R-:W-:Y:S02]  /*3ca0*/  HADD2.F32 R44, -RZ, R170.reuse.H1_H1 ;  /* 0x300000aaff2c7230 */ /* 0x100fe40000004100 */
[----:B------:R-:W-:Y:S02]  /*3cb0*/  HADD2.F32 R170, -RZ, R170.H0_H0 ;  /* 0x200000aaffaa7230 */ /* 0x000fe40000004100 */
[----:B------:R-:W-:Y:S01]  /*3cc0*/  F2FP.SATFINITE.E4M3.F32.PACK_AB_MERGE_C R175, R175, R176, RZ ;  /* 0x000000b0afaf723e */ /* 0x000fe200048070ff */
[-C--:B------:R-:W-:Y:S02]  /*3cd0*/  FMUL.FTZ R135, R44, R173.reuse ;  /* 0x000000ad2c877220 */ /* 0x080fe40000410000 */
[C---:B------:R-:W-:Y:S02]  /*3ce0*/  FMUL.FTZ R173, R170.reuse, R173 ;  /* 0x000000adaaad7220 */ /* 0x040fe40000410000 */
[----:B------:R-:W-:-:S02]  /*3cf0*/  FFMA.FTZ R135, R170, R45, -R135 ;  /* 0x0000002daa877223 */ /* 0x000fc40000010887 */
[----:B------:R-:W-:Y:S01]  /*3d00*/  FFMA.FTZ R44, R44, R45, R173 ;  /* 0x0000002d2c2c7223 */ /* 0x000fe200000100ad */
[----:B------:R-:W-:-:S04]  /*3d10*/  F2FP.SATFINITE.E4M3.F32.PACK_AB_MERGE_C R45, R125, R124, R134 ;  /* 0x0000007c7d2d723e */ /* 0x000fc80004807086 */
[----:B------:R-:W-:Y:S01]  /*3d20*/  F2FP.SATFINITE.E4M3.F32.PACK_AB_MERGE_C R46, R44, R135, R175 ;  /* 0x000000872c2e723e */ /* 0x000fe200048070af */
[----:B------:R-:W-:Y:S02]  /*3d30*/  IMAD.MOV.U32 R44, RZ, RZ, R47 ;  /* 0x000000ffff2c7224 */ /* 0x000fe400078e002f */
[----:B------:R-:W-:-:S07]  /*3d40*/  IMAD.MOV.U32 R47, RZ, RZ, R167 ;  /* 0x000000ffff2f7224 */ /* 0x000fce00078e00a7 */
.L_x_2387:
[----:B------:R-:W-:Y:S05]  /*3d50*/  BSYNC B3 ;  /* 0x0000000000037941 */ /* 0x000fea0003800000 */
.L_x_2386:
[----:B--2---:R2:W-:Y:S02]  /*3d60*/  STG.E.128 desc[UR54][R50.64], R44 ;  /* 0x0000002c32007986 */ /* 0x0045e4000c101d36 */
.L_x_2385:
[----:B------:R-:W-:Y:S05]  /*3d70*/  BSYNC B2 ;  /* 0x0000000000027941 */ /* 0x000fea0003800000 */
.L_x_2384:
[----:B------:R-:W-:Y:S01]  /*3d80*/  ISETP.NE.AND P3, PT, R37, RZ, PT ;  /* 0x000000ff2500720c */ /* 0x000fe20003f65270 */
[----:B------:R-:W-:-:S12]  /*3d90*/  BSSY B2, `(.L_x_2388) ;  /* 0x000006f000027945 */ /* 0x000fd80003800000 */
[----:B------:R-:W-:Y:S05]  /*3da0*/  @!P3 BRA `(.L_x_2389) ;  /* 0x0000000400b4b947 */ /* 0x000fea0003800000 */
[----:B0-2---:R0:W2:Y:S01]  /*3db0*/  LDS.128 R44, [R43+0x24200] ;  /* 0x024200002b2c7984 */ /* 0x0050a20000000c00 */
        /* <DEDUP_REMOVED lines=12> */
[----:B------:R-:W-:-:S02]  /*3e80*/  IMAD.U32 R97, R125, 0x10000, RZ ;  /* 0x000100007d617824 */ /* 0x000fc400078e00ff */
[----:B--2---:R-:W-:Y:S01]  /*3e90*/  IMAD.MOV.U32 R98, RZ, RZ, R44 ;  /* 0x000000ffff627224 */ /* 0x004fe200078e002c */
[----:B------:R-:W-:Y:S01]  /*3ea0*/  LOP3.LUT R99, R124, 0xff00, R99, 0xf8, !PT ;  /* 0x0000ff007c637812 */ /* 0x000fe200078ef863 */
[----:B------:R-:W-:Y:S01]  /*3eb0*/  IMAD.U32 R134, R134, 0x10000, RZ ;  /* 0x0001000086867824 */ /* 0x000fe200078e00ff */
        /* <DEDUP_REMOVED lines=27> */
[----:B------:R-:W-:-:S02]  /*4070*/  HADD2.F32 R125, -RZ, R99.H0_H0 ;  /* 0x20000063ff7d7230 */ /* 0x000fc40000004100 */
[----:B------:R-:W-:Y:S02]  /*4080*/  HADD2.F32 R134, -RZ, R99.H1_H1 ;  /* 0x30000063ff867230 */ /* 0x000fe40000004100 */
        /* <DEDUP_REMOVED lines=19> */
[-C--:B------:R-:W-:Y:S01]  /*41c0*/  F2FP.F16.E4M3.UNPACK_B R134, R96.reuse.H1 ;  /* 0x00000060ff86723e */ /* 0x080fe200030006ff */
[--C-:B------:R-:W-:Y:S01]  /*41d0*/  HADD2.F32 R165, -RZ, R168.reuse.H1_H1 ;  /* 0x300000a8ffa57230 */ /* 0x100fe20000004100 */
[----:B------:R-:W-:Y:S01]  /*41e0*/  F2FP.F16.E4M3.UNPACK_B R167, R97 ;  /* 0x00000061ffa7723e */ /* 0x000fe200020006ff */
[----:B------:R-:W-:Y:S01]  /*41f0*/  HADD2.F32 R168, -RZ, R168.H0_H0 ;  /* 0x200000a8ffa87230 */ /* 0x000fe20000004100 */
[----:B------:R-:W-:Y:S01]  /*4200*/  F2FP.SATFINITE.E4M3.F32.PACK_AB_MERGE_C R125, R162, R125, RZ ;  /* 0x0000007da27d723e */ /* 0x000fe200048070ff */
        /* <DEDUP_REMOVED lines=18> */
[--C-:B------:R-:W-:Y:S01]  /*4330*/  HADD2.F32 R135, -RZ, R46.reuse.H0_H0 ;  /* 0x2000002eff877230 */ /* 0x100fe20000004100 */
[----:B------:R-:W-:Y:S01]  /*4340*/  F2FP.SATFINITE.E4M3.F32.PACK_AB_MERGE_C R45, R45, R44, R124 ;  /* 0x0000002c2d2d723e */ /* 0x000fe2000480707c */
[----:B------:R-:W-:Y:S01]  /*4350*/  HADD2.F32 R163, -RZ, R163.H1_H1 ;  /* 0x300000a3ffa37230 */ /* 0x000fe20000004100 */
[----:B------:R-:W-:Y:S01]  /*4360*/  F2FP.SATFINITE.E4M3.F32.PACK_AB_MERGE_C R169, R169, R170, RZ ;  /* 0x000000aaa9a9723e */ /* 0x000fe200048070ff */
[----:B------:R-:W-:Y:S01]  /*4370*/  HADD2.F32 R46, -RZ, R46.H1_H1 ;  /* 0x3000002eff2e7230 */ /* 0x000fe20000004100 */
[----:B------:R-:W-:Y:S01]  /*4380*/  F2FP.SATFINITE.E4M3.F32.PACK_AB_MERGE_C R47, R47, R96, RZ ;  /* 0x000000602f2f723e */ /* 0x000fe200048070ff */
[----:B------:R-:W-:-:S02]  /*4390*/  HADD2.F32 R134, -RZ, R134.H0_H0 ;  /* 0x20000086ff867230 */ /* 0x000fc40000004100 */
[-C--:B------:R-:W-:Y:S01]  /*43a0*/  FMUL.FTZ R165, R163, R168.reuse ;  /* 0x000000a8a3a57220 */ /* 0x080fe20000410000 */
[----:B------:R-:W-:Y:S02]  /*43b0*/  HADD2.F32 R97, -RZ, R97.H0_H0 ;  /* 0x20000061ff617230 */ /* 0x000fe40000004100 */
[-C--:B------:R-:W-:Y:S01]  /*43c0*/  FMUL.FTZ R164, R46, R167.reuse ;  /* 0x000000a72ea47220 */ /* 0x080fe20000410000 */
[C---:B------:R-:W-:Y:S01]  /*43d0*/  FMUL.FTZ R168, R162.reuse, R168 ;  /* 0x000000a8a2a87220 */ /* 0x040fe20000410000 */
[C---:B------:R-:W-:Y:S01]  /*43e0*/  FMUL.FTZ R167, R135.reuse, R167 ;  /* 0x000000a787a77220 */ /* 0x040fe20000410000 */
[-C--:B------:R-:W-:Y:S01]  /*43f0*/  FFMA.FTZ R165, R162, R134.reuse, -R165 ;  /* 0x00000086a2a57223 */ /* 0x080fe200000108a5 */
[-C--:B------:R-:W-:Y:S01]  /*4400*/  FFMA.FTZ R164, R135, R97.reuse, -R164 ;  /* 0x0000006187a47223 */ /* 0x080fe200000108a4 */
[----:B------:R-:W-:Y:S01]  /*4410*/  FFMA.FTZ R168, R163, R134, R168 ;  /* 0x00000086a3a87223 */ /* 0x000fe200000100a8 */
[----:B------:R-:W-:Y:S01]  /*4420*/  FFMA.FTZ R167, R46, R97, R167 ;  /* 0x000000612ea77223 */ /* 0x000fe200000100a7 */
[----:B------:R-:W-:-:S03]  /*4430*/  F2FP.SATFINITE.E4M3.F32.PACK_AB_MERGE_C R44, R99, R98, R125 ;  /* 0x00000062632c723e */ /* 0x000fc6000480707d */
[----:B------:R-:W-:Y:S02]  /*4440*/  F2FP.SATFINITE.E4M3.F32.PACK_AB_MERGE_C R47, R168, R165, R47 ;  /* 0x000000a5a82f723e */ /* 0x000fe4000480702f */
[----:B------:R-:W-:-:S07]  /*4450*/  F2FP.SATFINITE.E4M3.F32.PACK_AB_MERGE_C R46, R167, R164, R169 ;  /* 0x000000a4a72e723e */ /* 0x000fce00048070a9 */
.L_x_2391:
[----:B------:R-:W-:Y:S05]  /*4460*/  BSYNC B3 ;  /* 0x0000000000037941 */ /* 0x000fea0003800000 */
.L_x_2390:
[----:B--2---:R3:W-:Y:S02]  /*4470*/  STG.E.128 desc[UR54][R50.64+0x20], R44 ;  /* 0x0000202c32007986 */ /* 0x0047e4000c101d36 */
.L_x_2389:
[----:B------:R-:W-:Y:S05]  /*4480*/  BSYNC B2 ;  /* 0x0000000000027941 */ /* 0x000fea0003800000 */
.L_x_2388:
        /* <DEDUP_REMOVED lines=8> */
[--C-:B------:R-:W-:Y:S02]  /*4510*/  SHF.R.U32.HI R88, RZ, 0x8, R89.reuse ;  /* 0x00000008ff587819 */ /* 0x100fe40000011659 */
[----:B------:R-:W-:Y:S02]  /*4520*/  SHF.R.U32.HI R99, RZ, 0x10, R89 ;  /* 0x00000010ff637819 */ /* 0x000fe40000011659 */
[----:B------:R-:W-:Y:S02]  /*4530*/  SHF.R.U32.HI R97, RZ, 0x10, R91 ;  /* 0x00000010ff617819 */ /* 0x000fe4000001165b */
[----:B------:R-:W-:Y:S01]  /*4540*/  LOP3.LUT R96, R91, 0xff0000ff, RZ, 0xc0, !PT ;  /* 0xff0000ff5b607812 */ /* 0x000fe200078ec0ff */
[----:B------:R-:W-:Y:S01]  /*4550*/  IMAD.SHL.U32 R91, R90, 0x100, RZ ;  /* 0x000001005a5b7824 */ /* 0x000fe200078e00ff */
[----:B------:R-:W-:Y:S01]  /*4560*/  LOP3.LUT R89, R89, 0xff0000ff, RZ, 0xc0, !PT ;  /* 0xff0000ff59597812 */ /* 0x000fe200078ec0ff */
[----:B--2---:R-:W-:Y:S01]  /*4570*/  IMAD.MOV.U32 R90, RZ, RZ, R44 ;  /* 0x000000ffff5a7224 */ /* 0x004fe200078e002c */
[----:B------:R-:W-:-:S02]  /*4580*/  SHF.L.U32 R88, R88, 0x8, RZ ;  /* 0x0000000858587819 */ /* 0x000fc400000006ff */
        /* <DEDUP_REMOVED lines=31> */
[--C-:B------:R-:W-:Y:S01]  /*4780*/  HADD2.F32 R98, -RZ, R91.reuse.H1_H1 ;  /* 0x3000005bff627230 */ /* 0x100fe20000004100 */
[----:B------:R-:W-:Y:S01]  /*4790*/  F2FP.F16.E4M3.UNPACK_B R125, R88 ;  /* 0x00000058ff7d723e */ /* 0x000fe200020006ff */
[----:B------:R-:W-:-:S02]  /*47a0*/  HADD2.F32 R97, -RZ, R91.H0_H0 ;  /* 0x2000005bff617230 */ /* 0x000fc40000004100 */
        /* <DEDUP_REMOVED lines=9> */
[-C--:B------:R-:W-:Y:S01]  /*4840*/  FFMA.FTZ R97, R97, R90.reuse, -R134 ;  /* 0x0000005a61617223 */ /* 0x080fe20000010886 */
[----:B------:R-:W-:Y:S01]  /*4850*/  FFMA.FTZ R98, R98, R90, R99 ;  /* 0x0000005a62627223 */ /* 0x000fe20000010063 */
[-C--:B------:R-:W-:Y:S01]  /*4860*/  FFMA.FTZ R90, R91, R160.reuse, -R124 ;  /* 0x000000a05b5a7223 */ /* 0x080fe2000001087c */
[----:B------:R-:W-:Y:S01]  /*4870*/  FFMA.FTZ R91, R96, R160, R161 ;  /* 0x000000a0605b7223 */ /* 0x000fe200000100a1 */
[----:B------:R-:W-:Y:S02]  /*4880*/  F2FP.F16.E4M3.UNPACK_B R99, R47.H1 ;  /* 0x0000002fff63723e */ /* 0x000fe400030006ff */
[----:B------:R-:W-:Y:S02]  /*4890*/  F2FP.F16.E4M3.UNPACK_B R161, R89.H1 ;  /* 0x00000059ffa1723e */ /* 0x000fe400030006ff */
[----:B------:R-:W-:Y:S01]  /*48a0*/  F2FP.SATFINITE.E4M3.F32.PACK_AB_MERGE_C R97, R98, R97, RZ ;  /* 0x000000616261723e */ /* 0x000fe200048070ff */
[--C-:B------:R-:W-:Y:S01]  /*48b0*/  HADD2.F32 R124, -RZ, R99.reuse.H0_H0 ;  /* 0x20000063ff7c7230 */ /* 0x100fe20000004100 */
[----:B------:R-:W-:Y:S01]  /*48c0*/  F2FP.F16.E4M3.UNPACK_B R134, R88.H1 ;  /* 0x00000058ff86723e */ /* 0x000fe200030006ff */
[----:B------:R-:W-:Y:S01]  /*48d0*/  HADD2.F32 R99, -RZ, R99.H1_H1 ;  /* 0x30000063ff637230 */ /* 0x000fe20000004100 */
[----:B------:R-:W-:Y:S01]  /*48e0*/  F2FP.F16.E4M3.UNPACK_B R98, R46.H1 ;  /* 0x0000002eff62723e */ /* 0x000fe200030006ff */
[--C-:B------:R-:W-:Y:S01]  /*48f0*/  HADD2.F32 R163, -RZ, R161.reuse.H1_H1 ;  /* 0x300000a1ffa37230 */ /* 0x100fe20000004100 */
[----:B------:R-:W-:Y:S01]  /*4900*/  F2FP.F16.E4M3.UNPACK_B R160, R89 ;  /* 0x00000059ffa0723e */ /* 0x000fe200020006ff */
[----:B------:R-:W-:Y:S01]  /*4910*/  HADD2.F32 R161, -RZ, R161.H0_H0 ;  /* 0x200000a1ffa17230 */ /* 0x000fe20000004100 */
[----:B------:R-:W-:Y:S01]  /*4920*/  F2FP.SATFINITE.E4M3.F32.PACK_AB_MERGE_C R96, R162, R135, RZ ;  /* 0x00000087a260723e */ /* 0x000fe200048070ff */
[----:B------:R-:W-:-:S02]  /*4930*/  HADD2.F32 R135, -RZ, R134.H1_H1 ;  /* 0x30000086ff877230 */ /* 0x000fc40000004100 */
[-C--:B------:R-:W-:Y:S01]  /*4940*/  FMUL.FTZ R165, R99, R163.reuse ;  /* 0x000000a363a57220 */ /* 0x080fe20000410000 */
[----:B------:R-:W-:Y:S02]  /*4950*/  HADD2.F32 R89, -RZ, R98.H1_H1 ;  /* 0x30000062ff597230 */ /* 0x000fe40000004100 */
        /* <DEDUP_REMOVED lines=11> */
[--C-:B------:R-:W-:Y:S02]  /*4a10*/  HADD2.F32 R98, -RZ, R47.reuse.H1_H1 ;  /* 0x3000002fff627230 */ /* 0x100fe40000004100 */
[----:B------:R-:W-:Y:S01]  /*4a20*/  FFMA.FTZ R162, R89, R124, R162 ;  /* 0x0000007c59a27223 */ /* 0x000fe200000100a2 */
[----:B------:R-:W-:Y:S02]  /*4a30*/  HADD2.F32 R89, -RZ, R47.H0_H0 ;  /* 0x2000002fff597230 */ /* 0x000fe40000004100 */
[----:B------:R-:W-:Y:S01]  /*4a40*/  FFMA.FTZ R135, R99, R135, R164 ;  /* 0x0000008763877223 */ /* 0x000fe200000100a4 */
[--C-:B------:R-:W-:Y:S02]  /*4a50*/  HADD2.F32 R47, -RZ, R46.reuse.H0_H0 ;  /* 0x2000002eff2f7230 */ /* 0x100fe40000004100 */
[----:B------:R-:W-:Y:S01]  /*4a60*/  FMUL.FTZ R164, R98, R161 ;  /* 0x000000a162a47220 */ /* 0x000fe20000410000 */
[----:B------:R-:W-:-:S02]  /*4a70*/  HADD2.F32 R46, -RZ, R46.H1_H1 ;  /* 0x3000002eff2e7230 */ /* 0x000fc40000004100 */
[----:B------:R-:W-:Y:S01]  /*4a80*/  FMUL.FTZ R161, R89, R161 ;  /* 0x000000a159a17220 */ /* 0x000fe20000410000 */
[----:B------:R-:W-:Y:S02]  /*4a90*/  HADD2.F32 R134, -RZ, R134.H0_H0 ;  /* 0x20000086ff867230 */ /* 0x000fe40000004100 */
[-C--:B------:R-:W-:Y:S01]  /*4aa0*/  FMUL.FTZ R99, R47, R160.reuse ;  /* 0x000000a02f637220 */ /* 0x080fe20000410000 */
[----:B------:R-:W-:Y:S02]  /*4ab0*/  HADD2.F32 R125, -RZ, R125.H0_H0 ;  /* 0x2000007dff7d7230 */ /* 0x000fe40000004100 */
[----:B------:R-:W-:Y:S01]  /*4ac0*/  FMUL.FTZ R124, R46, R160 ;  /* 0x000000a02e7c7220 */ /* 0x000fe20000410000 */
[----:B------:R-:W-:Y:S01]  /*4ad0*/  F2FP.SATFINITE.E4M3.F32.PACK_AB_MERGE_C R162, R162, R163, RZ ;  /* 0x000000a3a2a2723e */ /* 0x000fe200048070ff */
[-C--:B------:R-:W-:Y:S01]  /*4ae0*/  FFMA.FTZ R164, R89, R134.reuse, -R164 ;  /* 0x0000008659a47223 */ /* 0x080fe200000108a4 */
[----:B------:R-:W-:Y:S01]  /*4af0*/  FFMA.FTZ R161, R98, R134, R161 ;  /* 0x0000008662a17223 */ /* 0x000fe200000100a1 */
[-C--:B------:R-:W-:Y:S01]  /*4b00*/  FFMA.FTZ R124, R47, R125.reuse, -R124 ;  /* 0x0000007d2f7c7223 */ /* 0x080fe2000001087c */
[----:B------:R-:W-:Y:S01]  /*4b10*/  FFMA.FTZ R99, R46, R125, R99 ;  /* 0x0000007d2e637223 */ /* 0x000fe20000010063 */
[----:B------:R-:W-:-:S02]  /*4b20*/  F2FP.SATFINITE.E4M3.F32.PACK_AB_MERGE_C R88, R135, R88, RZ ;  /* 0x000000588758723e */ /* 0x000fc400048070ff */
[----:B------:R-:W-:Y:S02]  /*4b30*/  F2FP.SATFINITE.E4M3.F32.PACK_AB_MERGE_C R45, R45, R44, R96 ;  /* 0x0000002c2d2d723e */ /* 0x000fe40004807060 */
[----:B------:R-:W-:Y:S02]  /*4b40*/  F2FP.SATFINITE.E4M3.F32.PACK_AB_MERGE_C R44, R91, R90, R97 ;  /* 0x0000005a5b2c723e */ /* 0x000fe40004807061 */
[----:B------:R-:W-:Y:S02]  /*4b50*/  F2FP.SATFINITE.E4M3.F32.PACK_AB_MERGE_C R46, R99, R124, R162 ;  /* 0x0000007c632e723e */ /* 0x000fe400048070a2 */
[----:B------:R-:W-:-:S07]  /*4b60*/  F2FP.SATFINITE.E4M3.F32.PACK_AB_MERGE_C R47, R161, R164, R88 ;  /* 0x000000a4a12f723e */ /* 0x000fce0004807058 */
.L_x_2395:
[----:B------:R-:W-:Y:S05]  /*4b70*/  BSYNC B3 ;  /* 0x0000000000037941 */ /* 0x000fea0003800000 */
.L_x_2394:
[----:B--2---:R4:W-:Y:S02]  /*4b80*/  STG.E.128 desc[UR54][R50.64+0x40], R44 ;  /* 0x0000402c32007986 */ /* 0x0049e4000c101d36 */
.L_x_2393:
[----:B------:R-:W-:Y:S05]  /*4b90*/  BSYNC B2 ;  /* 0x0000000000027941 */ /* 0x000fea0003800000 */
.L_x_2392:
        /* <DEDUP_REMOVED lines=16> */
[----:B------:R-:W-:Y:S01]  /*4ca0*/  IMAD.U32 R85, R89, 0x10000, RZ ;  /* 0x0001000059557824 */ /* 0x000fe200078e00ff */
[----:B------:R-:W-:Y:S01]  /*4cb0*/  SHF.L.U32 R90, R90, 0x10, RZ ;  /* 0x000000105a5a7819 */ /* 0x000fe200000006ff */
[----:B--2---:R-:W-:Y:S01]  /*4cc0*/  IMAD.MOV.U32 R86, RZ, RZ, R44 ;  /* 0x000000ffff567224 */ /* 0x004fe200078e002c */
        /* <DEDUP_REMOVED lines=91> */
.L_x_2399:
[----:B------:R-:W-:Y:S05]  /*5280*/  BSYNC B3 ;  /* 0x0000000000037941 */ /* 0x000fea0003800000 */
.L_x_2398:
[----:B--2---:R0:W-:Y:S02]  /*5290*/  STG.E.128 desc[UR54][R50.64+0x60], R44 ;  /* 0x0000602c32007986 */ /* 0x0041e4000c101d36 */
.L_x_2397:
[----:B------:R-:W-:Y:S05]  /*52a0*/  BSYNC B2 ;  /* 0x0000000000027941 */ /* 0x000fea0003800000 */
.L_x_2396:
        /* <DEDUP_REMOVED lines=17> */
[----:B------:R-:W-:-:S02]  /*53c0*/  IMAD.MOV.U32 R81, RZ, RZ, R45 ;  /* 0x000000ffff517224 */ /* 0x000fc400078e002d */
        /* <DEDUP_REMOVED lines=43> */
[CC--:B------:R-:W-:Y:S01]  /*5680*/  FMUL.FTZ R88, R84.reuse, R154.reuse ;  /* 0x0000009a54587220 */ /* 0x0c0fe20000410000 */
        /* <DEDUP_REMOVED lines=49> */
.L_x_2403:
[----:B------:R-:W-:Y:S05]  /*59a0*/  BSYNC B3 ;  /* 0x0000000000037941 */ /* 0x000fea0003800000 */
.L_x_2402:
[----:B--2---:R0:W-:Y:S02]  /*59b0*/  STG.E.128 desc[UR54][R50.64+0x80], R44 ;  /* 0x0000802c32007986 */ /* 0x0041e4000c101d36 */
.L_x_2401:
[----:B------:R-:W-:Y:S05]  /*59c0*/  BSYNC B2 ;  /* 0x0000000000027941 */ /* 0x000fea0003800000 */
.L_x_2400:
[----:B------:R-:W-:-:S13]  /*59d0*/  ISETP.NE.AND P3, PT, R41, RZ, PT ;  /* 0x000000ff2900720c */ /* 0x000fda0003f65270 */
        /* <DEDUP_REMOVED lines=15> */
[----:B--2---:R-:W-:Y:S01]  /*5ad0*/  MOV R76, R44 ;  /* 0x0000002c004c7202 */ /* 0x004fe20000000f00 */
[----:B------:R-:W-:Y:S01]  /*5ae0*/  IMAD.U32 R81, R81, 0x10000, RZ ;  /* 0x0001000051517824 */ /* 0x000fe200078e00ff */
[----:B------:R-:W-:-:S02]  /*5af0*/  LOP3.LUT R80, R80, 0xff00, R79, 0xf8, !PT ;  /* 0x0000ff0050507812 */ /* 0x000fc400078ef84f */
        /* <DEDUP_REMOVED lines=44> */
[----:B------:R-:W-:Y:S01]  /*5dc0*/  FFMA.FTZ R87, R77, R147, -R84 ;  /* 0x000000934d577223 */ /* 0x000fe20000010854 */
        /* <DEDUP_REMOVED lines=45> */
.L_x_2405:
[----:B------:R-:W-:Y:S05]  /*60a0*/  BSYNC B2 ;  /* 0x0000000000027941 */ /* 0x000fea0003800000 */
.L_x_2404:
[----:B--2---:R0:W-:Y:S02]  /*60b0*/  STG.E.128 desc[UR54][R50.64+0xa0], R44 ;  /* 0x0000a02c32007986 */ /* 0x0041e4000c101d36 */
.L_x_2383:
[----:B------:R-:W-:Y:S05]  /*60c0*/  BSYNC B1 ;  /* 0x0000000000017941 */ /* 0x000fea0003800000 */
.L_x_2382:
        /* <DEDUP_REMOVED lines=111> */
.L_x_2410:
[----:B------:R-:W-:Y:S05]  /*67c0*/  BSYNC B2 ;  /* 0x0000000000027941 */ /* 0x000fea0003800000 */
.L_x_2409:
[----:B--2---:R0:W-:Y:S02]  /*67d0*/  STG.E.128 desc[UR54][R48.64], R44 ;  /* 0x0000002c30007986 */ /* 0x0041e4000c101d36 */
.L_x_2408:
[----:B------:R-:W-:Y:S05]  /*67e0*/  BSYNC B1 ;  /* 0x0000000000017941 */ /* 0x000fea0003800000 */
.L_x_2407:
        /* <DEDUP_REMOVED lines=10> */
[----:B------:R-:W-:Y:S01]  /*6890*/  LOP3.LUT R68, R69, 0xff0000ff, RZ, 0xc0, !PT ;  /* 0xff0000ff45447812 */ /* 0x000fe200078ec0ff */
[----:B------:R-:W-:Y:S01]  /*68a0*/  IMAD.SHL.U32 R51, R51, 0x100, RZ ;  /* 0x0000010033337824 */ /* 0x000fe200078e00ff */
[--C-:B------:R-:W-:Y:S02]  /*68b0*/  SHF.R.U32.HI R69, RZ, 0x8, R71.reuse ;  /* 0x00000008ff457819 */ /* 0x100fe40000011647 */
[----:B------:R-:W-:Y:S02]  /*68c0*/  SHF.R.U32.HI R72, RZ, 0x10, R71 ;  /* 0x00000010ff487819 */ /* 0x000fe40000011647 */
[----:B------:R-:W-:-:S02]  /*68d0*/  LOP3.LUT R70, R71, 0xff0000ff, RZ, 0xc0, !PT ;  /* 0xff0000ff47467812 */ /* 0x000fc400078ec0ff */
        /* <DEDUP_REMOVED lines=95> */
.L_x_2414:
[----:B------:R-:W-:Y:S05]  /*6ed0*/  BSYNC B2 ;  /* 0x0000000000027941 */ /* 0x000fea0003800000 */
.L_x_2413:
[----:B--2---:R0:W-:Y:S02]  /*6ee0*/  STG.E.128 desc[UR54][R48.64+0x20], R44 ;  /* 0x0000202c30007986 */ /* 0x0041e4000c101d36 */
.L_x_2412:
[----:B------:R-:W-:Y:S05]  /*6ef0*/  BSYNC B1 ;  /* 0x0000000000017941 */ /* 0x000fea0003800000 */
.L_x_2411:
        /* <DEDUP_REMOVED lines=9> */
[--C-:B------:R-:W-:Y:S02]  /*6f90*/  SHF.R.U32.HI R66, RZ, 0x8, R67.reuse ;  /* 0x00000008ff427819 */ /* 0x100fe40000011643 */
[----:B------:R-:W-:Y:S01]  /*6fa0*/  SHF.R.U32.HI R68, RZ, 0x10, R67 ;  /* 0x00000010ff447819 */ /* 0x000fe20000011643 */
[----:B------:R-:W-:Y:S01]  /*6fb0*/  IMAD.SHL.U32 R64, R64, 0x100, RZ ;  /* 0x0000010040407824 */ /* 0x000fe200078e00ff */
[----:B------:R-:W-:Y:S01]  /*6fc0*/  LOP3.LUT R51, R65, 0xff0000ff, RZ, 0xc0, !PT ;  /* 0xff0000ff41337812 */ /* 0x000fe200078ec0ff */
[----:B------:R-:W-:Y:S01]  /*6fd0*/  IMAD.SHL.U32 R66, R66, 0x100, RZ ;  /* 0x0000010042427824 */ /* 0x000fe200078e00ff */
[----:B------:R-:W-:Y:S01]  /*6fe0*/  SHF.R.U32.HI R69, RZ, 0x10, R65 ;  /* 0x00000010ff457819 */ /* 0x000fe20000011641 */
[----:B------:R-:W-:Y:S01]  /*6ff0*/  IMAD.U32 R68, R68, 0x10000, RZ ;  /* 0x0001000044447824 */ /* 0x000fe200078e00ff */
[----:B------:R-:W-:-:S02]  /*7000*/  LOP3.LUT R65, R67, 0xff0000ff, RZ, 0xc0, !PT ;  /* 0xff0000ff43417812 */ /* 0x000fc400078ec0ff */
[----:B------:R-:W-:Y:S01]  /*7010*/  LOP3.LUT R51, R51, 0xff00, R64, 0xf8, !PT ;  /* 0x0000ff0033337812 */ /* 0x000fe200078ef840 */
[----:B------:R-:W-:Y:S01]  /*7020*/  IMAD.U32 R64, R69, 0x10000, RZ ;  /* 0x0001000045407824 */ /* 0x000fe200078e00ff */
[----:B------:R-:W-:Y:S02]  /*7030*/  LOP3.LUT R65, R65, 0xff00, R66, 0xf8, !PT ;  /* 0x0000ff0041417812 */ /* 0x000fe400078ef842 */
[-C--:B------:R-:W-:Y:S02]  /*7040*/  F2FP.F16.E4M3.UNPACK_B R44, R45.reuse ;  /* 0x0000002dff2c723e */ /* 0x080fe400020006ff */
[-C--:B------:R-:W-:Y:S02]  /*7050*/  F2FP.F16.E4M3.UNPACK_B R66, R138.reuse.H1 ;  /* 0x0000008aff42723e */ /* 0x080fe400030006ff */
[----:B------:R-:W-:Y:S02]  /*7060*/  F2FP.F16.E4M3.UNPACK_B R45, R45.H1 ;  /* 0x0000002dff2d723e */ /* 0x000fe400030006ff */
[----:B------:R-:W-:Y:S01]  /*7070*/  LOP3.LUT R70, R65, 0xff0000, R68, 0xf8, !PT ;  /* 0x00ff000041467812 */ /* 0x000fe200078ef844 */
[--C-:B------:R-:W-:Y:S01]  /*7080*/  HADD2.F32 R69, -RZ, R66.reuse.H1_H1 ;  /* 0x30000042ff457230 */ /* 0x100fe20000004100 */
[-C--:B------:R-:W-:Y:S01]  /*7090*/  F2FP.F16.E4M3.UNPACK_B R65, R139.reuse.H1 ;  /* 0x0000008bff41723e */ /* 0x080fe200030006ff */
[----:B------:R-:W-:Y:S01]  /*70a0*/  HADD2.F32 R68, -RZ, R66.H0_H0 ;  /* 0x20000042ff447230 */ /* 0x000fe20000004100 */
[----:B------:R-:W-:Y:S01]  /*70b0*/  LOP3.LUT R67, R51, 0xff0000, R64, 0xf8, !PT ;  /* 0x00ff000033437812 */ /* 0x000fe200078ef840 */
[----:B------:R-:W-:Y:S01]  /*70c0*/  HADD2.F32 R64, -RZ, R45.H1_H1 ;  /* 0x3000002dff407230 */ /* 0x000fe20000004100 */
[----:B------:R-:W-:Y:S01]  /*70d0*/  F2FP.F16.E4M3.UNPACK_B R138, R138 ;  /* 0x0000008aff8a723e */ /* 0x000fe200020006ff */
[----:B------:R-:W-:Y:S01]  /*70e0*/  HADD2.F32 R66, -RZ, R65.H0_H0 ;  /* 0x20000041ff427230 */ /* 0x000fe20000004100 */
[----:B------:R-:W-:Y:S01]  /*70f0*/  F2FP.F16.E4M3.UNPACK_B R139, R139 ;  /* 0x0000008bff8b723e */ /* 0x000fe200020006ff */
[----:B------:R-:W-:-:S02]  /*7100*/  HADD2.F32 R51, -RZ, R44.H1_H1 ;  /* 0x3000002cff337230 */ /* 0x000fc40000004100 */
[-C--:B------:R-:W-:Y:S01]  /*7110*/  FMUL.FTZ R72, R64, R69.reuse ;  /* 0x0000004540487220 */ /* 0x080fe20000410000 */
[----:B------:R-:W-:Y:S02]  /*7120*/  HADD2.F32 R45, -RZ, R45.H0_H0 ;  /* 0x2000002dff2d7230 */ /* 0x000fe40000004100 */
[----:B------:R-:W-:Y:S02]  /*7130*/  HADD2.F32 R65, -RZ, R65.H1_H1 ;  /* 0x30000041ff417230 */ /* 0x000fe40000004100 */
[----:B------:R-:W-:Y:S01]  /*7140*/  FMUL.FTZ R71, R51, R68 ;  /* 0x0000004433477220 */ /* 0x000fe20000410000 */
[----:B------:R-:W-:Y:S02]  /*7150*/  HADD2.F32 R44, -RZ, R44.H0_H0 ;  /* 0x2000002cff2c7230 */ /* 0x000fe40000004100 */
[C---:B------:R-:W-:Y:S01]  /*7160*/  FMUL.FTZ R69, R45.reuse, R69 ;  /* 0x000000452d457220 */ /* 0x040fe20000410000 */
[-C--:B------:R-:W-:Y:S01]  /*7170*/  FFMA.FTZ R74, R45, R65.reuse, -R72 ;  /* 0x000000412d4a7223 */ /* 0x080fe20000010848 */
[----:B------:R-:W-:Y:S01]  /*7180*/  F2FP.F16.E4M3.UNPACK_B R45, R50.H1 ;  /* 0x00000032ff2d723e */ /* 0x000fe200030006ff */
[C---:B------:R-:W-:Y:S01]  /*7190*/  FMUL.FTZ R68, R44.reuse, R68 ;  /* 0x000000442c447220 */ /* 0x040fe20000410000 */
[----:B------:R-:W-:Y:S01]  /*71a0*/  F2FP.F16.E4M3.UNPACK_B R50, R50 ;  /* 0x00000032ff32723e */ /* 0x000fe200020006ff */
[-C--:B------:R-:W-:Y:S01]  /*71b0*/  FFMA.FTZ R44, R44, R66.reuse, -R71 ;  /* 0x000000422c2c7223 */ /* 0x080fe20000010847 */
[----:B------:R-:W-:Y:S01]  /*71c0*/  FFMA.FTZ R75, R64, R65, R69 ;  /* 0x00000041404b7223 */ /* 0x000fe20000010045 */
[----:B------:R-:W-:Y:S01]  /*71d0*/  FFMA.FTZ R73, R51, R66, R68 ;  /* 0x0000004233497223 */ /* 0x000fe20000010044 */
[----:B------:R-:W-:-:S02]  /*71e0*/  HADD2.F32 R66, -RZ, R138.H1_H1 ;  /* 0x3000008aff427230 */ /* 0x000fc40000004100 */
[--C-:B------:R-:W-:Y:S01]  /*71f0*/  HADD2.F32 R51, -RZ, R45.reuse.H0_H0 ;  /* 0x2000002dff337230 */ /* 0x100fe20000004100 */
[----:B------:R-:W-:Y:S01]  /*7200*/  F2FP.SATFINITE.E4M3.F32.PACK_AB_MERGE_C R77, R75, R74, RZ ;  /* 0x0000004a4b4d723e */ /* 0x000fe200048070ff */
[----:B------:R-:W-:Y:S02]  /*7210*/  HADD2.F32 R64, -RZ, R45.H1_H1 ;  /* 0x3000002dff407230 */ /* 0x000fe40000004100 */
[----:B------:R-:W-:Y:S02]  /*7220*/  HADD2.F32 R45, -RZ, R50.H0_H0 ;  /* 0x20000032ff2d7230 */ /* 0x000fe40000004100 */
[-C--:B------:R-:W-:Y:S01]  /*7230*/  FMUL.FTZ R71, R51, R66.reuse ;  /* 0x0000004233477220 */ /* 0x080fe20000410000 */
[----:B------:R-:W-:Y:S02]  /*7240*/  HADD2.F32 R138, -RZ, R138.H0_H0 ;  /* 0x2000008aff8a7230 */ /* 0x000fe40000004100 */
[----:B------:R-:W-:Y:S01]  /*7250*/  FMUL.FTZ R68, R64, R66 ;  /* 0x0000004240447220 */ /* 0x000fe20000410000 */
[----:B------:R-:W-:-:S02]  /*7260*/  HADD2.F32 R50, -RZ, R50.H1_H1 ;  /* 0x30000032ff327230 */ /* 0x000fc40000004100 */
[--C-:B------:R-:W-:Y:S02]  /*7270*/  HADD2.F32 R65, -RZ, R139.reuse.H1_H1 ;  /* 0x3000008bff417230 */ /* 0x100fe40000004100 */
[-C--:B------:R-:W-:Y:S01]  /*7280*/  FMUL.FTZ R69, R45, R138.reuse ;  /* 0x0000008a2d457220 */ /* 0x080fe20000410000 */
[----:B------:R-:W-:Y:S02]  /*7290*/  HADD2.F32 R139, -RZ, R139.H0_H0 ;  /* 0x2000008bff8b7230 */ /* 0x000fe40000004100 */
[----:B------:R-:W-:Y:S01]  /*72a0*/  FMUL.FTZ R66, R50, R138 ;  /* 0x0000008a32427220 */ /* 0x000fe20000410000 */
[-C--:B------:R-:W-:Y:S01]  /*72b0*/  FFMA.FTZ R68, R51, R65.reuse, -R68 ;  /* 0x0000004133447223 */ /* 0x080fe20000010844 */
[----:B------:R-:W-:Y:S02]  /*72c0*/  FFMA.FTZ R71, R64, R65, R71 ;  /* 0x0000004140477223 */ /* 0x000fe40000010047 */
        /* <DEDUP_REMOVED lines=49> */
.L_x_2418:
[----:B------:R-:W-:Y:S05]  /*75e0*/  BSYNC B2 ;  /* 0x0000000000027941 */ /* 0x000fea0003800000 */
.L_x_2417:
[----:B--2---:R0:W-:Y:S02]  /*75f0*/  STG.E.128 desc[UR54][R48.64+0x40], R44 ;  /* 0x0000402c30007986 */ /* 0x0041e4000c101d36 */
.L_x_2416:
[----:B------:R-:W-:Y:S05]  /*7600*/  BSYNC B1 ;  /* 0x0000000000017941 */ /* 0x000fea0003800000 */
.L_x_2415:
        /* <DEDUP_REMOVED lines=10> */
[----:B------:R-:W-:Y:S01]  /*76b0*/  SHF.R.U32.HI R66, RZ, 0x10, R61 ;  /* 0x00000010ff427819 */ /* 0x000fe2000001163d */
[----:B------:R-:W-:Y:S01]  /*76c0*/  IMAD.SHL.U32 R46, R64, 0x100, RZ ;  /* 0x00000100402e7824 */ /* 0x000fe200078e00ff */
[----:B------:R-:W-:Y:S01]  /*76d0*/  MOV R60, R47 ;  /* 0x0000002f003c7202 */ /* 0x000fe20000000f00 */
[----:B------:R-:W-:Y:S01]  /*76e0*/  IMAD.SHL.U32 R47, R50, 0x100, RZ ;  /* 0x00000100322f7824 */ /* 0x000fe200078e00ff */
[----:B------:R-:W-:Y:S02]  /*76f0*/  LOP3.LUT R61, R61, 0xff0000ff, RZ, 0xc0, !PT ;  /* 0xff0000ff3d3d7812 */ /* 0x000fe400078ec0ff */
[----:B------:R-:W-:-:S02]  /*7700*/  SHF.R.U32.HI R65, RZ, 0x10, R63 ;  /* 0x00000010ff417819 */ /* 0x000fc4000001163f */
        /* <DEDUP_REMOVED lines=96> */
.L_x_2422:
[----:B------:R-:W-:Y:S05]  /*7d10*/  BSYNC B2 ;  /* 0x0000000000027941 */ /* 0x000fea0003800000 */
.L_x_2421:
[----:B--2---:R0:W-:Y:S02]  /*7d20*/  STG.E.128 desc[UR54][R48.64+0x60], R44 ;  /* 0x0000602c30007986 */ /* 0x0041e4000c101d36 */
.L_x_2420:
[----:B------:R-:W-:Y:S05]  /*7d30*/  BSYNC B1 ;  /* 0x0000000000017941 */ /* 0x000fea0003800000 */
.L_x_2419:
        /* <DEDUP_REMOVED lines=9> */
[----:B------:R-:W-:Y:S01]  /*7dd0*/  SHF.R.U32.HI R62, RZ, 0x8, R57 ;  /* 0x00000008ff3e7819 */ /* 0x000fe20000011639 */
[----:B------:R-:W-:Y:S01]  /*7de0*/  IMAD.MOV.U32 R51, RZ, RZ, R46 ;  /* 0x000000ffff337224 */ /* 0x000fe200078e002e */
[----:B------:R-:W-:Y:S01]  /*7df0*/  SHF.R.U32.HI R60, RZ, 0x10, R59 ;  /* 0x00000010ff3c7819 */ /* 0x000fe2000001163b */
[----:B------:R-:W-:Y:S01]  /*7e00*/  IMAD.SHL.U32 R46, R58, 0x100, RZ ;  /* 0x000001003a2e7824 */ /* 0x000fe200078e00ff */
[----:B------:R-:W-:Y:S02]  /*7e10*/  LOP3.LUT R50, R57, 0xff0000ff, RZ, 0xc0, !PT ;  /* 0xff0000ff39327812 */ /* 0x000fe400078ec0ff */
[----:B------:R-:W-:Y:S01]  /*7e20*/  SHF.R.U32.HI R61, RZ, 0x10, R57 ;  /* 0x00000010ff3d7819 */ /* 0x000fe20000011639 */
[----:B------:R-:W-:Y:S01]  /*7e30*/  IMAD.U32 R60, R60, 0x10000, RZ ;  /* 0x000100003c3c7824 */ /* 0x000fe200078e00ff */
[----:B------:R-:W-:-:S02]  /*7e40*/  SHF.L.U32 R47, R62, 0x8, RZ ;  /* 0x000000083e2f7819 */ /* 0x000fc400000006ff */
[----:B------:R-:W-:Y:S02]  /*7e50*/  LOP3.LUT R57, R59, 0xff0000ff, RZ, 0xc0, !PT ;  /* 0xff0000ff3b397812 */ /* 0x000fe400078ec0ff */
[----:B------:R-:W-:Y:S01]  /*7e60*/  LOP3.LUT R47, R50, 0xff00, R47, 0xf8, !PT ;  /* 0x0000ff00322f7812 */ /* 0x000fe200078ef82f */
[----:B------:R-:W-:Y:S01]  /*7e70*/  IMAD.U32 R50, R61, 0x10000, RZ ;  /* 0x000100003d327824 */ /* 0x000fe200078e00ff */
[----:B------:R-:W-:Y:S02]  /*7e80*/  LOP3.LUT R57, R57, 0xff00, R46, 0xf8, !PT ;  /* 0x0000ff0039397812 */ /* 0x000fe400078ef82e */
[----:B------:R-:W-:Y:S02]  /*7e90*/  F2FP.F16.E4M3.UNPACK_B R58, R94.H1 ;  /* 0x0000005eff3a723e */ /* 0x000fe400030006ff */
[----:B------:R-:W-:Y:S02]  /*7ea0*/  F2FP.F16.E4M3.UNPACK_B R46, R45 ;  /* 0x0000002dff2e723e */ /* 0x000fe400020006ff */
        /* <DEDUP_REMOVED lines=8> */
[C---:B------:R-:W-:Y:S01]  /*7f30*/  FMUL.FTZ R63, R47.reuse, R60 ;  /* 0x0000003c2f3f7220 */ /* 0x040fe20000410000 */
        /* <DEDUP_REMOVED lines=80> */
.L_x_2426:
[----:B------:R-:W-:Y:S05]  /*8440*/  BSYNC B2 ;  /* 0x0000000000027941 */ /* 0x000fea0003800000 */
.L_x_2425:
[----:B--2---:R0:W-:Y:S02]  /*8450*/  STG.E.128 desc[UR54][R48.64+0x80], R44 ;  /* 0x0000802c30007986 */ /* 0x0041e4000c101d36 */
.L_x_2424:
[----:B------:R-:W-:Y:S05]  /*8460*/  BSYNC B1 ;  /* 0x0000000000017941 */ /* 0x000fea0003800000 */
.L_x_2423:
        /* <DEDUP_REMOVED lines=12> */
[----:B------:R-:W-:Y:S01]  /*8530*/  LOP3.LUT R53, R53, 0xff0000ff, RZ, 0xc0, !PT ;  /* 0xff0000ff35357812 */ /* 0x000fe200078ec0ff */
[----:B------:R-:W-:Y:S01]  /*8540*/  IMAD.SHL.U32 R47, R50, 0x100, RZ ;  /* 0x00000100322f7824 */ /* 0x000fe200078e00ff */
[----:B------:R-:W-:Y:S02]  /*8550*/  SHF.R.U32.HI R57, RZ, 0x10, R55 ;  /* 0x00000010ff397819 */ /* 0x000fe40000011637 */
[----:B------:R-:W-:-:S02]  /*8560*/  LOP3.LUT R54, R55, 0xff0000ff, RZ, 0xc0, !PT ;  /* 0xff0000ff37367812 */ /* 0x000fc400078ec0ff */
[----:B------:R-:W-:Y:S01]  /*8570*/  LOP3.LUT R50, R53, 0xff00, R46, 0xf8, !PT ;  /* 0x0000ff0035327812 */ /* 0x000fe200078ef82e */
[----:B------:R-:W-:Y:S01]  /*8580*/  IMAD.U32 R53, R57, 0x10000, RZ ;  /* 0x0001000039357824 */ /* 0x000fe200078e00ff */
[----:B------:R-:W-:Y:S02]  /*8590*/  LOP3.LUT R56, R54, 0xff00, R47, 0xf8, !PT ;  /* 0x0000ff0036387812 */ /* 0x000fe400078ef82f */
[----:B------:R-:W-:Y:S02]  /*85a0*/  SHF.L.U32 R47, R58, 0x10, RZ ;  /* 0x000000103a2f7819 */ /* 0x000fe400000006ff */
        /* <DEDUP_REMOVED lines=91> */
.L_x_2428:
[----:B------:R-:W-:Y:S05]  /*8b60*/  BSYNC B1 ;  /* 0x0000000000017941 */ /* 0x000fea0003800000 */
.L_x_2427:
[----:B--2---:R0:W-:Y:S01]  /*8b70*/  STG.E.128 desc[UR54][R48.64+0xa0], R44 ;  /* 0x0000a02c30007986 */ /* 0x0041e2000c101d36 */
[----:B------:R-:W-:Y:S05]  /*8b80*/  BRA `(.L_x_2406) ;  /* 0x0000006800707947 */ /* 0x000fea0003800000 */
.L_x_2374:
        /* <DEDUP_REMOVED lines=54> */
.L_x_2430:
[----:B------:R-:W-:Y:S05]  /*8ef0*/  BSYNC B1 ;  /* 0x0000000000017941 */ /* 0x000fea0003800000 */
.L_x_2429:
        /* <DEDUP_REMOVED lines=37> */
.L_x_2432:
[----:B------:R-:W-:Y:S05]  /*9150*/  BSYNC B1 ;  /* 0x0000000000017941 */ /* 0x000fea0003800000 */
.L_x_2431:
        /* <DEDUP_REMOVED lines=26> */
.L_x_2433:
[----:B------:R-:W-:Y:S01]  /*9300*/  IMAD R101, R17, 0x8, R16 ;  /* 0x0000000811657824 */ /* 0x000fe200078e0210 */
[----:B------:R-:W-:Y:S01]  /*9310*/  SHF.L.U32 R102, R223, 0x1f, RZ ;  /* 0x0000001fdf667819 */ /* 0x000fe200000006ff */
[----:B------:R-:W1:Y:S01]  /*9320*/  LDC R151, c[0x0][0x2f4] ;  /* 0x0000bd00ff977b82 */ /* 0x000e620000000800 */
[----:B------:R-:W-:Y:S02]  /*9330*/  BSSY B1, `(.L_x_2434) ;  /* 0x0000004000017945 */ /* 0x000fe40003800000 */
[----:B------:R-:W2:Y:S05]  /*9340*/  SYNCS.PHASECHK.TRANS64.TRYWAIT P5, [R101+URZ+0x33490], R102 ;  /* 0x03349066650075a7 */ /* 0x000eaa00080a017f */
[----:B------:R-:W3:Y:S01]  /*9350*/  LDC.64 R134, c[0x0][0x300] ;  /* 0x0000c000ff867b82 */ /* 0x000ee20000000a00 */
[----:B--2---:R-:W-:Y:S05]  /*9360*/  @!P5 BRA `(.L_x_2435) ;  /* 0x0000024400e0d947 */ /* 0x004fea0003800000 */
.L_x_2708:
[----:B------:R-:W-:Y:S05]  /*9370*/  BSYNC B1 ;  /* 0x0000000000017941 */ /* 0x000fea0003800000 */
.L_x_2434:
        /* <DEDUP_REMOVED lines=33> */
[----:B------:R-:W-:Y:S02]  /*9590*/  SHF.R.U32.HI R56, RZ, 0x8, R57 ;  /* 0x00000008ff387819 */ /* 0x000fe40000011639 */
[----:B------:R-:W-:Y:S02]  /*95a0*/  SHF.R.U32.HI R182, RZ, 0x8, R45 ;  /* 0x00000008ffb67819 */ /* 0x000fe4000001162d */
[----:B------:R-:W-:Y:S02]  /*95b0*/  SHF.R.U32.HI R179, RZ, 0x10, R57 ;  /* 0x00000010ffb37819 */ /* 0x000fe40000011639 */
[----:B------:R-:W-:Y:S02]  /*95c0*/  LOP3.LUT R180, R57, 0xff0000ff, RZ, 0xc0, !PT ;  /* 0xff0000ff39b47812 */ /* 0x000fe400078ec0ff */
[----:B------:R-:W-:Y:S01]  /*95d0*/  SHF.R.U32.HI R57, RZ, 0x10, R45 ;  /* 0x00000010ff397819 */ /* 0x000fe2000001162d */
[----:B------:R-:W-:Y:S01]  /*95e0*/  IMAD.U32 R179, R179, 0x10000, RZ ;  /* 0x00010000b3b37824 */ /* 0x000fe200078e00ff */
[----:B------:R-:W-:-:S02]  /*95f0*/  LOP3.LUT R181, R45, 0xff0000ff, RZ, 0xc0, !PT ;  /* 0xff0000ff2db57812 */ /* 0x000fc400078ec0ff */
[----:B------:R-:W-:Y:S01]  /*9600*/  SHF.L.U32 R45, R56, 0x8, RZ ;  /* 0x00000008382d7819 */ /* 0x000fe200000006ff */
[----:B------:R-:W-:Y:S01]  /*9610*/  IMAD.SHL.U32 R56, R182, 0x100, RZ ;  /* 0x00000100b6387824 */ /* 0x000fe200078e00ff */
[----:B------:R-:W-:Y:S02]  /*9620*/  SHF.R.U32.HI R46, RZ, 0x8, R59 ;  /* 0x00000008ff2e7819 */ /* 0x000fe4000001163b */
[----:B------:R-:W-:Y:S01]  /*9630*/  LOP3.LUT R180, R180, 0xff00, R45, 0xf8, !PT ;  /* 0x0000ff00b4b47812 */ /* 0x000fe200078ef82d */
[----:B------:R-:W-:Y:S01]  /*9640*/  IMAD.U32 R45, R57, 0x10000, RZ ;  /* 0x00010000392d7824 */ /* 0x000fe200078e00ff */
[----:B------:R-:W-:Y:S02]  /*9650*/  LOP3.LUT R56, R181, 0xff00, R56, 0xf8, !PT ;  /* 0x0000ff00b5387812 */ /* 0x000fe400078ef838 */
[----:B------:R-:W-:Y:S02]  /*9660*/  LOP3.LUT R181, R180, 0xff0000, R179, 0xf8, !PT ;  /* 0x00ff0000b4b57812 */ /* 0x000fe400078ef8b3 */
[----:B------:R-:W-:-:S02]  /*9670*/  LOP3.LUT R45, R56, 0xff0000, R45, 0xf8, !PT ;  /* 0x00ff0000382d7812 */ /* 0x000fc400078ef82d */
[----:B-1----:R-:W-:Y:S02]  /*9680*/  F2FP.F16.E4M3.UNPACK_B R179, R97 ;  /* 0x00000061ffb3723e */ /* 0x002fe400020006ff */
[----:B------:R-:W-:Y:S02]  /*9690*/  F2FP.F16.E4M3.UNPACK_B R182, R45 ;  /* 0x0000002dffb6723e */ /* 0x000fe400020006ff */
[----:B0-----:R-:W-:Y:S01]  /*96a0*/  F2FP.F16.E4M3.UNPACK_B R56, R93 ;  /* 0x0000005dff38723e */ /* 0x001fe200020006ff */
[----:B------:R-:W-:Y:S01]  /*96b0*/  HADD2.F32 R57, -RZ, R179.H0_H0 ;  /* 0x200000b3ff397230 */ /* 0x000fe20000004100 */
[----:B------:R-:W-:Y:S01]  /*96c0*/  F2FP.F16.E4M3.UNPACK_B R183, R181 ;  /* 0x000000b5ffb7723e */ /* 0x000fe200020006ff */
        /* <DEDUP_REMOVED lines=14> */
[----:B------:R-:W-:Y:S02]  /*97b0*/  SHF.R.U32.HI R44, RZ, 0x10, R59 ;  /* 0x00000010ff2c7819 */ /* 0x000fe4000001163b */
[-C--:B------:R-:W-:Y:S01]  /*97c0*/  FMUL.FTZ R179, R184, R182.reuse ;  /* 0x000000b6b8b37220 */ /* 0x080fe20000410000 */
[----:B------:R-:W-:Y:S01]  /*97d0*/  FMUL.FTZ R182, R56, R182 ;  /* 0x000000b638b67220 */ /* 0x000fe20000410000 */
[----:B------:R-:W-:Y:S01]  /*97e0*/  LOP3.LUT R58, R59, 0xff0000ff, RZ, 0xc0, !PT ;  /* 0xff0000ff3b3a7812 */ /* 0x000fe200078ec0ff */
[----:B------:R-:W-:Y:S02]  /*97f0*/  IMAD.SHL.U32 R178, R178, 0x100, RZ ;  /* 0x00000100b2b27824 */ /* 0x000fe400078e00ff */
[-C--:B------:R-:W-:Y:S01]  /*9800*/  FFMA.FTZ R179, R56, R183.reuse, -R179 ;  /* 0x000000b738b37223 */ /* 0x080fe200000108b3 */
[----:B------:R-:W-:Y:S01]  /*9810*/  FFMA.FTZ R56, R184, R183, R182 ;  /* 0x000000b7b8387223 */ /* 0x000fe200000100b6 */
[----:B------:R-:W-:Y:S01]  /*9820*/  F2FP.F16.E4M3.UNPACK_B R182, R45.H1 ;  /* 0x0000002dffb6723e */ /* 0x000fe200030006ff */
[----:B------:R-:W-:Y:S01]  /*9830*/  HADD2.F32 R45, -RZ, R97.H0_H0 ;  /* 0x20000061ff2d7230 */ /* 0x000fe20000004100 */
[----:B------:R-:W-:Y:S01]  /*9840*/  F2FP.F16.E4M3.UNPACK_B R183, R93.H1 ;  /* 0x0000005dffb7723e */ /* 0x000fe200030006ff */
[----:B------:R-:W-:Y:S01]  /*9850*/  HADD2.F32 R184, -RZ, R181.H0_H0 ;  /* 0x200000b5ffb87230 */ /* 0x000fe20000004100 */
[----:B------:R-:W-:Y:S01]  /*9860*/  SHF.R.U32.HI R59, RZ, 0x10, R47 ;  /* 0x00000010ff3b7819 */ /* 0x000fe2000001162f */
[----:B------:R-:W-:Y:S01]  /*9870*/  HADD2.F32 R185, -RZ, R182.H0_H0 ;  /* 0x200000b6ffb97230 */ /* 0x000fe20000004100 */
[----:B------:R-:W-:Y:S01]  /*9880*/  LOP3.LUT R47, R47, 0xff0000ff, RZ, 0xc0, !PT ;  /* 0xff0000ff2f2f7812 */ /* 0x000fe200078ec0ff */
[----:B------:R-:W-:-:S02]  /*9890*/  HADD2.F32 R93, -RZ, R183.H0_H0 ;  /* 0x200000b7ff5d7230 */ /* 0x000fc40000004100 */
[----:B------:R-:W-:Y:S02]  /*98a0*/  HADD2.F32 R97, -RZ, R97.H1_H1 ;  /* 0x30000061ff617230 */ /* 0x000fe40000004100 */
[-C--:B------:R-:W-:Y:S01]  /*98b0*/  FMUL.FTZ R186, R45, R185.reuse ;  /* 0x000000b92dba7220 */ /* 0x080fe20000410000 */
[----:B------:R-:W-:Y:S02]  /*98c0*/  HADD2.F32 R182, -RZ, R182.H1_H1 ;  /* 0x300000b6ffb67230 */ /* 0x000fe40000004100 */
[C---:B------:R-:W-:Y:S01]  /*98d0*/  FMUL.FTZ R185, R93.reuse, R185 ;  /* 0x000000b95db97220 */ /* 0x040fe20000410000 */
[----:B------:R-:W-:Y:S02]  /*98e0*/  IMAD.U32 R44, R44, 0x10000, RZ ;  /* 0x000100002c2c7824 */ /* 0x000fe400078e00ff */
[-C--:B------:R-:W-:Y:S01]  /*98f0*/  FFMA.FTZ R93, R93, R184.reuse, -R186 ;  /* 0x000000b85d5d7223 */ /* 0x080fe200000108ba */
[----:B------:R-:W-:Y:S02]  /*9900*/  IMAD.U32 R59, R59, 0x10000, RZ ;  /* 0x000100003b3b7824 */ /* 0x000fe400078e00ff */
[----:B------:R-:W-:Y:S01]  /*9910*/  FFMA.FTZ R45, R45, R184, R185 ;  /* 0x000000b82d2d7223 */ /* 0x000fe200000100b9 */
[----:B------:R-:W-:-:S02]  /*9920*/  HADD2.F32 R184, -RZ, R183.H1_H1 ;  /* 0x300000b7ffb87230 */ /* 0x000fc40000004100 */
[----:B------:R-:W-:Y:S02]  /*9930*/  HADD2.F32 R183, -RZ, R181.H1_H1 ;  /* 0x300000b5ffb77230 */ /* 0x000fe40000004100 */
[-C--:B------:R-:W-:Y:S01]  /*9940*/  FMUL.FTZ R181, R97, R182.reuse ;  /* 0x000000b661b57220 */ /* 0x080fe20000410000 */
[----:B------:R-:W-:-:S03]  /*9950*/  FMUL.FTZ R182, R184, R182 ;  /* 0x000000b6b8b67220 */ /* 0x000fc60000410000 */
[-C--:B------:R-:W-:Y:S01]  /*9960*/  FFMA.FTZ R181, R184, R183.reuse, -R181 ;  /* 0x000000b7b8b57223 */ /* 0x080fe200000108b5 */
[----:B------:R-:W-:Y:S01]  /*9970*/  FFMA.FTZ R97, R97, R183, R182 ;  /* 0x000000b761617223 */ /* 0x000fe200000100b6 */
[----:B------:R-:W-:Y:S01]  /*9980*/  IMAD.SHL.U32 R183, R46, 0x100, RZ ;  /* 0x000001002eb77824 */ /* 0x000fe200078e00ff */
[----:B------:R-:W-:Y:S02]  /*9990*/  LOP3.LUT R46, R47, 0xff00, R178, 0xf8, !PT ;  /* 0x0000ff002f2e7812 */ /* 0x000fe400078ef8b2 */
[----:B------:R-:W-:Y:S02]  /*99a0*/  F2FP.SATFINITE.E4M3.F32.PACK_AB_MERGE_C R93, R181, R93, RZ ;  /* 0x0000005db55d723e */ /* 0x000fe400048070ff */
[----:B------:R-:W-:Y:S02]  /*99b0*/  LOP3.LUT R183, R58, 0xff00, R183, 0xf8, !PT ;  /* 0x0000ff003ab77812 */ /* 0x000fe400078ef8b7 */
[----:B------:R-:W-:Y:S02]  /*99c0*/  F2FP.F16.E4M3.UNPACK_B R58, R95 ;  /* 0x0000005fff3a723e */ /* 0x000fe400020006ff */
[----:B------:R-:W-:-:S02]  /*99d0*/  LOP3.LUT R178, R183, 0xff0000, R44, 0xf8, !PT ;  /* 0x00ff0000b7b27812 */ /* 0x000fc400078ef82c */
[----:B------:R-:W-:Y:S01]  /*99e0*/  LOP3.LUT R44, R46, 0xff0000, R59, 0xf8, !PT ;  /* 0x00ff00002e2c7812 */ /* 0x000fe200078ef83b */
[----:B------:R-:W-:Y:S01]  /*99f0*/  IMAD.MOV.U32 R46, RZ, RZ, R99 ;  /* 0x000000ffff2e7224 */ /* 0x000fe200078e0063 */
[----:B------:R-:W-:Y:S01]  /*9a00*/  F2FP.F16.E4M3.UNPACK_B R182, R178 ;  /* 0x000000b2ffb6723e */ /* 0x000fe200020006ff */
[----:B------:R-:W-:Y:S01]  /*9a10*/  HADD2.F32 R185, -RZ, R58.H0_H0 ;  /* 0x2000003affb97230 */ /* 0x000fe20000004100 */
        /* <DEDUP_REMOVED lines=9> */
[----:B------:R-:W-:Y:S01]  /*9ab0*/  F2FP.SATFINITE.E4M3.F32.PACK_AB_MERGE_C R179, R179, R180, R93 ;  /* 0x000000b4b3b3723e */ /* 0x000fe2000480705d */
[----:B------:R-:W-:-:S02]  /*9ac0*/  HADD2.F32 R99, -RZ, R99.H1_H1 ;  /* 0x30000063ff637230 */ /* 0x000fc40000004100 */
[-C--:B------:R-:W-:Y:S01]  /*9ad0*/  FMUL.FTZ R186, R183, R59.reuse ;  /* 0x0000003bb7ba7220 */ /* 0x080fe20000410000 */
[C---:B------:R-:W-:Y:S01]  /*9ae0*/  FMUL.FTZ R59, R185.reuse, R59 ;  /* 0x0000003bb93b7220 */ /* 0x040fe20000410000 */
[----:B------:R-:W-:Y:S01]  /*9af0*/  HADD2.F32 R182, -RZ, R182.H1_H1 ;  /* 0x300000b6ffb67230 */ /* 0x000fe20000004100 */
[----:B------:R-:W-:Y:S01]  /*9b00*/  F2FP.F16.E4M3.UNPACK_B R93, R96.H1 ;  /* 0x00000060ff5d723e */ /* 0x000fe200030006ff */
[-C--:B------:R-:W-:Y:S01]  /*9b10*/  FFMA.FTZ R186, R185, R184.reuse, -R186 ;  /* 0x000000b8b9ba7223 */ /* 0x080fe200000108ba */
[----:B------:R-:W-:Y:S01]  /*9b20*/  FFMA.FTZ R183, R183, R184, R59 ;  /* 0x000000b8b7b77223 */ /* 0x000fe2000001003b */
[----:B------:R-:W-:Y:S02]  /*9b30*/  HADD2.F32 R59, -RZ, R58.H1_H1 ;  /* 0x3000003aff3b7230 */ /* 0x000fe40000004100 */
[----:B------:R-:W-:Y:S01]  /*9b40*/  FMUL.FTZ R58, R47, R99 ;  /* 0x000000632f3a7220 */ /* 0x000fe20000410000 */
[--C-:B------:R-:W-:Y:S01]  /*9b50*/  HADD2.F32 R184, -RZ, R44.reuse.H0_H0 ;  /* 0x2000002cffb87230 */ /* 0x100fe20000004100 */
[----:B------:R-:W-:Y:S01]  /*9b60*/  F2FP.F16.E4M3.UNPACK_B R96, R96 ;  /* 0x00000060ff60723e */ /* 0x000fe200020006ff */
[----:B------:R-:W-:-:S02]  /*9b70*/  HADD2.F32 R44, -RZ, R44.H1_H1 ;  /* 0x3000002cff2c7230 */ /* 0x000fc40000004100 */
[CC--:B------:R-:W-:Y:S01]  /*9b80*/  FFMA.FTZ R58, R59.reuse, R182.reuse, -R58 ;  /* 0x000000b63b3a7223 */ /* 0x0c0fe2000001083a */
[----:B------:R-:W-:Y:S01]  /*9b90*/  FMUL.FTZ R59, R59, R99 ;  /* 0x000000633b3b7220 */ /* 0x000fe20000410000 */
[--C-:B------:R-:W-:Y:S01]  /*9ba0*/  HADD2.F32 R99, -RZ, R178.reuse.H0_H0 ;  /* 0x200000b2ff637230 */ /* 0x100fe20000004100 */
[----:B------:R-:W-:Y:S01]  /*9bb0*/  F2FP.SATFINITE.E4M3.F32.PACK_AB_MERGE_C R45, R97, R45, RZ ;  /* 0x0000002d612d723e */ /* 0x000fe200048070ff */
[----:B------:R-:W-:Y:S02]  /*9bc0*/  HADD2.F32 R178, -RZ, R178.H1_H1 ;  /* 0x300000b2ffb27230 */ /* 0x000fe40000004100 */
[----:B------:R-:W-:Y:S01]  /*9bd0*/  FFMA.FTZ R47, R47, R182, R59 ;  /* 0x000000b62f2f7223 */ /* 0x000fe2000001003b */
[----:B------:R-:W-:Y:S01]  /*9be0*/  F2FP.F16.E4M3.UNPACK_B R59, R95.H1 ;  /* 0x0000005fff3b723e */ /* 0x000fe200030006ff */
[--C-:B------:R-:W-:Y:S01]  /*9bf0*/  HADD2.F32 R95, -RZ, R46.reuse.H0_H0 ;  /* 0x2000002eff5f7230 */ /* 0x100fe20000004100 */
[----:B------:R-:W-:Y:S01]  /*9c00*/  F2FP.SATFINITE.E4M3.F32.PACK_AB_MERGE_C R97, R56, R57, R45 ;  /* 0x000000393861723e */ /* 0x000fe2000480702d */
        /* <DEDUP_REMOVED lines=9> */
[--C-:B------:R-:W-:Y:S02]  /*9ca0*/  HADD2.F32 R99, -RZ, R93.reuse.H0_H0 ;  /* 0x2000005dff637230 */ /* 0x100fe40000004100 */
[-C--:B------:R-:W-:Y:S01]  /*9cb0*/  FFMA.FTZ R95, R59, R178.reuse, -R95 ;  /* 0x000000b23b5f7223 */ /* 0x080fe2000001085f */
[----:B------:R-:W-:Y:S01]  /*9cc0*/  FFMA.FTZ R46, R46, R178, R44 ;  /* 0x000000b22e2e7223 */ /* 0x000fe2000001002c */
[----:B------:R-:W-:Y:S01]  /*9cd0*/  MOV R44, R92 ;  /* 0x0000005c002c7202 */ /* 0x000fe20000000f00 */
[----:B------:R-:W-:Y:S01]  /*9ce0*/  HADD2.F32 R93, -RZ, R93.H1_H1 ;  /* 0x3000005dff5d7230 */ /* 0x000fe20000004100 */
[----:B------:R-:W-:Y:S02]  /*9cf0*/  F2FP.F16.E4M3.UNPACK_B R59, R173.H1 ;  /* 0x000000adff3b723e */ /* 0x000fe400030006ff */
[----:B------:R-:W-:-:S02]  /*9d00*/  F2FP.F16.E4M3.UNPACK_B R92, R44.H1 ;  /* 0x0000002cff5c723e */ /* 0x000fc400030006ff */
[----:B------:R-:W-:Y:S01]  /*9d10*/  F2FP.SATFINITE.E4M3.F32.PACK_AB_MERGE_C R95, R95, R185, RZ ;  /* 0x000000b95f5f723e */ /* 0x000fe200048070ff */
[--C-:B------:R-:W-:Y:S01]  /*9d20*/  HADD2.F32 R185, -RZ, R59.reuse.H0_H0 ;  /* 0x2000003bffb97230 */ /* 0x100fe20000004100 */
[----:B------:R-:W-:Y:S01]  /*9d30*/  F2FP.F16.E4M3.UNPACK_B R178, R175.H1 ;  /* 0x000000afffb2723e */ /* 0x000fe200030006ff */
        /* <DEDUP_REMOVED lines=9> */
[----:B------:R-:W-:Y:S01]  /*9dd0*/  FFMA.FTZ R185, R99, R181, R185 ;  /* 0x000000b563b97223 */ /* 0x000fe200000100b9 */
[CC--:B------:R-:W-:Y:S01]  /*9de0*/  FMUL.FTZ R99, R93.reuse, R59.reuse ;  /* 0x0000003b5d637220 */ /* 0x0c0fe20000410000 */
[----:B------:R-:W-:Y:S01]  /*9df0*/  FMUL.FTZ R59, R92, R59 ;  /* 0x0000003b5c3b7220 */ /* 0x000fe20000410000 */
[----:B------:R-:W-:Y:S01]  /*9e00*/  FFMA.FTZ R184, R180, R181, -R184 ;  /* 0x000000b5b4b87223 */ /* 0x000fe200000108b8 */
[----:B------:R-:W-:Y:S01]  /*9e10*/  F2FP.F16.E4M3.UNPACK_B R175, R175 ;  /* 0x000000afffaf723e */ /* 0x000fe200020006ff */
[-C--:B------:R-:W-:Y:S01]  /*9e20*/  FFMA.FTZ R92, R92, R178.reuse, -R99 ;  /* 0x000000b25c5c7223 */ /* 0x080fe20000010863 */
[----:B------:R-:W-:Y:S01]  /*9e30*/  FFMA.FTZ R59, R93, R178, R59 ;  /* 0x000000b25d3b7223 */ /* 0x000fe2000001003b */
[----:B------:R-:W-:Y:S01]  /*9e40*/  HADD2.F32 R181, -RZ, R173.H0_H0 ;  /* 0x200000adffb57230 */ /* 0x000fe20000004100 */
[----:B------:R-:W-:Y:S01]  /*9e50*/  F2FP.SATFINITE.E4M3.F32.PACK_AB_MERGE_C R46, R46, R182, RZ ;  /* 0x000000b62e2e723e */ /* 0x000fe200048070ff */
[----:B------:R-:W-:Y:S01]  /*9e60*/  HADD2.F32 R93, -RZ, R96.H0_H0 ;  /* 0x20000060ff5d7230 */ /* 0x000fe20000004100 */
[----:B------:R-:W-:Y:S01]  /*9e70*/  F2FP.SATFINITE.E4M3.F32.PACK_AB_MERGE_C R92, R92, R184, RZ ;  /* 0x000000b85c5c723e */ /* 0x000fe200048070ff */
[----:B------:R-:W-:Y:S01]  /*9e80*/  HADD2.F32 R178, -RZ, R44.H0_H0 ;  /* 0x2000002cffb27230 */ /* 0x000fe20000004100 */
[----:B------:R-:W-:Y:S01]  /*9e90*/  F2FP.SATFINITE.E4M3.F32.PACK_AB_MERGE_C R59, R59, R185, RZ ;  /* 0x000000b93b3b723e */ /* 0x000fe200048070ff */
        /* <DEDUP_REMOVED lines=10> */
[----:B------:R-:W-:Y:S01]  /*9f40*/  F2FP.SATFINITE.E4M3.F32.PACK_AB_MERGE_C R95, R58, R186, R95 ;  /* 0x000000ba3a5f723e */ /* 0x000fe2000480705f */
[C---:B------:R-:W-:Y:S02]  /*9f50*/  FMUL.FTZ R173, R44.reuse, R173 ;  /* 0x000000ad2cad7220 */ /* 0x040fe40000410000 */
[-C--:B------:R-:W-:Y:S02]  /*9f60*/  FFMA.FTZ R93, R44, R175.reuse, -R93 ;  /* 0x000000af2c5d7223 */ /* 0x080fe4000001085d */
[----:B------:R-:W-:Y:S01]  /*9f70*/  FFMA.FTZ R44, R96, R175, R173 ;  /* 0x000000af602c7223 */ /* 0x000fe200000100ad */
[----:B------:R-:W-:Y:S02]  /*9f80*/  F2FP.F16.E4M3.UNPACK_B R96, R98.H1 ;  /* 0x00000062ff60723e */ /* 0x000fe400030006ff */
[----:B------:R-:W-:Y:S02]  /*9f90*/  F2FP.SATFINITE.E4M3.F32.PACK_AB_MERGE_C R180, R93, R180, R92 ;  /* 0x000000b45db4723e */ /* 0x000fe4000480705c */
[----:B------:R-:W-:Y:S01]  /*9fa0*/  F2FP.F16.E4M3.UNPACK_B R92, R174.H1 ;  /* 0x000000aeff5c723e */ /* 0x000fe200030006ff */
[----:B------:R-:W-:Y:S01]  /*9fb0*/  HADD2.F32 R99, -RZ, R96.H0_H0 ;  /* 0x20000060ff637230 */ /* 0x000fe20000004100 */
[----:B------:R-:W-:-:S02]  /*9fc0*/  F2FP.F16.E4M3.UNPACK_B R93, R94.H1 ;  /* 0x0000005eff5d723e */ /* 0x000fc400030006ff */
[----:B------:R-:W-:Y:S01]  /*9fd0*/  F2FP.F16.E4M3.UNPACK_B R173, R176.H1 ;  /* 0x000000b0ffad723e */ /* 0x000fe200030006ff */
[--C-:B------:R-:W-:Y:S01]  /*9fe0*/  HADD2.F32 R187, -RZ, R92.reuse.H0_H0 ;  /* 0x2000005cffbb7230 */ /* 0x100fe20000004100 */
[----:B------:R-:W-:Y:S01]  /*9ff0*/  F2FP.F16.E4M3.UNPACK_B R174, R174 ;  /* 0x000000aeffae723e */ /* 0x000fe200020006ff */
[----:B------:R-:W-:Y:S01]  /*a000*/  HADD2.F32 R175, -RZ, R93.H0_H0 ;  /* 0x2000005dffaf7230 */ /* 0x000fe20000004100 */
[----:B------:R-:W-:Y:S01]  /*a010*/  F2FP.F16.E4M3.UNPACK_B R98, R98 ;  /* 0x00000062ff62723e */ /* 0x000fe200020006ff */
[----:B------:R-:W-:Y:S02]  /*a020*/  HADD2.F32 R178, -RZ, R173.H0_H0 ;  /* 0x200000adffb27230 */ /* 0x000fe40000004100 */
[-C--:B------:R-:W-:Y:S01]  /*a030*/  FMUL.FTZ R184, R99, R187.reuse ;  /* 0x000000bb63b87220 */ /* 0x080fe20000410000 */
[----:B------:R-:W-:Y:S02]  /*a040*/  HADD2.F32 R92, -RZ, R92.H1_H1 ;  /* 0x3000005cff5c7230 */ /* 0x000fe40000004100 */
[----:B------:R-:W-:Y:S01]  /*a050*/  FMUL.FTZ R187, R175, R187 ;  /* 0x000000bbafbb7220 */ /* 0x000fe20000410000 */
[----:B------:R-:W-:-:S02]  /*a060*/  HADD2.F32 R93, -RZ, R93.H1_H1 ;  /* 0x3000005dff5d7230 */ /* 0x000fc40000004100 */
[----:B------:R-:W-:Y:S01]  /*a070*/  FFMA.FTZ R184, R175, R178, -R184 ;  /* 0x000000b2afb87223 */ /* 0x000fe200000108b8 */
[----:B------:R-:W-:Y:S01]  /*a080*/  F2FP.F16.E4M3.UNPACK_B R94, R94 ;  /* 0x0000005eff5e723e */ /* 0x000fe200020006ff */
[----:B------:R-:W-:Y:S01]  /*a090*/  FFMA.FTZ R187, R99, R178, R187 ;  /* 0x000000b263bb7223 */ /* 0x000fe200000100bb */
[----:B------:R-:W-:Y:S01]  /*a0a0*/  HADD2.F32 R99, -RZ, R96.H1_H1 ;  /* 0x30000060ff637230 */ /* 0x000fe20000004100 */
[----:B------:R-:W-:Y:S01]  /*a0b0*/  F2FP.F16.E4M3.UNPACK_B R176, R176 ;  /* 0x000000b0ffb0723e */ /* 0x000fe200020006ff */
[----:B------:R-:W-:Y:S02]  /*a0c0*/  HADD2.F32 R96, -RZ, R173.H1_H1 ;  /* 0x300000adff607230 */ /* 0x000fe40000004100 */
[----:B------:R-:W-:Y:S02]  /*a0d0*/  HADD2.F32 R173, -RZ, R94.H0_H0 ;  /* 0x2000005effad7230 */ /* 0x000fe40000004100 */
[-C--:B------:R-:W-:Y:S01]  /*a0e0*/  FMUL.FTZ R178, R99, R92.reuse ;  /* 0x0000005c63b27220 */ /* 0x080fe20000410000 */
[----:B------:R-:W-:-:S03]  /*a0f0*/  FMUL.FTZ R92, R93, R92 ;  /* 0x0000005c5d5c7220 */ /* 0x000fc60000410000 */
[-C--:B------:R-:W-:Y:S01]  /*a100*/  FFMA.FTZ R93, R93, R96.reuse, -R178 ;  /* 0x000000605d5d7223 */ /* 0x080fe200000108b2 */
[----:B------:R-:W-:Y:S01]  /*a110*/  FFMA.FTZ R92, R99, R96, R92 ;  /* 0x00000060635c7223 */ /* 0x000fe2000001005c */
[----:B------:R-:W-:Y:S02]  /*a120*/  HADD2.F32 R178, -RZ, R174.H0_H0 ;  /* 0x200000aeffb27230 */ /* 0x000fe40000004100 */
[----:B------:R-:W-:Y:S01]  /*a130*/  HADD2.F32 R96, -RZ, R98.H0_H0 ;  /* 0x20000062ff607230 */ /* 0x000fe20000004100 */
[----:B------:R-:W-:Y:S01]  /*a140*/  F2FP.SATFINITE.E4M3.F32.PACK_AB_MERGE_C R93, R93, R184, RZ ;  /* 0x000000b85d5d723e */ /* 0x000fe200048070ff */
[----:B------:R-:W-:Y:S01]  /*a150*/  HADD2.F32 R99, -RZ, R176.H0_H0 ;  /* 0x200000b0ff637230 */ /* 0x000fe20000004100 */
[----:B------:R-:W-:Y:S01]  /*a160*/  F2FP.SATFINITE.E4M3.F32.PACK_AB_MERGE_C R92, R92, R187, RZ ;  /* 0x000000bb5c5c723e */ /* 0x000fe200048070ff */
[----:B------:R-:W-:Y:S02]  /*a170*/  HADD2.F32 R174, -RZ, R174.H1_H1 ;  /* 0x300000aeffae7230 */ /* 0x000fe40000004100 */
[-C--:B------:R-:W-:Y:S01]  /*a180*/  FMUL.FTZ R175, R96, R178.reuse ;  /* 0x000000b260af7220 */ /* 0x080fe20000410000 */
[----:B------:R-:W-:Y:S01]  /*a190*/  FMUL.FTZ R178, R173, R178 ;  /* 0x000000b2adb27220 */ /* 0x000fe20000410000 */
[----:B------:R-:W-:-:S02]  /*a1a0*/  HADD2.F32 R176, -RZ, R176.H1_H1 ;  /* 0x300000b0ffb07230 */ /* 0x000fc40000004100 */
[-C--:B------:R-:W-:Y:S01]  /*a1b0*/  FFMA.FTZ R175, R173, R99.reuse, -R175 ;  /* 0x00000063adaf7223 */ /* 0x080fe200000108af */
[----:B------:R-:W-:Y:S01]  /*a1c0*/  FFMA.FTZ R178, R96, R99, R178 ;  /* 0x0000006360b27223 */ /* 0x000fe200000100b2 */
[----:B------:R-:W-:Y:S01]  /*a1d0*/  HADD2.F32 R99, -RZ, R98.H1_H1 ;  /* 0x30000062ff637230 */ /* 0x000fe20000004100 */
[----:B------:R-:W-:Y:S01]  /*a1e0*/  F2FP.SATFINITE.E4M3.F32.PACK_AB_MERGE_C R96, R44, R181, R59 ;  /* 0x000000b52c60723e */ /* 0x000fe2000480703b */
[----:B------:R-:W-:-:S03]  /*a1f0*/  HADD2.F32 R173, -RZ, R94.H1_H1 ;  /* 0x3000005effad7230 */ /* 0x000fc60000004100 */
[-C--:B------:R-:W-:Y:S02]  /*a200*/  FMUL.FTZ R94, R99, R174.reuse ;  /* 0x000000ae635e7220 */ /* 0x080fe40000410000 */
[C---:B------:R-:W-:Y:S02]  /*a210*/  FMUL.FTZ R174, R173.reuse, R174 ;  /* 0x000000aeadae7220 */ /* 0x040fe40000410000 */
[-C--:B------:R-:W-:Y:S02]  /*a220*/  FFMA.FTZ R94, R173, R176.reuse, -R94 ;  /* 0x000000b0ad5e7223 */ /* 0x080fe4000001085e */
[----:B------:R-:W-:-:S03]  /*a230*/  FFMA.FTZ R99, R99, R176, R174 ;  /* 0x000000b063637223 */ /* 0x000fc600000100ae */
[----:B------:R-:W-:Y:S01]  /*a240*/  F2FP.SATFINITE.E4M3.F32.PACK_AB_MERGE_C R94, R94, R175, R93 ;  /* 0x000000af5e5e723e */ /* 0x000fe2000480705d */
[----:B------:R-:W-:Y:S01]  /*a250*/  IMAD.MOV.U32 R93, RZ, RZ, R179 ;  /* 0x000000ffff5d7224 */ /* 0x000fe200078e00b3 */
[----:B------:R-:W-:Y:S01]  /*a260*/  F2FP.SATFINITE.E4M3.F32.PACK_AB_MERGE_C R98, R99, R178, R92 ;  /* 0x000000b26362723e */ /* 0x000fe2000480705c */
[----:B------:R-:W-:Y:S01]  /*a270*/  IMAD.MOV.U32 R92, RZ, RZ, R180 ;  /* 0x000000ffff5c7224 */ /* 0x000fe200078e00b4 */
[----:B------:R-:W-:-:S07]  /*a280*/  F2FP.SATFINITE.E4M3.F32.PACK_AB_MERGE_C R99, R47, R183, R46 ;  /* 0x000000b72f63723e */ /* 0x000fce000480702e */
.L_x_2441:
[----:B------:R-:W-:Y:S05]  /*a290*/  BSYNC B3 ;  /* 0x0000000000037941 */ /* 0x000fea0003800000 */
.L_x_2440:
[----:B------:R-:W-:-:S04]  /*a2a0*/  IADD3 R57, P4, P5, R120, R138, R27 ;  /* 0x0000008a78397210 */ /* 0x000fc80007d9e01b */
[----:B------:R-:W-:Y:S02]  /*a2b0*/  IADD3.X R46, R4, R168, R32, P4, P5 ;  /* 0x000000a8042e7210 */ /* 0x000fe400027ea420 */
        /* <DEDUP_REMOVED lines=10> */
.L_x_2439:
[----:B------:R-:W-:Y:S05]  /*a360*/  BSYNC B2 ;  /* 0x0000000000027941 */ /* 0x000fea0003800000 */
.L_x_2438:
        /* <DEDUP_REMOVED lines=26> */
[----:B-1----:R-:W-:Y:S01]  /*a510*/  MOV R62, R56 ;  /* 0x00000038003e7202 */ /* 0x002fe20000000f00 */
[----:B0-----:R-:W-:Y:S01]  /*a520*/  IMAD.MOV.U32 R60, RZ, RZ, R44 ;  /* 0x000000ffff3c7224 */ /* 0x001fe200078e002c */
[----:B------:R-:W-:Y:S01]  /*a530*/  F2FP.F16.E4M3.UNPACK_B R97, R172.H1 ;  /* 0x000000acff61723e */ /* 0x000fe200030006ff */
[----:B------:R-:W-:Y:S01]  /*a540*/  IMAD.MOV.U32 R176, RZ, RZ, R46 ;  /* 0x000000ffffb07224 */ /* 0x000fe200078e002e */
[----:B------:R-:W-:Y:S02]  /*a550*/  F2FP.F16.E4M3.UNPACK_B R56, R62.H1 ;  /* 0x0000003eff38723e */ /* 0x000fe400030006ff */
[----:B------:R-:W-:Y:S01]  /*a560*/  F2FP.F16.E4M3.UNPACK_B R50, R60.H1 ;  /* 0x0000003cff32723e */ /* 0x000fe200030006ff */
[----:B------:R-:W-:Y:S01]  /*a570*/  HADD2.F32 R99, -RZ, R97.H0_H0 ;  /* 0x20000061ff637230 */ /* 0x000fe20000004100 */
[----:B------:R-:W-:Y:S01]  /*a580*/  F2FP.F16.E4M3.UNPACK_B R96, R170.H1 ;  /* 0x000000aaff60723e */ /* 0x000fe200030006ff */
[----:B------:R-:W-:Y:S01]  /*a590*/  HADD2.F32 R44, -RZ, R56.H0_H0 ;  /* 0x20000038ff2c7230 */ /* 0x000fe20000004100 */
[----:B------:R-:W-:Y:S01]  /*a5a0*/  F2FP.F16.E4M3.UNPACK_B R46, R171.H1 ;  /* 0x000000abff2e723e */ /* 0x000fe200030006ff */
[----:B------:R-:W-:Y:S01]  /*a5b0*/  HADD2.F32 R48, -RZ, R50.H0_H0 ;  /* 0x20000032ff307230 */ /* 0x000fe20000004100 */
[----:B------:R-:W-:Y:S01]  /*a5c0*/  F2FP.F16.E4M3.UNPACK_B R178, R58.H1 ;  /* 0x0000003affb2723e */ /* 0x000fe200030006ff */
        /* <DEDUP_REMOVED lines=9> */
[C---:B------:R-:W-:Y:S01]  /*a660*/  FMUL.FTZ R98, R50.reuse, R97 ;  /* 0x0000006132627220 */ /* 0x040fe20000410000 */
[----:B------:R-:W-:Y:S01]  /*a670*/  F2FP.F16.E4M3.UNPACK_B R177, R176.H1 ;  /* 0x000000b0ffb1723e */ /* 0x000fe200030006ff */
[----:B------:R-:W-:Y:S01]  /*a680*/  HADD2.F32 R184, -RZ, R46.H0_H0 ;  /* 0x2000002effb87230 */ /* 0x000fe20000004100 */
[----:B------:R-:W-:Y:S01]  /*a690*/  F2FP.F16.E4M3.UNPACK_B R180, R169.H1 ;  /* 0x000000a9ffb4723e */ /* 0x000fe200030006ff */
[C---:B------:R-:W-:Y:S01]  /*a6a0*/  FMUL.FTZ R99, R95.reuse, R97 ;  /* 0x000000615f637220 */ /* 0x040fe20000410000 */
[----:B------:R-:W-:Y:S01]  /*a6b0*/  HADD2.F32 R179, -RZ, R178.H0_H0 ;  /* 0x200000b2ffb37230 */ /* 0x000fe20000004100 */
[----:B------:R-:W-:Y:S01]  /*a6c0*/  F2FP.F16.E4M3.UNPACK_B R171, R171 ;  /* 0x000000abffab723e */ /* 0x000fe200020006ff */
[----:B------:R-:W-:Y:S02]  /*a6d0*/  HADD2.F32 R181, -RZ, R177.H0_H0 ;  /* 0x200000b1ffb57230 */ /* 0x000fe40000004100 */
[-C--:B------:R-:W-:Y:S01]  /*a6e0*/  FFMA.FTZ R56, R50, R96.reuse, -R99 ;  /* 0x0000006032387223 */ /* 0x080fe20000010863 */
[----:B------:R-:W-:Y:S01]  /*a6f0*/  FFMA.FTZ R50, R95, R96, R98 ;  /* 0x000000605f327223 */ /* 0x000fe20000010062 */
[----:B------:R-:W-:Y:S01]  /*a700*/  F2FP.F16.E4M3.UNPACK_B R95, R62 ;  /* 0x0000003eff5f723e */ /* 0x000fe200020006ff */
[----:B------:R-:W-:Y:S01]  /*a710*/  HADD2.F32 R182, -RZ, R180.H0_H0 ;  /* 0x200000b4ffb67230 */ /* 0x000fe20000004100 */
[----:B------:R-:W-:Y:S01]  /*a720*/  F2FP.F16.E4M3.UNPACK_B R99, R172 ;  /* 0x000000acff63723e */ /* 0x000fe200020006ff */
[----:B------:R-:W-:Y:S01]  /*a730*/  FMUL.FTZ R183, R179, R184 ;  /* 0x000000b8b3b77220 */ /* 0x000fe20000410000 */
[----:B------:R-:W-:Y:S01]  /*a740*/  F2FP.F16.E4M3.UNPACK_B R62, R60 ;  /* 0x0000003cff3e723e */ /* 0x000fe200020006ff */
[----:B------:R-:W-:Y:S01]  /*a750*/  HADD2.F32 R60, -RZ, R95.H0_H0 ;  /* 0x2000005fff3c7230 */ /* 0x000fe20000004100 */
[----:B------:R-:W-:Y:S01]  /*a760*/  F2FP.F16.E4M3.UNPACK_B R96, R170 ;  /* 0x000000aaff60723e */ /* 0x000fe200020006ff */
[----:B------:R-:W-:-:S02]  /*a770*/  HADD2.F32 R170, -RZ, R99.H0_H0 ;  /* 0x20000063ffaa7230 */ /* 0x000fc40000004100 */
[----:B------:R-:W-:Y:S01]  /*a780*/  FMUL.FTZ R184, R181, R184 ;  /* 0x000000b8b5b87220 */ /* 0x000fe20000410000 */
[----:B------:R-:W-:Y:S01]  /*a790*/  HADD2.F32 R97, -RZ, R62.H0_H0 ;  /* 0x2000003eff617230 */ /* 0x000fe20000004100 */
[----:B------:R-:W-:Y:S01]  /*a7a0*/  F2FP.F16.E4M3.UNPACK_B R58, R58 ;  /* 0x0000003aff3a723e */ /* 0x000fe200020006ff */
        /* <DEDUP_REMOVED lines=9> */
[-C--:B------:R-:W-:Y:S01]  /*a840*/  FMUL.FTZ R173, R95, R99.reuse ;  /* 0x000000635fad7220 */ /* 0x080fe20000410000 */
[----:B------:R-:W-:Y:S02]  /*a850*/  HADD2.F32 R178, -RZ, R178.H1_H1 ;  /* 0x300000b2ffb27230 */ /* 0x000fe40000004100 */
[----:B------:R-:W-:Y:S01]  /*a860*/  FFMA.FTZ R184, R179, R182, R184 ;  /* 0x000000b6b3b87223 */ /* 0x000fe200000100b8 */
[----:B------:R-:W-:Y:S02]  /*a870*/  HADD2.F32 R177, -RZ, R177.H1_H1 ;  /* 0x300000b1ffb17230 */ /* 0x000fe40000004100 */
[----:B------:R-:W-:Y:S01]  /*a880*/  FMUL.FTZ R170, R62, R99 ;  /* 0x000000633eaa7220 */ /* 0x000fe20000410000 */
[----:B------:R-:W-:-:S02]  /*a890*/  HADD2.F32 R98, -RZ, R96.H1_H1 ;  /* 0x30000060ff627230 */ /* 0x000fc40000004100 */
[-C--:B------:R-:W-:Y:S01]  /*a8a0*/  FMUL.FTZ R179, R178, R46.reuse ;  /* 0x0000002eb2b37220 */ /* 0x080fe20000410000 */
[----:B------:R-:W-:Y:S02]  /*a8b0*/  HADD2.F32 R180, -RZ, R180.H1_H1 ;  /* 0x300000b4ffb47230 */ /* 0x000fe40000004100 */
[----:B------:R-:W-:Y:S01]  /*a8c0*/  FMUL.FTZ R46, R177, R46 ;  /* 0x0000002eb12e7220 */ /* 0x000fe20000410000 */
[----:B------:R-:W-:Y:S01]  /*a8d0*/  F2FP.F16.E4M3.UNPACK_B R176, R176 ;  /* 0x000000b0ffb0723e */ /* 0x000fe200020006ff */
[-C--:B------:R-:W-:Y:S01]  /*a8e0*/  FFMA.FTZ R96, R62, R98.reuse, -R173 ;  /* 0x000000623e607223 */ /* 0x080fe200000108ad */
[----:B------:R-:W-:Y:S01]  /*a8f0*/  FFMA.FTZ R62, R95, R98, R170 ;  /* 0x000000625f3e7223 */ /* 0x000fe200000100aa */
[----:B------:R-:W-:Y:S01]  /*a900*/  SHF.R.U32.HI R95, RZ, 0x8, R61 ;  /* 0x00000008ff5f7819 */ /* 0x000fe2000001163d */
[----:B------:R-:W-:Y:S01]  /*a910*/  FFMA.FTZ R183, R181, R182, -R183 ;  /* 0x000000b6b5b77223 */ /* 0x000fe200000108b7 */
[-C--:B------:R-:W-:Y:S01]  /*a920*/  FFMA.FTZ R46, R178, R180.reuse, R46 ;  /* 0x000000b4b22e7223 */ /* 0x080fe2000001002e */
[----:B------:R-:W-:Y:S01]  /*a930*/  FFMA.FTZ R177, R177, R180, -R179 ;  /* 0x000000b4b1b17223 */ /* 0x000fe200000108b3 */
[----:B------:R-:W-:Y:S01]  /*a940*/  F2FP.F16.E4M3.UNPACK_B R169, R169 ;  /* 0x000000a9ffa9723e */ /* 0x000fe200020006ff */
[----:B------:R-:W-:Y:S01]  /*a950*/  HADD2.F32 R182, -RZ, R171.H0_H0 ;  /* 0x200000abffb67230 */ /* 0x000fe20000004100 */
[----:B------:R-:W-:Y:S01]  /*a960*/  SHF.R.U32.HI R172, RZ, 0x8, R49 ;  /* 0x00000008ffac7819 */ /* 0x000fe20000011631 */
[----:B------:R-:W-:Y:S01]  /*a970*/  HADD2.F32 R178, -RZ, R58.H0_H0 ;  /* 0x2000003affb27230 */ /* 0x000fe20000004100 */
[----:B------:R-:W-:Y:S01]  /*a980*/  SHF.R.U32.HI R174, RZ, 0x8, R51 ;  /* 0x00000008ffae7819 */ /* 0x000fe20000011633 */
[----:B------:R-:W-:Y:S01]  /*a990*/  HADD2.F32 R180, -RZ, R176.H0_H0 ;  /* 0x200000b0ffb47230 */ /* 0x000fe20000004100 */
[--C-:B------:R-:W-:Y:S01]  /*a9a0*/  SHF.R.U32.HI R99, RZ, 0x8, R63.reuse ;  /* 0x00000008ff637819 */ /* 0x100fe2000001163f */
[----:B------:R-:W-:Y:S01]  /*a9b0*/  IMAD.SHL.U32 R95, R95, 0x100, RZ ;  /* 0x000001005f5f7824 */ /* 0x000fe200078e00ff */
[----:B------:R-:W-:Y:S01]  /*a9c0*/  LOP3.LUT R170, R63, 0xff0000ff, RZ, 0xc0, !PT ;  /* 0xff0000ff3faa7812 */ /* 0x000fe200078ec0ff */
[----:B------:R-:W-:Y:S01]  /*a9d0*/  HADD2.F32 R179, -RZ, R169.H0_H0 ;  /* 0x200000a9ffb37230 */ /* 0x000fe20000004100 */
[----:B------:R-:W-:Y:S01]  /*a9e0*/  LOP3.LUT R98, R61, 0xff0000ff, RZ, 0xc0, !PT ;  /* 0xff0000ff3d627812 */ /* 0x000fe200078ec0ff */
[-C--:B------:R-:W-:Y:S01]  /*a9f0*/  FMUL.FTZ R181, R178, R182.reuse ;  /* 0x000000b6b2b57220 */ /* 0x080fe20000410000 */
[----:B------:R-:W-:Y:S01]  /*aa00*/  SHF.R.U32.HI R63, RZ, 0x10, R63 ;  /* 0x00000010ff3f7819 */ /* 0x000fe2000001163f */
[----:B------:R-:W-:Y:S01]  /*aa10*/  FMUL.FTZ R182, R180, R182 ;  /* 0x000000b6b4b67220 */ /* 0x000fe20000410000 */
[----:B------:R-:W-:Y:S01]  /*aa20*/  LOP3.LUT R175, R51, 0xff0000ff, RZ, 0xc0, !PT ;  /* 0xff0000ff33af7812 */ /* 0x000fe200078ec0ff */
[----:B------:R-:W-:Y:S01]  /*aa30*/  HADD2.F32 R171, -RZ, R171.H1_H1 ;  /* 0x300000abffab7230 */ /* 0x000fe20000004100 */
[----:B------:R-:W-:Y:S01]  /*aa40*/  LOP3.LUT R173, R49, 0xff0000ff, RZ, 0xc0, !PT ;  /* 0xff0000ff31ad7812 */ /* 0x000fe200078ec0ff */
[----:B------:R-:W-:Y:S01]  /*aa50*/  HADD2.F32 R58, -RZ, R58.H1_H1 ;  /* 0x3000003aff3a7230 */ /* 0x000fe20000004100 */
[----:B------:R-:W-:Y:S01]  /*aa60*/  SHF.R.U32.HI R51, RZ, 0x10, R51 ;  /* 0x00000010ff337819 */ /* 0x000fe20000011633 */
[----:B------:R-:W-:Y:S01]  /*aa70*/  IMAD.SHL.U32 R172, R172, 0x100, RZ ;  /* 0x00000100acac7824 */ /* 0x000fe200078e00ff */
[----:B------:R-:W-:Y:S01]  /*aa80*/  SHF.R.U32.HI R49, RZ, 0x10, R49 ;  /* 0x00000010ff317819 */ /* 0x000fe20000011631 */
[----:B------:R-:W-:Y:S01]  /*aa90*/  HADD2.F32 R176, -RZ, R176.H1_H1 ;  /* 0x300000b0ffb07230 */ /* 0x000fe20000004100 */
[----:B------:R-:W-:Y:S01]  /*aaa0*/  LOP3.LUT R95, R98, 0xff00, R95, 0xf8, !PT ;  /* 0x0000ff00625f7812 */ /* 0x000fe200078ef85f */
[----:B------:R-:W-:-:S02]  /*aab0*/  IMAD.SHL.U32 R174, R174, 0x100, RZ ;  /* 0x00000100aeae7824 */ /* 0x000fc400078e00ff */
[-C--:B------:R-:W-:Y:S01]  /*aac0*/  FFMA.FTZ R181, R180, R179.reuse, -R181 ;  /* 0x000000b3b4b57223 */ /* 0x080fe200000108b5 */
[----:B------:R-:W-:Y:S01]  /*aad0*/  FFMA.FTZ R182, R178, R179, R182 ;  /* 0x000000b3b2b67223 */ /* 0x000fe200000100b6 */
[----:B------:R-:W-:Y:S02]  /*aae0*/  IMAD.U32 R98, R63, 0x10000, RZ ;  /* 0x000100003f627824 */ /* 0x000fe400078e00ff */
[-C--:B------:R-:W-:Y:S01]  /*aaf0*/  FMUL.FTZ R179, R58, R171.reuse ;  /* 0x000000ab3ab37220 */ /* 0x080fe20000410000 */
[----:B------:R-:W-:Y:S01]  /*ab00*/  HADD2.F32 R169, -RZ, R169.H1_H1 ;  /* 0x300000a9ffa97230 */ /* 0x000fe20000004100 */
[----:B------:R-:W-:Y:S01]  /*ab10*/  LOP3.LUT R172, R173, 0xff00, R172, 0xf8, !PT ;  /* 0x0000ff00adac7812 */ /* 0x000fe200078ef8ac */
[----:B------:R-:W-:Y:S01]  /*ab20*/  IMAD.U32 R63, R51, 0x10000, RZ ;  /* 0x00010000333f7824 */ /* 0x000fe200078e00ff */
[----:B------:R-:W-:Y:S01]  /*ab30*/  SHF.L.U32 R49, R49, 0x10, RZ ;  /* 0x0000001031317819 */ /* 0x000fe200000006ff */
[----:B------:R-:W-:Y:S01]  /*ab40*/  FMUL.FTZ R171, R176, R171 ;  /* 0x000000abb0ab7220 */ /* 0x000fe20000410000 */
[----:B------:R-:W-:Y:S01]  /*ab50*/  SHF.R.U32.HI R61, RZ, 0x10, R61 ;  /* 0x00000010ff3d7819 */ /* 0x000fe2000001163d */
[----:B------:R-:W-:Y:S01]  /*ab60*/  IMAD.SHL.U32 R99, R99, 0x100, RZ ;  /* 0x0000010063637824 */ /* 0x000fe200078e00ff */
[----:B------:R-:W-:Y:S01]  /*ab70*/  LOP3.LUT R174, R175, 0xff00, R174, 0xf8, !PT ;  /* 0x0000ff00afae7812 */ /* 0x000fe200078ef8ae */
[-C--:B------:R-:W-:Y:S01]  /*ab80*/  FFMA.FTZ R171, R58, R169.reuse, R171 ;  /* 0x000000a93aab7223 */ /* 0x080fe200000100ab */
[----:B------:R-:W-:Y:S01]  /*ab90*/  LOP3.LUT R51, R172, 0xff0000, R49, 0xf8, !PT ;  /* 0x00ff0000ac337812 */ /* 0x000fe200078ef831 */
[----:B------:R-:W-:Y:S01]  /*aba0*/  IMAD.U32 R58, R61, 0x10000, RZ ;  /* 0x000100003d3a7824 */ /* 0x000fe200078e00ff */
[----:B------:R-:W-:Y:S01]  /*abb0*/  LOP3.LUT R49, R174, 0xff0000, R63, 0xf8, !PT ;  /* 0x00ff0000ae317812 */ /* 0x000fe200078ef83f */
[----:B------:R-:W-:Y:S01]  /*abc0*/  FFMA.FTZ R176, R176, R169, -R179 ;  /* 0x000000a9b0b07223 */ /* 0x000fe200000108b3 */
[----:B------:R-:W-:-:S02]  /*abd0*/  F2FP.SATFINITE.E4M3.F32.PACK_AB_MERGE_C R63, R50, R44, RZ ;  /* 0x0000002c323f723e */ /* 0x000fc400048070ff */
[----:B------:R-:W-:Y:S02]  /*abe0*/  F2FP.SATFINITE.E4M3.F32.PACK_AB_MERGE_C R48, R56, R48, RZ ;  /* 0x000000303830723e */ /* 0x000fe400048070ff */
[----:B------:R-:W-:Y:S02]  /*abf0*/  F2FP.SATFINITE.E4M3.F32.PACK_AB_MERGE_C R56, R62, R60, R63 ;  /* 0x0000003c3e38723e */ /* 0x000fe4000480703f */
[----:B------:R-:W-:Y:S02]  /*ac00*/  LOP3.LUT R99, R170, 0xff00, R99, 0xf8, !PT ;  /* 0x0000ff00aa637812 */ /* 0x000fe400078ef863 */
[----:B------:R-:W-:Y:S02]  /*ac10*/  LOP3.LUT R61, R95, 0xff0000, R58, 0xf8, !PT ;  /* 0x00ff00005f3d7812 */ /* 0x000fe400078ef83a */
[----:B------:R-:W-:Y:S02]  /*ac20*/  F2FP.F16.E4M3.UNPACK_B R50, R57 ;  /* 0x00000039ff32723e */ /* 0x000fe400020006ff */
[----:B------:R-:W-:-:S02]  /*ac30*/  F2FP.F16.E4M3.UNPACK_B R62, R51 ;  /* 0x00000033ff3e723e */ /* 0x000fc400020006ff */
[----:B------:R-:W-:Y:S01]  /*ac40*/  F2FP.SATFINITE.E4M3.F32.PACK_AB_MERGE_C R44, R96, R97, R48 ;  /* 0x00000061602c723e */ /* 0x000fe20004807030 */
[----:B------:R-:W-:Y:S01]  /*ac50*/  HADD2.F32 R60, -RZ, R50.H0_H0 ;  /* 0x20000032ff3c7230 */ /* 0x000fe20000004100 */
[----:B------:R-:W-:Y:S01]  /*ac60*/  LOP3.LUT R58, R99, 0xff0000, R98, 0xf8, !PT ;  /* 0x00ff0000633a7812 */ /* 0x000fe200078ef862 */
[----:B------:R-:W-:Y:S01]  /*ac70*/  HADD2.F32 R99, -RZ, R62.H0_H0 ;  /* 0x2000003eff637230 */ /* 0x000fe20000004100 */
[----:B------:R-:W-:Y:S01]  /*ac80*/  F2FP.F16.E4M3.UNPACK_B R48, R45 ;  /* 0x0000002dff30723e */ /* 0x000fe200020006ff */
[----:B------:R-:W-:Y:S01]  /*ac90*/  HADD2.F32 R63, -RZ, R50.H1_H1 ;  /* 0x30000032ff3f7230 */ /* 0x000fe20000004100 */
[----:B------:R-:W-:Y:S01]  /*aca0*/  F2FP.F16.E4M3.UNPACK_B R95, R61 ;  /* 0x0000003dff5f723e */ /* 0x000fe200020006ff */
[----:B------:R-:W-:Y:S02]  /*acb0*/  HADD2.F32 R96, -RZ, R62.H1_H1 ;  /* 0x3000003eff607230 */ /* 0x000fe40000004100 */
[----:B------:R-:W-:Y:S01]  /*acc0*/  FMUL.FTZ R169, R60, R99 ;  /* 0x000000633ca97220 */ /* 0x000fe20000410000 */
[--C-:B------:R-:W-:Y:S01]  /*acd0*/  HADD2.F32 R50, -RZ, R48.reuse.H0_H0 ;  /* 0x20000030ff327230 */ /* 0x100fe20000004100 */
[----:B------:R-:W-:Y:S01]  /*ace0*/  F2FP.F16.E4M3.UNPACK_B R57, R57.H1 ;  /* 0x00000039ff39723e */ /* 0x000fe200030006ff */
[----:B------:R-:W-:Y:S01]  /*acf0*/  HADD2.F32 R97, -RZ, R95.H0_H0 ;  /* 0x2000005fff617230 */ /* 0x000fe20000004100 */
[----:B------:R-:W-:Y:S01]  /*ad00*/  F2FP.F16.E4M3.UNPACK_B R174, R49.H1 ;  /* 0x00000031ffae723e */ /* 0x000fe200030006ff */
[----:B------:R-:W-:-:S02]  /*ad10*/  HADD2.F32 R62, -RZ, R48.H1_H1 ;  /* 0x30000030ff3e7230 */ /* 0x000fc40000004100 */
[C---:B------:R-:W-:Y:S01]  /*ad20*/  FMUL.FTZ R99, R50.reuse, R99 ;  /* 0x0000006332637220 */ /* 0x040fe20000410000 */
[----:B------:R-:W-:Y:S02]  /*ad30*/  HADD2.F32 R95, -RZ, R95.H1_H1 ;  /* 0x3000005fff5f7230 */ /* 0x000fe40000004100 */
[-C--:B------:R-:W-:Y:S01]  /*ad40*/  FFMA.FTZ R48, R50, R97.reuse, -R169 ;  /* 0x0000006132307223 */ /* 0x080fe200000108a9 */
[CC--:B------:R-:W-:Y:S01]  /*ad50*/  FMUL.FTZ R169, R63.reuse, R96.reuse ;  /* 0x000000603fa97220 */ /* 0x0c0fe20000410000 */
[----:B------:R-:W-:Y:S01]  /*ad60*/  FMUL.FTZ R96, R62, R96 ;  /* 0x000000603e607220 */ /* 0x000fe20000410000 */
[----:B------:R-:W-:Y:S01]  /*ad70*/  FFMA.FTZ R50, R60, R97, R99 ;  /* 0x000000613c327223 */ /* 0x000fe20000010063 */
[----:B------:R-:W-:Y:S01]  /*ad80*/  F2FP.F16.E4M3.UNPACK_B R60, R45.H1 ;  /* 0x0000002dff3c723e */ /* 0x000fe200030006ff */
[-C--:B------:R-:W-:Y:S01]  /*ad90*/  FFMA.FTZ R45, R62, R95.reuse, -R169 ;  /* 0x0000005f3e2d7223 */ /* 0x080fe200000108a9 */
[----:B------:R-:W-:Y:S01]  /*ada0*/  FFMA.FTZ R63, R63, R95, R96 ;  /* 0x0000005f3f3f7223 */ /* 0x000fe20000010060 */
[----:B------:R-:W-:Y:S01]  /*adb0*/  F2FP.F16.E4M3.UNPACK_B R96, R51.H1 ;  /* 0x00000033ff60723e */ /* 0x000fe200030006ff */
[--C-:B------:R-:W-:Y:S01]  /*adc0*/  HADD2.F32 R62, -RZ, R57.reuse.H1_H1 ;  /* 0x30000039ff3e7230 */ /* 0x100fe20000004100 */
[----:B------:R-:W-:Y:S01]  /*add0*/  F2FP.F16.E4M3.UNPACK_B R95, R61.H1 ;  /* 0x0000003dff5f723e */ /* 0x000fe200030006ff */
        /* <DEDUP_REMOVED lines=9> */
[-C--:B------:R-:W-:Y:S01]  /*ae70*/  FMUL.FTZ R170, R61, R98.reuse ;  /* 0x000000623daa7220 */ /* 0x080fe20000410000 */
[--C-:B------:R-:W-:Y:S02]  /*ae80*/  HADD2.F32 R96, -RZ, R95.reuse.H0_H0 ;  /* 0x2000005fff607230 */ /* 0x100fe40000004100 */
[C---:B------:R-:W-:Y:S01]  /*ae90*/  FMUL.FTZ R98, R51.reuse, R98 ;  /* 0x0000006233627220 */ /* 0x040fe20000410000 */
[----:B------:R-:W-:Y:S02]  /*aea0*/  HADD2.F32 R95, -RZ, R95.H1_H1 ;  /* 0x3000005fff5f7230 */ /* 0x000fe40000004100 */
[-C--:B------:R-:W-:Y:S01]  /*aeb0*/  FMUL.FTZ R97, R62, R57.reuse ;  /* 0x000000393e617220 */ /* 0x080fe20000410000 */
[C---:B------:R-:W-:Y:S01]  /*aec0*/  FMUL.FTZ R99, R60.reuse, R57 ;  /* 0x000000393c637220 */ /* 0x040fe20000410000 */
[-C--:B------:R-:W-:Y:S01]  /*aed0*/  FFMA.FTZ R51, R51, R96.reuse, -R170 ;  /* 0x0000006033337223 */ /* 0x080fe200000108aa */
[----:B------:R-:W-:Y:S01]  /*aee0*/  FFMA.FTZ R57, R61, R96, R98 ;  /* 0x000000603d397223 */ /* 0x000fe20000010062 */
[-C--:B------:R-:W-:Y:S01]  /*aef0*/  FFMA.FTZ R60, R60, R95.reuse, -R97 ;  /* 0x0000005f3c3c7223 */ /* 0x080fe20000010861 */
[----:B------:R-:W-:Y:S01]  /*af00*/  FFMA.FTZ R62, R62, R95, R99 ;  /* 0x0000005f3e3e7223 */ /* 0x000fe20000010063 */
[----:B------:R-:W-:Y:S01]  /*af10*/  F2FP.F16.E4M3.UNPACK_B R96, R59 ;  /* 0x0000003bff60723e */ /* 0x000fe200020006ff */
[--C-:B------:R-:W-:Y:S01]  /*af20*/  HADD2.F32 R175, -RZ, R174.reuse.H0_H0 ;  /* 0x200000aeffaf7230 */ /* 0x100fe20000004100 */
[----:B------:R-:W-:Y:S01]  /*af30*/  F2FP.F16.E4M3.UNPACK_B R95, R49 ;  /* 0x00000031ff5f723e */ /* 0x000fe200020006ff */
[----:B------:R-:W-:Y:S01]  /*af40*/  HADD2.F32 R174, -RZ, R174.H1_H1 ;  /* 0x300000aeffae7230 */ /* 0x000fe20000004100 */
[-C--:B------:R-:W-:Y:S01]  /*af50*/  F2FP.F16.E4M3.UNPACK_B R61, R47.reuse ;  /* 0x0000002fff3d723e */ /* 0x080fe200020006ff */
[--C-:B------:R-:W-:Y:S01]  /*af60*/  HADD2.F32 R169, -RZ, R96.reuse.H0_H0 ;  /* 0x20000060ffa97230 */ /* 0x100fe20000004100 */
[----:B------:R-:W-:Y:S01]  /*af70*/  F2FP.F16.E4M3.UNPACK_B R97, R47.H1 ;  /* 0x0000002fff61723e */ /* 0x000fe200030006ff */
[----:B------:R-:W-:Y:S01]  /*af80*/  HADD2.F32 R173, -RZ, R95.H0_H0 ;  /* 0x2000005fffad7230 */ /* 0x000fe20000004100 */
[----:B------:R-:W-:Y:S01]  /*af90*/  F2FP.F16.E4M3.UNPACK_B R47, R58 ;  /* 0x0000003aff2f723e */ /* 0x000fe200020006ff */
[----:B------:R-:W-:Y:S01]  /*afa0*/  HADD2.F32 R98, -RZ, R61.H0_H0 ;  /* 0x2000003dff627230 */ /* 0x000fe20000004100 */
[----:B------:R-:W-:Y:S01]  /*afb0*/  F2FP.F16.E4M3.UNPACK_B R99, R59.H1 ;  /* 0x0000003bff63723e */ /* 0x000fe200030006ff */
[----:B------:R-:W-:-:S02]  /*afc0*/  HADD2.F32 R96, -RZ, R96.H1_H1 ;  /* 0x30000060ff607230 */ /* 0x000fc40000004100 */
[-C--:B------:R-:W-:Y:S01]  /*afd0*/  FMUL.FTZ R49, R169, R173.reuse ;  /* 0x000000ada9317220 */ /* 0x080fe20000410000 */
[----:B------:R-:W-:Y:S01]  /*afe0*/  HADD2.F32 R172, -RZ, R47.H0_H0 ;  /* 0x2000002fffac7230 */ /* 0x000fe20000004100 */
[----:B------:R-:W-:Y:S01]  /*aff0*/  F2FP.F16.E4M3.UNPACK_B R59, R58.H1 ;  /* 0x0000003aff3b723e */ /* 0x000fe200030006ff */
[----:B------:R-:W-:Y:S02]  /*b000*/  HADD2.F32 R170, -RZ, R99.H0_H0 ;  /* 0x20000063ffaa7230 */ /* 0x000fe40000004100 */
[C---:B------:R-:W-:Y:S01]  /*b010*/  FMUL.FTZ R58, R98.reuse, R173 ;  /* 0x000000ad623a7220 */ /* 0x040fe20000410000 */
[----:B------:R-:W-:Y:S02]  /*b020*/  HADD2.F32 R95, -RZ, R95.H1_H1 ;  /* 0x3000005fff5f7230 */ /* 0x000fe40000004100 */
[----:B------:R-:W-:Y:S01]  /*b030*/  FFMA.FTZ R49, R98, R172, -R49 ;  /* 0x000000ac62317223 */ /* 0x000fe20000010831 */
[----:B------:R-:W-:Y:S02]  /*b040*/  HADD2.F32 R98, -RZ, R97.H0_H0 ;  /* 0x20000061ff627230 */ /* 0x000fe40000004100 */
[----:B------:R-:W-:Y:S01]  /*b050*/  FMUL.FTZ R177, R170, R175 ;  /* 0x000000afaab17220 */ /* 0x000fe20000410000 */
[----:B------:R-:W-:-:S02]  /*b060*/  HADD2.F32 R173, -RZ, R59.H0_H0 ;  /* 0x2000003bffad7230 */ /* 0x000fc40000004100 */
[----:B------:R-:W-:Y:S01]  /*b070*/  FFMA.FTZ R58, R169, R172, R58 ;  /* 0x000000aca93a7223 */ /* 0x000fe2000001003a */
        /* <DEDUP_REMOVED lines=8> */
[C---:B------:R-:W-:Y:S01]  /*b100*/  FMUL.FTZ R174, R97.reuse, R174 ;  /* 0x000000ae61ae7220 */ /* 0x040fe20000410000 */
[----:B------:R-:W-:Y:S01]  /*b110*/  HADD2.F32 R47, -RZ, R47.H1_H1 ;  /* 0x3000002fff2f7230 */ /* 0x000fe20000004100 */
[----:B------:R-:W-:Y:S01]  /*b120*/  F2FP.SATFINITE.E4M3.F32.PACK_AB_MERGE_C R51, R60, R51, RZ ;  /* 0x000000333c33723e */ /* 0x000fe200048070ff */
[-C--:B------:R-:W-:Y:S01]  /*b130*/  FFMA.FTZ R97, R97, R170.reuse, -R172 ;  /* 0x000000aa61617223 */ /* 0x080fe200000108ac */
[-C--:B------:R-:W-:Y:S01]  /*b140*/  FMUL.FTZ R172, R96, R95.reuse ;  /* 0x0000005f60ac7220 */ /* 0x080fe20000410000 */
[----:B------:R-:W-:Y:S01]  /*b150*/  FMUL.FTZ R95, R61, R95 ;  /* 0x0000005f3d5f7220 */ /* 0x000fe20000410000 */
[----:B------:R-:W-:Y:S01]  /*b160*/  FFMA.FTZ R174, R169, R170, R174 ;  /* 0x000000aaa9ae7223 */ /* 0x000fe200000100ae */
[----:B------:R-:W-:Y:S01]  /*b170*/  F2FP.SATFINITE.E4M3.F32.PACK_AB_MERGE_C R57, R62, R57, RZ ;  /* 0x000000393e39723e */ /* 0x000fe200048070ff */
[-C--:B------:R-:W-:Y:S01]  /*b180*/  FFMA.FTZ R172, R61, R47.reuse, -R172 ;  /* 0x0000002f3dac7223 */ /* 0x080fe200000108ac */
[----:B------:R-:W-:Y:S01]  /*b190*/  FFMA.FTZ R95, R96, R47, R95 ;  /* 0x0000002f605f7223 */ /* 0x000fe2000001005f */
[----:B------:R-:W-:-:S02]  /*b1a0*/  F2FP.SATFINITE.E4M3.F32.PACK_AB_MERGE_C R97, R97, R98, RZ ;  /* 0x000000626161723e */ /* 0x000fc400048070ff */
[----:B------:R-:W-:Y:S02]  /*b1b0*/  F2FP.SATFINITE.E4M3.F32.PACK_AB_MERGE_C R99, R174, R99, RZ ;  /* 0x00000063ae63723e */ /* 0x000fe400048070ff */
[----:B------:R-:W-:Y:S02]  /*b1c0*/  F2FP.SATFINITE.E4M3.F32.PACK_AB_MERGE_C R45, R45, R48, R51 ;  /* 0x000000302d2d723e */ /* 0x000fe40004807033 */
[----:B------:R-:W-:Y:S01]  /*b1d0*/  F2FP.SATFINITE.E4M3.F32.PACK_AB_MERGE_C R59, R95, R58, R99 ;  /* 0x0000003a5f3b723e */ /* 0x000fe20004807063 */
[----:B------:R-:W-:Y:S01]  /*b1e0*/  IMAD.MOV.U32 R58, RZ, RZ, R171 ;  /* 0x000000ffff3a7224 */ /* 0x000fe200078e00ab */
[----:B------:R-:W-:Y:S02]  /*b1f0*/  F2FP.SATFINITE.E4M3.F32.PACK_AB_MERGE_C R47, R172, R49, R97 ;  /* 0x00000031ac2f723e */ /* 0x000fe40004807061 */
[----:B------:R-:W-:-:S07]  /*b200*/  F2FP.SATFINITE.E4M3.F32.PACK_AB_MERGE_C R57, R63, R50, R57 ;  /* 0x000000323f39723e */ /* 0x000fce0004807039 */
.L_x_2445:
[----:B------:R-:W-:Y:S05]  /*b210*/  BSYNC B3 ;  /* 0x0000000000037941 */ /* 0x000fea0003800000 */
.L_x_2444:
        /* <DEDUP_REMOVED lines=10> */
.L_x_2443:
[----:B------:R-:W-:Y:S05]  /*b2c0*/  BSYNC B2 ;  /* 0x0000000000027941 */ /* 0x000fea0003800000 */
.L_x_2442:
        /* <DEDUP_REMOVED lines=27> */
[--C-:B------:R-:W-:Y:S01]  /*b480*/  SHF.R.U32.HI R54, RZ, 0x8, R89.reuse ;  /* 0x00000008ff367819 */ /* 0x100fe20000011659 */
[----:B-1----:R-:W-:Y:S01]  /*b490*/  IMAD.MOV.U32 R60, RZ, RZ, R48 ;  /* 0x000000ffff3c7224 */ /* 0x002fe200078e0030 */
[----:B0-----:R-:W-:Y:S02]  /*b4a0*/  MOV R58, R44 ;  /* 0x0000002c003a7202 */ /* 0x001fe40000000f00 */
[----:B------:R-:W-:Y:S01]  /*b4b0*/  SHF.R.U32.HI R92, RZ, 0x10, R89 ;  /* 0x00000010ff5c7819 */ /* 0x000fe20000011659 */
[----:B------:R-:W-:Y:S01]  /*b4c0*/  IMAD.SHL.U32 R44, R54, 0x100, RZ ;  /* 0x00000100362c7824 */ /* 0x000fe200078e00ff */
[----:B------:R-:W-:Y:S01]  /*b4d0*/  LOP3.LUT R61, R89, 0xff0000ff, RZ, 0xc0, !PT ;  /* 0xff0000ff593d7812 */ /* 0x000fe200078ec0ff */
[----:B------:R-:W-:Y:S01]  /*b4e0*/  IMAD.MOV.U32 R54, RZ, RZ, R46 ;  /* 0x000000ffff367224 */ /* 0x000fe200078e002e */
[----:B------:R-:W-:Y:S01]  /*b4f0*/  SHF.R.U32.HI R89, RZ, 0x8, R91 ;  /* 0x00000008ff597819 */ /* 0x000fe2000001165b */
[----:B------:R-:W-:Y:S01]  /*b500*/  IMAD.U32 R48, R92, 0x10000, RZ ;  /* 0x000100005c307824 */ /* 0x000fe200078e00ff */
[----:B------:R-:W-:-:S02]  /*b510*/  SHF.R.U32.HI R88, RZ, 0x8, R53 ;  /* 0x00000008ff587819 */ /* 0x000fc40000011635 */
[----:B------:R-:W-:Y:S01]  /*b520*/  LOP3.LUT R61, R61, 0xff00, R44, 0xf8, !PT ;  /* 0x0000ff003d3d7812 */ /* 0x000fe200078ef82c */
[----:B------:R-:W-:Y:S01]  /*b530*/  IMAD.SHL.U32 R44, R89, 0x100, RZ ;  /* 0x00000100592c7824 */ /* 0x000fe200078e00ff */
[----:B------:R-:W-:Y:S01]  /*b540*/  SHF.R.U32.HI R90, RZ, 0x10, R91 ;  /* 0x00000010ff5a7819 */ /* 0x000fe2000001165b */
[----:B------:R-:W-:Y:S01]  /*b550*/  IMAD.SHL.U32 R46, R88, 0x100, RZ ;  /* 0x00000100582e7824 */ /* 0x000fe200078e00ff */
[----:B------:R-:W-:Y:S02]  /*b560*/  LOP3.LUT R63, R91, 0xff0000ff, RZ, 0xc0, !PT ;  /* 0xff0000ff5b3f7812 */ /* 0x000fe400078ec0ff */
[----:B------:R-:W-:Y:S02]  /*b570*/  SHF.R.U32.HI R62, RZ, 0x8, R55 ;  /* 0x00000008ff3e7819 */ /* 0x000fe40000011637 */
[----:B------:R-:W-:Y:S02]  /*b580*/  LOP3.LUT R91, R53, 0xff0000ff, RZ, 0xc0, !PT ;  /* 0xff0000ff355b7812 */ /* 0x000fe400078ec0ff */
[----:B------:R-:W-:-:S02]  /*b590*/  SHF.R.U32.HI R52, RZ, 0x10, R53 ;  /* 0x00000010ff347819 */ /* 0x000fc40000011635 */
[----:B------:R-:W-:Y:S02]  /*b5a0*/  SHF.R.U32.HI R53, RZ, 0x10, R55 ;  /* 0x00000010ff357819 */ /* 0x000fe40000011637 */
[----:B------:R-:W-:Y:S01]  /*b5b0*/  LOP3.LUT R93, R55, 0xff0000ff, RZ, 0xc0, !PT ;  /* 0xff0000ff375d7812 */ /* 0x000fe200078ec0ff */
[----:B------:R-:W-:Y:S01]  /*b5c0*/  IMAD.MOV.U32 R55, RZ, RZ, R50 ;  /* 0x000000ffff377224 */ /* 0x000fe200078e0032 */
[----:B------:R-:W-:Y:S01]  /*b5d0*/  LOP3.LUT R89, R63, 0xff00, R44, 0xf8, !PT ;  /* 0x0000ff003f597812 */ /* 0x000fe200078ef82c */
[----:B------:R-:W-:Y:S01]  /*b5e0*/  IMAD.SHL.U32 R50, R62, 0x100, RZ ;  /* 0x000001003e327824 */ /* 0x000fe200078e00ff */
[----:B------:R-:W-:Y:S01]  /*b5f0*/  LOP3.LUT R95, R91, 0xff00, R46, 0xf8, !PT ;  /* 0x0000ff005b5f7812 */ /* 0x000fe200078ef82e */
[----:B------:R-:W-:Y:S01]  /*b600*/  IMAD.U32 R46, R53, 0x10000, RZ ;  /* 0x00010000352e7824 */ /* 0x000fe200078e00ff */
[----:B------:R-:W-:Y:S02]  /*b610*/  SHF.L.U32 R44, R90, 0x10, RZ ;  /* 0x000000105a2c7819 */ /* 0x000fe400000006ff */
[----:B------:R-:W-:-:S02]  /*b620*/  F2FP.F16.E4M3.UNPACK_B R91, R164.H1 ;  /* 0x000000a4ff5b723e */ /* 0x000fc400030006ff */
[----:B------:R-:W-:Y:S02]  /*b630*/  F2FP.F16.E4M3.UNPACK_B R63, R60.H1 ;  /* 0x0000003cff3f723e */ /* 0x000fe400030006ff */
[----:B------:R-:W-:Y:S02]  /*b640*/  LOP3.LUT R48, R61, 0xff0000, R48, 0xf8, !PT ;  /* 0x00ff00003d307812 */ /* 0x000fe400078ef830 */
[----:B------:R-:W-:Y:S01]  /*b650*/  LOP3.LUT R44, R89, 0xff0000, R44, 0xf8, !PT ;  /* 0x00ff0000592c7812 */ /* 0x000fe200078ef82c */
[----:B------:R-:W-:Y:S01]  /*b660*/  HADD2.F32 R88, -RZ, R63.H0_H0 ;  /* 0x2000003fff587230 */ /* 0x000fe20000004100 */
[----:B------:R-:W-:Y:S01]  /*b670*/  LOP3.LUT R97, R93, 0xff00, R50, 0xf8, !PT ;  /* 0x0000ff005d617812 */ /* 0x000fe200078ef832 */
[----:B------:R-:W-:Y:S01]  /*b680*/  HADD2.F32 R93, -RZ, R91.H0_H0 ;  /* 0x2000005bff5d7230 */ /* 0x000fe20000004100 */
[----:B------:R-:W-:Y:S01]  /*b690*/  F2FP.F16.E4M3.UNPACK_B R61, R58.H1 ;  /* 0x0000003aff3d723e */ /* 0x000fe200030006ff */
[----:B------:R-:W-:Y:S01]  /*b6a0*/  IMAD.U32 R50, R52, 0x10000, RZ ;  /* 0x0001000034327824 */ /* 0x000fe200078e00ff */
[----:B------:R-:W-:-:S02]  /*b6b0*/  F2FP.F16.E4M3.UNPACK_B R89, R166.H1 ;  /* 0x000000a6ff59723e */ /* 0x000fc400030006ff */
[-C--:B------:R-:W-:Y:S01]  /*b6c0*/  FMUL.FTZ R99, R88, R93.reuse ;  /* 0x0000005d58637220 */ /* 0x080fe20000410000 */
[----:B------:R-:W-:Y:S01]  /*b6d0*/  HADD2.F32 R62, -RZ, R61.H0_H0 ;  /* 0x2000003dff3e7230 */ /* 0x000fe20000004100 */
[----:B------:R-:W-:Y:S01]  /*b6e0*/  F2FP.F16.E4M3.UNPACK_B R164, R164 ;  /* 0x000000a4ffa4723e */ /* 0x000fe200020006ff */
[--C-:B------:R-:W-:Y:S01]  /*b6f0*/  HADD2.F32 R53, -RZ, R89.reuse.H0_H0 ;  /* 0x20000059ff357230 */ /* 0x100fe20000004100 */
[----:B------:R-:W-:Y:S01]  /*b700*/  F2FP.F16.E4M3.UNPACK_B R60, R60 ;  /* 0x0000003cff3c723e */ /* 0x000fe200020006ff */
[----:B------:R-:W-:Y:S02]  /*b710*/  HADD2.F32 R90, -RZ, R89.H1_H1 ;  /* 0x30000059ff5a7230 */ /* 0x000fe40000004100 */
[C---:B------:R-:W-:Y:S01]  /*b720*/  FMUL.FTZ R93, R62.reuse, R93 ;  /* 0x0000005d3e5d7220 */ /* 0x040fe20000410000 */
[----:B------:R-:W-:Y:S02]  /*b730*/  HADD2.F32 R61, -RZ, R61.H1_H1 ;  /* 0x3000003dff3d7230 */ /* 0x000fe40000004100 */
[----:B------:R-:W-:Y:S01]  /*b740*/  FFMA.FTZ R52, R62, R53, -R99 ;  /* 0x000000353e347223 */ /* 0x000fe20000010863 */
[----:B------:R-:W-:-:S02]  /*b750*/  HADD2.F32 R62, -RZ, R91.H1_H1 ;  /* 0x3000005bff3e7230 */ /* 0x000fc40000004100 */
[----:B------:R-:W-:Y:S01]  /*b760*/  FFMA.FTZ R53, R88, R53, R93 ;  /* 0x0000003558357223 */ /* 0x000fe2000001005d */
[----:B------:R-:W-:Y:S01]  /*b770*/  HADD2.F32 R89, -RZ, R63.H1_H1 ;  /* 0x3000003fff597230 */ /* 0x000fe20000004100 */
[----:B------:R-:W-:Y:S01]  /*b780*/  F2FP.F16.E4M3.UNPACK_B R63, R58 ;  /* 0x0000003aff3f723e */ /* 0x000fe200020006ff */
[----:B------:R-:W-:Y:S01]  /*b790*/  HADD2.F32 R93, -RZ, R164.H0_H0 ;  /* 0x200000a4ff5d7230 */ /* 0x000fe20000004100 */
[----:B------:R-:W-:Y:S01]  /*b7a0*/  F2FP.F16.E4M3.UNPACK_B R166, R166 ;  /* 0x000000a6ffa6723e */ /* 0x000fe200020006ff */
[-C--:B------:R-:W-:Y:S01]  /*b7b0*/  FMUL.FTZ R92, R61, R62.reuse ;  /* 0x0000003e3d5c7220 */ /* 0x080fe20000410000 */
[----:B------:R-:W-:Y:S01]  /*b7c0*/  FMUL.FTZ R58, R89, R62 ;  /* 0x0000003e593a7220 */ /* 0x000fe20000410000 */
[----:B------:R-:W-:Y:S01]  /*b7d0*/  HADD2.F32 R88, -RZ, R60.H0_H0 ;  /* 0x2000003cff587230 */ /* 0x000fe20000004100 */
[----:B------:R-:W-:Y:S01]  /*b7e0*/  LOP3.LUT R50, R95, 0xff0000, R50, 0xf8, !PT ;  /* 0x00ff00005f327812 */ /* 0x000fe200078ef832 */
[----:B------:R-:W-:Y:S02]  /*b7f0*/  HADD2.F32 R62, -RZ, R63.H0_H0 ;  /* 0x2000003fff3e7230 */ /* 0x000fe40000004100 */
[-C--:B------:R-:W-:Y:S01]  /*b800*/  FFMA.FTZ R61, R61, R90.reuse, -R58 ;  /* 0x0000005a3d3d7223 */ /* 0x080fe2000001083a */
[----:B------:R-:W-:Y:S01]  /*b810*/  FFMA.FTZ R58, R89, R90, R92 ;  /* 0x0000005a593a7223 */ /* 0x000fe2000001005c */
[----:B------:R-:W-:-:S02]  /*b820*/  HADD2.F32 R91, -RZ, R166.H0_H0 ;  /* 0x200000a6ff5b7230 */ /* 0x000fc40000004100 */
[-C--:B------:R-:W-:Y:S01]  /*b830*/  FMUL.FTZ R95, R88, R93.reuse ;  /* 0x0000005d585f7220 */ /* 0x080fe20000410000 */
[----:B------:R-:W-:Y:S01]  /*b840*/  FMUL.FTZ R93, R62, R93 ;  /* 0x0000005d3e5d7220 */ /* 0x000fe20000410000 */
[----:B------:R-:W-:Y:S01]  /*b850*/  HADD2.F32 R164, -RZ, R164.H1_H1 ;  /* 0x300000a4ffa47230 */ /* 0x000fe20000004100 */
[----:B------:R-:W-:Y:S01]  /*b860*/  F2FP.F16.E4M3.UNPACK_B R90, R165.H1 ;  /* 0x000000a5ff5a723e */ /* 0x000fe200030006ff */
[----:B------:R-:W-:Y:S02]  /*b870*/  HADD2.F32 R89, -RZ, R60.H1_H1 ;  /* 0x3000003cff597230 */ /* 0x000fe40000004100 */
[-C--:B------:R-:W-:Y:S01]  /*b880*/  FFMA.FTZ R60, R88, R91.reuse, R93 ;  /* 0x0000005b583c7223 */ /* 0x080fe2000001005d */
[----:B------:R-:W-:Y:S02]  /*b890*/  HADD2.F32 R63, -RZ, R63.H1_H1 ;  /* 0x3000003fff3f7230 */ /* 0x000fe40000004100 */
[----:B------:R-:W-:Y:S01]  /*b8a0*/  FFMA.FTZ R62, R62, R91, -R95 ;  /* 0x0000005b3e3e7223 */ /* 0x000fe2000001085f */
[----:B------:R-:W-:-:S02]  /*b8b0*/  HADD2.F32 R166, -RZ, R166.H1_H1 ;  /* 0x300000a6ffa67230 */ /* 0x000fc40000004100 */
[-C--:B------:R-:W-:Y:S01]  /*b8c0*/  FMUL.FTZ R88, R89, R164.reuse ;  /* 0x000000a459587220 */ /* 0x080fe20000410000 */
[----:B------:R-:W-:Y:S01]  /*b8d0*/  F2FP.F16.E4M3.UNPACK_B R91, R55.H1 ;  /* 0x00000037ff5b723e */ /* 0x000fe200030006ff */
[----:B------:R-:W-:Y:S01]  /*b8e0*/  FMUL.FTZ R164, R63, R164 ;  /* 0x000000a43fa47220 */ /* 0x000fe20000410000 */
[----:B------:R-:W-:Y:S01]  /*b8f0*/  LOP3.LUT R46, R97, 0xff0000, R46, 0xf8, !PT ;  /* 0x00ff0000612e7812 */ /* 0x000fe200078ef82e */
[----:B------:R-:W-:Y:S01]  /*b900*/  FFMA.FTZ R63, R63, R166, -R88 ;  /* 0x000000a63f3f7223 */ /* 0x000fe20000010858 */
[----:B------:R-:W-:Y:S01]  /*b910*/  F2FP.F16.E4M3.UNPACK_B R94, R167.H1 ;  /* 0x000000a7ff5e723e */ /* 0x000fe200030006ff */
[--C-:B------:R-:W-:Y:S01]  /*b920*/  HADD2.F32 R97, -RZ, R90.reuse.H0_H0 ;  /* 0x2000005aff617230 */ /* 0x100fe20000004100 */
[-C--:B------:R-:W-:Y:S01]  /*b930*/  F2FP.F16.E4M3.UNPACK_B R88, R54.reuse.H1 ;  /* 0x00000036ff58723e */ /* 0x080fe200030006ff */
[--C-:B------:R-:W-:Y:S01]  /*b940*/  HADD2.F32 R92, -RZ, R91.reuse.H0_H0 ;  /* 0x2000005bff5c7230 */ /* 0x100fe20000004100 */
[----:B------:R-:W-:Y:S01]  /*b950*/  F2FP.F16.E4M3.UNPACK_B R165, R165 ;  /* 0x000000a5ffa5723e */ /* 0x000fe200020006ff */
[----:B------:R-:W-:Y:S01]  /*b960*/  HADD2.F32 R96, -RZ, R90.H1_H1 ;  /* 0x3000005aff607230 */ /* 0x000fe20000004100 */
[----:B------:R-:W-:Y:S01]  /*b970*/  F2FP.F16.E4M3.UNPACK_B R54, R54 ;  /* 0x00000036ff36723e */ /* 0x000fe200020006ff */
[----:B------:R-:W-:-:S02]  /*b980*/  HADD2.F32 R93, -RZ, R91.H1_H1 ;  /* 0x3000005bff5d7230 */ /* 0x000fc40000004100 */
[----:B------:R-:W-:Y:S01]  /*b990*/  FMUL.FTZ R99, R92, R97 ;  /* 0x000000615c637220 */ /* 0x000fe20000410000 */
[----:B------:R-:W-:Y:S01]  /*b9a0*/  HADD2.F32 R90, -RZ, R88.H0_H0 ;  /* 0x20000058ff5a7230 */ /* 0x000fe20000004100 */
[----:B------:R-:W-:Y:S01]  /*b9b0*/  F2FP.F16.E4M3.UNPACK_B R167, R167 ;  /* 0x000000a7ffa7723e */ /* 0x000fe200020006ff */
[----:B------:R-:W-:Y:S02]  /*b9c0*/  HADD2.F32 R95, -RZ, R94.H0_H0 ;  /* 0x2000005eff5f7230 */ /* 0x000fe40000004100 */
[----:B------:R-:W-:Y:S01]  /*b9d0*/  FMUL.FTZ R98, R93, R96 ;  /* 0x000000605d627220 */ /* 0x000fe20000410000 */
[----:B------:R-:W-:Y:S02]  /*b9e0*/  HADD2.F32 R91, -RZ, R88.H1_H1 ;  /* 0x30000058ff5b7230 */ /* 0x000fe40000004100 */
[C---:B------:R-:W-:Y:S01]  /*b9f0*/  FMUL.FTZ R97, R90.reuse, R97 ;  /* 0x000000615a617220 */ /* 0x040fe20000410000 */
[----:B------:R-:W-:Y:S02]  /*ba00*/  HADD2.F32 R94, -RZ, R94.H1_H1 ;  /* 0x3000005eff5e7230 */ /* 0x000fe40000004100 */
[-C--:B------:R-:W-:Y:S01]  /*ba10*/  FFMA.FTZ R88, R90, R95.reuse, -R99 ;  /* 0x0000005f5a587223 */ /* 0x080fe20000010863 */
[----:B------:R-:W-:Y:S01]  /*ba20*/  FFMA.FTZ R89, R89, R166, R164 ;  /* 0x000000a659597223 */ /* 0x000fe200000100a4 */
[C---:B------:R-:W-:Y:S01]  /*ba30*/  FMUL.FTZ R96, R91.reuse, R96 ;  /* 0x000000605b607220 */ /* 0x040fe20000410000 */
[----:B------:R-:W-:Y:S01]  /*ba40*/  FFMA.FTZ R90, R92, R95, R97 ;  /* 0x0000005f5c5a7223 */ /* 0x000fe20000010061 */
[-C--:B------:R-:W-:Y:S01]  /*ba50*/  FFMA.FTZ R99, R91, R94.reuse, -R98 ;  /* 0x0000005e5b637223 */ /* 0x080fe20000010862 */
[----:B------:R-:W-:Y:S01]  /*ba60*/  F2FP.F16.E4M3.UNPACK_B R91, R55 ;  /* 0x00000037ff5b723e */ /* 0x000fe200020006ff */
[----:B------:R-:W-:Y:S01]  /*ba70*/  FFMA.FTZ R169, R93, R94, R96 ;  /* 0x0000005e5da97223 */ /* 0x000fe20000010060 */
[--C-:B------:R-:W-:Y:S01]  /*ba80*/  HADD2.F32 R94, -RZ, R165.reuse.H0_H0 ;  /* 0x200000a5ff5e7230 */ /* 0x100fe20000004100 */
[----:B------:R-:W-:Y:S01]  /*ba90*/  F2FP.SATFINITE.E4M3.F32.PACK_AB_MERGE_C R52, R61, R52, RZ ;  /* 0x000000343d34723e */ /* 0x000fe200048070ff */
[----:B------:R-:W-:Y:S01]  /*baa0*/  HADD2.F32 R165, -RZ, R165.H1_H1 ;  /* 0x300000a5ffa57230 */ /* 0x000fe20000004100 */
[----:B------:R-:W-:Y:S01]  /*bab0*/  F2FP.F16.E4M3.UNPACK_B R61, R49 ;  /* 0x00000031ff3d723e */ /* 0x000fe200020006ff */
[--C-:B------:R-:W-:Y:S01]  /*bac0*/  HADD2.F32 R92, -RZ, R91.reuse.H0_H0 ;  /* 0x2000005bff5c7230 */ /* 0x100fe20000004100 */
[----:B------:R-:W-:Y:S01]  /*bad0*/  F2FP.SATFINITE.E4M3.F32.PACK_AB_MERGE_C R90, R169, R90, RZ ;  /* 0x0000005aa95a723e */ /* 0x000fe200048070ff */
[----:B------:R-:W-:-:S02]  /*bae0*/  HADD2.F32 R91, -RZ, R91.H1_H1 ;  /* 0x3000005bff5b7230 */ /* 0x000fc40000004100 */
[--C-:B------:R-:W-:Y:S02]  /*baf0*/  HADD2.F32 R55, -RZ, R54.reuse.H0_H0 ;  /* 0x20000036ff377230 */ /* 0x100fe40000004100 */
[-C--:B------:R-:W-:Y:S01]  /*bb00*/  FMUL.FTZ R96, R92, R94.reuse ;  /* 0x0000005e5c607220 */ /* 0x080fe20000410000 */
[--C-:B------:R-:W-:Y:S02]  /*bb10*/  HADD2.F32 R93, -RZ, R167.reuse.H0_H0 ;  /* 0x200000a7ff5d7230 */ /* 0x100fe40000004100 */
[----:B------:R-:W-:Y:S01]  /*bb20*/  FMUL.FTZ R97, R91, R165 ;  /* 0x000000a55b617220 */ /* 0x000fe20000410000 */
[----:B------:R-:W-:Y:S02]  /*bb30*/  HADD2.F32 R54, -RZ, R54.H1_H1 ;  /* 0x30000036ff367230 */ /* 0x000fe40000004100 */
[C---:B------:R-:W-:Y:S01]  /*bb40*/  FMUL.FTZ R95, R55.reuse, R94 ;  /* 0x0000005e375f7220 */ /* 0x040fe20000410000 */
[----:B------:R-:W-:Y:S02]  /*bb50*/  HADD2.F32 R167, -RZ, R167.H1_H1 ;  /* 0x300000a7ffa77230 */ /* 0x000fe40000004100 */
[----:B------:R-:W-:Y:S01]  /*bb60*/  FFMA.FTZ R96, R55, R93, -R96 ;  /* 0x0000005d37607223 */ /* 0x000fe20000010860 */
[----:B------:R-:W-:Y:S01]  /*bb70*/  F2FP.SATFINITE.E4M3.F32.PACK_AB_MERGE_C R55, R63, R62, R52 ;  /* 0x0000003e3f37723e */ /* 0x000fe20004807034 */
[C---:B------:R-:W-:Y:S01]  /*bb80*/  FMUL.FTZ R94, R54.reuse, R165 ;  /* 0x000000a5365e7220 */ /* 0x040fe20000410000 */
[----:B------:R-:W-:Y:S01]  /*bb90*/  F2FP.F16.E4M3.UNPACK_B R62, R50 ;  /* 0x00000032ff3e723e */ /* 0x000fe200020006ff */
[----:B------:R-:W-:Y:S01]  /*bba0*/  FFMA.FTZ R97, R54, R167, -R97 ;  /* 0x000000a736617223 */ /* 0x000fe20000010861 */
[----:B------:R-:W-:Y:S01]  /*bbb0*/  F2FP.SATFINITE.E4M3.F32.PACK_AB_MERGE_C R54, R58, R53, RZ ;  /* 0x000000353a36723e */ /* 0x000fe200048070ff */
[----:B------:R-:W-:Y:S01]  /*bbc0*/  FFMA.FTZ R95, R92, R93, R95 ;  /* 0x0000005d5c5f7223 */ /* 0x000fe2000001005f */
[----:B------:R-:W-:Y:S01]  /*bbd0*/  FFMA.FTZ R94, R91, R167, R94 ;  /* 0x000000a75b5e7223 */ /* 0x000fe2000001005e */
[----:B------:R-:W-:Y:S01]  /*bbe0*/  HADD2.F32 R63, -RZ, R61.H0_H0 ;  /* 0x2000003dff3f7230 */ /* 0x000fe20000004100 */
[----:B------:R-:W-:Y:S01]  /*bbf0*/  F2FP.SATFINITE.E4M3.F32.PACK_AB_MERGE_C R54, R89, R60, R54 ;  /* 0x0000003c5936723e */ /* 0x000fe20004807036 */
[----:B------:R-:W-:Y:S01]  /*bc00*/  HADD2.F32 R91, -RZ, R62.H0_H0 ;  /* 0x2000003eff5b7230 */ /* 0x000fe20000004100 */
[----:B------:R-:W-:-:S02]  /*bc10*/  F2FP.F16.E4M3.UNPACK_B R60, R45 ;  /* 0x0000002dff3c723e */ /* 0x000fc400020006ff */
[----:B------:R-:W-:Y:S02]  /*bc20*/  F2FP.F16.E4M3.UNPACK_B R89, R48 ;  /* 0x00000030ff59723e */ /* 0x000fe400020006ff */
[----:B------:R-:W-:Y:S01]  /*bc30*/  F2FP.SATFINITE.E4M3.F32.PACK_AB_MERGE_C R52, R94, R95, R90 ;  /* 0x0000005f5e34723e */ /* 0x000fe2000480705a */
        /* <DEDUP_REMOVED lines=11> */
[----:B------:R-:W-:Y:S01]  /*bcf0*/  FMUL.FTZ R93, R88, R91 ;  /* 0x0000005b585d7220 */ /* 0x000fe20000410000 */
[----:B------:R-:W-:Y:S01]  /*bd00*/  F2FP.F16.E4M3.UNPACK_B R63, R49.H1 ;  /* 0x00000031ff3f723e */ /* 0x000fe200030006ff */
[C---:B------:R-:W-:Y:S01]  /*bd10*/  FMUL.FTZ R91, R62.reuse, R91 ;  /* 0x0000005b3e5b7220 */ /* 0x040fe20000410000 */
[----:B------:R-:W-:Y:S02]  /*bd20*/  F2FP.F16.E4M3.UNPACK_B R90, R50.H1 ;  /* 0x00000032ff5a723e */ /* 0x000fe400030006ff */
[----:B------:R-:W-:Y:S01]  /*bd30*/  F2FP.F16.E4M3.UNPACK_B R61, R45.H1 ;  /* 0x0000002dff3d723e */ /* 0x000fe200030006ff */
[-C--:B------:R-:W-:Y:S01]  /*bd40*/  FFMA.FTZ R45, R62, R89.reuse, -R93 ;  /* 0x000000593e2d7223 */ /* 0x080fe2000001085d */
[----:B------:R-:W-:Y:S01]  /*bd50*/  FFMA.FTZ R49, R88, R89, R91 ;  /* 0x0000005958317223 */ /* 0x000fe2000001005b */
[----:B------:R-:W-:Y:S01]  /*bd60*/  HADD2.F32 R62, -RZ, R63.H0_H0 ;  /* 0x2000003fff3e7230 */ /* 0x000fe20000004100 */
[----:B------:R-:W-:Y:S01]  /*bd70*/  F2FP.F16.E4M3.UNPACK_B R48, R48.H1 ;  /* 0x00000030ff30723e */ /* 0x000fe200030006ff */
[----:B------:R-:W-:Y:S01]  /*bd80*/  HADD2.F32 R91, -RZ, R90.H0_H0 ;  /* 0x2000005aff5b7230 */ /* 0x000fe20000004100 */
[----:B------:R-:W-:Y:S01]  /*bd90*/  F2FP.SATFINITE.E4M3.F32.PACK_AB_MERGE_C R53, R97, R96, R53 ;  /* 0x000000606135723e */ /* 0x000fe20004807035 */
[----:B------:R-:W-:Y:S01]  /*bda0*/  HADD2.F32 R50, -RZ, R61.H0_H0 ;  /* 0x2000003dff327230 */ /* 0x000fe20000004100 */
[----:B------:R-:W-:Y:S01]  /*bdb0*/  F2FP.F16.E4M3.UNPACK_B R97, R46.H1 ;  /* 0x0000002eff61723e */ /* 0x000fe200030006ff */
[----:B------:R-:W-:-:S02]  /*bdc0*/  HADD2.F32 R63, -RZ, R63.H1_H1 ;  /* 0x3000003fff3f7230 */ /* 0x000fc40000004100 */
[-C--:B------:R-:W-:Y:S01]  /*bdd0*/  FMUL.FTZ R93, R62, R91.reuse ;  /* 0x0000005b3e5d7220 */ /* 0x080fe20000410000 */
[----:B------:R-:W-:Y:S02]  /*bde0*/  HADD2.F32 R90, -RZ, R90.H1_H1 ;  /* 0x3000005aff5a7230 */ /* 0x000fe40000004100 */
[----:B------:R-:W-:Y:S01]  /*bdf0*/  FMUL.FTZ R91, R50, R91 ;  /* 0x0000005b325b7220 */ /* 0x000fe20000410000 */
[----:B------:R-:W-:Y:S01]  /*be00*/  HADD2.F32 R61, -RZ, R61.H1_H1 ;  /* 0x3000003dff3d7230 */ /* 0x000fe20000004100 */
[----:B------:R-:W-:Y:S01]  /*be10*/  F2FP.F16.E4M3.UNPACK_B R96, R46 ;  /* 0x0000002eff60723e */ /* 0x000fe200020006ff */
[--C-:B------:R-:W-:Y:S02]  /*be20*/  HADD2.F32 R88, -RZ, R48.reuse.H1_H1 ;  /* 0x30000030ff587230 */ /* 0x100fe40000004100 */
[-C--:B------:R-:W-:Y:S01]  /*be30*/  FMUL.FTZ R92, R63, R90.reuse ;  /* 0x0000005a3f5c7220 */ /* 0x080fe20000410000 */
[----:B------:R-:W-:Y:S02]  /*be40*/  HADD2.F32 R89, -RZ, R48.H0_H0 ;  /* 0x20000030ff597230 */ /* 0x000fe40000004100 */
[C---:B------:R-:W-:Y:S01]  /*be50*/  FMUL.FTZ R90, R61.reuse, R90 ;  /* 0x0000005a3d5a7220 */ /* 0x040fe20000410000 */
[----:B------:R-:W-:Y:S01]  /*be60*/  F2FP.F16.E4M3.UNPACK_B R94, R44.H1 ;  /* 0x0000002cff5e723e */ /* 0x000fe200030006ff */
[----:B------:R-:W-:Y:S01]  /*be70*/  FFMA.FTZ R61, R61, R88, -R92 ;  /* 0x000000583d3d7223 */ /* 0x000fe2000001085c */
[----:B------:R-:W-:-:S02]  /*be80*/  HADD2.F32 R99, -RZ, R97.H0_H0 ;  /* 0x20000061ff637230 */ /* 0x000fc40000004100 */
[----:B------:R-:W-:Y:S01]  /*be90*/  FFMA.FTZ R63, R63, R88, R90 ;  /* 0x000000583f3f7223 */ /* 0x000fe2000001005a */
[----:B------:R-:W-:Y:S01]  /*bea0*/  F2FP.F16.E4M3.UNPACK_B R90, R51.H1 ;  /* 0x00000033ff5a723e */ /* 0x000fe200030006ff */
[-C--:B------:R-:W-:Y:S01]  /*beb0*/  FFMA.FTZ R48, R50, R89.reuse, -R93 ;  /* 0x0000005932307223 */ /* 0x080fe2000001085d */
[----:B------:R-:W-:Y:S01]  /*bec0*/  FFMA.FTZ R50, R62, R89, R91 ;  /* 0x000000593e327223 */ /* 0x000fe2000001005b */
[----:B------:R-:W-:Y:S01]  /*bed0*/  F2FP.F16.E4M3.UNPACK_B R62, R47 ;  /* 0x0000002fff3e723e */ /* 0x000fe200020006ff */
[----:B------:R-:W-:Y:S01]  /*bee0*/  HADD2.F32 R95, -RZ, R94.H0_H0 ;  /* 0x2000005eff5f7230 */ /* 0x000fe20000004100 */
[----:B------:R-:W-:Y:S01]  /*bef0*/  F2FP.F16.E4M3.UNPACK_B R89, R51 ;  /* 0x00000033ff59723e */ /* 0x000fe200020006ff */
[--C-:B------:R-:W-:Y:S01]  /*bf00*/  HADD2.F32 R92, -RZ, R90.reuse.H0_H0 ;  /* 0x2000005aff5c7230 */ /* 0x100fe20000004100 */
[----:B------:R-:W-:Y:S01]  /*bf10*/  F2FP.F16.E4M3.UNPACK_B R47, R47.H1 ;  /* 0x0000002fff2f723e */ /* 0x000fe200030006ff */
[----:B------:R-:W-:Y:S01]  /*bf20*/  HADD2.F32 R90, -RZ, R90.H1_H1 ;  /* 0x3000005aff5a7230 */ /* 0x000fe20000004100 */
[----:B------:R-:W-:Y:S01]  /*bf30*/  F2FP.F16.E4M3.UNPACK_B R93, R44 ;  /* 0x0000002cff5d723e */ /* 0x000fe200020006ff */
[----:B------:R-:W-:-:S02]  /*bf40*/  HADD2.F32 R91, -RZ, R89.H0_H0 ;  /* 0x20000059ff5b7230 */ /* 0x000fc40000004100 */
[-C--:B------:R-:W-:Y:S01]  /*bf50*/  FMUL.FTZ R165, R92, R99.reuse ;  /* 0x000000635ca57220 */ /* 0x080fe20000410000 */
[----:B------:R-:W-:Y:S01]  /*bf60*/  HADD2.F32 R88, -RZ, R47.H0_H0 ;  /* 0x2000002fff587230 */ /* 0x000fe20000004100 */
[----:B------:R-:W-:Y:S01]  /*bf70*/  F2FP.SATFINITE.E4M3.F32.PACK_AB_MERGE_C R48, R61, R48, RZ ;  /* 0x000000303d30723e */ /* 0x000fe200048070ff */
[----:B------:R-:W-:Y:S01]  /*bf80*/  HADD2.F32 R44, -RZ, R96.H0_H0 ;  /* 0x20000060ff2c7230 */ /* 0x000fe20000004100 */
[----:B------:R-:W-:Y:S01]  /*bf90*/  F2FP.SATFINITE.E4M3.F32.PACK_AB_MERGE_C R50, R63, R50, RZ ;  /* 0x000000323f32723e */ /* 0x000fe200048070ff */
[----:B------:R-:W-:Y:S02]  /*bfa0*/  HADD2.F32 R97, -RZ, R97.H1_H1 ;  /* 0x30000061ff617230 */ /* 0x000fe40000004100 */
[----:B------:R-:W-:Y:S01]  /*bfb0*/  FMUL.FTZ R99, R88, R99 ;  /* 0x0000006358637220 */ /* 0x000fe20000410000 */
[----:B------:R-:W-:Y:S02]  /*bfc0*/  HADD2.F32 R47, -RZ, R47.H1_H1 ;  /* 0x3000002fff2f7230 */ /* 0x000fe40000004100 */
[----:B------:R-:W-:Y:S01]  /*bfd0*/  FMUL.FTZ R98, R91, R44 ;  /* 0x0000002c5b627220 */ /* 0x000fe20000410000 */
[----:B------:R-:W-:-:S02]  /*bfe0*/  HADD2.F32 R51, -RZ, R62.H0_H0 ;  /* 0x2000003eff337230 */ /* 0x000fc40000004100 */
[----:B------:R-:W-:Y:S01]  /*bff0*/  FFMA.FTZ R165, R88, R95, -R165 ;  /* 0x0000005f58a57223 */ /* 0x000fe200000108a5 */
[----:B------:R-:W-:Y:S02]  /*c000*/  HADD2.F32 R46, -RZ, R93.H0_H0 ;  /* 0x2000005dff2e7230 */ /* 0x000fe40000004100 */
        /* <DEDUP_REMOVED lines=9> */
[----:B------:R-:W-:Y:S02]  /*c0a0*/  HADD2.F32 R93, -RZ, R93.H1_H1 ;  /* 0x3000005dff5d7230 */ /* 0x000fe40000004100 */
        /* <DEDUP_REMOVED lines=11> */
[----:B------:R-:W-:Y:S01]  /*c160*/  F2FP.SATFINITE.E4M3.F32.PACK_AB_MERGE_C R45, R45, R58, R48 ;  /* 0x0000003a2d2d723e */ /* 0x000fe20004807030 */
[----:B------:R-:W-:Y:S01]  /*c170*/  IMAD.MOV.U32 R48, RZ, RZ, R54 ;  /* 0x000000ffff307224 */ /* 0x000fe200078e0036 */
[----:B------:R-:W-:Y:S01]  /*c180*/  F2FP.SATFINITE.E4M3.F32.PACK_AB_MERGE_C R49, R49, R60, R50 ;  /* 0x0000003c3131723e */ /* 0x000fe20004807032 */
[----:B------:R-:W-:Y:S01]  /*c190*/  IMAD.MOV.U32 R50, RZ, RZ, R52 ;  /* 0x000000ffff327224 */ /* 0x000fe200078e0034 */
[----:B------:R-:W-:Y:S01]  /*c1a0*/  F2FP.SATFINITE.E4M3.F32.PACK_AB_MERGE_C R51, R89, R46, R90 ;  /* 0x0000002e5933723e */ /* 0x000fe2000480705a */
[----:B------:R-:W-:-:S07]  /*c1b0*/  IMAD.MOV.U32 R46, RZ, RZ, R53 ;  /* 0x000000ffff2e7224 */ /* 0x000fce00078e0035 */
.L_x_2447:
[----:B------:R-:W-:Y:S05]  /*c1c0*/  BSYNC B2 ;  /* 0x0000000000027941 */ /* 0x000fea0003800000 */
.L_x_2446:
        /* <DEDUP_REMOVED lines=10> */
.L_x_2437:
[----:B------:R-:W-:Y:S05]  /*c270*/  BSYNC B1 ;  /* 0x0000000000017941 */ /* 0x000fea0003800000 */
.L_x_2436:
[----:B0--34-:R-:W-:Y:S01]  /*c280*/  IADD3 R45, R220, 0x80, RZ ;  /* 0x00000080dc2d7810 */ /* 0x019fe20007ffe0ff */
[----:B------:R-:W-:-:S04]  /*c290*/  IMAD R44, R146, R134, RZ ;  /* 0x00000086922c7224 */ /* 0x000fc800078e02ff */
[----:B------:R-:W-:-:S04]  /*c2a0*/  IMAD.WIDE.U32 R136, R45, R134, R136 ;  /* 0x000000862d887225 */ /* 0x000fc800078e0088 */
[----:B------:R-:W-:Y:S01]  /*c2b0*/  IMAD R57, R45, R135, R44 ;  /* 0x000000872d397224 */ /* 0x000fe200078e022c */
[----:B------:R-:W-:Y:S06]  /*c2c0*/  @P3 BRA `(.L_x_2406) ;  /* 0x0000003000a03947 */ /* 0x000fec0003800000 */
[----:B------:R-:W-:Y:S01]  /*c2d0*/  ISETP.NE.AND P3, PT, R36, RZ, PT ;  /* 0x000000ff2400720c */ /* 0x000fe20003f65270 */
[----:B------:R-:W-:Y:S01]  /*c2e0*/  BSSY B1, `(.L_x_2448) ;  /* 0x00000f8000017945 */ /* 0x000fe20003800000 */
[----:B------:R-:W-:-:S11]  /*c2f0*/  IMAD.IADD R57, R137, 0x1, R57 ;  /* 0x0000000189397824 */ /* 0x000fd600078e0239 */
        /* <DEDUP_REMOVED lines=28> */
[----:B------:R-:W-:Y:S01]  /*c4c0*/  LOP3.LUT R58, R77, 0xff0000ff, RZ, 0xc0, !PT ;  /* 0xff0000ff4d3a7812 */ /* 0x000fe200078ec0ff */
[----:B------:R-:W-:Y:S01]  /*c4d0*/  IMAD.MOV.U32 R60, RZ, RZ, R44 ;  /* 0x000000ffff3c7224 */ /* 0x000fe200078e002c */
[----:B------:R-:W-:Y:S02]  /*c4e0*/  SHF.R.U32.HI R66, RZ, 0x8, R65 ;  /* 0x00000008ff427819 */ /* 0x000fe40000011641 */
[----:B------:R-:W-:Y:S02]  /*c4f0*/  SHF.R.U32.HI R64, RZ, 0x8, R67 ;  /* 0x00000008ff407819 */ /* 0x000fe40000011643 */
[----:B------:R-:W-:Y:S01]  /*c500*/  SHF.L.U32 R45, R56, 0x8, RZ ;  /* 0x00000008382d7819 */ /* 0x000fe200000006ff */
[----:B------:R-:W-:Y:S01]  /*c510*/  IMAD.MOV.U32 R56, RZ, RZ, R46 ;  /* 0x000000ffff387224 */ /* 0x000fe200078e002e */
[----:B------:R-:W-:Y:S01]  /*c520*/  SHF.R.U32.HI R76, RZ, 0x8, R79 ;  /* 0x00000008ff4c7819 */ /* 0x000fe2000001164f */
[----:B------:R-:W-:Y:S01]  /*c530*/  IMAD.U32 R46, R88, 0x10000, RZ ;  /* 0x00010000582e7824 */ /* 0x000fe200078e00ff */
[----:B------:R-:W-:Y:S01]  /*c540*/  LOP3.LUT R45, R58, 0xff00, R45, 0xf8, !PT ;  /* 0x0000ff003a2d7812 */ /* 0x000fe200078ef82d */
[----:B------:R-:W-:Y:S01]  /*c550*/  IMAD.SHL.U32 R48, R66, 0x100, RZ ;  /* 0x0000010042307824 */ /* 0x000fe200078e00ff */
[----:B------:R-:W-:Y:S01]  /*c560*/  SHF.R.U32.HI R78, RZ, 0x10, R79 ;  /* 0x00000010ff4e7819 */ /* 0x000fe2000001164f */
[----:B------:R-:W-:Y:S01]  /*c570*/  IMAD.SHL.U32 R58, R64, 0x100, RZ ;  /* 0x00000100403a7824 */ /* 0x000fe200078e00ff */
[----:B------:R-:W-:Y:S01]  /*c580*/  LOP3.LUT R61, R65, 0xff0000ff, RZ, 0xc0, !PT ;  /* 0xff0000ff413d7812 */ /* 0x000fe200078ec0ff */
[----:B------:R-:W-:Y:S01]  /*c590*/  IMAD.SHL.U32 R44, R76, 0x100, RZ ;  /* 0x000001004c2c7824 */ /* 0x000fe200078e00ff */
[----:B------:R-:W-:-:S02]  /*c5a0*/  LOP3.LUT R63, R67, 0xff0000ff, RZ, 0xc0, !PT ;  /* 0xff0000ff433f7812 */ /* 0x000fc400078ec0ff */
[----:B------:R-:W-:Y:S02]  /*c5b0*/  LOP3.LUT R59, R79, 0xff0000ff, RZ, 0xc0, !PT ;  /* 0xff0000ff4f3b7812 */ /* 0x000fe400078ec0ff */
[----:B------:R-:W-:Y:S01]  /*c5c0*/  LOP3.LUT R46, R45, 0xff0000, R46, 0xf8, !PT ;  /* 0x00ff00002d2e7812 */ /* 0x000fe200078ef82e */
[----:B------:R-:W-:Y:S01]  /*c5d0*/  IMAD.U32 R45, R78, 0x10000, RZ ;  /* 0x000100004e2d7824 */ /* 0x000fe200078e00ff */
[----:B------:R-:W-:Y:S02]  /*c5e0*/  LOP3.LUT R48, R61, 0xff00, R48, 0xf8, !PT ;  /* 0x0000ff003d307812 */ /* 0x000fe400078ef830 */
[----:B------:R-:W-:Y:S02]  /*c5f0*/  LOP3.LUT R76, R63, 0xff00, R58, 0xf8, !PT ;  /* 0x0000ff003f4c7812 */ /* 0x000fe400078ef83a */
[----:B------:R-:W-:Y:S02]  /*c600*/  LOP3.LUT R44, R59, 0xff00, R44, 0xf8, !PT ;  /* 0x0000ff003b2c7812 */ /* 0x000fe400078ef82c */
[----:B------:R-:W-:-:S02]  /*c610*/  F2FP.F16.E4M3.UNPACK_B R66, R160.H1 ;  /* 0x000000a0ff42723e */ /* 0x000fc400030006ff */
[----:B------:R-:W-:Y:S02]  /*c620*/  F2FP.F16.E4M3.UNPACK_B R63, R62.H1 ;  /* 0x0000003eff3f723e */ /* 0x000fe400030006ff */
        /* <DEDUP_REMOVED lines=8> */
[----:B------:R-:W-:-:S02]  /*c6b0*/  IMAD.U32 R67, R65, 0x10000, RZ ;  /* 0x0001000041437824 */ /* 0x000fc400078e00ff */
[-C--:B------:R-:W-:Y:S01]  /*c6c0*/  FMUL.FTZ R79, R59, R45.reuse ;  /* 0x0000002d3b4f7220 */ /* 0x080fe20000410000 */
[----:B------:R-:W-:Y:S02]  /*c6d0*/  HADD2.F32 R65, -RZ, R64.H0_H0 ;  /* 0x20000040ff417230 */ /* 0x000fe40000004100 */
        /* <DEDUP_REMOVED lines=12> */
[--C-:B------:R-:W-:Y:S01]  /*c7a0*/  HADD2.F32 R79, -RZ, R160.reuse.H1_H1 ;  /* 0x300000a0ff4f7230 */ /* 0x100fe20000004100 */
[----:B------:R-:W-:Y:S01]  /*c7b0*/  LOP3.LUT R45, R76, 0xff0000, R77, 0xf8, !PT ;  /* 0x00ff00004c2d7812 */ /* 0x000fe200078ef84d */
[-C--:B------:R-:W-:Y:S01]  /*c7c0*/  FMUL.FTZ R60, R66, R65.reuse ;  /* 0x00000041423c7220 */ /* 0x080fe20000410000 */
[----:B------:R-:W-:Y:S01]  /*c7d0*/  F2FP.F16.E4M3.UNPACK_B R162, R162 ;  /* 0x000000a2ffa2723e */ /* 0x000fe200020006ff */
[----:B------:R-:W-:Y:S01]  /*c7e0*/  FMUL.FTZ R77, R61, R65 ;  /* 0x000000413d4d7220 */ /* 0x000fe20000410000 */
[----:B------:R-:W-:-:S02]  /*c7f0*/  HADD2.F32 R76, -RZ, R160.H0_H0 ;  /* 0x200000a0ff4c7230 */ /* 0x000fc40000004100 */
[-C--:B------:R-:W-:Y:S01]  /*c800*/  FFMA.FTZ R61, R61, R67.reuse, -R60 ;  /* 0x000000433d3d7223 */ /* 0x080fe2000001083c */
[--C-:B------:R-:W-:Y:S02]  /*c810*/  HADD2.F32 R65, -RZ, R63.reuse.H0_H0 ;  /* 0x2000003fff417230 */ /* 0x100fe40000004100 */
[----:B------:R-:W-:Y:S01]  /*c820*/  FFMA.FTZ R60, R66, R67, R77 ;  /* 0x00000043423c7223 */ /* 0x000fe2000001004d */
[----:B------:R-:W-:Y:S01]  /*c830*/  HADD2.F32 R62, -RZ, R64.H0_H0 ;  /* 0x20000040ff3e7230 */ /* 0x000fe20000004100 */
[----:B------:R-:W-:Y:S01]  /*c840*/  F2FP.F16.E4M3.UNPACK_B R88, R161.H1 ;  /* 0x000000a1ff58723e */ /* 0x000fe200030006ff */
        /* <DEDUP_REMOVED lines=8> */
[-C--:B------:R-:W-:Y:S01]  /*c8d0*/  FMUL.FTZ R65, R66, R79.reuse ;  /* 0x0000004f42417220 */ /* 0x080fe20000410000 */
[----:B------:R-:W-:Y:S01]  /*c8e0*/  F2FP.F16.E4M3.UNPACK_B R67, R50.H1 ;  /* 0x00000032ff43723e */ /* 0x000fe200030006ff */
[C---:B------:R-:W-:Y:S01]  /*c8f0*/  FMUL.FTZ R89, R64.reuse, R79 ;  /* 0x0000004f40597220 */ /* 0x040fe20000410000 */
[----:B------:R-:W-:Y:S01]  /*c900*/  F2FP.F16.E4M3.UNPACK_B R78, R163.H1 ;  /* 0x000000a3ff4e723e */ /* 0x000fe200030006ff */
[----:B------:R-:W-:Y:S01]  /*c910*/  FFMA.FTZ R65, R64, R77, -R65 ;  /* 0x0000004d40417223 */ /* 0x000fe20000010841 */
[----:B------:R-:W-:Y:S01]  /*c920*/  F2FP.F16.E4M3.UNPACK_B R64, R56.H1 ;  /* 0x00000038ff40723e */ /* 0x000fe200030006ff */
[----:B------:R-:W-:-:S02]  /*c930*/  HADD2.F32 R79, -RZ, R88.H0_H0 ;  /* 0x20000058ff4f7230 */ /* 0x000fc40000004100 */
[----:B------:R-:W-:Y:S01]  /*c940*/  FFMA.FTZ R90, R66, R77, R89 ;  /* 0x0000004d425a7223 */ /* 0x000fe20000010059 */
        /* <DEDUP_REMOVED lines=13> */
[CC--:B------:R-:W-:Y:S01]  /*ca20*/  FMUL.FTZ R89, R67.reuse, R88.reuse ;  /* 0x0000005843597220 */ /* 0x0c0fe20000410000 */
[--C-:B------:R-:W-:Y:S02]  /*ca30*/  HADD2.F32 R77, -RZ, R161.reuse.H0_H0 ;  /* 0x200000a1ff4d7230 */ /* 0x100fe40000004100 */
[C---:B------:R-:W-:Y:S01]  /*ca40*/  FMUL.FTZ R66, R64.reuse, R88 ;  /* 0x0000005840427220 */ /* 0x040fe20000410000 */
[----:B------:R-:W-:Y:S01]  /*ca50*/  F2FP.F16.E4M3.UNPACK_B R163, R163 ;  /* 0x000000a3ffa3723e */ /* 0x000fe200020006ff */
[----:B------:R-:W-:Y:S01]  /*ca60*/  FFMA.FTZ R88, R64, R78, -R89 ;  /* 0x0000004e40587223 */ /* 0x000fe20000010859 */
[----:B------:R-:W-:Y:S01]  /*ca70*/  F2FP.F16.E4M3.UNPACK_B R64, R50 ;  /* 0x00000032ff40723e */ /* 0x000fe200020006ff */
[----:B------:R-:W-:Y:S01]  /*ca80*/  FFMA.FTZ R93, R67, R78, R66 ;  /* 0x0000004e435d7223 */ /* 0x000fe20000010042 */
[----:B------:R-:W-:Y:S01]  /*ca90*/  HADD2.F32 R161, -RZ, R161.H1_H1 ;  /* 0x300000a1ffa17230 */ /* 0x000fe20000004100 */
[----:B------:R-:W-:Y:S01]  /*caa0*/  F2FP.SATFINITE.E4M3.F32.PACK_AB_MERGE_C R58, R61, R58, RZ ;  /* 0x0000003a3d3a723e */ /* 0x000fe200048070ff */
[----:B------:R-:W-:Y:S01]  /*cab0*/  HADD2.F32 R50, -RZ, R56.H0_H0 ;  /* 0x20000038ff327230 */ /* 0x000fe20000004100 */
[----:B------:R-:W-:Y:S01]  /*cac0*/  F2FP.SATFINITE.E4M3.F32.PACK_AB_MERGE_C R60, R60, R59, RZ ;  /* 0x0000003b3c3c723e */ /* 0x000fe200048070ff */
[--C-:B------:R-:W-:Y:S01]  /*cad0*/  HADD2.F32 R66, -RZ, R64.reuse.H0_H0 ;  /* 0x20000040ff427230 */ /* 0x100fe20000004100 */
[----:B------:R-:W-:Y:S01]  /*cae0*/  F2FP.SATFINITE.E4M3.F32.PACK_AB_MERGE_C R59, R65, R62, R58 ;  /* 0x0000003e413b723e */ /* 0x000fe2000480703a */
[----:B------:R-:W-:Y:S01]  /*caf0*/  HADD2.F32 R64, -RZ, R64.H1_H1 ;  /* 0x30000040ff407230 */ /* 0x000fe20000004100 */
[----:B------:R-:W-:Y:S01]  /*cb00*/  F2FP.F16.E4M3.UNPACK_B R62, R48 ;  /* 0x00000030ff3e723e */ /* 0x000fe200020006ff */
[----:B------:R-:W-:-:S02]  /*cb10*/  HADD2.F32 R56, -RZ, R56.H1_H1 ;  /* 0x30000038ff387230 */ /* 0x000fc40000004100 */
[----:B------:R-:W-:Y:S01]  /*cb20*/  FMUL.FTZ R79, R66, R77 ;  /* 0x0000004d424f7220 */ /* 0x000fe20000410000 */
[--C-:B------:R-:W-:Y:S02]  /*cb30*/  HADD2.F32 R67, -RZ, R163.reuse.H0_H0 ;  /* 0x200000a3ff437230 */ /* 0x100fe40000004100 */
[-C--:B------:R-:W-:Y:S01]  /*cb40*/  FMUL.FTZ R89, R64, R161.reuse ;  /* 0x000000a140597220 */ /* 0x080fe20000410000 */
[----:B------:R-:W-:Y:S02]  /*cb50*/  HADD2.F32 R163, -RZ, R163.H1_H1 ;  /* 0x300000a3ffa37230 */ /* 0x000fe40000004100 */
[----:B------:R-:W-:Y:S01]  /*cb60*/  FMUL.FTZ R161, R56, R161 ;  /* 0x000000a138a17220 */ /* 0x000fe20000410000 */
[C---:B------:R-:W-:Y:S01]  /*cb70*/  FMUL.FTZ R77, R50.reuse, R77 ;  /* 0x0000004d324d7220 */ /* 0x040fe20000410000 */
[----:B------:R-:W-:Y:S01]  /*cb80*/  F2FP.F16.E4M3.UNPACK_B R61, R55 ;  /* 0x00000037ff3d723e */ /* 0x000fe200020006ff */
[----:B------:R-:W-:Y:S01]  /*cb90*/  FFMA.FTZ R79, R50, R67, -R79 ;  /* 0x00000043324f7223 */ /* 0x000fe2000001084f */
[----:B------:R-:W-:Y:S01]  /*cba0*/  FFMA.FTZ R161, R64, R163, R161 ;  /* 0x000000a340a17223 */ /* 0x000fe200000100a1 */
[----:B------:R-:W-:Y:S01]  /*cbb0*/  F2FP.F16.E4M3.UNPACK_B R64, R49 ;  /* 0x00000031ff40723e */ /* 0x000fe200020006ff */
[----:B------:R-:W-:Y:S01]  /*cbc0*/  FFMA.FTZ R50, R66, R67, R77 ;  /* 0x0000004342327223 */ /* 0x000fe2000001004d */
[----:B------:R-:W-:Y:S01]  /*cbd0*/  F2FP.SATFINITE.E4M3.F32.PACK_AB_MERGE_C R58, R90, R63, R60 ;  /* 0x0000003f5a3a723e */ /* 0x000fe2000480703c */
[----:B------:R-:W-:Y:S01]  /*cbe0*/  HADD2.F32 R67, -RZ, R62.H0_H0 ;  /* 0x2000003eff437230 */ /* 0x000fe20000004100 */
[----:B------:R-:W-:Y:S01]  /*cbf0*/  F2FP.SATFINITE.E4M3.F32.PACK_AB_MERGE_C R76, R93, R76, RZ ;  /* 0x0000004c5d4c723e */ /* 0x000fe200048070ff */
[--C-:B------:R-:W-:Y:S01]  /*cc00*/  HADD2.F32 R63, -RZ, R64.reuse.H0_H0 ;  /* 0x20000040ff3f7230 */ /* 0x100fe20000004100 */
[----:B------:R-:W-:Y:S01]  /*cc10*/  F2FP.F16.E4M3.UNPACK_B R65, R46 ;  /* 0x0000002eff41723e */ /* 0x000fe200020006ff */
[----:B------:R-:W-:Y:S01]  /*cc20*/  HADD2.F32 R60, -RZ, R61.H0_H0 ;  /* 0x2000003dff3c7230 */ /* 0x000fe20000004100 */
[----:B------:R-:W-:Y:S01]  /*cc30*/  F2FP.SATFINITE.E4M3.F32.PACK_AB_MERGE_C R50, R161, R50, R76 ;  /* 0x00000032a132723e */ /* 0x000fe2000480704c */
[----:B------:R-:W-:-:S02]  /*cc40*/  HADD2.F32 R64, -RZ, R64.H1_H1 ;  /* 0x30000040ff407230 */ /* 0x000fc40000004100 */
[CC--:B------:R-:W-:Y:S01]  /*cc50*/  FMUL.FTZ R77, R63.reuse, R67.reuse ;  /* 0x000000433f4d7220 */ /* 0x0c0fe20000410000 */
[----:B------:R-:W-:Y:S02]  /*cc60*/  HADD2.F32 R66, -RZ, R65.H0_H0 ;  /* 0x20000041ff427230 */ /* 0x000fe40000004100 */
[C---:B------:R-:W-:Y:S01]  /*cc70*/  FMUL.FTZ R76, R60.reuse, R67 ;  /* 0x000000433c4c7220 */ /* 0x040fe20000410000 */
[----:B------:R-:W-:Y:S01]  /*cc80*/  HADD2.F32 R67, -RZ, R62.H1_H1 ;  /* 0x3000003eff437230 */ /* 0x000fe20000004100 */
[----:B------:R-:W-:Y:S01]  /*cc90*/  F2FP.F16.E4M3.UNPACK_B R55, R55.H1 ;  /* 0x00000037ff37723e */ /* 0x000fe200030006ff */
[----:B------:R-:W-:Y:S02]  /*cca0*/  HADD2.F32 R62, -RZ, R61.H1_H1 ;  /* 0x3000003dff3e7230 */ /* 0x000fe40000004100 */
[-C--:B------:R-:W-:Y:S01]  /*ccb0*/  FFMA.FTZ R60, R60, R66.reuse, -R77 ;  /* 0x000000423c3c7223 */ /* 0x080fe2000001084d */
[----:B------:R-:W-:Y:S01]  /*ccc0*/  FFMA.FTZ R61, R63, R66, R76 ;  /* 0x000000423f3d7223 */ /* 0x000fe2000001004c */
[----:B------:R-:W-:-:S02]  /*ccd0*/  HADD2.F32 R65, -RZ, R65.H1_H1 ;  /* 0x30000041ff417230 */ /* 0x000fc40000004100 */
[-C--:B------:R-:W-:Y:S01]  /*cce0*/  FMUL.FTZ R77, R64, R67.reuse ;  /* 0x00000043404d7220 */ /* 0x080fe20000410000 */
[----:B------:R-:W-:Y:S01]  /*ccf0*/  FMUL.FTZ R67, R62, R67 ;  /* 0x000000433e437220 */ /* 0x000fe20000410000 */
[----:B------:R-:W-:Y:S01]  /*cd00*/  F2FP.F16.E4M3.UNPACK_B R63, R49.H1 ;  /* 0x00000031ff3f723e */ /* 0x000fe200030006ff */
[----:B------:R-:W-:Y:S01]  /*cd10*/  FFMA.FTZ R56, R56, R163, -R89 ;  /* 0x000000a338387223 */ /* 0x000fe20000010859 */
[----:B------:R-:W-:Y:S01]  /*cd20*/  F2FP.F16.E4M3.UNPACK_B R66, R48.H1 ;  /* 0x00000030ff42723e */ /* 0x000fe200030006ff */
[-C--:B------:R-:W-:Y:S01]  /*cd30*/  FFMA.FTZ R48, R64, R65.reuse, R67 ;  /* 0x0000004140307223 */ /* 0x080fe20000010043 */
[----:B------:R-:W-:Y:S01]  /*cd40*/  FFMA.FTZ R49, R62, R65, -R77 ;  /* 0x000000413e317223 */ /* 0x000fe2000001084d */
[----:B------:R-:W-:Y:S01]  /*cd50*/  HADD2.F32 R64, -RZ, R63.H0_H0 ;  /* 0x2000003fff407230 */ /* 0x000fe20000004100 */
[----:B------:R-:W-:Y:S01]  /*cd60*/  F2FP.F16.E4M3.UNPACK_B R46, R46.H1 ;  /* 0x0000002eff2e723e */ /* 0x000fe200030006ff */
[----:B------:R-:W-:Y:S01]  /*cd70*/  HADD2.F32 R62, -RZ, R55.H0_H0 ;  /* 0x20000037ff3e7230 */ /* 0x000fe20000004100 */
[----:B------:R-:W-:Y:S01]  /*cd80*/  F2FP.SATFINITE.E4M3.F32.PACK_AB_MERGE_C R88, R88, R91, RZ ;  /* 0x0000005b5858723e */ /* 0x000fe200048070ff */
[----:B------:R-:W-:-:S02]  /*cd90*/  HADD2.F32 R63, -RZ, R63.H1_H1 ;  /* 0x3000003fff3f7230 */ /* 0x000fc40000004100 */
[--C-:B------:R-:W-:Y:S01]  /*cda0*/  HADD2.F32 R76, -RZ, R66.reuse.H1_H1 ;  /* 0x30000042ff4c7230 */ /* 0x100fe20000004100 */
[----:B------:R-:W-:Y:S01]  /*cdb0*/  F2FP.SATFINITE.E4M3.F32.PACK_AB_MERGE_C R56, R56, R79, R88 ;  /* 0x0000004f3838723e */ /* 0x000fe20004807058 */
[----:B------:R-:W-:Y:S02]  /*cdc0*/  HADD2.F32 R55, -RZ, R55.H1_H1 ;  /* 0x30000037ff377230 */ /* 0x000fe40000004100 */
[----:B------:R-:W-:Y:S02]  /*cdd0*/  HADD2.F32 R67, -RZ, R66.H0_H0 ;  /* 0x20000042ff437230 */ /* 0x000fe40000004100 */
[--C-:B------:R-:W-:Y:S02]  /*cde0*/  HADD2.F32 R65, -RZ, R46.reuse.H0_H0 ;  /* 0x2000002eff417230 */ /* 0x100fe40000004100 */
[----:B------:R-:W-:Y:S02]  /*cdf0*/  HADD2.F32 R66, -RZ, R46.H1_H1 ;  /* 0x3000002eff427230 */ /* 0x000fe40000004100 */
[-C--:B------:R-:W-:Y:S01]  /*ce00*/  FMUL.FTZ R46, R63, R76.reuse ;  /* 0x0000004c3f2e7220 */ /* 0x080fe20000410000 */
[C---:B------:R-:W-:Y:S01]  /*ce10*/  FMUL.FTZ R76, R55.reuse, R76 ;  /* 0x0000004c374c7220 */ /* 0x040fe20000410000 */
[-C--:B------:R-:W-:Y:S01]  /*ce20*/  FMUL.FTZ R77, R64, R67.reuse ;  /* 0x00000043404d7220 */ /* 0x080fe20000410000 */
[C---:B------:R-:W-:Y:S01]  /*ce30*/  FMUL.FTZ R67, R62.reuse, R67 ;  /* 0x000000433e437220 */ /* 0x040fe20000410000 */
[-C--:B------:R-:W-:Y:S01]  /*ce40*/  FFMA.FTZ R91, R55, R66.reuse, -R46 ;  /* 0x00000042375b7223 */ /* 0x080fe2000001082e */
[----:B------:R-:W-:Y:S01]  /*ce50*/  FFMA.FTZ R90, R63, R66, R76 ;  /* 0x000000423f5a7223 */ /* 0x000fe2000001004c */
[----:B------:R-:W-:Y:S01]  /*ce60*/  F2FP.F16.E4M3.UNPACK_B R46, R47 ;  /* 0x0000002fff2e723e */ /* 0x000fe200020006ff */
[----:B------:R-:W-:Y:S01]  /*ce70*/  FFMA.FTZ R88, R62, R65, -R77 ;  /* 0x000000413e587223 */ /* 0x000fe2000001084d */
[----:B------:R-:W-:Y:S01]  /*ce80*/  F2FP.F16.E4M3.UNPACK_B R76, R45 ;  /* 0x0000002dff4c723e */ /* 0x000fe200020006ff */
[----:B------:R-:W-:Y:S01]  /*ce90*/  FFMA.FTZ R89, R64, R65, R67 ;  /* 0x0000004140597223 */ /* 0x000fe20000010043 */
[----:B------:R-:W-:-:S02]  /*cea0*/  F2FP.F16.E4M3.UNPACK_B R62, R51 ;  /* 0x00000033ff3e723e */ /* 0x000fc400020006ff */
        /* <DEDUP_REMOVED lines=8> */
[----:B------:R-:W-:Y:S01]  /*cf30*/  F2FP.F16.E4M3.UNPACK_B R65, R44.H1 ;  /* 0x0000002cff41723e */ /* 0x000fe200030006ff */
[----:B------:R-:W-:Y:S02]  /*cf40*/  HADD2.F32 R44, -RZ, R63.H0_H0 ;  /* 0x2000003fff2c7230 */ /* 0x000fe40000004100 */
[----:B------:R-:W-:Y:S01]  /*cf50*/  FMUL.FTZ R93, R51, R78 ;  /* 0x0000004e335d7220 */ /* 0x000fe20000410000 */
[----:B------:R-:W-:-:S02]  /*cf60*/  HADD2.F32 R66, -RZ, R45.H0_H0 ;  /* 0x2000002dff427230 */ /* 0x000fc40000004100 */
[----:B------:R-:W-:Y:S01]  /*cf70*/  FMUL.FTZ R92, R64, R78 ;  /* 0x0000004e405c7220 */ /* 0x000fe20000410000 */
[----:B------:R-:W-:Y:S02]  /*cf80*/  HADD2.F32 R55, -RZ, R47.H0_H0 ;  /* 0x2000002fff377230 */ /* 0x000fe40000004100 */
[-C--:B------:R-:W-:Y:S01]  /*cf90*/  FMUL.FTZ R78, R44, R79.reuse ;  /* 0x0000004f2c4e7220 */ /* 0x080fe20000410000 */
[----:B------:R-:W-:Y:S02]  /*cfa0*/  HADD2.F32 R67, -RZ, R65.H0_H0 ;  /* 0x20000041ff437230 */ /* 0x000fe40000004100 */
[----:B------:R-:W-:Y:S01]  /*cfb0*/  FFMA.FTZ R93, R64, R66, R93 ;  /* 0x00000042405d7223 */ /* 0x000fe2000001005d */
[----:B------:R-:W-:Y:S02]  /*cfc0*/  HADD2.F32 R63, -RZ, R63.H1_H1 ;  /* 0x3000003fff3f7230 */ /* 0x000fe40000004100 */
[----:B------:R-:W-:Y:S01]  /*cfd0*/  FMUL.FTZ R79, R55, R79 ;  /* 0x0000004f374f7220 */ /* 0x000fe20000410000 */
[----:B------:R-:W-:-:S02]  /*cfe0*/  HADD2.F32 R64, -RZ, R77.H1_H1 ;  /* 0x3000004dff407230 */ /* 0x000fc40000004100 */
[----:B------:R-:W-:Y:S01]  /*cff0*/  FFMA.FTZ R92, R51, R66, -R92 ;  /* 0x00000042335c7223 */ /* 0x000fe2000001085c */
[----:B------:R-:W-:Y:S02]  /*d000*/  HADD2.F32 R47, -RZ, R47.H1_H1 ;  /* 0x3000002fff2f7230 */ /* 0x000fe40000004100 */
[----:B------:R-:W-:Y:S01]  /*d010*/  FFMA.FTZ R79, R44, R67, R79 ;  /* 0x000000432c4f7223 */ /* 0x000fe2000001004f */
[----:B------:R-:W-:Y:S02]  /*d020*/  HADD2.F32 R62, -RZ, R62.H1_H1 ;  /* 0x3000003eff3e7230 */ /* 0x000fe40000004100 */
[-C--:B------:R-:W-:Y:S01]  /*d030*/  FMUL.FTZ R66, R63, R64.reuse ;  /* 0x000000403f427220 */ /* 0x080fe20000410000 */
[----:B------:R-:W-:Y:S02]  /*d040*/  HADD2.F32 R51, -RZ, R76.H1_H1 ;  /* 0x3000004cff337230 */ /* 0x000fe40000004100 */
[----:B------:R-:W-:Y:S01]  /*d050*/  FMUL.FTZ R64, R47, R64 ;  /* 0x000000402f407220 */ /* 0x000fe20000410000 */
[----:B------:R-:W-:-:S02]  /*d060*/  HADD2.F32 R46, -RZ, R46.H1_H1 ;  /* 0x3000002eff2e7230 */ /* 0x000fc40000004100 */
[----:B------:R-:W-:Y:S01]  /*d070*/  FFMA.FTZ R78, R55, R67, -R78 ;  /* 0x00000043374e7223 */ /* 0x000fe2000001084e */
[----:B------:R-:W-:Y:S02]  /*d080*/  HADD2.F32 R44, -RZ, R65.H1_H1 ;  /* 0x30000041ff2c7230 */ /* 0x000fe40000004100 */
[-C--:B------:R-:W-:Y:S01]  /*d090*/  FMUL.FTZ R55, R62, R51.reuse ;  /* 0x000000333e377220 */ /* 0x080fe20000410000 */
[----:B------:R-:W-:Y:S02]  /*d0a0*/  HADD2.F32 R45, -RZ, R45.H1_H1 ;  /* 0x3000002dff2d7230 */ /* 0x000fe40000004100 */
[C---:B------:R-:W-:Y:S01]  /*d0b0*/  FMUL.FTZ R51, R46.reuse, R51 ;  /* 0x000000332e337220 */ /* 0x040fe20000410000 */
[----:B------:R-:W-:Y:S01]  /*d0c0*/  F2FP.SATFINITE.E4M3.F32.PACK_AB_MERGE_C R88, R91, R88, RZ ;  /* 0x000000585b58723e */ /* 0x000fe200048070ff */
[-C--:B------:R-:W-:Y:S01]  /*d0d0*/  FFMA.FTZ R47, R47, R44.reuse, -R66 ;  /* 0x0000002c2f2f7223 */ /* 0x080fe20000010842 */
[----:B------:R-:W-:Y:S01]  /*d0e0*/  FFMA.FTZ R64, R63, R44, R64 ;  /* 0x0000002c3f407223 */ /* 0x000fe20000010040 */
[-C--:B------:R-:W-:Y:S01]  /*d0f0*/  FFMA.FTZ R55, R46, R45.reuse, -R55 ;  /* 0x0000002d2e377223 */ /* 0x080fe20000010837 */
[----:B------:R-:W-:Y:S01]  /*d100*/  FFMA.FTZ R62, R62, R45, R51 ;  /* 0x0000002d3e3e7223 */ /* 0x000fe20000010033 */
[----:B------:R-:W-:Y:S01]  /*d110*/  F2FP.SATFINITE.E4M3.F32.PACK_AB_MERGE_C R89, R90, R89, RZ ;  /* 0x000000595a59723e */ /* 0x000fe200048070ff */
[----:B------:R-:W-:Y:S01]  /*d120*/  IMAD.MOV.U32 R46, RZ, RZ, R56 ;  /* 0x000000ffff2e7224 */ /* 0x000fe200078e0038 */
[----:B------:R-:W-:-:S02]  /*d130*/  F2FP.SATFINITE.E4M3.F32.PACK_AB_MERGE_C R47, R47, R78, RZ ;  /* 0x0000004e2f2f723e */ /* 0x000fc400048070ff */
[----:B------:R-:W-:Y:S02]  /*d140*/  F2FP.SATFINITE.E4M3.F32.PACK_AB_MERGE_C R64, R64, R79, RZ ;  /* 0x0000004f4040723e */ /* 0x000fe400048070ff */
[----:B------:R-:W-:Y:S02]  /*d150*/  F2FP.SATFINITE.E4M3.F32.PACK_AB_MERGE_C R45, R49, R60, R88 ;  /* 0x0000003c312d723e */ /* 0x000fe40004807058 */
[----:B------:R-:W-:Y:S01]  /*d160*/  F2FP.SATFINITE.E4M3.F32.PACK_AB_MERGE_C R49, R48, R61, R89 ;  /* 0x0000003d3031723e */ /* 0x000fe20004807059 */
[----:B------:R-:W-:Y:S01]  /*d170*/  IMAD.MOV.U32 R48, RZ, RZ, R58 ;  /* 0x000000ffff307224 */ /* 0x000fe200078e003a */
[----:B------:R-:W-:Y:S02]  /*d180*/  F2FP.SATFINITE.E4M3.F32.PACK_AB_MERGE_C R47, R55, R92, R47 ;  /* 0x0000005c372f723e */ /* 0x000fe4000480702f */
[----:B------:R-:W-:Y:S02]  /*d190*/  F2FP.SATFINITE.E4M3.F32.PACK_AB_MERGE_C R51, R62, R93, R64 ;  /* 0x0000005d3e33723e */ /* 0x000fe40004807040 */
[----:B------:R-:W-:-:S07]  /*d1a0*/  MOV R44, R59 ;  /* 0x0000003b002c7202 */ /* 0x000fce0000000f00 */
.L_x_2451:
[----:B------:R-:W-:Y:S05]  /*d1b0*/  BSYNC B2 ;  /* 0x0000000000027941 */ /* 0x000fea0003800000 */
.L_x_2450:
        /* <DEDUP_REMOVED lines=10> */
.L_x_2449:
[----:B------:R-:W-:Y:S05]  /*d260*/  BSYNC B1 ;  /* 0x0000000000017941 */ /* 0x000fea0003800000 */
.L_x_2448:
        /* <DEDUP_REMOVED lines=28> */
[----:B------:R-:W-:Y:S01]  /*d430*/  LOP3.LUT R59, R81, 0xff0000ff, RZ, 0xc0, !PT ;  /* 0xff0000ff513b7812 */ /* 0x000fe200078ec0ff */
[----:B-1----:R-:W-:Y:S01]  /*d440*/  IMAD.MOV.U32 R63, RZ, RZ, R48 ;  /* 0x000000ffff3f7224 */ /* 0x002fe200078e0030 */
[----:B------:R-:W-:Y:S01]  /*d450*/  SHF.R.U32.HI R64, RZ, 0x8, R83 ;  /* 0x00000008ff407819 */ /* 0x000fe20000011653 */
[----:B------:R-:W-:Y:S01]  /*d460*/  IMAD.SHL.U32 R44, R56, 0x100, RZ ;  /* 0x00000100382c7824 */ /* 0x000fe200078e00ff */
[----:B------:R-:W-:Y:S01]  /*d470*/  SHF.R.U32.HI R58, RZ, 0x8, R71 ;  /* 0x00000008ff3a7819 */ /* 0x000fe20000011647 */
[----:B------:R-:W-:Y:S01]  /*d480*/  IMAD.MOV.U32 R56, RZ, RZ, R46 ;  /* 0x000000ffff387224 */ /* 0x000fe200078e002e */
[----:B------:R-:W-:Y:S02]  /*d490*/  SHF.R.U32.HI R76, RZ, 0x10, R81 ;  /* 0x00000010ff4c7819 */ /* 0x000fe40000011651 */
[----:B------:R-:W-:Y:S01]  /*d4a0*/  LOP3.LUT R59, R59, 0xff00, R44, 0xf8, !PT ;  /* 0x0000ff003b3b7812 */ /* 0x000fe200078ef82c */
[----:B------:R-:W-:Y:S01]  /*d4b0*/  IMAD.SHL.U32 R44, R64, 0x100, RZ ;  /* 0x00000100402c7824 */ /* 0x000fe200078e00ff */
[----:B------:R-:W-:Y:S01]  /*d4c0*/  LOP3.LUT R61, R83, 0xff0000ff, RZ, 0xc0, !PT ;  /* 0xff0000ff533d7812 */ /* 0x000fe200078ec0ff */
[----:B------:R-:W-:Y:S01]  /*d4d0*/  IMAD.SHL.U32 R58, R58, 0x100, RZ ;  /* 0x000001003a3a7824 */ /* 0x000fe200078e00ff */
[----:B------:R-:W-:Y:S01]  /*d4e0*/  LOP3.LUT R67, R71, 0xff0000ff, RZ, 0xc0, !PT ;  /* 0xff0000ff47437812 */ /* 0x000fe200078ec0ff */
[----:B------:R-:W-:Y:S01]  /*d4f0*/  IMAD.U32 R46, R76, 0x10000, RZ ;  /* 0x000100004c2e7824 */ /* 0x000fe200078e00ff */
[----:B------:R-:W-:-:S02]  /*d500*/  SHF.R.U32.HI R70, RZ, 0x10, R83 ;  /* 0x00000010ff467819 */ /* 0x000fc40000011653 */
[----:B------:R-:W-:Y:S02]  /*d510*/  SHF.R.U32.HI R62, RZ, 0x8, R69 ;  /* 0x00000008ff3e7819 */ /* 0x000fe40000011645 */
[----:B------:R-:W-:Y:S02]  /*d520*/  SHF.R.U32.HI R66, RZ, 0x10, R71 ;  /* 0x00000010ff427819 */ /* 0x000fe40000011647 */
[----:B------:R-:W-:Y:S01]  /*d530*/  MOV R55, R45 ;  /* 0x0000002d00377202 */ /* 0x000fe20000000f00 */
[----:B------:R-:W-:Y:S01]  /*d540*/  IMAD.SHL.U32 R48, R62, 0x100, RZ ;  /* 0x000001003e307824 */ /* 0x000fe200078e00ff */
[----:B------:R-:W-:Y:S01]  /*d550*/  LOP3.LUT R45, R61, 0xff00, R44, 0xf8, !PT ;  /* 0x0000ff003d2d7812 */ /* 0x000fe200078ef82c */
[----:B------:R-:W-:Y:S01]  /*d560*/  IMAD.U32 R66, R66, 0x10000, RZ ;  /* 0x0001000042427824 */ /* 0x000fe200078e00ff */
[----:B------:R-:W-:Y:S02]  /*d570*/  LOP3.LUT R71, R67, 0xff00, R58, 0xf8, !PT ;  /* 0x0000ff0043477812 */ /* 0x000fe400078ef83a */
[----:B------:R-:W-:-:S02]  /*d580*/  SHF.L.U32 R44, R70, 0x10, RZ ;  /* 0x00000010462c7819 */ /* 0x000fc400000006ff */
[----:B------:R-:W-:Y:S02]  /*d590*/  F2FP.F16.E4M3.UNPACK_B R67, R152.H1 ;  /* 0x00000098ff43723e */ /* 0x000fe400030006ff */
[----:B------:R-:W-:Y:S02]  /*d5a0*/  F2FP.F16.E4M3.UNPACK_B R64, R63.H1 ;  /* 0x0000003fff40723e */ /* 0x000fe400030006ff */
[----:B------:R-:W-:Y:S02]  /*d5b0*/  F2FP.F16.E4M3.UNPACK_B R61, R60.H1 ;  /* 0x0000003cff3d723e */ /* 0x000fe400030006ff */
[----:B------:R-:W-:Y:S02]  /*d5c0*/  SHF.R.U32.HI R68, RZ, 0x10, R69 ;  /* 0x00000010ff447819 */ /* 0x000fe40000011645 */
[----:B------:R-:W-:Y:S01]  /*d5d0*/  LOP3.LUT R65, R69, 0xff0000ff, RZ, 0xc0, !PT ;  /* 0xff0000ff45417812 */ /* 0x000fe200078ec0ff */
[----:B------:R-:W-:Y:S01]  /*d5e0*/  HADD2.F32 R58, -RZ, R61.H0_H0 ;  /* 0x2000003dff3a7230 */ /* 0x000fe20000004100 */
[----:B------:R-:W-:Y:S01]  /*d5f0*/  LOP3.LUT R46, R59, 0xff0000, R46, 0xf8, !PT ;  /* 0x00ff00003b2e7812 */ /* 0x000fe200078ef82e */
[----:B------:R-:W-:Y:S01]  /*d600*/  HADD2.F32 R59, -RZ, R64.H0_H0 ;  /* 0x20000040ff3b7230 */ /* 0x000fe20000004100 */
[----:B------:R-:W-:Y:S01]  /*d610*/  LOP3.LUT R44, R45, 0xff0000, R44, 0xf8, !PT ;  /* 0x00ff00002d2c7812 */ /* 0x000fe200078ef82c */
[----:B------:R-:W-:Y:S01]  /*d620*/  HADD2.F32 R45, -RZ, R67.H0_H0 ;  /* 0x20000043ff2d7230 */ /* 0x000fe20000004100 */
[----:B------:R-:W-:-:S02]  /*d630*/  F2FP.F16.E4M3.UNPACK_B R62, R154.H1 ;  /* 0x0000009aff3e723e */ /* 0x000fc400030006ff */
[----:B------:R-:W-:Y:S01]  /*d640*/  LOP3.LUT R69, R65, 0xff00, R48, 0xf8, !PT ;  /* 0x0000ff0041457812 */ /* 0x000fe200078ef830 */
[----:B------:R-:W-:Y:S02]  /*d650*/  IMAD.U32 R48, R68, 0x10000, RZ ;  /* 0x0001000044307824 */ /* 0x000fe400078e00ff */
[-C--:B------:R-:W-:Y:S01]  /*d660*/  FMUL.FTZ R77, R59, R45.reuse ;  /* 0x0000002d3b4d7220 */ /* 0x080fe20000410000 */
[--C-:B------:R-:W-:Y:S02]  /*d670*/  HADD2.F32 R65, -RZ, R62.reuse.H0_H0 ;  /* 0x2000003eff417230 */ /* 0x100fe40000004100 */
[C---:B------:R-:W-:Y:S01]  /*d680*/  FMUL.FTZ R68, R58.reuse, R45 ;  /* 0x0000002d3a447220 */ /* 0x040fe20000410000 */
[----:B------:R-:W-:Y:S01]  /*d690*/  LOP3.LUT R45, R71, 0xff0000, R66, 0xf8, !PT ;  /* 0x00ff0000472d7812 */ /* 0x000fe200078ef842 */
[----:B------:R-:W-:Y:S01]  /*d6a0*/  HADD2.F32 R66, -RZ, R62.H1_H1 ;  /* 0x3000003eff427230 */ /* 0x000fe20000004100 */
[----:B------:R-:W-:Y:S01]  /*d6b0*/  F2FP.F16.E4M3.UNPACK_B R152, R152 ;  /* 0x00000098ff98723e */ /* 0x000fe200020006ff */
[-C--:B------:R-:W-:Y:S01]  /*d6c0*/  FFMA.FTZ R58, R58, R65.reuse, -R77 ;  /* 0x000000413a3a7223 */ /* 0x080fe2000001084d */
[----:B------:R-:W-:Y:S01]  /*d6d0*/  FFMA.FTZ R59, R59, R65, R68 ;  /* 0x000000413b3b7223 */ /* 0x000fe20000010044 */
        /* <DEDUP_REMOVED lines=59> */
[----:B------:R-:W-:Y:S01]  /*da90*/  FMUL.FTZ R65, R61, R63 ;  /* 0x0000003f3d417220 */ /* 0x000fe20000410000 */
[--C-:B------:R-:W-:Y:S01]  /*daa0*/  HADD2.F32 R62, -RZ, R155.reuse.H0_H0 ;  /* 0x2000009bff3e7230 */ /* 0x100fe20000004100 */
[----:B------:R-:W-:Y:S01]  /*dab0*/  F2FP.SATFINITE.E4M3.F32.PACK_AB_MERGE_C R66, R81, R66, RZ ;  /* 0x000000425142723e */ /* 0x000fe200048070ff */
[----:B------:R-:W-:Y:S02]  /*dac0*/  HADD2.F32 R56, -RZ, R56.H1_H1 ;  /* 0x30000038ff387230 */ /* 0x000fe40000004100 */
[-C--:B------:R-:W-:Y:S01]  /*dad0*/  FMUL.FTZ R63, R60, R153.reuse ;  /* 0x000000993c3f7220 */ /* 0x080fe20000410000 */
[----:B------:R-:W-:Y:S02]  /*dae0*/  HADD2.F32 R155, -RZ, R155.H1_H1 ;  /* 0x3000009bff9b7230 */ /* 0x000fe40000004100 */
[-C--:B------:R-:W-:Y:S01]  /*daf0*/  FFMA.FTZ R50, R50, R62.reuse, -R65 ;  /* 0x0000003e32327223 */ /* 0x080fe20000010841 */
[----:B------:R-:W-:Y:S01]  /*db00*/  FFMA.FTZ R64, R61, R62, R64 ;  /* 0x0000003e3d407223 */ /* 0x000fe20000010040 */
[C---:B------:R-:W-:Y:S01]  /*db10*/  FMUL.FTZ R153, R56.reuse, R153 ;  /* 0x0000009938997220 */ /* 0x040fe20000410000 */
[----:B------:R-:W-:Y:S01]  /*db20*/  F2FP.F16.E4M3.UNPACK_B R62, R49 ;  /* 0x00000031ff3e723e */ /* 0x000fe200020006ff */
[-C--:B------:R-:W-:Y:S01]  /*db30*/  FFMA.FTZ R79, R56, R155.reuse, -R63 ;  /* 0x0000009b384f7223 */ /* 0x080fe2000001083f */
[----:B------:R-:W-:Y:S01]  /*db40*/  F2FP.SATFINITE.E4M3.F32.PACK_AB_MERGE_C R56, R67, R76, RZ ;  /* 0x0000004c4338723e */ /* 0x000fe200048070ff */
[----:B------:R-:W-:Y:S01]  /*db50*/  FFMA.FTZ R153, R60, R155, R153 ;  /* 0x0000009b3c997223 */ /* 0x000fe20000010099 */
[----:B------:R-:W-:Y:S01]  /*db60*/  F2FP.F16.E4M3.UNPACK_B R67, R48 ;  /* 0x00000030ff43723e */ /* 0x000fe200020006ff */
[----:B------:R-:W-:Y:S01]  /*db70*/  HADD2.F32 R63, -RZ, R62.H0_H0 ;  /* 0x2000003eff3f7230 */ /* 0x000fe20000004100 */
[----:B------:R-:W-:-:S02]  /*db80*/  F2FP.F16.E4M3.UNPACK_B R61, R55 ;  /* 0x00000037ff3d723e */ /* 0x000fc400020006ff */
[----:B------:R-:W-:Y:S01]  /*db90*/  F2FP.SATFINITE.E4M3.F32.PACK_AB_MERGE_C R58, R71, R68, R58 ;  /* 0x00000044473a723e */ /* 0x000fe2000480703a */
[----:B------:R-:W-:Y:S01]  /*dba0*/  HADD2.F32 R68, -RZ, R67.H0_H0 ;  /* 0x20000043ff447230 */ /* 0x000fe20000004100 */
[----:B------:R-:W-:Y:S01]  /*dbb0*/  F2FP.F16.E4M3.UNPACK_B R65, R46 ;  /* 0x0000002eff41723e */ /* 0x000fe200020006ff */
[----:B------:R-:W-:Y:S01]  /*dbc0*/  HADD2.F32 R60, -RZ, R61.H0_H0 ;  /* 0x2000003dff3c7230 */ /* 0x000fe20000004100 */
[----:B------:R-:W-:Y:S01]  /*dbd0*/  F2FP.SATFINITE.E4M3.F32.PACK_AB_MERGE_C R56, R79, R50, R56 ;  /* 0x000000324f38723e */ /* 0x000fe20004807038 */
        /* <DEDUP_REMOVED lines=10> */
[----:B------:R-:W-:Y:S01]  /*dc80*/  FFMA.FTZ R61, R63, R66, R68 ;  /* 0x000000423f3d7223 */ /* 0x000fe20000010044 */
[-C--:B------:R-:W-:Y:S01]  /*dc90*/  FMUL.FTZ R69, R64, R67.reuse ;  /* 0x0000004340457220 */ /* 0x080fe20000410000 */
[C---:B------:R-:W-:Y:S01]  /*dca0*/  FMUL.FTZ R67, R62.reuse, R67 ;  /* 0x000000433e437220 */ /* 0x040fe20000410000 */
[----:B------:R-:W-:Y:S02]  /*dcb0*/  F2FP.F16.E4M3.UNPACK_B R63, R49.H1 ;  /* 0x00000031ff3f723e */ /* 0x000fe400030006ff */
[----:B------:R-:W-:Y:S01]  /*dcc0*/  F2FP.F16.E4M3.UNPACK_B R66, R48.H1 ;  /* 0x00000030ff42723e */ /* 0x000fe200030006ff */
[----:B------:R-:W-:Y:S01]  /*dcd0*/  FFMA.FTZ R49, R62, R65, -R69 ;  /* 0x000000413e317223 */ /* 0x000fe20000010845 */
[----:B------:R-:W-:Y:S01]  /*dce0*/  F2FP.F16.E4M3.UNPACK_B R55, R55.H1 ;  /* 0x00000037ff37723e */ /* 0x000fe200030006ff */
[----:B------:R-:W-:Y:S01]  /*dcf0*/  FFMA.FTZ R76, R64, R65, R67 ;  /* 0x00000041404c7223 */ /* 0x000fe20000010043 */
[----:B------:R-:W-:Y:S01]  /*dd00*/  HADD2.F32 R62, -RZ, R63.H0_H0 ;  /* 0x2000003fff3e7230 */ /* 0x000fe20000004100 */
[----:B------:R-:W-:Y:S01]  /*dd10*/  F2FP.F16.E4M3.UNPACK_B R46, R46.H1 ;  /* 0x0000002eff2e723e */ /* 0x000fe200030006ff */
[----:B------:R-:W-:Y:S01]  /*dd20*/  HADD2.F32 R67, -RZ, R66.H0_H0 ;  /* 0x20000042ff437230 */ /* 0x000fe20000004100 */
[----:B------:R-:W-:Y:S01]  /*dd30*/  F2FP.F16.E4M3.UNPACK_B R68, R45.H1 ;  /* 0x0000002dff44723e */ /* 0x000fe200030006ff */
[----:B------:R-:W-:-:S02]  /*dd40*/  HADD2.F32 R48, -RZ, R55.H0_H0 ;  /* 0x20000037ff307230 */ /* 0x000fc40000004100 */
[----:B------:R-:W-:Y:S02]  /*dd50*/  HADD2.F32 R63, -RZ, R63.H1_H1 ;  /* 0x3000003fff3f7230 */ /* 0x000fe40000004100 */
[-C--:B------:R-:W-:Y:S01]  /*dd60*/  FMUL.FTZ R69, R62, R67.reuse ;  /* 0x000000433e457220 */ /* 0x080fe20000410000 */
[----:B------:R-:W-:Y:S02]  /*dd70*/  HADD2.F32 R66, -RZ, R66.H1_H1 ;  /* 0x30000042ff427230 */ /* 0x000fe40000004100 */
[----:B------:R-:W-:Y:S01]  /*dd80*/  FMUL.FTZ R67, R48, R67 ;  /* 0x0000004330437220 */ /* 0x000fe20000410000 */
[----:B------:R-:W-:Y:S02]  /*dd90*/  HADD2.F32 R55, -RZ, R55.H1_H1 ;  /* 0x30000037ff377230 */ /* 0x000fe40000004100 */
[--C-:B------:R-:W-:Y:S02]  /*dda0*/  HADD2.F32 R65, -RZ, R46.reuse.H0_H0 ;  /* 0x2000002eff417230 */ /* 0x100fe40000004100 */
[----:B------:R-:W-:-:S02]  /*ddb0*/  HADD2.F32 R64, -RZ, R46.H1_H1 ;  /* 0x3000002eff407230 */ /* 0x000fc40000004100 */
[-C--:B------:R-:W-:Y:S01]  /*ddc0*/  FMUL.FTZ R46, R63, R66.reuse ;  /* 0x000000423f2e7220 */ /* 0x080fe20000410000 */
[C---:B------:R-:W-:Y:S01]  /*ddd0*/  FMUL.FTZ R66, R55.reuse, R66 ;  /* 0x0000004237427220 */ /* 0x040fe20000410000 */
[----:B------:R-:W-:Y:S01]  /*dde0*/  FFMA.FTZ R77, R62, R65, R67 ;  /* 0x000000413e4d7223 */ /* 0x000fe20000010043 */
[----:B------:R-:W-:Y:S01]  /*ddf0*/  F2FP.F16.E4M3.UNPACK_B R67, R45 ;  /* 0x0000002dff43723e */ /* 0x000fe200020006ff */
[-C--:B------:R-:W-:Y:S01]  /*de00*/  FFMA.FTZ R78, R55, R64.reuse, -R46 ;  /* 0x00000040374e7223 */ /* 0x080fe2000001082e */
[----:B------:R-:W-:Y:S01]  /*de10*/  F2FP.F16.E4M3.UNPACK_B R46, R47 ;  /* 0x0000002fff2e723e */ /* 0x000fe200020006ff */
[----:B------:R-:W-:Y:S01]  /*de20*/  FFMA.FTZ R71, R48, R65, -R69 ;  /* 0x0000004130477223 */ /* 0x000fe20000010845 */
[-C--:B------:R-:W-:Y:S01]  /*de30*/  F2FP.F16.E4M3.UNPACK_B R55, R51.reuse ;  /* 0x00000033ff37723e */ /* 0x080fe200020006ff */
[----:B------:R-:W-:Y:S01]  /*de40*/  FFMA.FTZ R80, R63, R64, R66 ;  /* 0x000000403f507223 */ /* 0x000fe20000010042 */
[----:B------:R-:W-:Y:S01]  /*de50*/  F2FP.F16.E4M3.UNPACK_B R62, R51.H1 ;  /* 0x00000033ff3e723e */ /* 0x000fe200030006ff */
[----:B------:R-:W-:Y:S01]  /*de60*/  HADD2.F32 R48, -RZ, R46.H0_H0 ;  /* 0x2000002eff307230 */ /* 0x000fe20000004100 */
[----:B------:R-:W-:Y:S01]  /*de70*/  F2FP.F16.E4M3.UNPACK_B R47, R47.H1 ;  /* 0x0000002fff2f723e */ /* 0x000fe200030006ff */
[----:B------:R-:W-:Y:S01]  /*de80*/  HADD2.F32 R69, -RZ, R67.H0_H0 ;  /* 0x20000043ff457230 */ /* 0x000fe20000004100 */
[-C--:B------:R-:W-:Y:S01]  /*de90*/  F2FP.F16.E4M3.UNPACK_B R45, R44.reuse ;  /* 0x0000002cff2d723e */ /* 0x080fe200020006ff */
[----:B------:R-:W-:Y:S01]  /*dea0*/  HADD2.F32 R63, -RZ, R55.H0_H0 ;  /* 0x20000037ff3f7230 */ /* 0x000fe20000004100 */
[----:B------:R-:W-:Y:S01]  /*deb0*/  F2FP.F16.E4M3.UNPACK_B R64, R44.H1 ;  /* 0x0000002cff40723e */ /* 0x000fe200030006ff */
[----:B------:R-:W-:-:S02]  /*dec0*/  HADD2.F32 R44, -RZ, R62.H0_H0 ;  /* 0x2000003eff2c7230 */ /* 0x000fc40000004100 */
[-C--:B------:R-:W-:Y:S01]  /*ded0*/  FMUL.FTZ R82, R48, R69.reuse ;  /* 0x0000004530527220 */ /* 0x080fe20000410000 */
[--C-:B------:R-:W-:Y:S02]  /*dee0*/  HADD2.F32 R70, -RZ, R68.reuse.H0_H0 ;  /* 0x20000044ff467230 */ /* 0x100fe40000004100 */
[----:B------:R-:W-:Y:S01]  /*def0*/  FMUL.FTZ R79, R63, R69 ;  /* 0x000000453f4f7220 */ /* 0x000fe20000410000 */
[----:B------:R-:W-:Y:S01]  /*df00*/  HADD2.F32 R51, -RZ, R47.H0_H0 ;  /* 0x2000002fff337230 */ /* 0x000fe20000004100 */
[----:B------:R-:W-:Y:S01]  /*df10*/  F2FP.SATFINITE.E4M3.F32.PACK_AB_MERGE_C R71, R78, R71, RZ ;  /* 0x000000474e47723e */ /* 0x000fe200048070ff */
[----:B------:R-:W-:Y:S02]  /*df20*/  HADD2.F32 R65, -RZ, R45.H0_H0 ;  /* 0x2000002dff417230 */ /* 0x000fe40000004100 */
[-C--:B------:R-:W-:Y:S01]  /*df30*/  FMUL.FTZ R88, R44, R70.reuse ;  /* 0x000000462c587220 */ /* 0x080fe20000410000 */
[----:B------:R-:W-:Y:S02]  /*df40*/  HADD2.F32 R68, -RZ, R68.H1_H1 ;  /* 0x30000044ff447230 */ /* 0x000fe40000004100 */
[----:B------:R-:W-:Y:S01]  /*df50*/  FMUL.FTZ R69, R51, R70 ;  /* 0x0000004633457220 */ /* 0x000fe20000410000 */
[----:B------:R-:W-:-:S02]  /*df60*/  HADD2.F32 R47, -RZ, R47.H1_H1 ;  /* 0x3000002fff2f7230 */ /* 0x000fc40000004100 */
[-C--:B------:R-:W-:Y:S01]  /*df70*/  FFMA.FTZ R82, R63, R65.reuse, R82 ;  /* 0x000000413f527223 */ /* 0x080fe20000010052 */
[----:B------:R-:W-:Y:S02]  /*df80*/  HADD2.F32 R62, -RZ, R62.H1_H1 ;  /* 0x3000003eff3e7230 */ /* 0x000fe40000004100 */
[----:B------:R-:W-:Y:S01]  /*df90*/  FFMA.FTZ R79, R48, R65, -R79 ;  /* 0x00000041304f7223 */ /* 0x000fe2000001084f */
        /* <DEDUP_REMOVED lines=10> */
[----:B------:R-:W-:Y:S02]  /*e040*/  HADD2.F32 R45, -RZ, R45.H1_H1 ;  /* 0x3000002dff2d7230 */ /* 0x000fe40000004100 */
[----:B------:R-:W-:Y:S01]  /*e050*/  FMUL.FTZ R44, R46, R67 ;  /* 0x000000432e2c7220 */ /* 0x000fe20000410000 */
[----:B------:R-:W-:Y:S01]  /*e060*/  F2FP.SATFINITE.E4M3.F32.PACK_AB_MERGE_C R77, R80, R77, RZ ;  /* 0x0000004d504d723e */ /* 0x000fe200048070ff */
[-C--:B------:R-:W-:Y:S01]  /*e070*/  FFMA.FTZ R62, R62, R64.reuse, R63 ;  /* 0x000000403e3e7223 */ /* 0x080fe2000001003f */
[----:B------:R-:W-:Y:S01]  /*e080*/  FFMA.FTZ R47, R47, R64, -R48 ;  /* 0x000000402f2f7223 */ /* 0x000fe20000010830 */
[-C--:B------:R-:W-:Y:S01]  /*e090*/  FFMA.FTZ R46, R46, R45.reuse, -R51 ;  /* 0x0000002d2e2e7223 */ /* 0x080fe20000010833 */
[----:B------:R-:W-:Y:S01]  /*e0a0*/  FFMA.FTZ R45, R55, R45, R44 ;  /* 0x0000002d372d7223 */ /* 0x000fe2000001002c */
[----:B------:R-:W-:Y:S01]  /*e0b0*/  F2FP.SATFINITE.E4M3.F32.PACK_AB_MERGE_C R49, R49, R60, R71 ;  /* 0x0000003c3131723e */ /* 0x000fe20004807047 */
[----:B------:R-:W-:Y:S01]  /*e0c0*/  IMAD.MOV.U32 R44, RZ, RZ, R58 ;  /* 0x000000ffff2c7224 */ /* 0x000fe200078e003a */
[----:B------:R-:W-:Y:S01]  /*e0d0*/  F2FP.SATFINITE.E4M3.F32.PACK_AB_MERGE_C R62, R62, R69, RZ ;  /* 0x000000453e3e723e */ /* 0x000fe200048070ff */
[----:B------:R-:W-:Y:S01]  /*e0e0*/  IMAD.MOV.U32 R48, RZ, RZ, R59 ;  /* 0x000000ffff307224 */ /* 0x000fe200078e003b */
[----:B------:R-:W-:-:S02]  /*e0f0*/  F2FP.SATFINITE.E4M3.F32.PACK_AB_MERGE_C R47, R47, R88, RZ ;  /* 0x000000582f2f723e */ /* 0x000fc400048070ff */
[----:B------:R-:W-:Y:S02]  /*e100*/  F2FP.SATFINITE.E4M3.F32.PACK_AB_MERGE_C R76, R76, R61, R77 ;  /* 0x0000003d4c4c723e */ /* 0x000fe4000480704d */
[----:B------:R-:W-:Y:S01]  /*e110*/  F2FP.SATFINITE.E4M3.F32.PACK_AB_MERGE_C R51, R45, R82, R62 ;  /* 0x000000522d33723e */ /* 0x000fe2000480703e */
[----:B------:R-:W-:Y:S01]  /*e120*/  IMAD.MOV.U32 R45, RZ, RZ, R49 ;  /* 0x000000ffff2d7224 */ /* 0x000fe200078e0031 */
[----:B------:R-:W-:Y:S01]  /*e130*/  F2FP.SATFINITE.E4M3.F32.PACK_AB_MERGE_C R47, R46, R79, R47 ;  /* 0x0000004f2e2f723e */ /* 0x000fe2000480702f */
[----:B------:R-:W-:Y:S02]  /*e140*/  IMAD.MOV.U32 R49, RZ, RZ, R76 ;  /* 0x000000ffff317224 */ /* 0x000fe400078e004c */
[----:B------:R-:W-:-:S07]  /*e150*/  IMAD.MOV.U32 R46, RZ, RZ, R56 ;  /* 0x000000ffff2e7224 */ /* 0x000fce00078e0038 */
.L_x_2455:
[----:B------:R-:W-:Y:S05]  /*e160*/  BSYNC B2 ;  /* 0x0000000000027941 */ /* 0x000fea0003800000 */
.L_x_2454:
        /* <DEDUP_REMOVED lines=10> */
.L_x_2453:
[----:B------:R-:W-:Y:S05]  /*e210*/  BSYNC B1 ;  /* 0x0000000000017941 */ /* 0x000fea0003800000 */
.L_x_2452:
        /* <DEDUP_REMOVED lines=34> */
[----:B------:R-:W-:Y:S01]  /*e440*/  IMAD.SHL.U32 R44, R55, 0x100, RZ ;  /* 0x00000100372c7824 */ /* 0x000fe200078e00ff */
[----:B------:R-:W-:Y:S01]  /*e450*/  SHF.R.U32.HI R68, RZ, 0x10, R85 ;  /* 0x00000010ff447819 */ /* 0x000fe20000011655 */
[----:B------:R-:W-:Y:S01]  /*e460*/  IMAD.SHL.U32 R63, R63, 0x100, RZ ;  /* 0x000001003f3f7824 */ /* 0x000fe200078e00ff */
[----:B------:R-:W-:Y:S01]  /*e470*/  SHF.R.U32.HI R65, RZ, 0x8, R73 ;  /* 0x00000008ff417819 */ /* 0x000fe20000011649 */
[----:B------:R-:W-:Y:S01]  /*e480*/  IMAD.MOV.U32 R56, RZ, RZ, R50 ;  /* 0x000000ffff387224 */ /* 0x000fe200078e0032 */
[----:B------:R-:W-:-:S02]  /*e490*/  SHF.R.U32.HI R67, RZ, 0x8, R75 ;  /* 0x00000008ff437819 */ /* 0x000fc4000001164b */
[----:B------:R-:W-:Y:S01]  /*e4a0*/  LOP3.LUT R44, R59, 0xff00, R44, 0xf8, !PT ;  /* 0x0000ff003b2c7812 */ /* 0x000fe200078ef82c */
[----:B------:R-:W-:Y:S01]  /*e4b0*/  IMAD.U32 R59, R68, 0x10000, RZ ;  /* 0x00010000443b7824 */ /* 0x000fe200078e00ff */
[----:B------:R-:W-:Y:S01]  /*e4c0*/  LOP3.LUT R60, R87, 0xff0000ff, RZ, 0xc0, !PT ;  /* 0xff0000ff573c7812 */ /* 0x000fe200078ec0ff */
[----:B------:R-:W-:Y:S01]  /*e4d0*/  IMAD.SHL.U32 R65, R65, 0x100, RZ ;  /* 0x0000010041417824 */ /* 0x000fe200078e00ff */
[----:B------:R-:W-:Y:S01]  /*e4e0*/  SHF.R.U32.HI R66, RZ, 0x10, R87 ;  /* 0x00000010ff427819 */ /* 0x000fe20000011657 */
[----:B------:R-:W-:Y:S01]  /*e4f0*/  IMAD.SHL.U32 R67, R67, 0x100, RZ ;  /* 0x0000010043437824 */ /* 0x000fe200078e00ff */
[----:B------:R-:W-:Y:S02]  /*e500*/  LOP3.LUT R62, R73, 0xff0000ff, RZ, 0xc0, !PT ;  /* 0xff0000ff493e7812 */ /* 0x000fe400078ec0ff */
[----:B------:R-:W-:Y:S01]  /*e510*/  LOP3.LUT R60, R60, 0xff00, R63, 0xf8, !PT ;  /* 0x0000ff003c3c7812 */ /* 0x000fe200078ef83f */
[----:B------:R-:W-:Y:S01]  /*e520*/  IMAD.U32 R63, R66, 0x10000, RZ ;  /* 0x00010000423f7824 */ /* 0x000fe200078e00ff */
[----:B------:R-:W-:-:S02]  /*e530*/  LOP3.LUT R64, R75, 0xff0000ff, RZ, 0xc0, !PT ;  /* 0xff0000ff4b407812 */ /* 0x000fc400078ec0ff */
[----:B------:R-:W-:Y:S02]  /*e540*/  LOP3.LUT R48, R44, 0xff0000, R59, 0xf8, !PT ;  /* 0x00ff00002c307812 */ /* 0x000fe400078ef83b */
[----:B------:R-:W-:Y:S02]  /*e550*/  LOP3.LUT R50, R62, 0xff00, R65, 0xf8, !PT ;  /* 0x0000ff003e327812 */ /* 0x000fe400078ef841 */
[----:B------:R-:W-:Y:S02]  /*e560*/  F2FP.F16.E4M3.UNPACK_B R66, R147.H1 ;  /* 0x00000093ff42723e */ /* 0x000fe400030006ff */
[----:B------:R-:W-:Y:S02]  /*e570*/  F2FP.F16.E4M3.UNPACK_B R59, R58.H1 ;  /* 0x0000003aff3b723e */ /* 0x000fe400030006ff */
[----:B------:R-:W-:Y:S02]  /*e580*/  F2FP.F16.E4M3.UNPACK_B R62, R61.H1 ;  /* 0x0000003dff3e723e */ /* 0x000fe400030006ff */
[----:B------:R-:W-:-:S02]  /*e590*/  LOP3.LUT R68, R64, 0xff00, R67, 0xf8, !PT ;  /* 0x0000ff0040447812 */ /* 0x000fc400078ef843 */
[----:B------:R-:W-:Y:S02]  /*e5a0*/  SHF.R.U32.HI R70, RZ, 0x10, R73 ;  /* 0x00000010ff467819 */ /* 0x000fe40000011649 */
[----:B------:R-:W-:Y:S01]  /*e5b0*/  MOV R55, R46 ;  /* 0x0000002e00377202 */ /* 0x000fe20000000f00 */
[----:B------:R-:W-:Y:S01]  /*e5c0*/  HADD2.F32 R46, -RZ, R66.H0_H0 ;  /* 0x20000042ff2e7230 */ /* 0x000fe20000004100 */
[----:B------:R-:W-:Y:S01]  /*e5d0*/  LOP3.LUT R44, R60, 0xff0000, R63, 0xf8, !PT ;  /* 0x00ff00003c2c7812 */ /* 0x000fe200078ef83f */
[----:B------:R-:W-:Y:S01]  /*e5e0*/  HADD2.F32 R60, -RZ, R59.H0_H0 ;  /* 0x2000003bff3c7230 */ /* 0x000fe20000004100 */
[----:B------:R-:W-:Y:S01]  /*e5f0*/  F2FP.F16.E4M3.UNPACK_B R64, R149.H1 ;  /* 0x00000095ff40723e */ /* 0x000fe200030006ff */
[----:B------:R-:W-:Y:S01]  /*e600*/  HADD2.F32 R63, -RZ, R62.H0_H0 ;  /* 0x2000003eff3f7230 */ /* 0x000fe20000004100 */
[----:B------:R-:W-:Y:S01]  /*e610*/  F2FP.F16.E4M3.UNPACK_B R147, R147 ;  /* 0x00000093ff93723e */ /* 0x000fe200020006ff */
[----:B------:R-:W-:Y:S02]  /*e620*/  IMAD.U32 R67, R70, 0x10000, RZ ;  /* 0x0001000046437824 */ /* 0x000fe400078e00ff */
[----:B------:R-:W-:Y:S01]  /*e630*/  FMUL.FTZ R70, R60, R46 ;  /* 0x0000002e3c467220 */ /* 0x000fe20000410000 */
[----:B------:R-:W-:-:S02]  /*e640*/  HADD2.F32 R65, -RZ, R64.H0_H0 ;  /* 0x20000040ff417230 */ /* 0x000fc40000004100 */
[C---:B------:R-:W-:Y:S01]  /*e650*/  FMUL.FTZ R71, R63.reuse, R46 ;  /* 0x0000002e3f477220 */ /* 0x040fe20000410000 */
[----:B------:R-:W-:Y:S01]  /*e660*/  HADD2.F32 R66, -RZ, R66.H1_H1 ;  /* 0x30000042ff427230 */ /* 0x000fe20000004100 */
[----:B------:R-:W-:Y:S01]  /*e670*/  F2FP.F16.E4M3.UNPACK_B R61, R61 ;  /* 0x0000003dff3d723e */ /* 0x000fe200020006ff */
[----:B------:R-:W-:Y:S02]  /*e680*/  HADD2.F32 R64, -RZ, R64.H1_H1 ;  /* 0x30000040ff407230 */ /* 0x000fe40000004100 */
[-C--:B------:R-:W-:Y:S01]  /*e690*/  FFMA.FTZ R70, R63, R65.reuse, R70 ;  /* 0x000000413f467223 */ /* 0x080fe20000010046 */
[----:B------:R-:W-:Y:S01]  /*e6a0*/  FFMA.FTZ R71, R60, R65, -R71 ;  /* 0x000000413c477223 */ /* 0x000fe20000010847 */
[----:B------:R-:W-:Y:S01]  /*e6b0*/  HADD2.F32 R63, -RZ, R62.H1_H1 ;  /* 0x3000003eff3f7230 */ /* 0x000fe20000004100 */
[----:B------:R-:W-:Y:S01]  /*e6c0*/  F2FP.F16.E4M3.UNPACK_B R58, R58 ;  /* 0x0000003aff3a723e */ /* 0x000fe200020006ff */
[----:B------:R-:W-:Y:S01]  /*e6d0*/  HADD2.F32 R60, -RZ, R59.H1_H1 ;  /* 0x3000003bff3c7230 */ /* 0x000fe20000004100 */
[----:B------:R-:W-:Y:S01]  /*e6e0*/  LOP3.LUT R50, R50, 0xff0000, R67, 0xf8, !PT ;  /* 0x00ff000032327812 */ /* 0x000fe200078ef843 */
[----:B------:R-:W-:-:S02]  /*e6f0*/  HADD2.F32 R65, -RZ, R147.H0_H0 ;  /* 0x20000093ff417230 */ /* 0x000fc40000004100 */
[CC--:B------:R-:W-:Y:S01]  /*e700*/  FMUL.FTZ R67, R63.reuse, R66.reuse ;  /* 0x000000423f437220 */ /* 0x0c0fe20000410000 */
[----:B------:R-:W-:Y:S01]  /*e710*/  F2FP.F16.E4M3.UNPACK_B R149, R149 ;  /* 0x00000095ff95723e */ /* 0x000fe200020006ff */
[C---:B------:R-:W-:Y:S01]  /*e720*/  FMUL.FTZ R66, R60.reuse, R66 ;  /* 0x000000423c427220 */ /* 0x040fe20000410000 */
[----:B------:R-:W-:Y:S01]  /*e730*/  HADD2.F32 R62, -RZ, R61.H0_H0 ;  /* 0x2000003dff3e7230 */ /* 0x000fe20000004100 */
[----:B------:R-:W-:Y:S01]  /*e740*/  SHF.R.U32.HI R69, RZ, 0x10, R75 ;  /* 0x00000010ff457819 */ /* 0x000fe2000001164b */
[----:B------:R-:W-:Y:S02]  /*e750*/  HADD2.F32 R59, -RZ, R58.H0_H0 ;  /* 0x2000003aff3b7230 */ /* 0x000fe40000004100 */
[-C--:B------:R-:W-:Y:S01]  /*e760*/  FFMA.FTZ R72, R60, R64.reuse, -R67 ;  /* 0x000000403c487223 */ /* 0x080fe20000010843 */
[----:B------:R-:W-:Y:S01]  /*e770*/  FFMA.FTZ R73, R63, R64, R66 ;  /* 0x000000403f497223 */ /* 0x000fe20000010042 */
[----:B------:R-:W-:Y:S02]  /*e780*/  HADD2.F32 R60, -RZ, R149.H0_H0 ;  /* 0x20000095ff3c7230 */ /* 0x000fe40000004100 */
[----:B------:R-:W-:Y:S01]  /*e790*/  FMUL.FTZ R64, R62, R65 ;  /* 0x000000413e407220 */ /* 0x000fe20000410000 */
[----:B------:R-:W-:-:S02]  /*e7a0*/  HADD2.F32 R147, -RZ, R147.H1_H1 ;  /* 0x30000093ff937230 */ /* 0x000fc40000004100 */
[C---:B------:R-:W-:Y:S01]  /*e7b0*/  FMUL.FTZ R65, R59.reuse, R65 ;  /* 0x000000413b417220 */ /* 0x040fe20000410000 */
[----:B------:R-:W-:Y:S02]  /*e7c0*/  HADD2.F32 R61, -RZ, R61.H1_H1 ;  /* 0x3000003dff3d7230 */ /* 0x000fe40000004100 */
[-C--:B------:R-:W-:Y:S01]  /*e7d0*/  FFMA.FTZ R66, R59, R60.reuse, -R64 ;  /* 0x0000003c3b427223 */ /* 0x080fe20000010840 */
[----:B------:R-:W-:Y:S02]  /*e7e0*/  IMAD.U32 R69, R69, 0x10000, RZ ;  /* 0x0001000045457824 */ /* 0x000fe400078e00ff */
[----:B------:R-:W-:Y:S01]  /*e7f0*/  FFMA.FTZ R67, R62, R60, R65 ;  /* 0x0000003c3e437223 */ /* 0x000fe20000010041 */
[----:B------:R-:W-:Y:S02]  /*e800*/  HADD2.F32 R58, -RZ, R58.H1_H1 ;  /* 0x3000003aff3a7230 */ /* 0x000fe40000004100 */
[----:B------:R-:W-:Y:S01]  /*e810*/  FMUL.FTZ R63, R61, R147 ;  /* 0x000000933d3f7220 */ /* 0x000fe20000410000 */
[----:B------:R-:W-:Y:S01]  /*e820*/  HADD2.F32 R149, -RZ, R149.H1_H1 ;  /* 0x30000095ff957230 */ /* 0x000fe20000004100 */
[----:B------:R-:W-:-:S02]  /*e830*/  F2FP.F16.E4M3.UNPACK_B R59, R148.H1 ;  /* 0x00000094ff3b723e */ /* 0x000fc400030006ff */
[----:B------:R-:W-:Y:S02]  /*e840*/  F2FP.F16.E4M3.UNPACK_B R60, R56.H1 ;  /* 0x00000038ff3c723e */ /* 0x000fe400030006ff */
[----:B------:R-:W-:Y:S01]  /*e850*/  LOP3.LUT R46, R68, 0xff0000, R69, 0xf8, !PT ;  /* 0x00ff0000442e7812 */ /* 0x000fe200078ef845 */
[C---:B------:R-:W-:Y:S01]  /*e860*/  FMUL.FTZ R68, R58.reuse, R147 ;  /* 0x000000933a447220 */ /* 0x040fe20000410000 */
[----:B------:R-:W-:Y:S01]  /*e870*/  FFMA.FTZ R69, R58, R149, -R63 ;  /* 0x000000953a457223 */ /* 0x000fe2000001083f */
[----:B------:R-:W-:Y:S01]  /*e880*/  F2FP.F16.E4M3.UNPACK_B R63, R150.H1 ;  /* 0x00000096ff3f723e */ /* 0x000fe200030006ff */
[--C-:B------:R-:W-:Y:S01]  /*e890*/  HADD2.F32 R64, -RZ, R59.reuse.H0_H0 ;  /* 0x2000003bff407230 */ /* 0x100fe20000004100 */
[----:B------:R-:W-:Y:S01]  /*e8a0*/  F2FP.F16.E4M3.UNPACK_B R58, R55.H1 ;  /* 0x00000037ff3a723e */ /* 0x000fe200030006ff */
[----:B------:R-:W-:Y:S02]  /*e8b0*/  HADD2.F32 R62, -RZ, R60.H0_H0 ;  /* 0x2000003cff3e7230 */ /* 0x000fe40000004100 */
[----:B------:R-:W-:Y:S01]  /*e8c0*/  FFMA.FTZ R68, R61, R149, R68 ;  /* 0x000000953d447223 */ /* 0x000fe20000010044 */
[----:B------:R-:W-:Y:S01]  /*e8d0*/  HADD2.F32 R65, -RZ, R59.H1_H1 ;  /* 0x3000003bff417230 */ /* 0x000fe20000004100 */
[----:B------:R-:W-:Y:S01]  /*e8e0*/  F2FP.F16.E4M3.UNPACK_B R148, R148 ;  /* 0x00000094ff94723e */ /* 0x000fe200020006ff */
[----:B------:R-:W-:-:S02]  /*e8f0*/  HADD2.F32 R59, -RZ, R58.H0_H0 ;  /* 0x2000003aff3b7230 */ /* 0x000fc40000004100 */
[-C--:B------:R-:W-:Y:S01]  /*e900*/  FMUL.FTZ R74, R62, R64.reuse ;  /* 0x000000403e4a7220 */ /* 0x080fe20000410000 */
[--C-:B------:R-:W-:Y:S01]  /*e910*/  HADD2.F32 R61, -RZ, R63.reuse.H0_H0 ;  /* 0x2000003fff3d7230 */ /* 0x100fe20000004100 */
[----:B------:R-:W-:Y:S01]  /*e920*/  F2FP.F16.E4M3.UNPACK_B R55, R55 ;  /* 0x00000037ff37723e */ /* 0x000fe200020006ff */
[----:B------:R-:W-:Y:S02]  /*e930*/  HADD2.F32 R60, -RZ, R60.H1_H1 ;  /* 0x3000003cff3c7230 */ /* 0x000fe40000004100 */
[C---:B------:R-:W-:Y:S01]  /*e940*/  FMUL.FTZ R75, R59.reuse, R64 ;  /* 0x000000403b4b7220 */ /* 0x040fe20000410000 */
[----:B------:R-:W-:Y:S02]  /*e950*/  HADD2.F32 R58, -RZ, R58.H1_H1 ;  /* 0x3000003aff3a7230 */ /* 0x000fe40000004100 */
[----:B------:R-:W-:Y:S01]  /*e960*/  FFMA.FTZ R76, R59, R61, -R74 ;  /* 0x0000003d3b4c7223 */ /* 0x000fe2000001084a */
[----:B------:R-:W-:Y:S02]  /*e970*/  HADD2.F32 R63, -RZ, R63.H1_H1 ;  /* 0x3000003fff3f7230 */ /* 0x000fe40000004100 */
[-C--:B------:R-:W-:Y:S01]  /*e980*/  FMUL.FTZ R59, R60, R65.reuse ;  /* 0x000000413c3b7220 */ /* 0x080fe20000410000 */
[----:B------:R-:W-:Y:S01]  /*e990*/  F2FP.F16.E4M3.UNPACK_B R150, R150 ;  /* 0x00000096ff96723e */ /* 0x000fe200020006ff */
[----:B------:R-:W-:Y:S01]  /*e9a0*/  FMUL.FTZ R79, R58, R65 ;  /* 0x000000413a4f7220 */ /* 0x000fe20000410000 */
[----:B------:R-:W-:Y:S01]  /*e9b0*/  FFMA.FTZ R65, R62, R61, R75 ;  /* 0x0000003d3e417223 */ /* 0x000fe2000001004b */
[----:B------:R-:W-:Y:S01]  /*e9c0*/  FFMA.FTZ R77, R58, R63, -R59 ;  /* 0x0000003f3a4d7223 */ /* 0x000fe2000001083b */
[----:B------:R-:W-:Y:S01]  /*e9d0*/  F2FP.F16.E4M3.UNPACK_B R58, R56 ;  /* 0x00000038ff3a723e */ /* 0x000fe200020006ff */
[----:B------:R-:W-:-:S02]  /*e9e0*/  HADD2.F32 R61, -RZ, R148.H0_H0 ;  /* 0x20000094ff3d7230 */ /* 0x000fc40000004100 */
[----:B------:R-:W-:Y:S01]  /*e9f0*/  FFMA.FTZ R78, R60, R63, R79 ;  /* 0x0000003f3c4e7223 */ /* 0x000fe2000001004f */
[--C-:B------:R-:W-:Y:S01]  /*ea00*/  HADD2.F32 R56, -RZ, R55.reuse.H0_H0 ;  /* 0x20000037ff387230 */ /* 0x100fe20000004100 */
[----:B------:R-:W-:Y:S01]  /*ea10*/  F2FP.SATFINITE.E4M3.F32.PACK_AB_MERGE_C R76, R77, R76, RZ ;  /* 0x0000004c4d4c723e */ /* 0x000fe200048070ff */
[----:B------:R-:W-:Y:S02]  /*ea20*/  HADD2.F32 R59, -RZ, R58.H0_H0 ;  /* 0x2000003aff3b7230 */ /* 0x000fe40000004100 */
[----:B------:R-:W-:Y:S02]  /*ea30*/  HADD2.F32 R148, -RZ, R148.H1_H1 ;  /* 0x30000094ff947230 */ /* 0x000fe40000004100 */
[-C--:B------:R-:W-:Y:S01]  /*ea40*/  FMUL.FTZ R62, R56, R61.reuse ;  /* 0x0000003d383e7220 */ /* 0x080fe20000410000 */
[----:B------:R-:W-:Y:S02]  /*ea50*/  HADD2.F32 R55, -RZ, R55.H1_H1 ;  /* 0x30000037ff377230 */ /* 0x000fe40000004100 */
[----:B------:R-:W-:Y:S01]  /*ea60*/  FMUL.FTZ R63, R59, R61 ;  /* 0x0000003d3b3f7220 */ /* 0x000fe20000410000 */
[----:B------:R-:W-:Y:S01]  /*ea70*/  HADD2.F32 R60, -RZ, R150.H0_H0 ;  /* 0x20000096ff3c7230 */ /* 0x000fe20000004100 */
[----:B------:R-:W-:Y:S01]  /*ea80*/  F2FP.SATFINITE.E4M3.F32.PACK_AB_MERGE_C R78, R78, R65, RZ ;  /* 0x000000414e4e723e */ /* 0x000fe200048070ff */
[----:B------:R-:W-:-:S02]  /*ea90*/  HADD2.F32 R58, -RZ, R58.H1_H1 ;  /* 0x3000003aff3a7230 */ /* 0x000fc40000004100 */
[----:B------:R-:W-:Y:S01]  /*eaa0*/  FMUL.FTZ R61, R55, R148 ;  /* 0x00000094373d7220 */ /* 0x000fe20000410000 */
[----:B------:R-:W-:Y:S02]  /*eab0*/  HADD2.F32 R150, -RZ, R150.H1_H1 ;  /* 0x30000096ff967230 */ /* 0x000fe40000004100 */
[-C--:B------:R-:W-:Y:S01]  /*eac0*/  FFMA.FTZ R74, R59, R60.reuse, R62 ;  /* 0x0000003c3b4a7223 */ /* 0x080fe2000001003e */
[----:B------:R-:W-:Y:S01]  /*ead0*/  FFMA.FTZ R56, R56, R60, -R63 ;  /* 0x0000003c38387223 */ /* 0x000fe2000001083f */
[C---:B------:R-:W-:Y:S01]  /*eae0*/  FMUL.FTZ R64, R58.reuse, R148 ;  /* 0x000000943a407220 */ /* 0x040fe20000410000 */
[----:B------:R-:W-:Y:S01]  /*eaf0*/  F2FP.F16.E4M3.UNPACK_B R62, R49 ;  /* 0x00000031ff3e723e */ /* 0x000fe200020006ff */
[----:B------:R-:W-:Y:S01]  /*eb00*/  FFMA.FTZ R75, R58, R150, R61 ;  /* 0x000000963a4b7223 */ /* 0x000fe2000001003d */
[----:B------:R-:W-:Y:S01]  /*eb10*/  F2FP.SATFINITE.E4M3.F32.PACK_AB_MERGE_C R58, R73, R70, RZ ;  /* 0x00000046493a723e */ /* 0x000fe200048070ff */
[----:B------:R-:W-:Y:S01]  /*eb20*/  FFMA.FTZ R55, R55, R150, -R64 ;  /* 0x0000009637377223 */ /* 0x000fe20000010840 */
[----:B------:R-:W-:Y:S01]  /*eb30*/  F2FP.F16.E4M3.UNPACK_B R65, R50 ;  /* 0x00000032ff41723e */ /* 0x000fe200020006ff */
[--C-:B------:R-:W-:Y:S01]  /*eb40*/  HADD2.F32 R63, -RZ, R62.reuse.H0_H0 ;  /* 0x2000003eff3f7230 */ /* 0x100fe20000004100 */
[----:B------:R-:W-:Y:S01]  /*eb50*/  F2FP.F16.E4M3.UNPACK_B R60, R45 ;  /* 0x0000002dff3c723e */ /* 0x000fe200020006ff */
[----:B------:R-:W-:Y:S01]  /*eb60*/  HADD2.F32 R62, -RZ, R62.H1_H1 ;  /* 0x3000003eff3e7230 */ /* 0x000fe20000004100 */
[----:B------:R-:W-:Y:S01]  /*eb70*/  F2FP.SATFINITE.E4M3.F32.PACK_AB_MERGE_C R58, R68, R67, R58 ;  /* 0x00000043443a723e */ /* 0x000fe2000480703a */
[--C-:B------:R-:W-:Y:S01]  /*eb80*/  HADD2.F32 R68, -RZ, R65.reuse.H0_H0 ;  /* 0x20000041ff447230 */ /* 0x100fe20000004100 */
[----:B------:R-:W-:Y:S01]  /*eb90*/  F2FP.SATFINITE.E4M3.F32.PACK_AB_MERGE_C R59, R72, R71, RZ ;  /* 0x00000047483b723e */ /* 0x000fe200048070ff */
[----:B------:R-:W-:Y:S01]  /*eba0*/  HADD2.F32 R61, -RZ, R60.H0_H0 ;  /* 0x2000003cff3d7230 */ /* 0x000fe20000004100 */
[----:B------:R-:W-:Y:S01]  /*ebb0*/  F2FP.F16.E4M3.UNPACK_B R64, R48 ;  /* 0x00000030ff40723e */ /* 0x000fe200020006ff */
[----:B------:R-:W-:Y:S01]  /*ebc0*/  HADD2.F32 R65, -RZ, R65.H1_H1 ;  /* 0x30000041ff417230 */ /* 0x000fe20000004100 */
[----:B------:R-:W-:Y:S01]  /*ebd0*/  F2FP.SATFINITE.E4M3.F32.PACK_AB_MERGE_C R59, R69, R66, R59 ;  /* 0x00000042453b723e */ /* 0x000fe2000480703b */
[-C--:B------:R-:W-:Y:S01]  /*ebe0*/  FMUL.FTZ R70, R63, R68.reuse ;  /* 0x000000443f467220 */ /* 0x080fe20000410000 */
[----:B------:R-:W-:Y:S01]  /*ebf0*/  FMUL.FTZ R68, R61, R68 ;  /* 0x000000443d447220 */ /* 0x000fe20000410000 */
[----:B------:R-:W-:-:S02]  /*ec00*/  HADD2.F32 R66, -RZ, R64.H0_H0 ;  /* 0x20000040ff427230 */ /* 0x000fc40000004100 */
[----:B------:R-:W-:Y:S01]  /*ec10*/  FMUL.FTZ R67, R62, R65 ;  /* 0x000000413e437220 */ /* 0x000fe20000410000 */
[----:B------:R-:W-:Y:S01]  /*ec20*/  HADD2.F32 R60, -RZ, R60.H1_H1 ;  /* 0x3000003cff3c7230 */ /* 0x000fe20000004100 */
[----:B------:R-:W-:Y:S01]  /*ec30*/  F2FP.F16.E4M3.UNPACK_B R45, R45.H1 ;  /* 0x0000002dff2d723e */ /* 0x000fe200030006ff */
[-C--:B------:R-:W-:Y:S01]  /*ec40*/  FFMA.FTZ R68, R63, R66.reuse, R68 ;  /* 0x000000423f447223 */ /* 0x080fe20000010044 */
[----:B------:R-:W-:Y:S02]  /*ec50*/  HADD2.F32 R63, -RZ, R64.H1_H1 ;  /* 0x30000040ff3f7230 */ /* 0x000fe40000004100 */
[----:B------:R-:W-:Y:S01]  /*ec60*/  FFMA.FTZ R70, R61, R66, -R70 ;  /* 0x000000423d467223 */ /* 0x000fe20000010846 */
[C---:B------:R-:W-:Y:S01]  /*ec70*/  FMUL.FTZ R65, R60.reuse, R65 ;  /* 0x000000413c417220 */ /* 0x040fe20000410000 */
[----:B------:R-:W-:Y:S01]  /*ec80*/  F2FP.F16.E4M3.UNPACK_B R61, R49.H1 ;  /* 0x00000031ff3d723e */ /* 0x000fe200030006ff */
[----:B------:R-:W-:Y:S02]  /*ec90*/  HADD2.F32 R49, -RZ, R45.H0_H0 ;  /* 0x2000002dff317230 */ /* 0x000fe40000004100 */
[-C--:B------:R-:W-:Y:S01]  /*eca0*/  FFMA.FTZ R69, R60, R63.reuse, -R67 ;  /* 0x0000003f3c457223 */ /* 0x080fe20000010843 */
[----:B------:R-:W-:Y:S01]  /*ecb0*/  F2FP.F16.E4M3.UNPACK_B R60, R50.H1 ;  /* 0x00000032ff3c723e */ /* 0x000fe200030006ff */
[----:B------:R-:W-:Y:S01]  /*ecc0*/  FFMA.FTZ R71, R62, R63, R65 ;  /* 0x0000003f3e477223 */ /* 0x000fe20000010041 */
[--C-:B------:R-:W-:Y:S01]  /*ecd0*/  HADD2.F32 R50, -RZ, R61.reuse.H0_H0 ;  /* 0x2000003dff327230 */ /* 0x100fe20000004100 */
[----:B------:R-:W-:Y:S01]  /*ece0*/  F2FP.F16.E4M3.UNPACK_B R48, R48.H1 ;  /* 0x00000030ff30723e */ /* 0x000fe200030006ff */
[----:B------:R-:W-:Y:S01]  /*ecf0*/  HADD2.F32 R61, -RZ, R61.H1_H1 ;  /* 0x3000003dff3d7230 */ /* 0x000fe20000004100 */
[----:B------:R-:W-:Y:S01]  /*ed00*/  F2FP.SATFINITE.E4M3.F32.PACK_AB_MERGE_C R56, R55, R56, R76 ;  /* 0x000000383738723e */ /* 0x000fe2000480704c */
[--C-:B------:R-:W-:Y:S01]  /*ed10*/  HADD2.F32 R62, -RZ, R60.reuse.H0_H0 ;  /* 0x2000003cff3e7230 */ /* 0x100fe20000004100 */
[----:B------:R-:W-:Y:S01]  /*ed20*/  F2FP.SATFINITE.E4M3.F32.PACK_AB_MERGE_C R55, R75, R74, R78 ;  /* 0x0000004a4b37723e */ /* 0x000fe2000480704e */
[----:B------:R-:W-:Y:S01]  /*ed30*/  HADD2.F32 R64, -RZ, R60.H1_H1 ;  /* 0x3000003cff407230 */ /* 0x000fe20000004100 */
[----:B------:R-:W-:Y:S01]  /*ed40*/  F2FP.F16.E4M3.UNPACK_B R65, R46.H1 ;  /* 0x0000002eff41723e */ /* 0x000fe200030006ff */
[----:B------:R-:W-:-:S02]  /*ed50*/  HADD2.F32 R45, -RZ, R45.H1_H1 ;  /* 0x3000002dff2d7230 */ /* 0x000fc40000004100 */
[CC--:B------:R-:W-:Y:S01]  /*ed60*/  FMUL.FTZ R66, R50.reuse, R62.reuse ;  /* 0x0000003e32427220 */ /* 0x0c0fe20000410000 */
[--C-:B------:R-:W-:Y:S02]  /*ed70*/  HADD2.F32 R60, -RZ, R48.reuse.H0_H0 ;  /* 0x20000030ff3c7230 */ /* 0x100fe40000004100 */
[----:B------:R-:W-:Y:S01]  /*ed80*/  FMUL.FTZ R63, R49, R62 ;  /* 0x0000003e313f7220 */ /* 0x000fe20000410000 */
[----:B------:R-:W-:Y:S02]  /*ed90*/  HADD2.F32 R48, -RZ, R48.H1_H1 ;  /* 0x30000030ff307230 */ /* 0x000fe40000004100 */
[-C--:B------:R-:W-:Y:S01]  /*eda0*/  FMUL.FTZ R62, R61, R64.reuse ;  /* 0x000000403d3e7220 */ /* 0x080fe20000410000 */
[C---:B------:R-:W-:Y:S01]  /*edb0*/  FMUL.FTZ R64, R45.reuse, R64 ;  /* 0x000000402d407220 */ /* 0x040fe20000410000 */
[----:B------:R-:W-:Y:S01]  /*edc0*/  FFMA.FTZ R73, R50, R60, R63 ;  /* 0x0000003c32497223 */ /* 0x000fe2000001003f */
[----:B------:R-:W-:Y:S01]  /*edd0*/  F2FP.F16.E4M3.UNPACK_B R50, R51 ;  /* 0x00000033ff32723e */ /* 0x000fe200020006ff */
[-C--:B------:R-:W-:Y:S01]  /*ede0*/  FFMA.FTZ R75, R45, R48.reuse, -R62 ;  /* 0x000000302d4b7223 */ /* 0x080fe2000001083e */
[----:B------:R-:W-:Y:S01]  /*edf0*/  FFMA.FTZ R74, R61, R48, R64 ;  /* 0x000000303d4a7223 */ /* 0x000fe20000010040 */
[----:B------:R-:W-:Y:S01]  /*ee00*/  F2FP.F16.E4M3.UNPACK_B R64, R46 ;  /* 0x0000002eff40723e */ /* 0x000fe200020006ff */
[----:B------:R-:W-:Y:S01]  /*ee10*/  FFMA.FTZ R72, R49, R60, -R66 ;  /* 0x0000003c31487223 */ /* 0x000fe20000010842 */
[-C--:B------:R-:W-:Y:S01]  /*ee20*/  F2FP.F16.E4M3.UNPACK_B R45, R47.reuse ;  /* 0x0000002fff2d723e */ /* 0x080fe200020006ff */
        /* <DEDUP_REMOVED lines=29> */
[CC--:B------:R-:W-:Y:S01]  /*f000*/  FMUL.FTZ R48, R50.reuse, R64.reuse ;  /* 0x0000004032307220 */ /* 0x0c0fe20000410000 */
[----:B------:R-:W-:Y:S02]  /*f010*/  HADD2.F32 R46, -RZ, R46.H1_H1 ;  /* 0x3000002eff2e7230 */ /* 0x000fe40000004100 */
[----:B------:R-:W-:Y:S01]  /*f020*/  FMUL.FTZ R49, R45, R64 ;  /* 0x000000402d317220 */ /* 0x000fe20000410000 */
        /* <DEDUP_REMOVED lines=9> */
[----:B------:R-:W-:Y:S01]  /*f0c0*/  F2FP.SATFINITE.E4M3.F32.PACK_AB_MERGE_C R47, R48, R77, R47 ;  /* 0x0000004d302f723e */ /* 0x000fe2000480702f */
[----:B------:R-:W-:Y:S01]  /*f0d0*/  IMAD.MOV.U32 R48, RZ, RZ, R58 ;  /* 0x000000ffff307224 */ /* 0x000fe200078e003a */
[----:B------:R-:W-:Y:S01]  /*f0e0*/  F2FP.SATFINITE.E4M3.F32.PACK_AB_MERGE_C R51, R46, R67, R62 ;  /* 0x000000432e33723e */ /* 0x000fe2000480703e */
[----:B------:R-:W-:Y:S01]  /*f0f0*/  IMAD.MOV.U32 R46, RZ, RZ, R56 ;  /* 0x000000ffff2e7224 */ /* 0x000fe200078e0038 */
[----:B------:R-:W-:Y:S02]  /*f100*/  F2FP.SATFINITE.E4M3.F32.PACK_AB_MERGE_C R45, R69, R70, R72 ;  /* 0x00000046452d723e */ /* 0x000fe40004807048 */
[----:B------:R-:W-:Y:S02]  /*f110*/  F2FP.SATFINITE.E4M3.F32.PACK_AB_MERGE_C R49, R71, R68, R73 ;  /* 0x000000444731723e */ /* 0x000fe40004807049 */
[----:B------:R-:W-:-:S07]  /*f120*/  MOV R44, R59 ;  /* 0x0000003b002c7202 */ /* 0x000fce0000000f00 */
.L_x_2457:
[----:B------:R-:W-:Y:S05]  /*f130*/  BSYNC B1 ;  /* 0x0000000000017941 */ /* 0x000fea0003800000 */
.L_x_2456:
        /* <DEDUP_REMOVED lines=10> */
.L_x_2373:
[----:B------:R-:W-:-:S06]  /*f1e0*/  UISETP.NE.AND UP0, UPT, UR53, 0x3, UPT ;  /* 0x000000033500788c */ /* 0x000fcc000bf05270 */
[----:B------:R-:W-:-:S13]  /*f1f0*/  PLOP3.LUT P2, PT, PT, PT, UP0, 0x80, 0x0 ;  /* 0x000000000000781c */ /* 0x000fda0003f4f008 */
[----:B------:R-:W-:Y:S05]  /*f200*/  @!P2 BRA `(.L_x_2458) ;  /* 0x000000000004a947 */ /* 0x000fea0003800000 */
[----:B------:R-:W-:Y:S01]  /*f210*/  BPT.TRAP 0x1 ;  /* 0x000000040000795c */ /* 0x000fe20000300000 */
.L_x_2458:
[----:B------:R-:W-:Y:S01]  /*f220*/  IMAD R101, R17, 0x8, R16 ;  /* 0x0000000811657824 */ /* 0x000fe200078e0210 */
[----:B------:R-:W-:Y:S01]  /*f230*/  SHF.L.U32 R102, R223, 0x1f, RZ ;  /* 0x0000001fdf667819 */ /* 0x000fe200000006ff */
[----:B------:R-:W-:Y:S01]  /*f240*/  IMAD R100, R24, -0xa0, R2 ;  /* 0xffffff6018647824 */ /* 0x000fe200078e0202 */
[----:B------:R-:W-:Y:S02]  /*f250*/  BSSY B1, `(.L_x_2459) ;  /* 0x0000004000017945 */ /* 0x000fe40003800000 */
[----:B------:R-:W0:Y:S02]  /*f260*/  SYNCS.PHASECHK.TRANS64.TRYWAIT P3, [R101+URZ+0x33490], R102 ;  /* 0x03349066650075a7 */ /* 0x000e24000806017f */
[----:B------:R-:W-:Y:S01]  /*f270*/  VIMNMX R100, R100, 0xa0, PT ;  /* 0x000000a064647848 */ /* 0x000fe20003fe0100 */
[----:B0-----:R-:W-:Y:S06]  /*f280*/  @!P3 BRA `(.L_x_2460) ;  /* 0x000001e8002cb947 */ /* 0x001fec0003800000 */
.L_x_2709:
[----:B------:R-:W-:Y:S05]  /*f290*/  BSYNC B1 ;  /* 0x0000000000017941 */ /* 0x000fea0003800000 */
.L_x_2459:
        /* <DEDUP_REMOVED lines=21> */
.L_x_2462:
[----:B------:R-:W-:Y:S05]  /*f3f0*/  BSYNC B1 ;  /* 0x0000000000017941 */ /* 0x000fea0003800000 */
.L_x_2461:
        /* <DEDUP_REMOVED lines=21> */
.L_x_2406:
[----:B------:R-:W-:Y:S05]  /*f550*/  BSYNC B0 ;  /* 0x0000000000007941 */ /* 0x000fea0003800000 */
.L_x_2372:
        /* <DEDUP_REMOVED lines=17> */
.L_x_2464:
[----:B------:R-:W-:Y:S05]  /*f670*/  BSYNC B0 ;  /* 0x0000000000007941 */ /* 0x000fea0003800000 */
.L_x_2463:
[----:B------:R-:W1:Y:S01]  /*f680*/  SYNCS.PHASECHK.TRANS64.TRYWAIT P2, [R101+URZ+0x334b0], R102 ;  /* 0x0334b066650075a7 */ /* 0x000e62000804017f */
[----:B------:R-:W-:Y:S01]  /*f690*/  ULDC UR37, c[0x0][0x2f4] ;  /* 0x0000bd0000257ab9 */ /* 0x000fe20000000800 */
[----:B------:R-:W-:Y:S01]  /*f6a0*/  ULDC.64 UR38, c[0x0][0x328] ;  /* 0x0000ca0000267ab9 */ /* 0x000fe20000000a00 */
[----:B------:R-:W-:Y:S01]  /*f6b0*/  ULDC.64 UR40, c[0x0][0x318] ;  /* 0x0000c60000287ab9 */ /* 0x000fe20000000a00 */
[----:B------:R-:W-:Y:S01]  /*f6c0*/  BSSY B0, `(.L_x_2465) ;  /* 0x0000003000007945 */ /* 0x000fe20003800000 */
[----:B------:R-:W-:-:S03]  /*f6d0*/  IMAD.WIDE R48, R24, 0xa0, R122 ;  /* 0x000000a018307825 */ /* 0x000fc600078e027a */
[----:B-1----:R-:W-:Y:S05]  /*f6e0*/  @!P2 BRA `(.L_x_2466) ;  /* 0x000001e40028a947 */ /* 0x002fea0003800000 */
.L_x_2710:
[----:B------:R-:W-:Y:S05]  /*f6f0*/  BSYNC B0 ;  /* 0x0000000000007941 */ /* 0x000fea0003800000 */
.L_x_2465:
[----:B------:R-:W-:Y:S01]  /*f700*/  ISETP.GE.AND P2, PT, R220, R100, PT ;  /* 0x00000064dc00720c */ /* 0x000fe20003f46270 */
[----:B------:R-:W-:-:S12]  /*f710*/  BSSY B0, `(.L_x_2467) ;  /* 0x000001b000007945 */ /* 0x000fd80003800000 */
[----:B------:R-:W-:Y:S05]  /*f720*/  @P2 BRA `(.L_x_2468) ;  /* 0x0000000000642947 */ /* 0x000fea0003800000 */
[----:B------:R-:W-:Y:S01]  /*f730*/  MOV R45, R35 ;  /* 0x00000023002d7202 */ /* 0x000fe20000000f00 */
[----:B0-----:R-:W-:Y:S02]  /*f740*/  IMAD.MOV.U32 R44, RZ, RZ, R118 ;  /* 0x000000ffff2c7224 */ /* 0x001fe400078e0076 */
        /* <DEDUP_REMOVED lines=23> */
.L_x_2468:
[----:B------:R-:W-:Y:S05]  /*f8c0*/  BSYNC B0 ;  /* 0x0000000000007941 */ /* 0x000fea0003800000 */
.L_x_2467:
[----:B0-2---:R-:W-:Y:S01]  /*f8d0*/  VIADD R44, R220, 0x80 ;  /* 0x00000080dc2c7836 */ /* 0x005fe20000000000 */
[----:B------:R-:W-:Y:S04]  /*f8e0*/  BSSY B0, `(.L_x_2469) ;  /* 0x000001e000007945 */ /* 0x000fe80003800000 */
[----:B------:R-:W-:-:S13]  /*f8f0*/  ISETP.GE.AND P2, PT, R44, R100, PT ;  /* 0x000000642c00720c */ /* 0x000fda0003f46270 */
[----:B------:R-:W-:Y:S05]  /*f900*/  @P2 BRA `(.L_x_2470) ;  /* 0x00000000006c2947 */ /* 0x000fea0003800000 */
[----:B------:R-:W-:Y:S01]  /*f910*/  IADD3 R47, P2, R48, 0x80, RZ ;  /* 0x00000080302f7810 */ /* 0x000fe20007f5e0ff */
[----:B------:R-:W-:Y:S02]  /*f920*/  IMAD.MOV.U32 R44, RZ, RZ, R118 ;  /* 0x000000ffff2c7224 */ /* 0x000fe400078e0076 */
[----:B------:R-:W-:Y:S02]  /*f930*/  IMAD.MOV.U32 R45, RZ, RZ, R35 ;  /* 0x000000ffff2d7224 */ /* 0x000fe400078e0023 */
[----:B------:R-:W-:Y:S02]  /*f940*/  IMAD.X R48, RZ, RZ, R49, P2 ;  /* 0x000000ffff307224 */ /* 0x000fe400010e0631 */
        /* <DEDUP_REMOVED lines=23> */
.L_x_2470:
[----:B------:R-:W-:Y:S05]  /*fac0*/  BSYNC B0 ;  /* 0x0000000000007941 */ /* 0x000fea0003800000 */
.L_x_2469:
        /* <DEDUP_REMOVED lines=23> */
.L_x_2367:
[----:B------:R-:W-:Y:S05]  /*fc40*/  @P0 BRA `(.L_x_2472) ;  /* 0x00000000000c0947 */ /* 0x000fea0003800000 */
[----:B------:R-:W1:Y:S01]  /*fc50*/  FENCE.VIEW.ASYNC.G ;  /* 0x00000000000073c6 */ /* 0x000e620000000100 */
[----:B------:R-:W-:Y:S05]  /*fc60*/  WARPSYNC.ALL ;  /* 0x0000000000007948 */ /* 0x000fea0003800000 */
[----:B-1----:R-:W-:Y:S06]  /*fc70*/  BAR.ARV 0xc, 0x180 ;  /* 0x0306000000007b1d */ /* 0x002fec0000002000 */
.L_x_2472:
[----:B------:R-:W2:Y:S01]  /*fc80*/  LDL R0, [R1+0x44] ;  /* 0x0000440001007983 */ /* 0x000ea20000100800 */
[----:B------:R-:W-:Y:S01]  /*fc90*/  ULDC.64 UR6, c[0x0][0x998] ;  /* 0x0002660000067ab9 */ /* 0x000fe20000000a00 */
[----:B------:R-:W-:Y:S02]  /*fca0*/  ULDC.64 UR4, c[0x0][0x990] ;  /* 0x0002640000047ab9 */ /* 0x000fe40000000a00 */
[----:B------:R-:W3:Y:S04]  /*fcb0*/  LDL R3, [R1+0x2c] ;  /* 0x00002c0001037983 */ /* 0x000ee80000100800 */
        /* <DEDUP_REMOVED lines=14> */
[----:B------:R-:W-:Y:S01]  /*fda0*/  @P1 IMAD.IADD R5, R5, 0x1, R9 ;  /* 0x0000000105051824 */ /* 0x000fe200078e0209 */
[----:B------:R-:W-:Y:S01]  /*fdb0*/  @P0 SHF.R.S32.HI R9, RZ, 0x1f, R14 ;  /* 0x0000001fff090819 */ /* 0x000fe2000001140e */
[C---:B------:R-:W-:Y:S02]  /*fdc0*/  @P0 IMAD R7, R3.reuse, R7, R0 ;  /* 0x0000000703070224 */ /* 0x040fe400078e0200 */
[----:B------:R-:W-:-:S04]  /*fdd0*/  @P0 IMAD.WIDE.U32 R2, R3, R6, RZ ;  /* 0x0000000603020225 */ /* 0x000fc800078e00ff */
[----:B0-----:R-:W-:Y:S02]  /*fde0*/  @P1 IMAD R6, R15, R10, RZ ;  /* 0x0000000a0f061224 */ /* 0x001fe400078e02ff */
[----:B------:R-:W-:Y:S02]  /*fdf0*/  @P0 IMAD.IADD R3, R3, 0x1, R7 ;  /* 0x0000000103030824 */ /* 0x000fe400078e0207 */
[----:B------:R-:W-:Y:S02]  /*fe00*/  @P0 IMAD R0, R9, R12, RZ ;  /* 0x0000000c09000224 */ /* 0x000fe400078e02ff */
[C---:B------:R-:W-:Y:S02]  /*fe10*/  @P1 IMAD R11, R14.reuse, R11, R6 ;  /* 0x0000000b0e0b1224 */ /* 0x040fe400078e0206 */
[----:B------:R-:W-:-:S04]  /*fe20*/  @P1 IMAD.WIDE.U32 R6, R14, R10, R4 ;  /* 0x0000000a0e061225 */ /* 0x000fc800078e0004 */
[C---:B------:R-:W-:Y:S01]  /*fe30*/  @P0 IMAD R9, R14.reuse, R13, R0 ;  /* 0x0000000d0e090224 */ /* 0x040fe200078e0200 */
[----:B------:R-:W-:Y:S01]  /*fe40*/  @P1 IADD3 R5, R7, R11, RZ ;  /* 0x0000000b07051210 */ /* 0x000fe20007ffe0ff */
[----:B------:R-:W-:Y:S01]  /*fe50*/  @P0 IMAD.WIDE.U32 R2, R14, R12, R2 ;  /* 0x0000000c0e020225 */ /* 0x000fe200078e0002 */
[----:B------:R-:W-:-:S03]  /*fe60*/  @P1 LEA R8, P3, R6, UR6, 0x2 ;  /* 0x0000000606081c11 */ /* 0x000fc6000f8610ff */
[----:B------:R-:W-:Y:S01]  /*fe70*/  @P0 IMAD.IADD R3, R3, 0x1, R9 ;  /* 0x0000000103030824 */ /* 0x000fe200078e0209 */
[----:B------:R-:W-:Y:S01]  /*fe80*/  @P0 LEA R4, P2, R2, UR4, 0x2 ;  /* 0x0000000402040c11 */ /* 0x000fe2000f8410ff */
[----:B------:R-:W-:Y:S01]  /*fe90*/  IMAD.MOV.U32 R0, RZ, RZ, 0x3f800000 ;  /* 0x3f800000ff007424 */ /* 0x000fe200078e00ff */
[----:B------:R-:W-:Y:S01]  /*fea0*/  @P1 LEA.HI.X R9, R6, UR7, R5, 0x2, P3 ;  /* 0x0000000706091c11 */ /* 0x000fe200098f1405 */
[----:B------:R-:W-:Y:S01]  /*feb0*/  VIADD R7, R235, 0x7f ;  /* 0x0000007feb077836 */ /* 0x000fe20000000000 */
[----:B------:R-:W-:Y:S01]  /*fec0*/  @P0 LEA.HI.X R5, R2, UR5, R3, 0x2, P2 ;  /* 0x0000000502050c11 */ /* 0x000fe200090f1403 */
[----:B------:R-:W-:Y:S01]  /*fed0*/  IMAD.MOV.U32 R3, RZ, RZ, 0x3f800000 ;  /* 0x3f800000ff037424 */ /* 0x000fe200078e00ff */
[----:B------:R-:W0:Y:S01]  /*fee0*/  LDC R2, c[0x0][0x448] ;  /* 0x00011200ff027b82 */ /* 0x000e220000000800 */
[----:B------:R1:W2:Y:S01]  /*fef0*/  @P1 LDG.E R0, desc[UR54][R8.64] ;  /* 0x0000003608001981 */ /* 0x0002a2000c1e1900 */
[----:B------:R-:W-:-:S03]  /*ff00*/  ULDC UR4, c[0x0][0x988] ;  /* 0x0002620000047ab9 */ /* 0x000fc60000000800 */
[----:B------:R3:W2:Y:S01]  /*ff10*/  @P0 LDG.E R3, desc[UR54][R4.64] ;  /* 0x0000003604030981 */ /* 0x0006a2000c1e1900 */
[----:B------:R-:W-:Y:S01]  /*ff20*/  CS2R R120, SRZ ;  /* 0x0000000000787805 */ /* 0x000fe2000001ff00 */
[----:B------:R-:W-:Y:S01]  /*ff30*/  IMAD.MOV.U32 R119, RZ, RZ, RZ ;  /* 0x000000ffff777224 */ /* 0x000fe200078e00ff */
        /* <DEDUP_REMOVED lines=8> */
[----:B------:R-:W-:Y:S01]  /*ffc0*/  CS2R R104, SRZ ;  /* 0x0000000000687805 */ /* 0x000fe2000001ff00 */
[----:B------:R-:W-:Y:S01]  /*ffd0*/  IMAD.MOV.U32 R82, RZ, RZ, RZ ;  /* 0x000000ffff527224 */ /* 0x000fe200078e00ff */
[----:B------:R-:W-:Y:S02]  /*ffe0*/  CS2R R60, SRZ ;  /* 0x00000000003c7805 */ /* 0x000fe4000001ff00 */
[----:B------:R-:W-:Y:S02]  /*fff0*/  CS2R R102, SRZ ;  /* 0x0000000000667805 */ /* 0x000fe4000001ff00 */
[----:B------:R-:W-:Y:S02]  /*10000*/  CS2R R54, SRZ ;  /* 0x0000000000367805 */ /* 0x000fe4000001ff00 */
[----:B------:R-:W-:-:S02]  /*10010*/  CS2R R52, SRZ ;  /* 0x0000000000347805 */ /* 0x000fc4000001ff00 */
[----:B------:R-:W-:Y:S02]  /*10020*/  CS2R R96, SRZ ;  /* 0x0000000000607805 */ /* 0x000fe4000001ff00 */
[----:B------:R-:W-:Y:S01]  /*10030*/  MOV R67, RZ ;  /* 0x000000ff00437202 */ /* 0x000fe20000000f00 */
[----:B------:R-:W-:Y:S01]  /*10040*/  IMAD.MOV.U32 R63, RZ, RZ, RZ ;  /* 0x000000ffff3f7224 */ /* 0x000fe200078e00ff */
[----:B0-----:R-:W-:Y:S02]  /*10050*/  ISETP.NE.AND P0, PT, R2, 0x1, PT ;  /* 0x000000010200780c */ /* 0x001fe40003f05270 */
[----:B------:R-:W-:Y:S02]  /*10060*/  CS2R R58, SRZ ;  /* 0x00000000003a7805 */ /* 0x000fe4000001ff00 */
[----:B------:R-:W-:Y:S02]  /*10070*/  CS2R R44, SRZ ;  /* 0x00000000002c7805 */ /* 0x000fe4000001ff00 */
[----:B------:R-:W-:-:S02]  /*10080*/  CS2R R88, SRZ ;  /* 0x0000000000587805 */ /* 0x000fc4000001ff00 */
[----:B------:R-:W-:Y:S01]  /*10090*/  CS2R R78, SRZ ;  /* 0x00000000004e7805 */ /* 0x000fe2000001ff00 */
[----:B------:R-:W-:Y:S01]  /*100a0*/  IMAD.MOV.U32 R71, RZ, RZ, RZ ;  /* 0x000000ffff477224 */ /* 0x000fe200078e00ff */
[----:B------:R-:W-:Y:S02]  /*100b0*/  CS2R R36, SRZ ;  /* 0x0000000000247805 */ /* 0x000fe4000001ff00 */
[----:B------:R-:W-:Y:S02]  /*100c0*/  CS2R R12, SRZ ;  /* 0x00000000000c7805 */ /* 0x000fe4000001ff00 */
[----:B------:R-:W-:Y:S02]  /*100d0*/  CS2R R80, SRZ ;  /* 0x0000000000507805 */ /* 0x000fe4000001ff00 */
[----:B------:R-:W-:Y:S02]  /*100e0*/  CS2R R38, SRZ ;  /* 0x0000000000267805 */ /* 0x000fe4000001ff00 */
[----:B------:R-:W-:-:S02]  /*100f0*/  CS2R R74, SRZ ;  /* 0x00000000004a7805 */ /* 0x000fc4000001ff00 */
[----:B------:R-:W-:Y:S02]  /*10100*/  CS2R R50, SRZ ;  /* 0x0000000000327805 */ /* 0x000fe4000001ff00 */
[----:B------:R-:W-:Y:S01]  /*10110*/  CS2R R72, SRZ ;  /* 0x0000000000487805 */ /* 0x000fe2000001ff00 */
[----:B------:R-:W0:Y:S01]  /*10120*/  @P0 LDC R2, c[0x0][0x44c] ;  /* 0x00011300ff020b82 */ /* 0x000e220000000800 */
[----:B-1----:R-:W-:Y:S02]  /*10130*/  CS2R R8, SRZ ;  /* 0x0000000000087805 */ /* 0x002fe4000001ff00 */
[----:B------:R-:W-:Y:S02]  /*10140*/  CS2R R92, SRZ ;  /* 0x00000000005c7805 */ /* 0x000fe4000001ff00 */
[----:B------:R-:W-:Y:S02]  /*10150*/  CS2R R64, SRZ ;  /* 0x0000000000407805 */ /* 0x000fe4000001ff00 */
[----:B------:R-:W-:-:S02]  /*10160*/  CS2R R26, SRZ ;  /* 0x00000000001a7805 */ /* 0x000fc4000001ff00 */
[----:B---3--:R-:W-:Y:S01]  /*10170*/  CS2R R4, SRZ ;  /* 0x0000000000047805 */ /* 0x008fe2000001ff00 */
[----:B------:R-:W-:Y:S01]  /*10180*/  IMAD.MOV.U32 R42, RZ, RZ, RZ ;  /* 0x000000ffff2a7224 */ /* 0x000fe200078e00ff */
[----:B------:R-:W-:Y:S01]  /*10190*/  CS2R R14, SRZ ;  /* 0x00000000000e7805 */ /* 0x000fe2000001ff00 */
[----:B------:R-:W1:Y:S01]  /*101a0*/  @P0 LDC R11, c[0x0][0x450] ;  /* 0x00011400ff0b0b82 */ /* 0x000e620000000800 */
        /* <DEDUP_REMOVED lines=10> */
[----:B------:R-:W-:Y:S01]  /*10250*/  CS2R R32, SRZ ;  /* 0x0000000000207805 */ /* 0x000fe2000001ff00 */
[----:B------:R-:W-:Y:S01]  /*10260*/  IMAD.MOV.U32 R126, RZ, RZ, RZ ;  /* 0x000000ffff7e7224 */ /* 0x000fe200078e00ff */
[----:B------:R-:W-:Y:S01]  /*10270*/  CS2R R24, SRZ ;  /* 0x0000000000187805 */ /* 0x000fe2000001ff00 */
[----:B------:R-:W-:-:S02]  /*10280*/  IMAD.MOV.U32 R128, RZ, RZ, RZ ;  /* 0x000000ffff807224 */ /* 0x000fc400078e00ff */
[----:B0-----:R-:W-:-:S05]  /*10290*/  @P0 IMAD.HI.U32 R2, R7, R2, RZ ;  /* 0x0000000207020227 */ /* 0x001fca00078e00ff */
[----:B-1----:R-:W-:Y:S02]  /*102a0*/  @P0 SHF.R.U32.HI R7, RZ, R11, R2 ;  /* 0x0000000bff070219 */ /* 0x002fe40000011602 */
[----:B------:R-:W-:Y:S02]  /*102b0*/  CS2R R10, SRZ ;  /* 0x00000000000a7805 */ /* 0x000fe4000001ff00 */
[----:B------:R-:W-:Y:S01]  /*102c0*/  PLOP3.LUT P0, PT, PT, PT, PT, 0x80, 0x0 ;  /* 0x000000000000781c */ /* 0x000fe20003f0f070 */
[----:B------:R-:W-:-:S04]  /*102d0*/  IMAD.IADD R7, R158, 0x1, R7 ;  /* 0x000000019e077824 */ /* 0x000fc800078e0207 */
[----:B------:R-:W-:-:S05]  /*102e0*/  IMAD.HI R7, R7, 0x66666667, RZ ;  /* 0x6666666707077827 */ /* 0x000fca00078e02ff */
[----:B------:R-:W-:-:S04]  /*102f0*/  SHF.R.U32.HI R2, RZ, 0x1f, R7 ;  /* 0x0000001fff027819 */ /* 0x000fc80000011607 */
[----:B------:R-:W-:Y:S02]  /*10300*/  LEA.HI.SX32 R2, R7, R2, 0x1a ;  /* 0x0000000207027211 */ /* 0x000fe400078fd2ff */
[----:B------:R-:W-:Y:S02]  /*10310*/  CS2R R6, SRZ ;  /* 0x0000000000067805 */ /* 0x000fe4000001ff00 */
[----:B------:R-:W-:-:S04]  /*10320*/  VIMNMX R159, R159, R2, PT ;  /* 0x000000029f9f7248 */ /* 0x000fc80003fe0100 */
[----:B------:R-:W-:Y:S01]  /*10330*/  ISETP.GE.AND P1, PT, R159, 0x1, PT ;  /* 0x000000019f00780c */ /* 0x000fe20003f26270 */
[----:B--2---:R-:W-:-:S04]  /*10340*/  FMUL.FTZ R0, R3, R0 ;  /* 0x0000000003007220 */ /* 0x004fc80000410000 */
[----:B------:R-:W-:-:S08]  /*10350*/  FMUL.FTZ R2, R0, UR4 ;  /* 0x0000000400027c20 */ /* 0x000fd00008410000 */
[----:B------:R-:W-:Y:S05]  /*10360*/  @!P1 BRA `(.L_x_2473) ;  /* 0x0000012800d89947 */ /* 0x000fea0003800000 */
        /* <DEDUP_REMOVED lines=8> */
.L_x_2713:
        /* <DEDUP_REMOVED lines=12> */
[----:B------:R-:W-:Y:S01]  /*104b0*/  MOV R4, UR4 ;  /* 0x0000000400047c02 */ /* 0x000fe20008000f00 */
        /* <DEDUP_REMOVED lines=12> */
.L_x_2475:
[----:B------:R-:W-:Y:S02]  /*10580*/  ULDC UR4, c[0x0][0x3f4] ;  /* 0x0000fd0000047ab9 */ /* 0x000fe40000000800 */
[----:B------:R-:W-:-:S13]  /*10590*/  ISETP.LT.AND P0, PT, RZ, UR4, PT ;  /* 0x00000004ff007c0c */ /* 0x000fda000bf01270 */
[----:B------:R-:W-:Y:S05]  /*105a0*/  @P0 BRA `(.L_x_2476) ;  /* 0x0000000000400947 */ /* 0x000fea0003800000 */
[----:B------:R-:W-:-:S04]  /*105b0*/  ULEA.HI UR4, UR43, UR43, URZ, 0x1 ;  /* 0x0000002b2b047291 */ /* 0x000fc8000f8f083f */
[----:B------:R-:W-:-:S04]  /*105c0*/  ULOP3.LUT UR4, UR4, 0xfffffffe, URZ, 0xc0, !UPT ;  /* 0xfffffffe04047892 */ /* 0x000fc8000f8ec03f */
[----:B------:R-:W-:-:S06]  /*105d0*/  UIADD3 UR4, UR43, -UR4, URZ ;  /* 0x800000042b047290 */ /* 0x000fcc000fffe03f */
[----:B------:R-:W-:-:S04]  /*105e0*/  MOV R3, UR4 ;  /* 0x0000000400037c02 */ /* 0x000fc80008000f00 */
[----:B------:R-:W-:-:S04]  /*105f0*/  SHF.L.U32 R3, R3, 0x1f, RZ ;  /* 0x0000001f03037819 */ /* 0x000fc800000006ff */
[----:B------:R0:W1:Y:S03]  /*10600*/  SYNCS.PHASECHK.TRANS64.TRYWAIT P0, [R16+URZ+0x33400], R3 ;  /* 0x03340003100075a7 */ /* 0x000066000800017f */
[----:B-1----:R-:W-:Y:S05]  /*10610*/  @!P0 NANOSLEEP.SYNCS 0x989680 ;  /* 0x009896800000895d */ /* 0x002fea0003900000 */
[----:B------:R-:W1:Y:S01]  /*10620*/  @!P0 SYNCS.PHASECHK.TRANS64 P0, [R16+URZ+0x33400], R3 ;  /* 0x03340003100085a7 */ /* 0x000e62000800007f */
[----:B------:R-:W-:Y:S04]  /*10630*/  BSSY B0, `(.L_x_2477) ;  /* 0x0000006000007945 */ /* 0x000fe80003800000 */
[----:B-1----:R-:W-:Y:S05]  /*10640*/  @P0 BRA `(.L_x_2478) ;  /* 0x0000000000100947 */ /* 0x002fea0003800000 */
.L_x_2479:
[----:B-1----:R1:W2:Y:S02]  /*10650*/  SYNCS.PHASECHK.TRANS64.TRYWAIT P0, [R16+URZ+0x33400], R3 ;  /* 0x03340003100075a7 */ /* 0x0022a4000800017f */
[----:B--2---:R-:W-:Y:S05]  /*10660*/  @!P0 NANOSLEEP.SYNCS 0x989680 ;  /* 0x009896800000895d */ /* 0x004fea0003900000 */
[----:B------:R-:W2:Y:S02]  /*10670*/  @!P0 SYNCS.PHASECHK.TRANS64 P0, [R16+URZ+0x33400], R3 ;  /* 0x03340003100085a7 */ /* 0x000ea4000800007f */
[----:B--2---:R-:W-:Y:S05]  /*10680*/  @!P0 BRA `(.L_x_2479) ;  /* 0xfffffffc00f08947 */ /* 0x004fea000383ffff */
.L_x_2478:
[----:B------:R-:W-:Y:S05]  /*10690*/  BSYNC B0 ;  /* 0x0000000000007941 */ /* 0x000fea0003800000 */
.L_x_2477:
[----:B------:R-:W-:Y:S05]  /*106a0*/  BRA `(.L_x_2480) ;  /* 0x0000006c00f47947 */ /* 0x000fea0003800000 */
.L_x_2476:
[----:B------:R-:W-:Y:S01]  /*106b0*/  ULOP3.LUT UP0, URZ, UR52, 0x1bf, URZ, 0xc0, !UPT ;  /* 0x000001bf343f7892 */ /* 0x000fe2000f80c03f */
[----:B-----5:R-:W-:Y:S01]  /*106c0*/  SHF.R.S32.HI R0, RZ, 0x1f, R145 ;  /* 0x0000001fff007819 */ /* 0x020fe20000011491 */
[----:B------:R-:W-:Y:S01]  /*106d0*/  ULDC.64 UR4, c[0x0][0x3f8] ;  /* 0x0000fe0000047ab9 */ /* 0x000fe20000000a00 */
[----:B------:R-:W-:Y:S01]  /*106e0*/  ULDC.64 UR6, c[0x0][0x408] ;  /* 0x0001020000067ab9 */ /* 0x000fe20000000a00 */
[----:B------:R-:W-:Y:S02]  /*106f0*/  IMAD.WIDE.U32 R24, R145, UR4, RZ ;  /* 0x0000000491187c25 */ /* 0x000fe4000f8e00ff */
[----:B------:R-:W-:Y:S02]  /*10700*/  PLOP3.LUT P0, PT, PT, PT, UP0, 0x80, 0x0 ;  /* 0x000000000000781c */ /* 0x000fe40003f0f008 */
[C---:B------:R-:W-:Y:S02]  /*10710*/  IMAD R4, R0.reuse, UR4, RZ ;  /* 0x0000000400047c24 */ /* 0x040fe4000f8e02ff */
[----:B------:R-:W-:-:S02]  /*10720*/  IMAD R0, R0, UR6, RZ ;  /* 0x0000000600007c24 */ /* 0x000fc4000f8e02ff */
[C---:B------:R-:W-:Y:S02]  /*10730*/  IMAD R29, R145.reuse, UR5, R4 ;  /* 0x00000005911d7c24 */ /* 0x040fe4000f8e0204 */
[C---:B------:R-:W-:Y:S02]  /*10740*/  IMAD R31, R145.reuse, UR7, R0 ;  /* 0x00000007911f7c24 */ /* 0x040fe4000f8e0200 */
[----:B------:R-:W-:-:S04]  /*10750*/  IMAD.WIDE.U32 R26, R145, UR6, RZ ;  /* 0x00000006911a7c25 */ /* 0x000fc8000f8e00ff */
[----:B------:R-:W-:Y:S02]  /*10760*/  IMAD.IADD R29, R29, 0x1, R25 ;  /* 0x000000011d1d7824 */ /* 0x000fe400078e0219 */
[----:B------:R-:W-:Y:S01]  /*10770*/  IMAD.IADD R31, R31, 0x1, R27 ;  /* 0x000000011f1f7824 */ /* 0x000fe200078e021b */
[----:B------:R-:W-:Y:S06]  /*10780*/  @!P0 BRA `(.L_x_2481) ;  /* 0x0000000000408947 */ /* 0x000fec0003800000 */
        /* <DEDUP_REMOVED lines=16> */
.L_x_2481:
[----:B------:R-:W-:Y:S01]  /*10890*/  ULDC.U8 UR4, c[0x0][0x410] ;  /* 0x0001040000047ab9 */ /* 0x000fe20000000000 */
[----:B------:R-:W-:Y:S01]  /*108a0*/  BSSY B0, `(.L_x_2482) ;  /* 0x00006d5000007945 */ /* 0x000fe20003800000 */
[----:B------:R-:W-:Y:S01]  /*108b0*/  ISETP.NE.AND P0, PT, RZ, UR4, PT ;  /* 0x00000004ff007c0c */ /* 0x000fe2000bf05270 */
[----:B------:R-:W-:-:S12]  /*108c0*/  IMAD.IADD R28, R220, 0x1, R235 ;  /* 0x00000001dc1c7824 */ /* 0x000fd800078e02eb */
[----:B------:R-:W-:Y:S05]  /*108d0*/  @!P0 BRA `(.L_x_2483) ;  /* 0x0000003400a08947 */ /* 0x000fea0003800000 */
[----:B------:R-:W0:Y:S01]  /*108e0*/  LDC R10, c[0x0][0x448] ;  /* 0x00011200ff0a7b82 */ /* 0x000e220000000800 */
[----:B------:R-:W-:Y:S01]  /*108f0*/  IMAD.MOV.U32 R5, RZ, RZ, R28 ;  /* 0x000000ffff057224 */ /* 0x000fe200078e001c */
[----:B------:R-:W-:Y:S01]  /*10900*/  ULDC.64 UR4, c[0x0][0x3f8] ;  /* 0x0000fe0000047ab9 */ /* 0x000fe20000000a00 */
[----:B------:R-:W-:Y:S01]  /*10910*/  IMAD.MOV.U32 R6, RZ, RZ, R24 ;  /* 0x000000ffff067224 */ /* 0x000fe200078e0018 */
[----:B------:R-:W-:Y:S01]  /*10920*/  ULDC.64 UR6, c[0x0][0x408] ;  /* 0x0001020000067ab9 */ /* 0x000fe20000000a00 */
[----:B------:R-:W-:Y:S01]  /*10930*/  IMAD.MOV.U32 R8, RZ, RZ, R26 ;  /* 0x000000ffff087224 */ /* 0x000fe200078e001a */
[----:B------:R-:W-:Y:S01]  /*10940*/  ULDC.64 UR8, c[0x0][0x400] ;  /* 0x0001000000087ab9 */ /* 0x000fe20000000a00 */
[----:B------:R-:W-:Y:S01]  /*10950*/  IMAD.MOV.U32 R9, RZ, RZ, R31 ;  /* 0x000000ffff097224 */ /* 0x000fe200078e001f */
[----:B0-----:R-:W-:-:S13]  /*10960*/  ISETP.NE.AND P0, PT, R10, 0x1, PT ;  /* 0x000000010a00780c */ /* 0x001fda0003f05270 */
[----:B------:R-:W0:Y:S08]  /*10970*/  @P0 LDC R3, c[0x0][0x44c] ;  /* 0x00011300ff030b82 */ /* 0x000e300000000800 */
[----:B------:R-:W1:Y:S01]  /*10980*/  @P0 LDC R7, c[0x0][0x450] ;  /* 0x00011400ff070b82 */ /* 0x000e620000000800 */
[----:B0-----:R-:W-:-:S05]  /*10990*/  @P0 IMAD.HI.U32 R0, R28, R3, RZ ;  /* 0x000000031c000227 */ /* 0x001fca00078e00ff */
[----:B-1----:R-:W-:Y:S01]  /*109a0*/  @P0 SHF.R.U32.HI R5, RZ, R7, R0 ;  /* 0x00000007ff050219 */ /* 0x002fe20000011600 */
[----:B------:R-:W-:-:S03]  /*109b0*/  IMAD.MOV.U32 R7, RZ, RZ, R29 ;  /* 0x000000ffff077224 */ /* 0x000fc600078e001d */
[----:B------:R-:W-:Y:S01]  /*109c0*/  SHF.R.S32.HI R0, RZ, 0x1f, R5 ;  /* 0x0000001fff007819 */ /* 0x000fe20000011405 */
[----:B------:R-:W-:-:S04]  /*109d0*/  IMAD.WIDE.U32 R6, R5, UR4, R6 ;  /* 0x0000000405067c25 */ /* 0x000fc8000f8e0006 */
[----:B------:R-:W-:Y:S02]  /*109e0*/  IMAD R4, R0, UR4, RZ ;  /* 0x0000000400047c24 */ /* 0x000fe4000f8e02ff */
[----:B------:R-:W-:-:S04]  /*109f0*/  IMAD.WIDE.U32 R8, R5, UR6, R8 ;  /* 0x0000000605087c25 */ /* 0x000fc8000f8e0008 */
[----:B------:R-:W-:Y:S02]  /*10a00*/  IMAD R0, R0, UR6, RZ ;  /* 0x0000000600007c24 */ /* 0x000fe4000f8e02ff */
[C---:B------:R-:W-:Y:S01]  /*10a10*/  IMAD R13, R5.reuse, UR5, R4 ;  /* 0x00000005050d7c24 */ /* 0x040fe2000f8e0204 */
[----:B------:R-:W-:Y:S01]  /*10a20*/  ULDC.64 UR4, c[0x0][0x3e8] ;  /* 0x0000fa0000047ab9 */ /* 0x000fe20000000a00 */
[----:B------:R-:W-:Y:S01]  /*10a30*/  IMAD R11, R5, UR7, R0 ;  /* 0x00000007050b7c24 */ /* 0x000fe2000f8e0200 */
        /* <DEDUP_REMOVED lines=10> */
.L_x_2719:
        /* <DEDUP_REMOVED lines=22> */
[----:B------:R-:W-:-:S07]  /*10c40*/  ISETP.GE.AND P2, PT, R227, UR4, PT ;  /* 0x00000004e3007c0c */ /* 0x000fce000bf46270 */
[C---:B----4-:R-:W-:Y:S02]  /*10c50*/  @!P4 IADD3 R8, P1, R224.reuse, R14, RZ ;  /* 0x0000000ee008c210 */ /* 0x050fe40007f3e0ff */
[----:B--2---:R-:W-:-:S03]  /*10c60*/  @!P4 IADD3 R6, P0, R224, R3, RZ ;  /* 0x00000003e006c210 */ /* 0x004fc60007f1e0ff */
[----:B---3--:R-:W-:Y:S01]  /*10c70*/  @!P4 IMAD.X R9, R4, 0x1, R5, P1 ;  /* 0x000000010409c824 */ /* 0x008fe200008e0605 */
[----:B-1----:R-:W-:Y:S02]  /*10c80*/  @!P4 IADD3.X R7, R0, R5, RZ, P0, !PT ;  /* 0x000000050007c210 */ /* 0x002fe400007fe4ff */
[----:B------:R-:W-:Y:S02]  /*10c90*/  ISETP.GE.AND P1, PT, R225, UR4, PT ;  /* 0x00000004e1007c0c */ /* 0x000fe4000bf26270 */
[----:B------:R-:W5:Y:S01]  /*10ca0*/  @!P4 LD.E.64 R34, desc[UR54][R8.64] ;  /* 0x000000360822c980 */ /* 0x000f62000c101b00 */
[----:B------:R-:W-:-:S03]  /*10cb0*/  SHF.R.S32.HI R5, RZ, 0x1f, R226 ;  /* 0x0000001fff057819 */ /* 0x000fc600000114e2 */
[----:B------:R0:W5:Y:S01]  /*10cc0*/  @!P4 LD.E.64 R32, desc[UR54][R6.64] ;  /* 0x000000360620c980 */ /* 0x000162000c101b00 */
[CC--:B------:R-:W-:Y:S02]  /*10cd0*/  @!P3 IADD3 R12, P4, R226.reuse, R3.reuse, RZ ;  /* 0x00000003e20cb210 */ /* 0x0c0fe40007f9e0ff */
[-C--:B------:R-:W-:Y:S02]  /*10ce0*/  @!P3 IADD3 R42, P5, R226, R14.reuse, RZ ;  /* 0x0000000ee22ab210 */ /* 0x080fe40007fbe0ff */
[----:B------:R-:W-:Y:S01]  /*10cf0*/  SHF.R.S32.HI R11, RZ, 0x1f, R227 ;  /* 0x0000001fff0b7819 */ /* 0x000fe200000114e3 */
[--C-:B------:R-:W-:Y:S01]  /*10d00*/  @!P3 IMAD.X R13, R0, 0x1, R5.reuse, P4 ;  /* 0x00000001000db824 */ /* 0x100fe200020e0605 */
[C---:B------:R-:W-:Y:S01]  /*10d10*/  @!P2 IADD3 R46, P4, R227.reuse, R3, RZ ;  /* 0x00000003e32ea210 */ /* 0x040fe20007f9e0ff */
[----:B------:R-:W-:Y:S01]  /*10d20*/  @!P3 IMAD.X R43, R4, 0x1, R5, P5 ;  /* 0x00000001042bb824 */ /* 0x000fe200028e0605 */
[----:B------:R-:W-:Y:S02]  /*10d30*/  ISETP.GE.AND P0, PT, R22, UR4, PT ;  /* 0x0000000416007c0c */ /* 0x000fe4000bf06270 */
[----:B------:R-:W-:Y:S01]  /*10d40*/  @!P2 IADD3 R48, P5, R227, R14, RZ ;  /* 0x0000000ee330a210 */ /* 0x000fe20007fbe0ff */
[----:B------:R-:W-:Y:S01]  /*10d50*/  @!P2 IMAD.X R47, R0, 0x1, R11, P4 ;  /* 0x00000001002fa824 */ /* 0x000fe200020e060b */
[----:B------:R-:W-:-:S02]  /*10d60*/  SHF.R.S32.HI R15, RZ, 0x1f, R225 ;  /* 0x0000001fff0f7819 */ /* 0x000fc400000114e1 */
[C---:B------:R-:W-:Y:S01]  /*10d70*/  @!P1 IADD3 R50, P4, R225.reuse, R3, RZ ;  /* 0x00000003e1329210 */ /* 0x040fe20007f9e0ff */
[----:B------:R-:W-:Y:S01]  /*10d80*/  @!P2 IMAD.X R49, R4, 0x1, R11, P5 ;  /* 0x000000010431a824 */ /* 0x000fe200028e060b */
[----:B------:R-:W-:-:S03]  /*10d90*/  @!P1 IADD3 R52, P5, R225, R14, RZ ;  /* 0x0000000ee1349210 */ /* 0x000fc60007fbe0ff */
[--C-:B------:R-:W-:Y:S01]  /*10da0*/  @!P1 IMAD.X R51, R0, 0x1, R15.reuse, P4 ;  /* 0x0000000100339824 */ /* 0x100fe200020e060f */
[----:B------:R-:W-:Y:S01]  /*10db0*/  ISETP.GE.AND P4, PT, R228, UR4, PT ;  /* 0x00000004e4007c0c */ /* 0x000fe2000bf86270 */
[----:B------:R-:W-:Y:S01]  /*10dc0*/  @!P1 IMAD.X R53, R4, 0x1, R15, P5 ;  /* 0x0000000104359824 */ /* 0x000fe200028e060f */
[----:B------:R-:W-:Y:S02]  /*10dd0*/  @!P0 SHF.R.S32.HI R5, RZ, 0x1f, R22 ;  /* 0x0000001fff058819 */ /* 0x000fe40000011416 */
[----:B0-----:R-:W-:-:S05]  /*10de0*/  @!P0 IADD3 R6, P5, R22, R3, RZ ;  /* 0x0000000316068210 */ /* 0x001fca0007fbe0ff */
[----:B------:R-:W-:Y:S01]  /*10df0*/  @!P0 IMAD.X R7, R0, 0x1, R5, P5 ;  /* 0x0000000100078824 */ /* 0x000fe200028e0605 */
[----:B------:R-:W-:Y:S02]  /*10e00*/  @!P0 IADD3 R40, P5, R22, R14, RZ ;  /* 0x0000000e16288210 */ /* 0x000fe40007fbe0ff */
[----:B------:R-:W-:Y:S02]  /*10e10*/  SHF.R.S32.HI R9, RZ, 0x1f, R228 ;  /* 0x0000001fff097819 */ /* 0x000fe400000114e4 */
[----:B------:R-:W-:Y:S02]  /*10e20*/  @!P0 IADD3.X R41, R4, R5, RZ, P5, !PT ;  /* 0x0000000504298210 */ /* 0x000fe40002ffe4ff */
[----:B------:R-:W-:Y:S02]  /*10e30*/  @!P4 IADD3 R54, P5, R228, R3, RZ ;  /* 0x00000003e436c210 */ /* 0x000fe40007fbe0ff */
[----:B------:R-:W-:-:S03]  /*10e40*/  CS2R R28, SRZ ;  /* 0x00000000001c7805 */ /* 0x000fc6000001ff00 */
[--C-:B------:R-:W-:Y:S01]  /*10e50*/  @!P4 IMAD.X R55, R0, 0x1, R9.reuse, P5 ;  /* 0x000000010037c824 */ /* 0x100fe200028e0609 */
[----:B------:R-:W-:Y:S02]  /*10e60*/  @!P4 IADD3 R14, P5, R228, R14, RZ ;  /* 0x0000000ee40ec210 */ /* 0x000fe40007fbe0ff */
[----:B------:R0:W5:Y:S01]  /*10e70*/  @!P3 LD.E.64 R28, desc[UR54][R12.64] ;  /* 0x000000360c1cb980 */ /* 0x000162000c101b00 */
[----:B------:R-:W-:Y:S02]  /*10e80*/  CS2R R30, SRZ ;  /* 0x00000000001e7805 */ /* 0x000fe4000001ff00 */
[----:B------:R-:W-:Y:S02]  /*10e90*/  CS2R R24, SRZ ;  /* 0x0000000000187805 */ /* 0x000fe4000001ff00 */
[----:B------:R-:W-:Y:S01]  /*10ea0*/  CS2R R26, SRZ ;  /* 0x00000000001a7805 */ /* 0x000fe2000001ff00 */
[----:B------:R-:W-:Y:S01]  /*10eb0*/  @!P4 IMAD.X R15, R4, 0x1, R9, P5 ;  /* 0x00000001040fc824 */ /* 0x000fe200028e0609 */
[----:B------:R-:W-:-:S02]  /*10ec0*/  CS2R R10, SRZ ;  /* 0x00000000000a7805 */ /* 0x000fc4000001ff00 */
[----:B------:R-:W-:Y:S02]  /*10ed0*/  CS2R R20, SRZ ;  /* 0x0000000000147805 */ /* 0x000fe4000001ff00 */
[----:B------:R-:W-:Y:S02]  /*10ee0*/  CS2R R36, SRZ ;  /* 0x0000000000247805 */ /* 0x000fe4000001ff00 */
[----:B------:R-:W-:Y:S02]  /*10ef0*/  CS2R R38, SRZ ;  /* 0x0000000000267805 */ /* 0x000fe4000001ff00 */
[----:B------:R-:W-:Y:S02]  /*10f00*/  CS2R R8, SRZ ;  /* 0x0000000000087805 */ /* 0x000fe4000001ff00 */
[----:B0-----:R-:W-:Y:S01]  /*10f10*/  CS2R R12, SRZ ;  /* 0x00000000000c7805 */ /* 0x001fe2000001ff00 */
[----:B------:R0:W5:Y:S04]  /*10f20*/  @!P3 LD.E.64 R30, desc[UR54][R42.64] ;  /* 0x000000362a1eb980 */ /* 0x000168000c101b00 */
        /* <DEDUP_REMOVED lines=8> */
.L_x_2486:
[----:B------:R-:W-:Y:S05]  /*10fb0*/  BSYNC B1 ;  /* 0x0000000000017941 */ /* 0x000fea0003800000 */
.L_x_2485:
[----:B------:R-:W-:Y:S01]  /*10fc0*/  ULEA.HI UR4, UR43, UR43, URZ, 0x1 ;  /* 0x0000002b2b047291 */ /* 0x000fe2000f8f083f */
[----:B--2---:R-:W-:Y:S01]  /*10fd0*/  VIADDMNMX R3, R45, -R235, 0x80, PT ;  /* 0x000000802d037446 */ /* 0x004fe200038009eb */
[----:B------:R-:W-:Y:S02]  /*10fe0*/  BSSY B1, `(.L_x_2487) ;  /* 0x0000008000017945 */ /* 0x000fe40003800000 */
[----:B------:R-:W-:Y:S01]  /*10ff0*/  ULOP3.LUT UR4, UR4, 0xfffffffe, URZ, 0xc0, !UPT ;  /* 0xfffffffe04047892 */ /* 0x000fe2000f8ec03f */
[----:B------:R-:W-:-:S03]  /*11000*/  ISETP.GE.AND P1, PT, R220, R3, PT ;  /* 0x00000003dc00720c */ /* 0x000fc60003f26270 */
[----:B------:R-:W-:-:S06]  /*11010*/  UIADD3 UR4, UR43, -UR4, URZ ;  /* 0x800000042b047290 */ /* 0x000fcc000fffe03f */
[----:B------:R-:W-:-:S05]  /*11020*/  IMAD.U32 R5, RZ, RZ, UR4 ;  /* 0x00000004ff057e24 */ /* 0x000fca000f8e00ff */
[----:B------:R-:W-:-:S04]  /*11030*/  SHF.L.U32 R5, R5, 0x1f, RZ ;  /* 0x0000001f05057819 */ /* 0x000fc800000006ff */
[----:B------:R-:W2:Y:S02]  /*11040*/  SYNCS.PHASECHK.TRANS64.TRYWAIT P0, [R16+URZ+0x33400], R5 ;  /* 0x03340005100075a7 */ /* 0x000ea4000800017f */
[----:B--2---:R-:W-:Y:S05]  /*11050*/  @!P0 BRA `(.L_x_2488) ;  /* 0x000001cc008c8947 */ /* 0x004fea0003800000 */
.L_x_2720:
[----:B------:R-:W-:Y:S05]  /*11060*/  BSYNC B1 ;  /* 0x0000000000017941 */ /* 0x000fea0003800000 */
.L_x_2487:
[----:B------:R-:W-:Y:S05]  /*11070*/  @P1 BRA `(.L_x_2489) ;  /* 0x00000064005c1947 */ /* 0x000fea0003800000 */
[----:B-1----:R-:W4:Y:S01]  /*11080*/  LDL R0, [R1+0x4] ;  /* 0x0000040001007983 */ /* 0x002f220000100800 */
[----:B--2---:R-:W1:Y:S03]  /*11090*/  LDC R5, c[0x0][0x3f4] ;  /* 0x0000fd00ff057b82 */ /* 0x004e660000000800 */
[----:B---3--:R-:W2:Y:S01]  /*110a0*/  LDL R4, [R1+0xc] ;  /* 0x00000c0001047983 */ /* 0x008ea20000100800 */
[----:B------:R-:W-:Y:S01]  /*110b0*/  BSSY B1, `(.L_x_2490) ;  /* 0x0000081000017945 */ /* 0x000fe20003800000 */
[-C--:B-1----:R-:W-:Y:S02]  /*110c0*/  ISETP.GE.AND P6, PT, R22, R5.reuse, PT ;  /* 0x000000051600720c */ /* 0x082fe40003fc6270 */
[-C--:B------:R-:W-:Y:S02]  /*110d0*/  ISETP.GE.AND P0, PT, R224, R5.reuse, PT ;  /* 0x00000005e000720c */ /* 0x080fe40003f06270 */
[----:B------:R-:W-:-:S02]  /*110e0*/  ISETP.GE.AND P1, PT, R226, R5, PT ;  /* 0x00000005e200720c */ /* 0x000fc40003f26270 */
[-C--:B------:R-:W-:Y:S02]  /*110f0*/  ISETP.GE.AND P2, PT, R227, R5.reuse, PT ;  /* 0x00000005e300720c */ /* 0x080fe40003f46270 */
[-C--:B------:R-:W-:Y:S02]  /*11100*/  ISETP.GE.AND P3, PT, R225, R5.reuse, PT ;  /* 0x00000005e100720c */ /* 0x080fe40003f66270 */
[----:B------:R-:W-:Y:S01]  /*11110*/  ISETP.GE.AND P4, PT, R228, R5, PT ;  /* 0x00000005e400720c */ /* 0x000fe20003f86270 */
[----:B----4-:R-:W-:-:S04]  /*11120*/  IMAD.IADD R3, R16, 0x1, R0 ;  /* 0x0000000110037824 */ /* 0x010fc800078e0200 */
[----:B------:R-:W-:Y:S01]  /*11130*/  VIADD R0, R3, 0x20 ;  /* 0x0000002003007836 */ /* 0x000fe20000000000 */
[----:B--2---:R-:W-:Y:S01]  /*11140*/  LOP3.LUT P5, RZ, R4, 0x2, RZ, 0xc0, !PT ;  /* 0x0000000204ff7812 */ /* 0x004fe200078ac0ff */
[----:B------:R-:W-:-:S12]  /*11150*/  @P6 BRA `(.L_x_2491) ;  /* 0x0000000400d86947 */ /* 0x000fd80003800000 */
[----:B0-----:R-:W0:Y:S01]  /*11160*/  LDS.128 R4, [R3+0x1e200] ;  /* 0x01e2000003047984 */ /* 0x001e220000000c00 */
        /* <DEDUP_REMOVED lines=15> */
[----:B------:R-:W-:-:S02]  /*11260*/  LOP3.LUT R14, R36, 0xff, RZ, 0xc0, !PT ;  /* 0x000000ff240e7812 */ /* 0x000fc400078ec0ff */
        /* <DEDUP_REMOVED lines=101> */
.L_x_2491:
[----:B------:R-:W-:Y:S05]  /*118c0*/  BSYNC B1 ;  /* 0x0000000000017941 */ /* 0x000fea0003800000 */
.L_x_2490:
[----:B------:R-:W-:Y:S01]  /*118d0*/  BSSY B1, `(.L_x_2492) ;  /* 0x000007d000017945 */ /* 0x000fe20003800000 */
[----:B------:R-:W-:-:S03]  /*118e0*/  @P5 VIADD R0, R3, 0xffffffe0 ;  /* 0xffffffe003005836 */ /* 0x000fc60000000000 */
[----:B------:R-:W-:Y:S05]  /*118f0*/  @P0 BRA `(.L_x_2493) ;  /* 0x0000000400e80947 */ /* 0x000fea0003800000 */
[----:B01----:R-:W0:Y:S01]  /*11900*/  LDS.128 R4, [R0+0x1e200] ;  /* 0x01e2000000047984 */ /* 0x003e220000000c00 */
[----:B-----5:R-:W-:Y:S02]  /*11910*/  SHF.R.U32.HI R36, RZ, 0x8, R33 ;  /* 0x00000008ff247819 */ /* 0x020fe40000011621 */
[----:B------:R-:W-:Y:S02]  /*11920*/  SHF.R.U32.HI R40, RZ, 0x8, R35 ;  /* 0x00000008ff287819 */ /* 0x000fe40000011623 */
[----:B------:R-:W-:Y:S02]  /*11930*/  LOP3.LUT R37, R33, 0xff, RZ, 0xc0, !PT ;  /* 0x000000ff21257812 */ /* 0x000fe400078ec0ff */
[----:B------:R-:W-:Y:S02]  /*11940*/  LOP3.LUT R41, R35, 0xff, RZ, 0xc0, !PT ;  /* 0x000000ff23297812 */ /* 0x000fe400078ec0ff */
[----:B------:R-:W-:Y:S02]  /*11950*/  LOP3.LUT R36, R36, 0xff, RZ, 0xc0, !PT ;  /* 0x000000ff24247812 */ /* 0x000fe400078ec0ff */
[----:B------:R-:W-:-:S02]  /*11960*/  LOP3.LUT R40, R40, 0xff, RZ, 0xc0, !PT ;  /* 0x000000ff28287812 */ /* 0x000fc400078ec0ff */
[----:B------:R-:W-:Y:S02]  /*11970*/  SHF.R.U32.HI R14, RZ, 0x8, R32 ;  /* 0x00000008ff0e7819 */ /* 0x000fe40000011620 */
        /* <DEDUP_REMOVED lines=114> */
.L_x_2493:
[----:B------:R-:W-:Y:S05]  /*120a0*/  BSYNC B1 ;  /* 0x0000000000017941 */ /* 0x000fea0003800000 */
.L_x_2492:
[----:B------:R-:W-:Y:S04]  /*120b0*/  BSSY B1, `(.L_x_2494) ;  /* 0x0000078000017945 */ /* 0x000fe80003800000 */
[----:B------:R-:W-:Y:S05]  /*120c0*/  @P1 BRA `(.L_x_2495) ;  /* 0x0000000400d81947 */ /* 0x000fea0003800000 */
[----:B012---:R-:W0:Y:S01]  /*120d0*/  LDS.128 R4, [R3+0x20200] ;  /* 0x0202000003047984 */ /* 0x007e220000000c00 */
        /* <DEDUP_REMOVED lines=15> */
[----:B------:R-:W-:Y:S02]  /*121d0*/  LOP3.LUT R14, R28, 0xff, RZ, 0xc0, !PT ;  /* 0x000000ff1c0e7812 */ /* 0x000fe400078ec0ff */
        /* <DEDUP_REMOVED lines=101> */
.L_x_2495:
[----:B------:R-:W-:Y:S05]  /*12830*/  BSYNC B1 ;  /* 0x0000000000017941 */ /* 0x000fea0003800000 */
.L_x_2494:
[----:B------:R-:W-:Y:S04]  /*12840*/  BSSY B1, `(.L_x_2496) ;  /* 0x000007c000017945 */ /* 0x000fe80003800000 */
[----:B------:R-:W-:Y:S05]  /*12850*/  @P2 BRA `(.L_x_2497) ;  /* 0x0000000400e82947 */ /* 0x000fea0003800000 */
[----:B0123--:R-:W0:Y:S01]  /*12860*/  LDS.128 R4, [R0+0x20200] ;  /* 0x0202000000047984 */ /* 0x00fe220000000c00 */
        /* <DEDUP_REMOVED lines=121> */
.L_x_2497:
[----:B------:R-:W-:Y:S05]  /*13000*/  BSYNC B1 ;  /* 0x0000000000017941 */ /* 0x000fea0003800000 */
.L_x_2496:
[----:B------:R-:W-:Y:S04]  /*13010*/  BSSY B1, `(.L_x_2498) ;  /* 0x0000078000017945 */ /* 0x000fe80003800000 */
[----:B------:R-:W-:Y:S05]  /*13020*/  @P3 BRA `(.L_x_2499) ;  /* 0x0000000400d83947 */ /* 0x000fea0003800000 */
[----:B01234-:R-:W0:Y:S01]  /*13030*/  LDS.128 R4, [R3+0x22200] ;  /* 0x0222000003047984 */ /* 0x01fe220000000c00 */
        /* <DEDUP_REMOVED lines=24> */
[----:B------:R-:W-:Y:S02]  /*131c0*/  LOP3.LUT R15, R15, 0xff0000, R10, 0xf8, !PT ;  /* 0x00ff00000f0f7812 */ /* 0x000fe400078ef80a */
[----:B0-----:R-:W-:Y:S02]  /*131d0*/  F2FP.F16.E4M3.UNPACK_B R14, R6.H1 ;  /* 0x00000006ff0e723e */ /* 0x001fe400030006ff */
[----:B------:R-:W-:Y:S02]  /*131e0*/  F2FP.F16.E4M3.UNPACK_B R28, R29 ;  /* 0x0000001dff1c723e */ /* 0x000fe400020006ff */
[----:B------:R-:W-:-:S02]  /*131f0*/  F2FP.F16.E4M3.UNPACK_B R21, R25 ;  /* 0x00000019ff15723e */ /* 0x000fc400020006ff */
        /* <DEDUP_REMOVED lines=89> */
.L_x_2499:
[----:B------:R-:W-:Y:S05]  /*13790*/  BSYNC B1 ;  /* 0x0000000000017941 */ /* 0x000fea0003800000 */
.L_x_2498:
[----:B------:R-:W-:Y:S05]  /*137a0*/  @P4 BRA `(.L_x_2489) ;  /* 0x0000003c00904947 */ /* 0x000fea0003800000 */
[----:B01234-:R-:W0:Y:S01]  /*137b0*/  LDS.128 R4, [R0+0x22200] ;  /* 0x0222000000047984 */ /* 0x01fe220000000c00 */
[----:B-----5:R-:W-:Y:S02]  /*137c0*/  SHF.R.U32.HI R11, RZ, 0x8, R9 ;  /* 0x00000008ff0b7819 */ /* 0x020fe40000011609 */
        /* <DEDUP_REMOVED lines=29> */
[----:B------:R-:W-:Y:S02]  /*139a0*/  LOP3.LUT R21, R21, 0xff000000, R12, 0xf8, !PT ;  /* 0xff00000015157812 */ /* 0x000fe400078ef80c */
        /* <DEDUP_REMOVED lines=8> */
[-C--:B------:R-:W-:Y:S01]  /*13a30*/  F2FP.F16.E4M3.UNPACK_B R10, R7.reuse ;  /* 0x00000007ff0a723e */ /* 0x080fe200020006ff */
[----:B------:R-:W-:Y:S01]  /*13a40*/  HADD2.F32 R13, -RZ, R12.H1_H1 ;  /* 0x3000000cff0d7230 */ /* 0x000fe20000004100 */
[----:B------:R-:W-:Y:S01]  /*13a50*/  F2FP.F16.E4M3.UNPACK_B R11, R7.H1 ;  /* 0x00000007ff0b723e */ /* 0x000fe200030006ff */
[----:B------:R-:W-:-:S02]  /*13a60*/  HADD2.F32 R20, -RZ, R20.H0_H0 ;  /* 0x20000014ff147230 */ /* 0x000fc40000004100 */
[CC--:B------:R-:W-:Y:S01]  /*13a70*/  FMUL.FTZ R26, R8.reuse, R24.reuse ;  /* 0x00000018081a7220 */ /* 0x0c0fe20000410000 */
[----:B------:R-:W-:Y:S01]  /*13a80*/  F2FP.F16.E4M3.UNPACK_B R7, R5 ;  /* 0x00000005ff07723e */ /* 0x000fe200020006ff */
[----:B------:R-:W-:Y:S01]  /*13a90*/  FMUL.FTZ R27, R8, R13 ;  /* 0x0000000d081b7220 */ /* 0x000fe20000410000 */
[----:B------:R-:W-:Y:S01]  /*13aa0*/  F2FP.F16.E4M3.UNPACK_B R8, R5.H1 ;  /* 0x00000005ff08723e */ /* 0x000fe200030006ff */
[----:B------:R-:W-:Y:S02]  /*13ab0*/  HADD2.F32 R5, -RZ, R6.H1_H1 ;  /* 0x30000006ff057230 */ /* 0x000fe40000004100 */
[C---:B------:R-:W-:Y:S01]  /*13ac0*/  FFMA.FTZ R28, R9.reuse, R13, -R26 ;  /* 0x0000000d091c7223 */ /* 0x040fe2000001081a */
[----:B------:R-:W-:Y:S02]  /*13ad0*/  HADD2.F32 R12, -RZ, R12.H0_H0 ;  /* 0x2000000cff0c7230 */ /* 0x000fe40000004100 */
[----:B------:R-:W-:Y:S01]  /*13ae0*/  FFMA.FTZ R29, R9, R24, R27 ;  /* 0x00000018091d7223 */ /* 0x000fe2000001001b */
[----:B------:R-:W-:Y:S01]  /*13af0*/  HADD2.F32 R6, -RZ, R6.H0_H0 ;  /* 0x20000006ff067230 */ /* 0x000fe20000004100 */
[----:B------:R-:W-:Y:S01]  /*13b00*/  F2FP.F16.E4M3.UNPACK_B R25, R25.H1 ;  /* 0x00000019ff19723e */ /* 0x000fe200030006ff */
[C---:B------:R-:W-:Y:S01]  /*13b10*/  FMUL.FTZ R9, R5.reuse, R20 ;  /* 0x0000001405097220 */ /* 0x040fe20000410000 */
[----:B------:R-:W-:Y:S01]  /*13b20*/  F2FP.F16.E4M3.UNPACK_B R15, R15.H1 ;  /* 0x0000000fff0f723e */ /* 0x000fe200030006ff */
[----:B------:R-:W-:Y:S01]  /*13b30*/  FMUL.FTZ R27, R5, R12 ;  /* 0x0000000c051b7220 */ /* 0x000fe20000410000 */
        /* <DEDUP_REMOVED lines=44> */
[--C-:B------:R-:W-:Y:S02]  /*13e00*/  HADD2.F32 R3, -RZ, R7.reuse.H1_H1 ;  /* 0x30000007ff037230 */ /* 0x100fe40000004100 */
[C---:B------:R-:W-:Y:S01]  /*13e10*/  FMUL.FTZ R15, R4.reuse, R9 ;  /* 0x00000009040f7220 */ /* 0x040fe20000410000 */
[----:B------:R-:W-:Y:S02]  /*13e20*/  HADD2.F32 R14, -RZ, R14.H0_H0 ;  /* 0x2000000eff0e7230 */ /* 0x000fe40000004100 */
        /* <DEDUP_REMOVED lines=19> */
.L_x_2483:
[----:B------:R-:W0:Y:S01]  /*13f60*/  LDC R10, c[0x0][0x448] ;  /* 0x00011200ff0a7b82 */ /* 0x000e220000000800 */
[----:B------:R-:W-:Y:S01]  /*13f70*/  IMAD.MOV.U32 R9, RZ, RZ, R28 ;  /* 0x000000ffff097224 */ /* 0x000fe200078e001c */
[----:B------:R-:W-:Y:S01]  /*13f80*/  ULDC.64 UR4, c[0x0][0x3f8] ;  /* 0x0000fe0000047ab9 */ /* 0x000fe20000000a00 */
[----:B------:R-:W-:Y:S01]  /*13f90*/  IMAD.MOV.U32 R4, RZ, RZ, R24 ;  /* 0x000000ffff047224 */ /* 0x000fe200078e0018 */
[----:B------:R-:W-:Y:S01]  /*13fa0*/  ULDC.64 UR6, c[0x0][0x408] ;  /* 0x0001020000067ab9 */ /* 0x000fe20000000a00 */
[----:B------:R-:W-:Y:S01]  /*13fb0*/  IMAD.MOV.U32 R5, RZ, RZ, R29 ;  /* 0x000000ffff057224 */ /* 0x000fe200078e001d */
[----:B------:R-:W-:Y:S01]  /*13fc0*/  ULDC.64 UR8, c[0x0][0x400] ;  /* 0x0001000000087ab9 */ /* 0x000fe20000000a00 */
[----:B------:R-:W-:Y:S02]  /*13fd0*/  IMAD.MOV.U32 R6, RZ, RZ, R26 ;  /* 0x000000ffff067224 */ /* 0x000fe400078e001a */
[----:B------:R-:W-:Y:S01]  /*13fe0*/  IMAD.MOV.U32 R7, RZ, RZ, R31 ;  /* 0x000000ffff077224 */ /* 0x000fe200078e001f */
[----:B0-----:R-:W-:-:S13]  /*13ff0*/  ISETP.NE.AND P0, PT, R10, 0x1, PT ;  /* 0x000000010a00780c */ /* 0x001fda0003f05270 */
[----:B------:R-:W0:Y:S08]  /*14000*/  @P0 LDC R3, c[0x0][0x44c] ;  /* 0x00011300ff030b82 */ /* 0x000e300000000800 */
[----:B------:R-:W1:Y:S01]  /*14010*/  @P0 LDC R0, c[0x0][0x450] ;  /* 0x00011400ff000b82 */ /* 0x000e620000000800 */
[----:B0-----:R-:W-:-:S05]  /*14020*/  @P0 IMAD.HI.U32 R3, R28, R3, RZ ;  /* 0x000000031c030227 */ /* 0x001fca00078e00ff */
[----:B-1----:R-:W-:-:S04]  /*14030*/  @P0 SHF.R.U32.HI R9, RZ, R0, R3 ;  /* 0x00000000ff090219 */ /* 0x002fc80000011603 */
[----:B------:R-:W-:Y:S01]  /*14040*/  SHF.R.S32.HI R0, RZ, 0x1f, R9 ;  /* 0x0000001fff007819 */ /* 0x000fe20000011409 */
[----:B------:R-:W-:-:S04]  /*14050*/  IMAD.WIDE.U32 R4, R9, UR4, R4 ;  /* 0x0000000409047c25 */ /* 0x000fc8000f8e0004 */
[----:B------:R-:W-:Y:S02]  /*14060*/  IMAD R8, R0, UR4, RZ ;  /* 0x0000000400087c24 */ /* 0x000fe4000f8e02ff */
[----:B------:R-:W-:-:S04]  /*14070*/  IMAD.WIDE.U32 R6, R9, UR6, R6 ;  /* 0x0000000609067c25 */ /* 0x000fc8000f8e0006 */
[----:B------:R-:W-:Y:S01]  /*14080*/  IMAD R0, R0, UR6, RZ ;  /* 0x0000000600007c24 */ /* 0x000fe2000f8e02ff */
[----:B------:R-:W-:Y:S01]  /*14090*/  IADD3 R21, P1, R6, UR8, RZ ;  /* 0x0000000806157c10 */ /* 0x000fe2000ff3e0ff */
[C---:B------:R-:W-:Y:S01]  /*140a0*/  IMAD R13, R9.reuse, UR5, R8 ;  /* 0x00000005090d7c24 */ /* 0x040fe2000f8e0208 */
[----:B------:R-:W-:Y:S01]  /*140b0*/  ULDC.64 UR4, c[0x0][0x3e8] ;  /* 0x0000fa0000047ab9 */ /* 0x000fe20000000a00 */
[----:B------:R-:W-:Y:S01]  /*140c0*/  IMAD R9, R9, UR7, R0 ;  /* 0x0000000709097c24 */ /* 0x000fe2000f8e0200 */
[----:B------:R-:W-:Y:S01]  /*140d0*/  IADD3 R3, P0, R4, UR4, RZ ;  /* 0x0000000404037c10 */ /* 0x000fe2000ff1e0ff */
[----:B------:R-:W-:-:S03]  /*140e0*/  UMOV UR4, 0xffffffff ;  /* 0xffffffff00047882 */ /* 0x000fc60000000000 */
[----:B------:R-:W-:Y:S02]  /*140f0*/  IADD3.X R13, R5, UR5, R13, P0, !PT ;  /* 0x00000005050d7c10 */ /* 0x000fe400087fe40d */
[----:B------:R-:W-:Y:S01]  /*14100*/  IADD3.X R20, R7, UR9, R9, P1, !PT ;  /* 0x0000000907147c10 */ /* 0x000fe20008ffe409 */
[----:B------:R-:W-:Y:S06]  /*14110*/  BRA.DIV UR4, `(.L_x_2500) ;  /* 0x0000019e04707947 */ /* 0x000fec000b800000 */
[----:B------:R0:W1:Y:S04]  /*14120*/  SHFL.IDX PT, R0, R13, RZ, 0x1e1f ;  /* 0x001e1fff0d007589 */ /* 0x00006800000e0000 */
[----:B------:R-:W2:Y:S04]  /*14130*/  SHFL.IDX PT, R3, R3, RZ, 0x1e1f ;  /* 0x001e1fff03037589 */ /* 0x000ea800000e0000 */
[----:B------:R-:W3:Y:S04]  /*14140*/  SHFL.IDX PT, R20, R20, RZ, 0x1e1f ;  /* 0x001e1fff14147589 */ /* 0x000ee800000e0000 */
[----:B0-----:R-:W4:Y:S02]  /*14150*/  SHFL.IDX PT, R21, R21, RZ, 0x1e1f ;  /* 0x001e1fff15157589 */ /* 0x001f2400000e0000 */
.L_x_2726:
        /* <DEDUP_REMOVED lines=16> */
[----:B------:R-:W3:Y:S04]  /*14260*/  LDL R41, [R1+0x54] ;  /* 0x0000540001297983 */ /* 0x000ee80000100800 */
[----:B------:R-:W3:Y:S01]  /*14270*/  LDL R40, [R1+0x58] ;  /* 0x0000580001287983 */ /* 0x000ee20000100800 */
[C---:B------:R-:W-:Y:S01]  /*14280*/  IADD3 R4, R18.reuse, 0x20, RZ ;  /* 0x0000002012047810 */ /* 0x040fe20007ffe0ff */
        /* <DEDUP_REMOVED lines=11> */
[C---:B--2---:R-:W-:Y:S02]  /*14340*/  @!P2 IADD3 R36, P3, R18.reuse, R3, RZ ;  /* 0x000000031224a210 */ /* 0x044fe40007f7e0ff */
[----:B----4-:R-:W-:-:S03]  /*14350*/  @!P2 IADD3 R38, P4, R18, R21, RZ ;  /* 0x000000151226a210 */ /* 0x010fc60007f9e0ff */
[--C-:B-1----:R-:W-:Y:S02]  /*14360*/  @!P2 IMAD.X R37, R0, 0x1, R5.reuse, P3 ;  /* 0x000000010025a824 */ /* 0x102fe400018e0605 */
[----:B---3--:R-:W-:Y:S01]  /*14370*/  @!P2 IMAD.X R39, R20, 0x1, R5, P4 ;  /* 0x000000011427a824 */ /* 0x008fe200020e0605 */
        /* <DEDUP_REMOVED lines=19> */
[----:B------:R-:W-:Y:S01]  /*144b0*/  @!P0 IMAD.X R47, R0, 0x1, R3, P3 ;  /* 0x00000001002f8824 */ /* 0x000fe200018e0603 */
[----:B------:R-:W-:Y:S02]  /*144c0*/  @!P0 IADD3.X R49, R20, R3, RZ, P5, !PT ;  /* 0x0000000314318210 */ /* 0x000fe40002ffe4ff */
[----:B------:R0:W5:Y:S04]  /*144d0*/  @!P1 LD.E.128 R8, desc[UR54][R42.64] ;  /* 0x000000362a089980 */ /* 0x000168000c101d00 */
[----:B------:R0:W5:Y:S04]  /*144e0*/  @!P2 LD.E.128 R4, desc[UR54][R38.64] ;  /* 0x000000362604a980 */ /* 0x000168000c101d00 */
[----:B------:R0:W5:Y:S04]  /*144f0*/  @!P0 LD.E.128 R32, desc[UR54][R46.64] ;  /* 0x000000362e208980 */ /* 0x000168000c101d00 */
[----:B------:R0:W5:Y:S02]  /*14500*/  @!P0 LD.E.128 R12, desc[UR54][R48.64] ;  /* 0x00000036300c8980 */ /* 0x000164000c101d00 */
.L_x_2502:
[----:B------:R-:W-:Y:S05]  /*14510*/  BSYNC B1 ;  /* 0x0000000000017941 */ /* 0x000fea0003800000 */
.L_x_2501:
[----:B------:R-:W-:Y:S01]  /*14520*/  ULEA.HI UR4, UR43, UR43, URZ, 0x1 ;  /* 0x0000002b2b047291 */ /* 0x000fe2000f8f083f */
[----:B--2---:R-:W-:Y:S01]  /*14530*/  VIADDMNMX R3, R45, -R235, 0x80, PT ;  /* 0x000000802d037446 */ /* 0x004fe200038009eb */
[----:B------:R-:W-:Y:S02]  /*14540*/  BSSY B1, `(.L_x_2503) ;  /* 0x0000008000017945 */ /* 0x000fe40003800000 */
[----:B------:R-:W-:Y:S01]  /*14550*/  ULOP3.LUT UR4, UR4, 0xfffffffe, URZ, 0xc0, !UPT ;  /* 0xfffffffe04047892 */ /* 0x000fe2000f8ec03f */
[----:B------:R-:W-:-:S03]  /*14560*/  ISETP.GE.AND P1, PT, R220, R3, PT ;  /* 0x00000003dc00720c */ /* 0x000fc60003f26270 */
[----:B------:R-:W-:-:S06]  /*14570*/  UIADD3 UR4, UR43, -UR4, URZ ;  /* 0x800000042b047290 */ /* 0x000fcc000fffe03f */
[----:B----4-:R-:W-:-:S05]  /*14580*/  IMAD.U32 R21, RZ, RZ, UR4 ;  /* 0x00000004ff157e24 */ /* 0x010fca000f8e00ff */
[----:B------:R-:W-:-:S04]  /*14590*/  SHF.L.U32 R21, R21, 0x1f, RZ ;  /* 0x0000001f15157819 */ /* 0x000fc800000006ff */
[----:B------:R-:W2:Y:S02]  /*145a0*/  SYNCS.PHASECHK.TRANS64.TRYWAIT P0, [R16+URZ+0x33400], R21 ;  /* 0x03340015100075a7 */ /* 0x000ea4000800017f */
[----:B--2---:R-:W-:Y:S05]  /*145b0*/  @!P0 BRA `(.L_x_2504) ;  /* 0x0000019800b88947 */ /* 0x004fea0003800000 */
.L_x_2727:
[----:B------:R-:W-:Y:S05]  /*145c0*/  BSYNC B1 ;  /* 0x0000000000017941 */ /* 0x000fea0003800000 */
.L_x_2503:
[----:B------:R-:W-:Y:S05]  /*145d0*/  @P1 BRA `(.L_x_2489) ;  /* 0x0000003000041947 */ /* 0x000fea0003800000 */
[----:B------:R-:W4:Y:S01]  /*145e0*/  LDC R3, c[0x0][0x3f4] ;  /* 0x0000fd00ff037b82 */ /* 0x000f220000000800 */
[C---:B-1----:R-:W-:Y:S01]  /*145f0*/  VIADD R0, R18.reuse, 0x20 ;  /* 0x0000002012007836 */ /* 0x042fe20000000000 */
[----:B------:R-:W-:Y:S01]  /*14600*/  BSSY B1, `(.L_x_2505) ;  /* 0x0000102000017945 */ /* 0x000fe20003800000 */
[C---:B---3--:R-:W-:Y:S01]  /*14610*/  VIADD R20, R18.reuse, 0x40 ;  /* 0x0000004012147836 */ /* 0x048fe20000000000 */
[-C--:B----4-:R-:W-:Y:S02]  /*14620*/  ISETP.GE.AND P0, PT, R18, R3.reuse, PT ;  /* 0x000000031200720c */ /* 0x090fe40003f06270 */
[-C--:B------:R-:W-:Y:S02]  /*14630*/  ISETP.GE.AND P1, PT, R0, R3.reuse, PT ;  /* 0x000000030000720c */ /* 0x080fe40003f26270 */
[----:B------:R-:W-:-:S09]  /*14640*/  ISETP.GE.AND P2, PT, R20, R3, PT ;  /* 0x000000031400720c */ /* 0x000fd20003f46270 */
[----:B------:R-:W-:Y:S05]  /*14650*/  @P0 BRA `(.L_x_2506) ;  /* 0x0000000c00f00947 */ /* 0x000fea0003800000 */
[----:B------:R-:W3:Y:S01]  /*14660*/  LDL R65, [R1+0x64] ;  /* 0x0000640001417983 */ /* 0x000ee20000100800 */
[----:B0-----:R-:W0:Y:S01]  /*14670*/  S2R R36, SR_TID.X ;  /* 0x0000000000247919 */ /* 0x001e220000002100 */
[----:B-----5:R-:W-:Y:S02]  /*14680*/  SHF.R.U32.HI R0, RZ, 0x8, R24 ;  /* 0x00000008ff007819 */ /* 0x020fe40000011618 */
[----:B------:R-:W-:Y:S02]  /*14690*/  LOP3.LUT R20, R24, 0xff, RZ, 0xc0, !PT ;  /* 0x000000ff18147812 */ /* 0x000fe400078ec0ff */
[----:B--2---:R-:W-:-:S04]  /*146a0*/  LOP3.LUT R21, R0, 0xff, RZ, 0xc0, !PT ;  /* 0x000000ff00157812 */ /* 0x004fc800078ec0ff */
        /* <DEDUP_REMOVED lines=8> */
[----:B------:R-:W-:-:S04]  /*14730*/  IMAD.SHL.U32 R21, R0, 0x10, RZ ;  /* 0x0000001000157824 */ /* 0x000fc800078e00ff */
[----:B------:R-:W-:Y:S01]  /*14740*/  IMAD.SHL.U32 R20, R20, 0x800, RZ ;  /* 0x0000080014147824 */ /* 0x000fe200078e00ff */
[----:B------:R-:W-:Y:S02]  /*14750*/  LOP3.LUT R0, R230, 0x30, R21, 0xf8, !PT ;  /* 0x00000030e6007812 */ /* 0x000fe400078ef815 */
[----:B------:R-:W-:Y:S02]  /*14760*/  SHF.R.U32.HI R37, RZ, 0x8, R25 ;  /* 0x00000008ff257819 */ /* 0x000fe40000011619 */
[----:B------:R-:W-:Y:S02]  /*14770*/  SHF.R.U32.HI R39, RZ, 0x8, R26 ;  /* 0x00000008ff277819 */ /* 0x000fe4000001161a */
[----:B------:R-:W-:Y:S02]  /*14780*/  LOP3.LUT R0, R0, R231, RZ, 0x3c, !PT ;  /* 0x000000e700007212 */ /* 0x000fe400078e3cff */
[----:B------:R-:W-:Y:S02]  /*14790*/  LOP3.LUT R21, R20, 0xffffe000, RZ, 0xc0, !PT ;  /* 0xffffe00014157812 */ /* 0x000fe400078ec0ff */
[----:B------:R-:W-:-:S02]  /*147a0*/  LOP3.LUT R36, R25, 0xff, RZ, 0xc0, !PT ;  /* 0x000000ff19247812 */ /* 0x000fc400078ec0ff */
[----:B------:R-:W-:Y:S02]  /*147b0*/  LOP3.LUT R38, R26, 0xff, RZ, 0xc0, !PT ;  /* 0x000000ff1a267812 */ /* 0x000fe400078ec0ff */
[----:B------:R-:W-:Y:S02]  /*147c0*/  LOP3.LUT R37, R37, 0xff, RZ, 0xc0, !PT ;  /* 0x000000ff25257812 */ /* 0x000fe400078ec0ff */
[----:B------:R-:W-:Y:S02]  /*147d0*/  LOP3.LUT R39, R39, 0xff, RZ, 0xc0, !PT ;  /* 0x000000ff27277812 */ /* 0x000fe400078ec0ff */
[----:B------:R-:W-:Y:S02]  /*147e0*/  IADD3 R21, R0, R232, R21 ;  /* 0x000000e800157210 */ /* 0x000fe40007ffe015 */
[----:B------:R-:W-:Y:S02]  /*147f0*/  PRMT R46, R37, 0x7604, R36 ;  /* 0x00007604252e7816 */ /* 0x000fe40000000024 */
[----:B------:R-:W-:Y:S01]  /*14800*/  PRMT R47, R39, 0x7604, R38 ;  /* 0x00007604272f7816 */ /* 0x000fe20000000026 */
[----:B------:R-:W-:Y:S01]  /*14810*/  IMAD.IADD R0, R16, 0x1, R21 ;  /* 0x0000000110007824 */ /* 0x000fe200078e0215 */
[----:B------:R-:W-:-:S02]  /*14820*/  SHF.R.U32.HI R37, RZ, 0x8, R27 ;  /* 0x00000008ff257819 */ /* 0x000fc4000001161b */
[----:B------:R-:W-:Y:S02]  /*14830*/  SHF.R.U32.HI R39, RZ, 0x8, R4 ;  /* 0x00000008ff277819 */ /* 0x000fe40000011604 */
[----:B------:R-:W-:Y:S02]  /*14840*/  SHF.R.U32.HI R40, RZ, 0x8, R5 ;  /* 0x00000008ff287819 */ /* 0x000fe40000011605 */
[----:B------:R-:W-:Y:S02]  /*14850*/  LOP3.LUT R36, R27, 0xff, RZ, 0xc0, !PT ;  /* 0x000000ff1b247812 */ /* 0x000fe400078ec0ff */
[----:B------:R-:W-:Y:S02]  /*14860*/  LOP3.LUT R38, R4, 0xff, RZ, 0xc0, !PT ;  /* 0x000000ff04267812 */ /* 0x000fe400078ec0ff */
[----:B------:R-:W-:Y:S02]  /*14870*/  LOP3.LUT R37, R37, 0xff, RZ, 0xc0, !PT ;  /* 0x000000ff25257812 */ /* 0x000fe400078ec0ff */
[----:B------:R-:W-:-:S02]  /*14880*/  LOP3.LUT R39, R39, 0xff, RZ, 0xc0, !PT ;  /* 0x000000ff27277812 */ /* 0x000fc400078ec0ff */
[----:B------:R-:W-:Y:S02]  /*14890*/  LOP3.LUT R21, R40, 0xff, RZ, 0xc0, !PT ;  /* 0x000000ff28157812 */ /* 0x000fe400078ec0ff */
[----:B------:R-:W0:Y:S01]  /*148a0*/  LDS.128 R40, [R0+0x1e200] ;  /* 0x01e2000000287984 */ /* 0x000e220000000c00 */
[----:B------:R-:W-:Y:S02]  /*148b0*/  PRMT R20, R37, 0x7604, R36 ;  /* 0x0000760425147816 */ /* 0x000fe40000000024 */
[----:B------:R-:W-:Y:S02]  /*148c0*/  PRMT R53, R39, 0x7604, R38 ;  /* 0x0000760427357816 */ /* 0x000fe40000000026 */
[----:B------:R-:W-:Y:S02]  /*148d0*/  SHF.R.U32.HI R50, RZ, 0x8, R6 ;  /* 0x00000008ff327819 */ /* 0x000fe40000011606 */
[----:B------:R-:W-:Y:S02]  /*148e0*/  LOP3.LUT R48, R5, 0xff, RZ, 0xc0, !PT ;  /* 0x000000ff05307812 */ /* 0x000fe400078ec0ff */
[----:B------:R-:W-:-:S02]  /*148f0*/  LOP3.LUT R49, R6, 0xff, RZ, 0xc0, !PT ;  /* 0x000000ff06317812 */ /* 0x000fc400078ec0ff */
[----:B------:R-:W-:Y:S02]  /*14900*/  LOP3.LUT R50, R50, 0xff, RZ, 0xc0, !PT ;  /* 0x000000ff32327812 */ /* 0x000fe400078ec0ff */
[----:B------:R-:W-:Y:S02]  /*14910*/  SHF.R.U32.HI R55, RZ, 0x10, R5 ;  /* 0x00000010ff377819 */ /* 0x000fe40000011605 */
[----:B------:R-:W-:Y:S02]  /*14920*/  PRMT R48, R21, 0x7604, R48 ;  /* 0x0000760415307816 */ /* 0x000fe40000000030 */
[----:B------:R-:W-:Y:S02]  /*14930*/  PRMT R57, R50, 0x7604, R49 ;  /* 0x0000760432397816 */ /* 0x000fe40000000031 */
[----:B------:R-:W-:Y:S02]  /*14940*/  SHF.R.U32.HI R21, RZ, 0x10, R25 ;  /* 0x00000010ff157819 */ /* 0x000fe40000011619 */
[----:B------:R-:W-:Y:S01]  /*14950*/  SHF.R.U32.HI R49, RZ, 0x10, R27 ;  /* 0x00000010ff317819 */ /* 0x000fe2000001161b */
[----:B------:R-:W-:Y:S01]  /*14960*/  IMAD.U32 R55, R55, 0x10000, RZ ;  /* 0x0001000037377824 */ /* 0x000fe200078e00ff */
[----:B------:R-:W-:-:S02]  /*14970*/  SHF.R.U32.HI R52, RZ, 0x8, R7 ;  /* 0x00000008ff347819 */ /* 0x000fc40000011607 */
[----:B------:R-:W-:Y:S01]  /*14980*/  SHF.L.U32 R21, R21, 0x10, RZ ;  /* 0x0000001015157819 */ /* 0x000fe200000006ff */
[----:B------:R-:W-:Y:S01]  /*14990*/  IMAD.U32 R49, R49, 0x10000, RZ ;  /* 0x0001000031317824 */ /* 0x000fe200078e00ff */
[----:B------:R-:W-:Y:S02]  /*149a0*/  LOP3.LUT R51, R7, 0xff, RZ, 0xc0, !PT ;  /* 0x000000ff07337812 */ /* 0x000fe400078ec0ff */
[----:B------:R-:W-:Y:S02]  /*149b0*/  LOP3.LUT R52, R52, 0xff, RZ, 0xc0, !PT ;  /* 0x000000ff34347812 */ /* 0x000fe400078ec0ff */
[----:B------:R-:W-:Y:S02]  /*149c0*/  LOP3.LUT R55, R48, 0xff0000, R55, 0xf8, !PT ;  /* 0x00ff000030377812 */ /* 0x000fe400078ef837 */
[----:B------:R-:W-:Y:S02]  /*149d0*/  LOP3.LUT R21, R46, 0xff0000, R21, 0xf8, !PT ;  /* 0x00ff00002e157812 */ /* 0x000fe400078ef815 */
[----:B------:R-:W-:-:S02]  /*149e0*/  PRMT R52, R52, 0x7604, R51 ;  /* 0x0000760434347816 */ /* 0x000fc40000000033 */
[----:B------:R-:W-:Y:S02]  /*149f0*/  SHF.R.U32.HI R59, RZ, 0x10, R7 ;  /* 0x00000010ff3b7819 */ /* 0x000fe40000011607 */
[----:B------:R-:W-:Y:S02]  /*14a00*/  LOP3.LUT R51, R20, 0xff0000, R49, 0xf8, !PT ;  /* 0x00ff000014337812 */ /* 0x000fe400078ef831 */
        /* <DEDUP_REMOVED lines=16> */
[----:B------:R-:W-:-:S03]  /*14b10*/  HADD2.F32 R52, -RZ, R26.H0_H0 ;  /* 0x2000001aff347230 */ /* 0x000fc60000004100 */
[C---:B------:R-:W-:Y:S02]  /*14b20*/  FMUL.FTZ R58, R5.reuse, R56 ;  /* 0x00000038053a7220 */ /* 0x040fe40000410000 */
[----:B------:R-:W-:Y:S01]  /*14b30*/  FMUL.FTZ R51, R5, R52 ;  /* 0x0000003405337220 */ /* 0x000fe20000410000 */
[--C-:B------:R-:W-:Y:S02]  /*14b40*/  LOP3.LUT R57, R57, 0xff0000, R6.reuse, 0xf8, !PT ;  /* 0x00ff000039397812 */ /* 0x100fe400078ef806 */
[----:B------:R-:W-:Y:S02]  /*14b50*/  F2FP.F16.E4M3.UNPACK_B R46, R41.H1 ;  /* 0x00000029ff2e723e */ /* 0x000fe400030006ff */
[----:B------:R-:W-:Y:S02]  /*14b60*/  F2FP.F16.E4M3.UNPACK_B R55, R55.H1 ;  /* 0x00000037ff37723e */ /* 0x000fe400030006ff */
[----:B------:R-:W-:Y:S01]  /*14b70*/  F2FP.F16.E4M3.UNPACK_B R50, R50.H1 ;  /* 0x00000032ff32723e */ /* 0x000fe200030006ff */
[----:B------:R-:W-:Y:S01]  /*14b80*/  HADD2.F32 R24, -RZ, R24.H1_H1 ;  /* 0x30000018ff187230 */ /* 0x000fe20000004100 */
[----:B------:R-:W-:Y:S01]  /*14b90*/  LOP3.LUT R6, R57, 0xff000000, R6, 0xf8, !PT ;  /* 0xff00000039067812 */ /* 0x000fe200078ef806 */
[--C-:B------:R-:W-:Y:S01]  /*14ba0*/  HADD2.F32 R57, -RZ, R55.reuse.H0_H0 ;  /* 0x20000037ff397230 */ /* 0x100fe20000004100 */
[----:B------:R-:W-:Y:S01]  /*14bb0*/  LOP3.LUT R59, R59, 0xff000000, R7, 0xf8, !PT ;  /* 0xff0000003b3b7812 */ /* 0x000fe200078ef807 */
[----:B------:R-:W-:Y:S01]  /*14bc0*/  HADD2.F32 R55, -RZ, R55.H1_H1 ;  /* 0x30000037ff377230 */ /* 0x000fe20000004100 */
[----:B------:R-:W-:-:S02]  /*14bd0*/  F2FP.F16.E4M3.UNPACK_B R47, R43 ;  /* 0x0000002bff2f723e */ /* 0x000fc400020006ff */
[----:B------:R-:W-:Y:S02]  /*14be0*/  F2FP.F16.E4M3.UNPACK_B R48, R43.H1 ;  /* 0x0000002bff30723e */ /* 0x000fe400030006ff */
[-C--:B------:R-:W-:Y:S02]  /*14bf0*/  F2FP.F16.E4M3.UNPACK_B R41, R40.reuse ;  /* 0x00000028ff29723e */ /* 0x080fe400020006ff */
[----:B------:R-:W-:Y:S01]  /*14c00*/  F2FP.F16.E4M3.UNPACK_B R40, R40.H1 ;  /* 0x00000028ff28723e */ /* 0x000fe200030006ff */
[----:B---3--:R-:W0:Y:S02]  /*14c10*/  LDS.128 R36, [R65+0x1e200] ;  /* 0x01e2000041247984 */ /* 0x008e240000000c00 */
[----:B0-----:R-:W-:-:S05]  /*14c20*/  F2FP.F16.E4M3.UNPACK_B R21, R37 ;  /* 0x00000025ff15723e */ /* 0x001fca00020006ff */
[----:B------:R-:W-:-:S05]  /*14c30*/  HADD2.F32 R25, -RZ, R21.H0_H0 ;  /* 0x20000015ff197230 */ /* 0x000fca0000004100 */
[C---:B------:R-:W-:Y:S01]  /*14c40*/  FFMA.FTZ R5, R25.reuse, R52, -R58 ;  /* 0x0000003419057223 */ /* 0x040fe2000001083a */
[----:B------:R-:W-:Y:S01]  /*14c50*/  FFMA.FTZ R25, R25, R56, R51 ;  /* 0x0000003819197223 */ /* 0x000fe20000010033 */
[----:B------:R-:W-:Y:S02]  /*14c60*/  HADD2.F32 R51, -RZ, R26.H1_H1 ;  /* 0x3000001aff337230 */ /* 0x000fe40000004100 */
[----:B------:R-:W-:Y:S01]  /*14c70*/  HADD2.F32 R56, -RZ, R27.H1_H1 ;  /* 0x3000001bff387230 */ /* 0x000fe20000004100 */
[----:B------:R-:W-:Y:S01]  /*14c80*/  F2FP.F16.E4M3.UNPACK_B R37, R37.H1 ;  /* 0x00000025ff25723e */ /* 0x000fe200030006ff */
[----:B------:R-:W-:Y:S02]  /*14c90*/  HADD2.F32 R26, -RZ, R46.H0_H0 ;  /* 0x2000002eff1a7230 */ /* 0x000fe40000004100 */
[----:B------:R-:W-:Y:S02]  /*14ca0*/  HADD2.F32 R52, -RZ, R50.H0_H0 ;  /* 0x20000032ff347230 */ /* 0x000fe40000004100 */
[----:B------:R-:W-:Y:S01]  /*14cb0*/  FMUL.FTZ R61, R24, R51 ;  /* 0x00000033183d7220 */ /* 0x000fe20000410000 */
[----:B------:R-:W-:-:S02]  /*14cc0*/  HADD2.F32 R21, -RZ, R21.H1_H1 ;  /* 0x30000015ff157230 */ /* 0x000fc40000004100 */
[----:B------:R-:W-:Y:S01]  /*14cd0*/  FMUL.FTZ R58, R24, R56 ;  /* 0x00000038183a7220 */ /* 0x000fe20000410000 */
[C---:B------:R-:W-:Y:S01]  /*14ce0*/  FMUL.FTZ R60, R26.reuse, R57 ;  /* 0x000000391a3c7220 */ /* 0x040fe20000410000 */
[----:B------:R-:W-:Y:S01]  /*14cf0*/  FMUL.FTZ R62, R26, R52 ;  /* 0x000000341a3e7220 */ /* 0x000fe20000410000 */
[----:B------:R-:W-:Y:S02]  /*14d00*/  HADD2.F32 R27, -RZ, R37.H0_H0 ;  /* 0x20000025ff1b7230 */ /* 0x000fe40000004100 */
[C---:B------:R-:W-:Y:S01]  /*14d10*/  FFMA.FTZ R26, R21.reuse, R56, R61 ;  /* 0x00000038151a7223 */ /* 0x040fe2000001003d */
[----:B------:R-:W-:Y:S01]  /*14d20*/  FFMA.FTZ R24, R21, R51, -R58 ;  /* 0x0000003315187223 */ /* 0x000fe2000001083a */
[----:B------:R-:W-:Y:S01]  /*14d30*/  F2FP.F16.E4M3.UNPACK_B R56, R59 ;  /* 0x0000003bff38723e */ /* 0x000fe200020006ff */
[----:B------:R-:W-:Y:S01]  /*14d40*/  HADD2.F32 R46, -RZ, R46.H1_H1 ;  /* 0x3000002eff2e7230 */ /* 0x000fe20000004100 */
[----:B------:R-:W-:Y:S01]  /*14d50*/  F2FP.F16.E4M3.UNPACK_B R51, R53 ;  /* 0x00000035ff33723e */ /* 0x000fe200020006ff */
[----:B------:R-:W-:-:S02]  /*14d60*/  HADD2.F32 R50, -RZ, R50.H1_H1 ;  /* 0x30000032ff327230 */ /* 0x000fc40000004100 */
[C---:B------:R-:W-:Y:S01]  /*14d70*/  FFMA.FTZ R60, R27.reuse, R52, -R60 ;  /* 0x000000341b3c7223 */ /* 0x040fe2000001083c */
[----:B------:R-:W-:Y:S01]  /*14d80*/  FFMA.FTZ R62, R27, R57, R62 ;  /* 0x000000391b3e7223 */ /* 0x000fe2000001003e */
[----:B------:R-:W-:Y:S01]  /*14d90*/  F2FP.F16.E4M3.UNPACK_B R45, R39 ;  /* 0x00000027ff2d723e */ /* 0x000fe200020006ff */
[----:B------:R-:W-:Y:S02]  /*14da0*/  HADD2.F32 R58, -RZ, R56.H0_H0 ;  /* 0x20000038ff3a7230 */ /* 0x000fe40000004100 */
[C---:B------:R-:W-:Y:S01]  /*14db0*/  FMUL.FTZ R64, R46.reuse, R55 ;  /* 0x000000372e407220 */ /* 0x040fe20000410000 */
[----:B------:R-:W-:Y:S02]  /*14dc0*/  HADD2.F32 R27, -RZ, R47.H0_H0 ;  /* 0x2000002fff1b7230 */ /* 0x000fe40000004100 */
[----:B------:R-:W-:Y:S01]  /*14dd0*/  FMUL.FTZ R46, R46, R50 ;  /* 0x000000322e2e7220 */ /* 0x000fe20000410000 */
[----:B------:R-:W-:Y:S02]  /*14de0*/  HADD2.F32 R37, -RZ, R37.H1_H1 ;  /* 0x30000025ff257230 */ /* 0x000fe40000004100 */
[----:B------:R-:W-:-:S02]  /*14df0*/  HADD2.F32 R52, -RZ, R51.H0_H0 ;  /* 0x20000033ff347230 */ /* 0x000fc40000004100 */
[----:B------:R-:W-:Y:S01]  /*14e00*/  FMUL.FTZ R66, R27, R58 ;  /* 0x0000003a1b427220 */ /* 0x000fe20000410000 */
[----:B------:R-:W-:Y:S02]  /*14e10*/  HADD2.F32 R21, -RZ, R45.H0_H0 ;  /* 0x2000002dff157230 */ /* 0x000fe40000004100 */
[----:B------:R-:W-:Y:S01]  /*14e20*/  FFMA.FTZ R55, R37, R55, R46 ;  /* 0x0000003725377223 */ /* 0x000fe2000001002e */
[----:B------:R-:W-:Y:S01]  /*14e30*/  F2FP.F16.E4M3.UNPACK_B R59, R59.H1 ;  /* 0x0000003bff3b723e */ /* 0x000fe200030006ff */
[----:B------:R-:W-:Y:S01]  /*14e40*/  FMUL.FTZ R27, R27, R52 ;  /* 0x000000341b1b7220 */ /* 0x000fe20000410000 */
[----:B------:R-:W-:Y:S01]  /*14e50*/  HADD2.F32 R56, -RZ, R56.H1_H1 ;  /* 0x30000038ff387230 */ /* 0x000fe20000004100 */
[----:B------:R-:W-:Y:S01]  /*14e60*/  F2FP.F16.E4M3.UNPACK_B R53, R53.H1 ;  /* 0x00000035ff35723e */ /* 0x000fe200030006ff */
[----:B------:R-:W-:Y:S02]  /*14e70*/  HADD2.F32 R47, -RZ, R47.H1_H1 ;  /* 0x3000002fff2f7230 */ /* 0x000fe40000004100 */
[----:B------:R-:W-:-:S02]  /*14e80*/  HADD2.F32 R46, -RZ, R51.H1_H1 ;  /* 0x30000033ff2e7230 */ /* 0x000fc40000004100 */
[----:B------:R-:W-:Y:S01]  /*14e90*/  FFMA.FTZ R57, R37, R50, -R64 ;  /* 0x0000003225397223 */ /* 0x000fe20000010840 */
[C---:B------:R-:W-:Y:S01]  /*14ea0*/  FFMA.FTZ R66, R21.reuse, R52, -R66 ;  /* 0x0000003415427223 */ /* 0x040fe20000010842 */
[----:B------:R-:W-:Y:S01]  /*14eb0*/  FFMA.FTZ R58, R21, R58, R27 ;  /* 0x0000003a153a7223 */ /* 0x000fe2000001001b */
[----:B------:R-:W-:Y:S01]  /*14ec0*/  F2FP.F16.E4M3.UNPACK_B R39, R39.H1 ;  /* 0x00000027ff27723e */ /* 0x000fe200030006ff */
[----:B------:R-:W-:Y:S02]  /*14ed0*/  HADD2.F32 R45, -RZ, R45.H1_H1 ;  /* 0x3000002dff2d7230 */ /* 0x000fe40000004100 */
[C---:B------:R-:W-:Y:S01]  /*14ee0*/  FMUL.FTZ R64, R47.reuse, R56 ;  /* 0x000000382f407220 */ /* 0x040fe20000410000 */
[----:B------:R-:W-:Y:S02]  /*14ef0*/  HADD2.F32 R52, -RZ, R59.H0_H0 ;  /* 0x2000003bff347230 */ /* 0x000fe40000004100 */
[----:B------:R-:W-:Y:S01]  /*14f00*/  FMUL.FTZ R47, R47, R46 ;  /* 0x0000002e2f2f7220 */ /* 0x000fe20000410000 */
[----:B------:R-:W-:-:S02]  /*14f10*/  HADD2.F32 R27, -RZ, R48.H0_H0 ;  /* 0x20000030ff1b7230 */ /* 0x000fc40000004100 */
[----:B------:R-:W-:Y:S02]  /*14f20*/  HADD2.F32 R50, -RZ, R53.H0_H0 ;  /* 0x20000035ff327230 */ /* 0x000fe40000004100 */
[----:B------:R-:W-:Y:S01]  /*14f30*/  FFMA.FTZ R61, R45, R46, -R64 ;  /* 0x0000002e2d3d7223 */ /* 0x000fe20000010840 */
[----:B------:R-:W-:Y:S02]  /*14f40*/  HADD2.F32 R21, -RZ, R39.H0_H0 ;  /* 0x20000027ff157230 */ /* 0x000fe40000004100 */
[----:B------:R-:W-:Y:S01]  /*14f50*/  FMUL.FTZ R68, R27, R52 ;  /* 0x000000341b447220 */ /* 0x000fe20000410000 */
[----:B------:R-:W-:Y:S01]  /*14f60*/  FFMA.FTZ R63, R45, R56, R47 ;  /* 0x000000382d3f7223 */ /* 0x000fe2000001002f */
[----:B------:R-:W-:Y:S01]  /*14f70*/  FMUL.FTZ R27, R27, R50 ;  /* 0x000000321b1b7220 */ /* 0x000fe20000410000 */
[----:B------:R-:W-:Y:S02]  /*14f80*/  F2FP.F16.E4M3.UNPACK_B R45, R54.H1 ;  /* 0x00000036ff2d723e */ /* 0x000fe400030006ff */
[----:B------:R-:W-:Y:S01]  /*14f90*/  F2FP.F16.E4M3.UNPACK_B R37, R49.H1 ;  /* 0x00000031ff25723e */ /* 0x000fe200030006ff */
[C---:B------:R-:W-:Y:S01]  /*14fa0*/  FFMA.FTZ R68, R21.reuse, R50, -R68 ;  /* 0x0000003215447223 */ /* 0x040fe20000010844 */
[----:B------:R-:W-:Y:S01]  /*14fb0*/  F2FP.F16.E4M3.UNPACK_B R7, R36 ;  /* 0x00000024ff07723e */ /* 0x000fe200020006ff */
[----:B------:R-:W-:Y:S01]  /*14fc0*/  FFMA.FTZ R64, R21, R52, R27 ;  /* 0x0000003415407223 */ /* 0x000fe2000001001b */
[----:B------:R-:W-:Y:S01]  /*14fd0*/  HADD2.F32 R53, -RZ, R53.H1_H1 ;  /* 0x30000035ff357230 */ /* 0x000fe20000004100 */
[----:B------:R-:W-:Y:S01]  /*14fe0*/  F2FP.F16.E4M3.UNPACK_B R36, R36.H1 ;  /* 0x00000024ff24723e */ /* 0x000fe200030006ff */
[----:B------:R-:W-:-:S02]  /*14ff0*/  HADD2.F32 R59, -RZ, R59.H1_H1 ;  /* 0x3000003bff3b7230 */ /* 0x000fc40000004100 */
[----:B------:R-:W-:Y:S02]  /*15000*/  HADD2.F32 R48, -RZ, R48.H1_H1 ;  /* 0x30000030ff307230 */ /* 0x000fe40000004100 */
[----:B------:R-:W-:Y:S02]  /*15010*/  HADD2.F32 R50, -RZ, R45.H0_H0 ;  /* 0x2000002dff327230 */ /* 0x000fe40000004100 */
[----:B------:R-:W-:Y:S02]  /*15020*/  HADD2.F32 R27, -RZ, R40.H0_H0 ;  /* 0x20000028ff1b7230 */ /* 0x000fe40000004100 */
[----:B------:R-:W-:Y:S02]  /*15030*/  HADD2.F32 R46, -RZ, R37.H0_H0 ;  /* 0x20000025ff2e7230 */ /* 0x000fe40000004100 */
[C---:B------:R-:W-:Y:S01]  /*15040*/  FMUL.FTZ R52, R48.reuse, R59 ;  /* 0x0000003b30347220 */ /* 0x040fe20000410000 */
[----:B------:R-:W-:Y:S01]  /*15050*/  FMUL.FTZ R56, R48, R53 ;  /* 0x0000003530387220 */ /* 0x000fe20000410000 */
[----:B------:R-:W-:-:S02]  /*15060*/  HADD2.F32 R21, -RZ, R36.H0_H0 ;  /* 0x20000024ff157230 */ /* 0x000fc40000004100 */
[C---:B------:R-:W-:Y:S01]  /*15070*/  FMUL.FTZ R48, R27.reuse, R50 ;  /* 0x000000321b307220 */ /* 0x040fe20000410000 */
[----:B------:R-:W-:Y:S01]  /*15080*/  FMUL.FTZ R27, R27, R46 ;  /* 0x0000002e1b1b7220 */ /* 0x000fe20000410000 */
[----:B------:R-:W-:Y:S01]  /*15090*/  HADD2.F32 R45, -RZ, R45.H1_H1 ;  /* 0x3000002dff2d7230 */ /* 0x000fe20000004100 */
[----:B------:R-:W-:Y:S01]  /*150a0*/  F2FP.F16.E4M3.UNPACK_B R54, R54 ;  /* 0x00000036ff36723e */ /* 0x000fe200020006ff */
[----:B------:R-:W-:Y:S02]  /*150b0*/  HADD2.F32 R40, -RZ, R40.H1_H1 ;  /* 0x30000028ff287230 */ /* 0x000fe40000004100 */
        /* <DEDUP_REMOVED lines=12> */
[C---:B------:R-:W-:Y:S01]  /*15180*/  FFMA.FTZ R52, R36.reuse, R37, -R21 ;  /* 0x0000002524347223 */ /* 0x040fe20000010815 */
[----:B------:R-:W-:Y:S01]  /*15190*/  FFMA.FTZ R56, R36, R45, R46 ;  /* 0x0000002d24387223 */ /* 0x000fe2000001002e */
[----:B------:R-:W-:Y:S02]  /*151a0*/  HADD2.F32 R36, -RZ, R49.H0_H0 ;  /* 0x20000031ff247230 */ /* 0x000fe40000004100 */
[----:B------:R-:W-:Y:S01]  /*151b0*/  FMUL.FTZ R46, R27, R40 ;  /* 0x000000281b2e7220 */ /* 0x000fe20000410000 */
[----:B------:R-:W-:Y:S02]  /*151c0*/  HADD2.F32 R21, -RZ, R7.H0_H0 ;  /* 0x20000007ff157230 */ /* 0x000fe40000004100 */
[----:B------:R-:W-:-:S02]  /*151d0*/  HADD2.F32 R54, -RZ, R54.H1_H1 ;  /* 0x30000036ff367230 */ /* 0x000fc40000004100 */
[----:B------:R-:W-:Y:S02]  /*151e0*/  HADD2.F32 R41, -RZ, R41.H1_H1 ;  /* 0x30000029ff297230 */ /* 0x000fe40000004100 */
[-C--:B------:R-:W-:Y:S01]  /*151f0*/  FMUL.FTZ R48, R27, R36.reuse ;  /* 0x000000241b307220 */ /* 0x080fe20000410000 */
[----:B------:R-:W-:Y:S01]  /*15200*/  FFMA.FTZ R46, R21, R36, -R46 ;  /* 0x00000024152e7223 */ /* 0x000fe2000001082e */
[-C--:B------:R-:W-:Y:S01]  /*15210*/  F2FP.F16.E4M3.UNPACK_B R43, R42.reuse ;  /* 0x0000002aff2b723e */ /* 0x080fe200020006ff */
[----:B------:R-:W-:Y:S01]  /*15220*/  HADD2.F32 R36, -RZ, R49.H1_H1 ;  /* 0x30000031ff247230 */ /* 0x000fe20000004100 */
[----:B------:R-:W-:Y:S01]  /*15230*/  F2FP.F16.E4M3.UNPACK_B R42, R42.H1 ;  /* 0x0000002aff2a723e */ /* 0x000fe200030006ff */
[----:B------:R-:W-:Y:S01]  /*15240*/  HADD2.F32 R7, -RZ, R7.H1_H1 ;  /* 0x30000007ff077230 */ /* 0x000fe20000004100 */
[----:B------:R-:W-:Y:S01]  /*15250*/  F2FP.F16.E4M3.UNPACK_B R37, R6.H1 ;  /* 0x00000006ff25723e */ /* 0x000fe200030006ff */
[----:B------:R-:W-:Y:S01]  /*15260*/  FMUL.FTZ R50, R41, R54 ;  /* 0x0000003629327220 */ /* 0x000fe20000410000 */
[----:B------:R-:W-:Y:S01]  /*15270*/  F2FP.F16.E4M3.UNPACK_B R27, R20.H1 ;  /* 0x00000014ff1b723e */ /* 0x000fe200030006ff */
[----:B------:R-:W-:Y:S01]  /*15280*/  FFMA.FTZ R48, R21, R40, R48 ;  /* 0x0000002815307223 */ /* 0x000fe20000010030 */
[----:B------:R-:W-:Y:S01]  /*15290*/  F2FP.F16.E4M3.UNPACK_B R4, R38 ;  /* 0x00000026ff04723e */ /* 0x000fe200020006ff */
[----:B------:R-:W-:Y:S01]  /*152a0*/  FMUL.FTZ R41, R41, R36 ;  /* 0x0000002429297220 */ /* 0x000fe20000410000 */
[----:B------:R-:W-:Y:S01]  /*152b0*/  F2FP.F16.E4M3.UNPACK_B R38, R38.H1 ;  /* 0x00000026ff26723e */ /* 0x000fe200030006ff */
[----:B------:R-:W-:Y:S01]  /*152c0*/  FFMA.FTZ R39, R7, R36, -R50 ;  /* 0x0000002407277223 */ /* 0x000fe20000010832 */
[----:B------:R-:W-:-:S02]  /*152d0*/  HADD2.F32 R40, -RZ, R37.H0_H0 ;  /* 0x20000025ff287230 */ /* 0x000fc40000004100 */
[--C-:B------:R-:W-:Y:S02]  /*152e0*/  HADD2.F32 R21, -RZ, R42.reuse.H0_H0 ;  /* 0x2000002aff157230 */ /* 0x100fe40000004100 */
[----:B------:R-:W-:Y:S02]  /*152f0*/  HADD2.F32 R36, -RZ, R27.H0_H0 ;  /* 0x2000001bff247230 */ /* 0x000fe40000004100 */
[----:B------:R-:W-:Y:S02]  /*15300*/  HADD2.F32 R37, -RZ, R37.H1_H1 ;  /* 0x30000025ff257230 */ /* 0x000fe40000004100 */
[----:B------:R-:W-:Y:S02]  /*15310*/  HADD2.F32 R42, -RZ, R42.H1_H1 ;  /* 0x3000002aff2a7230 */ /* 0x000fe40000004100 */
[----:B------:R-:W-:Y:S01]  /*15320*/  FFMA.FTZ R41, R7, R54, R41 ;  /* 0x0000003607297223 */ /* 0x000fe20000010029 */
[----:B------:R-:W-:Y:S02]  /*15330*/  HADD2.F32 R7, -RZ, R38.H0_H0 ;  /* 0x20000026ff077230 */ /* 0x000fe40000004100 */
[----:B------:R-:W-:Y:S01]  /*15340*/  FMUL.FTZ R50, R21, R40 ;  /* 0x0000002815327220 */ /* 0x000fe20000410000 */
[----:B------:R-:W-:-:S02]  /*15350*/  HADD2.F32 R27, -RZ, R27.H1_H1 ;  /* 0x3000001bff1b7230 */ /* 0x000fc40000004100 */
[----:B------:R-:W-:Y:S01]  /*15360*/  FMUL.FTZ R54, R21, R36 ;  /* 0x0000002415367220 */ /* 0x000fe20000410000 */
[----:B------:R-:W-:Y:S01]  /*15370*/  HADD2.F32 R38, -RZ, R38.H1_H1 ;  /* 0x30000026ff267230 */ /* 0x000fe20000004100 */
[----:B------:R-:W-:Y:S01]  /*15380*/  F2FP.F16.E4M3.UNPACK_B R20, R20 ;  /* 0x00000014ff14723e */ /* 0x000fe200020006ff */
[C---:B------:R-:W-:Y:S01]  /*15390*/  FMUL.FTZ R21, R42.reuse, R37 ;  /* 0x000000252a157220 */ /* 0x040fe20000410000 */
[----:B------:R-:W-:Y:S01]  /*153a0*/  F2FP.F16.E4M3.UNPACK_B R6, R6 ;  /* 0x00000006ff06723e */ /* 0x000fe200020006ff */
[C---:B------:R-:W-:Y:S01]  /*153b0*/  FFMA.FTZ R50, R7.reuse, R36, -R50 ;  /* 0x0000002407327223 */ /* 0x040fe20000010832 */
[-C--:B------:R-:W-:Y:S01]  /*153c0*/  FMUL.FTZ R42, R42, R27.reuse ;  /* 0x0000001b2a2a7220 */ /* 0x080fe20000410000 */
[----:B------:R-:W-:Y:S01]  /*153d0*/  FFMA.FTZ R54, R7, R40, R54 ;  /* 0x0000002807367223 */ /* 0x000fe20000010036 */
[----:B------:R-:W-:Y:S01]  /*153e0*/  FFMA.FTZ R45, R38, R27, -R21 ;  /* 0x0000001b262d7223 */ /* 0x000fe20000010815 */
[----:B------:R-:W-:Y:S02]  /*153f0*/  HADD2.F32 R21, -RZ, R20.H0_H0 ;  /* 0x20000014ff157230 */ /* 0x000fe40000004100 */
[----:B------:R-:W-:-:S02]  /*15400*/  HADD2.F32 R27, -RZ, R6.H0_H0 ;  /* 0x20000006ff1b7230 */ /* 0x000fc40000004100 */
[--C-:B------:R-:W-:Y:S02]  /*15410*/  HADD2.F32 R7, -RZ, R43.reuse.H0_H0 ;  /* 0x2000002bff077230 */ /* 0x100fe40000004100 */
[----:B------:R-:W-:Y:S02]  /*15420*/  HADD2.F32 R36, -RZ, R6.H1_H1 ;  /* 0x30000006ff247230 */ /* 0x000fe40000004100 */
[----:B------:R-:W-:Y:S02]  /*15430*/  HADD2.F32 R43, -RZ, R43.H1_H1 ;  /* 0x3000002bff2b7230 */ /* 0x000fe40000004100 */
[----:B------:R-:W-:Y:S02]  /*15440*/  HADD2.F32 R20, -RZ, R20.H1_H1 ;  /* 0x30000014ff147230 */ /* 0x000fe40000004100 */
[----:B------:R-:W-:Y:S01]  /*15450*/  FFMA.FTZ R49, R38, R37, R42 ;  /* 0x0000002526317223 */ /* 0x000fe2000001002a */
[--C-:B------:R-:W-:Y:S02]  /*15460*/  HADD2.F32 R6, -RZ, R4.reuse.H0_H0 ;  /* 0x20000004ff067230 */ /* 0x100fe40000004100 */
[C---:B------:R-:W-:Y:S01]  /*15470*/  FMUL.FTZ R37, R7.reuse, R27 ;  /* 0x0000001b07257220 */ /* 0x040fe20000410000 */
[----:B------:R-:W-:Y:S01]  /*15480*/  FMUL.FTZ R38, R7, R21 ;  /* 0x0000001507267220 */ /* 0x000fe20000410000 */
[----:B------:R-:W-:-:S02]  /*15490*/  HADD2.F32 R4, -RZ, R4.H1_H1 ;  /* 0x30000004ff047230 */ /* 0x000fc40000004100 */
[C---:B------:R-:W-:Y:S01]  /*154a0*/  FMUL.FTZ R7, R43.reuse, R36 ;  /* 0x000000242b077220 */ /* 0x040fe20000410000 */
[-C--:B------:R-:W-:Y:S01]  /*154b0*/  FMUL.FTZ R43, R43, R20.reuse ;  /* 0x000000142b2b7220 */ /* 0x080fe20000410000 */
        /* <DEDUP_REMOVED lines=8> */
[----:B------:R-:W-:Y:S02]  /*15540*/  F2FP.SATFINITE.E4M3.F32.PACK_AB_MERGE_C R45, R45, R50, RZ ;  /* 0x000000322d2d723e */ /* 0x000fe400048070ff */
[----:B------:R-:W-:Y:S02]  /*15550*/  F2FP.SATFINITE.E4M3.F32.PACK_AB_MERGE_C R27, R59, R64, RZ ;  /* 0x000000403b1b723e */ /* 0x000fe400048070ff */
[----:B------:R-:W-:Y:S02]  /*15560*/  F2FP.SATFINITE.E4M3.F32.PACK_AB_MERGE_C R51, R56, R51, RZ ;  /* 0x000000333833723e */ /* 0x000fe400048070ff */
[----:B------:R-:W-:Y:S02]  /*15570*/  F2FP.SATFINITE.E4M3.F32.PACK_AB_MERGE_C R49, R49, R54, RZ ;  /* 0x000000363131723e */ /* 0x000fe400048070ff */
[----:B------:R-:W-:-:S02]  /*15580*/  F2FP.SATFINITE.E4M3.F32.PACK_AB_MERGE_C R5, R24, R5, R57 ;  /* 0x000000051805723e */ /* 0x000fc40004807039 */
        /* <DEDUP_REMOVED lines=8> */
[----:B------:R1:W-:Y:S02]  /*15610*/  STS.128 [R0+0x1e200], R24 ;  /* 0x01e2001800007388 */ /* 0x0003e40000000c00 */
.L_x_2506:
[----:B------:R-:W-:Y:S05]  /*15620*/  BSYNC B1 ;  /* 0x0000000000017941 */ /* 0x000fea0003800000 */
.L_x_2505:
[----:B------:R-:W-:Y:S04]  /*15630*/  BSSY B1, `(.L_x_2507) ;  /* 0x0000102000017945 */ /* 0x000fe80003800000 */
[----:B------:R-:W-:Y:S05]  /*15640*/  @P1 BRA `(.L_x_2508) ;  /* 0x0000001000001947 */ /* 0x000fea0003800000 */
[----:B------:R-:W3:Y:S04]  /*15650*/  LDL R20, [R1+0x54] ;  /* 0x0000540001147983 */ /* 0x000ee80000100800 */
[----:B------:R-:W4:Y:S01]  /*15660*/  LDL R62, [R1+0x60] ;  /* 0x00006000013e7983 */ /* 0x000f220000100800 */
[----:B-1---5:R-:W-:Y:S02]  /*15670*/  SHF.R.U32.HI R0, RZ, 0x8, R28 ;  /* 0x00000008ff007819 */ /* 0x022fe4000001161c */
[----:B------:R-:W-:Y:S02]  /*15680*/  LOP3.LUT R5, R28, 0xff, RZ, 0xc0, !PT ;  /* 0x000000ff1c057812 */ /* 0x000fe400078ec0ff */
[----:B------:R-:W-:Y:S02]  /*15690*/  LOP3.LUT R4, R0, 0xff, RZ, 0xc0, !PT ;  /* 0x000000ff00047812 */ /* 0x000fe400078ec0ff */
[----:B------:R-:W-:-:S02]  /*156a0*/  SHF.R.U32.HI R6, RZ, 0x8, R29 ;  /* 0x00000008ff067819 */ /* 0x000fc4000001161d */
[----:B0-----:R-:W-:Y:S02]  /*156b0*/  PRMT R37, R4, 0x7604, R5 ;  /* 0x0000760404257816 */ /* 0x001fe40000000005 */
[----:B--2---:R-:W-:Y:S02]  /*156c0*/  LOP3.LUT R21, R31, 0xff, RZ, 0xc0, !PT ;  /* 0x000000ff1f157812 */ /* 0x004fe400078ec0ff */
[----:B------:R-:W-:Y:S02]  /*156d0*/  SHF.R.U32.HI R24, RZ, 0x8, R8 ;  /* 0x00000008ff187819 */ /* 0x000fe40000011608 */
[----:B------:R-:W-:Y:S02]  /*156e0*/  LOP3.LUT R7, R29, 0xff, RZ, 0xc0, !PT ;  /* 0x000000ff1d077812 */ /* 0x000fe400078ec0ff */
[----:B------:R-:W-:Y:S02]  /*156f0*/  LOP3.LUT R6, R6, 0xff, RZ, 0xc0, !PT ;  /* 0x000000ff06067812 */ /* 0x000fe400078ec0ff */
[----:B------:R-:W-:-:S02]  /*15700*/  LOP3.LUT R25, R8, 0xff, RZ, 0xc0, !PT ;  /* 0x000000ff08197812 */ /* 0x000fc400078ec0ff */
[----:B------:R-:W-:Y:S02]  /*15710*/  LOP3.LUT R24, R24, 0xff, RZ, 0xc0, !PT ;  /* 0x000000ff18187812 */ /* 0x000fe400078ec0ff */
[----:B------:R-:W-:Y:S02]  /*15720*/  PRMT R36, R6, 0x7604, R7 ;  /* 0x0000760406247816 */ /* 0x000fe40000000007 */
[----:B------:R-:W-:Y:S02]  /*15730*/  SHF.R.U32.HI R6, RZ, 0x8, R30 ;  /* 0x00000008ff067819 */ /* 0x000fe4000001161e */
[----:B------:R-:W-:Y:S02]  /*15740*/  PRMT R47, R24, 0x7604, R25 ;  /* 0x00007604182f7816 */ /* 0x000fe40000000019 */
[----:B------:R-:W-:Y:S02]  /*15750*/  LOP3.LUT R25, R9, 0xff, RZ, 0xc0, !PT ;  /* 0x000000ff09197812 */ /* 0x000fe400078ec0ff */
[----:B------:R-:W-:-:S02]  /*15760*/  SHF.R.U32.HI R24, RZ, 0x8, R11 ;  /* 0x00000008ff187819 */ /* 0x000fc4000001160b */
[----:B------:R-:W-:Y:S02]  /*15770*/  LOP3.LUT R7, R30, 0xff, RZ, 0xc0, !PT ;  /* 0x000000ff1e077812 */ /* 0x000fe400078ec0ff */
[----:B------:R-:W-:Y:S02]  /*15780*/  LOP3.LUT R6, R6, 0xff, RZ, 0xc0, !PT ;  /* 0x000000ff06067812 */ /* 0x000fe400078ec0ff */
[----:B------:R-:W-:Y:S02]  /*15790*/  LOP3.LUT R27, R10, 0xff, RZ, 0xc0, !PT ;  /* 0x000000ff0a1b7812 */ /* 0x000fe400078ec0ff */
[----:B------:R-:W-:Y:S02]  /*157a0*/  LOP3.LUT R24, R24, 0xff, RZ, 0xc0, !PT ;  /* 0x000000ff18187812 */ /* 0x000fe400078ec0ff */
[----:B------:R-:W-:Y:S02]  /*157b0*/  LOP3.LUT R41, R11, 0xff, RZ, 0xc0, !PT ;  /* 0x000000ff0b297812 */ /* 0x000fe400078ec0ff */
[----:B------:R-:W-:-:S02]  /*157c0*/  PRMT R39, R6, 0x7604, R7 ;  /* 0x0000760406277816 */ /* 0x000fc40000000007 */
[----:B------:R-:W-:Y:S02]  /*157d0*/  PRMT R42, R24, 0x7604, R41 ;  /* 0x00007604182a7816 */ /* 0x000fe40000000029 */
[----:B------:R-:W-:Y:S02]  /*157e0*/  SHF.R.U32.HI R38, RZ, 0x10, R30 ;  /* 0x00000010ff267819 */ /* 0x000fe4000001161e */
        /* <DEDUP_REMOVED lines=8> */
[----:B------:R-:W-:-:S04]  /*15870*/  PRMT R53, R39, 0x7054, R42 ;  /* 0x0000705427357816 */ /* 0x000fc8000000002a */
[----:B------:R-:W-:Y:S02]  /*15880*/  LOP3.LUT R53, R53, 0xff000000, R11, 0xf8, !PT ;  /* 0xff00000035357812 */ /* 0x000fe400078ef80b */
[----:B---3--:R-:W-:Y:S02]  /*15890*/  LEA.HI R0, R3, R20, RZ, 0x1c ;  /* 0x0000001403007211 */ /* 0x008fe400078fe0ff */
[----:B------:R-:W-:Y:S02]  /*158a0*/  SHF.R.U32.HI R20, RZ, 0x8, R31 ;  /* 0x00000008ff147819 */ /* 0x000fe4000001161f */
[----:B------:R-:W-:Y:S02]  /*158b0*/  SHF.R.S32.HI R5, RZ, 0x1f, R0 ;  /* 0x0000001fff057819 */ /* 0x000fe40000011400 */
[----:B------:R-:W-:Y:S02]  /*158c0*/  LOP3.LUT R20, R20, 0xff, RZ, 0xc0, !PT ;  /* 0x000000ff14147812 */ /* 0x000fe400078ec0ff */
[----:B------:R-:W-:Y:S01]  /*158d0*/  LEA.HI R4, R5, R0, RZ, 0x2 ;  /* 0x0000000005047211 */ /* 0x000fe200078f10ff */
[----:B------:R-:W-:Y:S01]  /*158e0*/  IMAD.SHL.U32 R5, R0, 0x10, RZ ;  /* 0x0000001000057824 */ /* 0x000fe200078e00ff */
[----:B------:R-:W-:-:S02]  /*158f0*/  PRMT R43, R20, 0x7604, R21 ;  /* 0x00007604142b7816 */ /* 0x000fc40000000015 */
[----:B------:R-:W-:Y:S01]  /*15900*/  SHF.R.U32.HI R20, RZ, 0x8, R10 ;  /* 0x00000008ff147819 */ /* 0x000fe2000001160a */
[----:B------:R-:W-:Y:S01]  /*15910*/  IMAD.SHL.U32 R4, R4, 0x800, RZ ;  /* 0x0000080004047824 */ /* 0x000fe200078e00ff */
[----:B------:R-:W-:Y:S02]  /*15920*/  LOP3.LUT R0, R230, 0x30, R5, 0xf8, !PT ;  /* 0x00000030e6007812 */ /* 0x000fe400078ef805 */
[----:B------:R-:W-:Y:S02]  /*15930*/  LOP3.LUT R20, R20, 0xff, RZ, 0xc0, !PT ;  /* 0x000000ff14147812 */ /* 0x000fe400078ec0ff */
[----:B------:R-:W-:Y:S02]  /*15940*/  LOP3.LUT R0, R0, R231, RZ, 0x3c, !PT ;  /* 0x000000e700007212 */ /* 0x000fe400078e3cff */
[----:B------:R-:W-:Y:S02]  /*15950*/  LOP3.LUT R5, R4, 0xffffe000, RZ, 0xc0, !PT ;  /* 0xffffe00004057812 */ /* 0x000fe400078ec0ff */
[----:B------:R-:W-:-:S02]  /*15960*/  PRMT R51, R20, 0x7604, R27 ;  /* 0x0000760414337816 */ /* 0x000fc4000000001b */
[----:B------:R-:W-:Y:S02]  /*15970*/  IADD3 R21, R0, R232, R5 ;  /* 0x000000e800157210 */ /* 0x000fe40007ffe005 */
[----:B------:R-:W-:Y:S01]  /*15980*/  SHF.R.U32.HI R0, RZ, 0x8, R9 ;  /* 0x00000008ff007819 */ /* 0x000fe20000011609 */
[----:B----4-:R-:W0:Y:S01]  /*15990*/  LDS.128 R4, [R62+0x1e200] ;  /* 0x01e200003e047984 */ /* 0x010e220000000c00 */
[----:B------:R-:W-:Y:S02]  /*159a0*/  SHF.R.U32.HI R20, RZ, 0x10, R28 ;  /* 0x00000010ff147819 */ /* 0x000fe4000001161c */
[----:B------:R-:W-:Y:S02]  /*159b0*/  LOP3.LUT R0, R0, 0xff, RZ, 0xc0, !PT ;  /* 0x000000ff00007812 */ /* 0x000fe400078ec0ff */
[----:B------:R-:W-:Y:S02]  /*159c0*/  LOP3.LUT R20, R20, 0xff, RZ, 0xc0, !PT ;  /* 0x000000ff14147812 */ /* 0x000fe400078ec0ff */
[----:B------:R-:W-:Y:S01]  /*159d0*/  PRMT R49, R0, 0x7604, R25 ;  /* 0x0000760400317816 */ /* 0x000fe20000000019 */
[----:B------:R-:W-:Y:S01]  /*159e0*/  IMAD.IADD R0, R16, 0x1, R21 ;  /* 0x0000000110007824 */ /* 0x000fe200078e0215 */
[----:B------:R-:W-:-:S02]  /*159f0*/  SHF.R.U32.HI R21, RZ, 0x10, R29 ;  /* 0x00000010ff157819 */ /* 0x000fc4000001161d */
[----:B------:R-:W-:Y:S02]  /*15a00*/  PRMT R37, R20, 0x7054, R37 ;  /* 0x0000705414257816 */ /* 0x000fe40000000025 */
[----:B------:R-:W1:Y:S01]  /*15a10*/  LDS.128 R24, [R0+0x1e200] ;  /* 0x01e2000000187984 */ /* 0x000e620000000c00 */
[----:B------:R-:W-:Y:S02]  /*15a20*/  LOP3.LUT R21, R21, 0xff, RZ, 0xc0, !PT ;  /* 0x000000ff15157812 */ /* 0x000fe400078ec0ff */
[----:B------:R-:W-:Y:S02]  /*15a30*/  SHF.R.U32.HI R20, RZ, 0x10, R8 ;  /* 0x00000010ff147819 */ /* 0x000fe40000011608 */
[----:B------:R-:W-:Y:S02]  /*15a40*/  PRMT R21, R21, 0x7054, R36 ;  /* 0x0000705415157816 */ /* 0x000fe40000000024 */
[----:B------:R-:W-:Y:S02]  /*15a50*/  SHF.R.U32.HI R36, RZ, 0x10, R9 ;  /* 0x00000010ff247819 */ /* 0x000fe40000011609 */
[----:B------:R-:W-:-:S02]  /*15a60*/  LOP3.LUT R20, R20, 0xff, RZ, 0xc0, !PT ;  /* 0x000000ff14147812 */ /* 0x000fc400078ec0ff */
[----:B------:R-:W-:Y:S02]  /*15a70*/  LOP3.LUT R36, R36, 0xff, RZ, 0xc0, !PT ;  /* 0x000000ff24247812 */ /* 0x000fe400078ec0ff */
[----:B------:R-:W-:Y:S02]  /*15a80*/  LOP3.LUT R39, R21, 0xff000000, R29, 0xf8, !PT ;  /* 0xff00000015277812 */ /* 0x000fe400078ef81d */
[----:B------:R-:W-:Y:S02]  /*15a90*/  PRMT R49, R36, 0x7054, R49 ;  /* 0x0000705424317816 */ /* 0x000fe40000000031 */
[----:B------:R-:W-:Y:S02]  /*15aa0*/  PRMT R47, R20, 0x7054, R47 ;  /* 0x00007054142f7816 */ /* 0x000fe4000000002f */
[----:B------:R-:W-:Y:S02]  /*15ab0*/  LOP3.LUT R49, R49, 0xff000000, R9, 0xf8, !PT ;  /* 0xff00000031317812 */ /* 0x000fe400078ef809 */
[----:B------:R-:W-:-:S02]  /*15ac0*/  PRMT R51, R38, 0x7054, R51 ;  /* 0x0000705426337816 */ /* 0x000fc40000000033 */
[----:B------:R-:W-:Y:S02]  /*15ad0*/  PRMT R45, R40, 0x7054, R43 ;  /* 0x00007054282d7816 */ /* 0x000fe4000000002b */
[----:B------:R-:W-:Y:S02]  /*15ae0*/  F2FP.F16.E4M3.UNPACK_B R46, R49 ;  /* 0x00000031ff2e723e */ /* 0x000fe400020006ff */
[-C--:B0-----:R-:W-:Y:S02]  /*15af0*/  F2FP.F16.E4M3.UNPACK_B R11, R6.reuse ;  /* 0x00000006ff0b723e */ /* 0x081fe400020006ff */
[----:B------:R-:W-:Y:S01]  /*15b00*/  F2FP.F16.E4M3.UNPACK_B R20, R6.H1 ;  /* 0x00000006ff14723e */ /* 0x000fe200030006ff */
[----:B------:R-:W-:Y:S01]  /*15b10*/  HADD2.F32 R48, -RZ, R46.H0_H0 ;  /* 0x2000002eff307230 */ /* 0x000fe20000004100 */
[----:B------:R-:W-:Y:S02]  /*15b20*/  F2FP.F16.E4M3.UNPACK_B R40, R39 ;  /* 0x00000027ff28723e */ /* 0x000fe400020006ff */
[----:B------:R-:W-:-:S02]  /*15b30*/  LOP3.LUT R47, R47, 0xff000000, R8, 0xf8, !PT ;  /* 0xff0000002f2f7812 */ /* 0x000fc400078ef808 */
[----:B------:R-:W-:Y:S01]  /*15b40*/  LOP3.LUT R50, R51, 0xff000000, R10, 0xf8, !PT ;  /* 0xff00000033327812 */ /* 0x000fe200078ef80a */
[----:B------:R-:W-:Y:S01]  /*15b50*/  HADD2.F32 R42, -RZ, R40.H0_H0 ;  /* 0x20000028ff2a7230 */ /* 0x000fe20000004100 */
[-C--:B------:R-:W-:Y:S01]  /*15b60*/  F2FP.F16.E4M3.UNPACK_B R8, R5.reuse ;  /* 0x00000005ff08723e */ /* 0x080fe200020006ff */
[----:B------:R-:W-:Y:S01]  /*15b70*/  HADD2.F32 R51, -RZ, R46.H1_H1 ;  /* 0x3000002eff337230 */ /* 0x000fe20000004100 */
[----:B------:R-:W-:Y:S02]  /*15b80*/  F2FP.F16.E4M3.UNPACK_B R10, R5.H1 ;  /* 0x00000005ff0a723e */ /* 0x000fe400030006ff */
[----:B-1----:R-:W-:Y:S01]  /*15b90*/  F2FP.F16.E4M3.UNPACK_B R6, R25 ;  /* 0x00000019ff06723e */ /* 0x002fe200020006ff */
[--C-:B------:R-:W-:Y:S01]  /*15ba0*/  HADD2.F32 R9, -RZ, R8.reuse.H0_H0 ;  /* 0x20000008ff097230 */ /* 0x100fe20000004100 */
[----:B------:R-:W-:Y:S01]  /*15bb0*/  LOP3.LUT R38, R37, 0xff000000, R28, 0xf8, !PT ;  /* 0xff00000025267812 */ /* 0x000fe200078ef81c */
[----:B------:R-:W-:Y:S01]  /*15bc0*/  HADD2.F32 R8, -RZ, R8.H1_H1 ;  /* 0x30000008ff087230 */ /* 0x000fe20000004100 */
[-C--:B------:R-:W-:Y:S01]  /*15bd0*/  F2FP.F16.E4M3.UNPACK_B R36, R27.reuse ;  /* 0x0000001bff24723e */ /* 0x080fe200020006ff */
[----:B------:R-:W-:Y:S01]  /*15be0*/  HADD2.F32 R5, -RZ, R6.H0_H0 ;  /* 0x20000006ff057230 */ /* 0x000fe20000004100 */
[----:B------:R-:W-:-:S02]  /*15bf0*/  F2FP.F16.E4M3.UNPACK_B R37, R27.H1 ;  /* 0x0000001bff25723e */ /* 0x000fc400030006ff */
[----:B------:R-:W-:Y:S02]  /*15c00*/  F2FP.F16.E4M3.UNPACK_B R29, R25.H1 ;  /* 0x00000019ff1d723e */ /* 0x000fe400030006ff */
[C---:B------:R-:W-:Y:S01]  /*15c10*/  FMUL.FTZ R52, R5.reuse, R48 ;  /* 0x0000003005347220 */ /* 0x040fe20000410000 */
[-C--:B------:R-:W-:Y:S01]  /*15c20*/  FMUL.FTZ R27, R5, R42.reuse ;  /* 0x0000002a051b7220 */ /* 0x080fe20000410000 */
[----:B------:R-:W-:Y:S02]  /*15c30*/  F2FP.F16.E4M3.UNPACK_B R49, R49.H1 ;  /* 0x00000031ff31723e */ /* 0x000fe400030006ff */
[----:B------:R-:W-:Y:S01]  /*15c40*/  LOP3.LUT R43, R41, 0xff000000, R30, 0xf8, !PT ;  /* 0xff000000292b7812 */ /* 0x000fe200078ef81e */
[----:B------:R-:W-:Y:S01]  /*15c50*/  FFMA.FTZ R5, R9, R42, -R52 ;  /* 0x0000002a09057223 */ /* 0x000fe20000010834 */
[----:B------:R-:W-:Y:S01]  /*15c60*/  LOP3.LUT R45, R45, 0xff000000, R31, 0xf8, !PT ;  /* 0xff0000002d2d7812 */ /* 0x000fe200078ef81f */
[----:B------:R-:W-:Y:S01]  /*15c70*/  FFMA.FTZ R9, R9, R48, R27 ;  /* 0x0000003009097223 */ /* 0x000fe2000001001b */
[-C--:B------:R-:W-:Y:S01]  /*15c80*/  F2FP.F16.E4M3.UNPACK_B R30, R26.reuse ;  /* 0x0000001aff1e723e */ /* 0x080fe200020006ff */
[----:B------:R-:W-:Y:S01]  /*15c90*/  HADD2.F32 R42, -RZ, R49.H0_H0 ;  /* 0x20000031ff2a7230 */ /* 0x000fe20000004100 */
[----:B------:R-:W-:Y:S01]  /*15ca0*/  F2FP.F16.E4M3.UNPACK_B R31, R26.H1 ;  /* 0x0000001aff1f723e */ /* 0x000fe200030006ff */
[----:B------:R-:W-:Y:S01]  /*15cb0*/  HADD2.F32 R26, -RZ, R6.H1_H1 ;  /* 0x30000006ff1a7230 */ /* 0x000fe20000004100 */
[----:B------:R-:W-:Y:S01]  /*15cc0*/  F2FP.F16.E4M3.UNPACK_B R39, R39.H1 ;  /* 0x00000027ff27723e */ /* 0x000fe200030006ff */
[----:B------:R-:W-:Y:S01]  /*15cd0*/  HADD2.F32 R27, -RZ, R29.H0_H0 ;  /* 0x2000001dff1b7230 */ /* 0x000fe20000004100 */
[----:B------:R-:W-:Y:S01]  /*15ce0*/  F2FP.F16.E4M3.UNPACK_B R21, R7 ;  /* 0x00000007ff15723e */ /* 0x000fe200020006ff */
[----:B------:R-:W-:-:S02]  /*15cf0*/  HADD2.F32 R41, -RZ, R40.H1_H1 ;  /* 0x30000028ff297230 */ /* 0x000fc40000004100 */
[C---:B------:R-:W-:Y:S01]  /*15d00*/  FMUL.FTZ R55, R26.reuse, R51 ;  /* 0x000000331a377220 */ /* 0x040fe20000410000 */
[--C-:B------:R-:W-:Y:S02]  /*15d10*/  HADD2.F32 R40, -RZ, R39.reuse.H0_H0 ;  /* 0x20000027ff287230 */ /* 0x100fe40000004100 */
[C---:B------:R-:W-:Y:S01]  /*15d20*/  FMUL.FTZ R57, R27.reuse, R42 ;  /* 0x0000002a1b397220 */ /* 0x040fe20000410000 */
[----:B------:R-:W-:Y:S02]  /*15d30*/  HADD2.F32 R6, -RZ, R10.H0_H0 ;  /* 0x2000000aff067230 */ /* 0x000fe40000004100 */
[-C--:B------:R-:W-:Y:S01]  /*15d40*/  FMUL.FTZ R26, R26, R41.reuse ;  /* 0x000000291a1a7220 */ /* 0x080fe20000410000 */
[----:B------:R-:W-:Y:S01]  /*15d50*/  FFMA.FTZ R46, R8, R41, -R55 ;  /* 0x00000029082e7223 */ /* 0x000fe20000010837 */
[-C--:B------:R-:W-:Y:S01]  /*15d60*/  FMUL.FTZ R27, R27, R40.reuse ;  /* 0x000000281b1b7220 */ /* 0x080fe20000410000 */
[----:B------:R-:W-:Y:S02]  /*15d70*/  HADD2.F32 R39, -RZ, R39.H1_H1 ;  /* 0x30000027ff277230 */ /* 0x000fe40000004100 */
[----:B------:R-:W-:Y:S01]  /*15d80*/  FFMA.FTZ R57, R6, R40, -R57 ;  /* 0x0000002806397223 */ /* 0x000fe20000010839 */
[----:B------:R-:W-:Y:S01]  /*15d90*/  FFMA.FTZ R48, R8, R51, R26 ;  /* 0x0000003308307223 */ /* 0x000fe2000001001a */
[----:B------:R-:W-:Y:S01]  /*15da0*/  F2FP.F16.E4M3.UNPACK_B R40, R53 ;  /* 0x00000035ff28723e */ /* 0x000fe200020006ff */
[----:B------:R-:W-:Y:S01]  /*15db0*/  HADD2.F32 R49, -RZ, R49.H1_H1 ;  /* 0x30000031ff317230 */ /* 0x000fe20000004100 */
[----:B------:R-:W-:Y:S01]  /*15dc0*/  F2FP.F16.E4M3.UNPACK_B R26, R45 ;  /* 0x0000002dff1a723e */ /* 0x000fe200020006ff */
[----:B------:R-:W-:-:S02]  /*15dd0*/  HADD2.F32 R29, -RZ, R29.H1_H1 ;  /* 0x3000001dff1d7230 */ /* 0x000fc40000004100 */
[----:B------:R-:W-:Y:S01]  /*15de0*/  FFMA.FTZ R42, R6, R42, R27 ;  /* 0x0000002a062a7223 */ /* 0x000fe2000001001b */
[----:B------:R-:W-:Y:S01]  /*15df0*/  HADD2.F32 R41, -RZ, R40.H0_H0 ;  /* 0x20000028ff297230 */ /* 0x000fe20000004100 */
[----:B------:R-:W-:Y:S01]  /*15e00*/  F2FP.F16.E4M3.UNPACK_B R53, R53.H1 ;  /* 0x00000035ff35723e */ /* 0x000fe200030006ff */
[----:B------:R-:W-:Y:S02]  /*15e10*/  HADD2.F32 R8, -RZ, R36.H0_H0 ;  /* 0x20000024ff087230 */ /* 0x000fe40000004100 */
[C---:B------:R-:W-:Y:S01]  /*15e20*/  FMUL.FTZ R51, R29.reuse, R49 ;  /* 0x000000311d337220 */ /* 0x040fe20000410000 */
[----:B------:R-:W-:Y:S02]  /*15e30*/  HADD2.F32 R27, -RZ, R26.H0_H0 ;  /* 0x2000001aff1b7230 */ /* 0x000fe40000004100 */
[----:B------:R-:W-:Y:S01]  /*15e40*/  FMUL.FTZ R54, R29, R39 ;  /* 0x000000271d367220 */ /* 0x000fe20000410000 */
[----:B------:R-:W-:Y:S02]  /*15e50*/  HADD2.F32 R10, -RZ, R10.H1_H1 ;  /* 0x3000000aff0a7230 */ /* 0x000fe40000004100 */
[----:B------:R-:W-:Y:S01]  /*15e60*/  FMUL.FTZ R29, R8, R41 ;  /* 0x00000029081d7220 */ /* 0x000fe20000410000 */
[----:B------:R-:W-:-:S02]  /*15e70*/  HADD2.F32 R6, -RZ, R21.H0_H0 ;  /* 0x20000015ff067230 */ /* 0x000fc40000004100 */
[----:B------:R-:W-:Y:S01]  /*15e80*/  FMUL.FTZ R8, R8, R27 ;  /* 0x0000001b08087220 */ /* 0x000fe20000410000 */
[----:B------:R-:W-:Y:S01]  /*15e90*/  HADD2.F32 R40, -RZ, R40.H1_H1 ;  /* 0x30000028ff287230 */ /* 0x000fe20000004100 */
[----:B------:R-:W-:Y:S01]  /*15ea0*/  F2FP.F16.E4M3.UNPACK_B R45, R45.H1 ;  /* 0x0000002dff2d723e */ /* 0x000fe200030006ff */
[----:B------:R-:W-:Y:S02]  /*15eb0*/  HADD2.F32 R36, -RZ, R36.H1_H1 ;  /* 0x30000024ff247230 */ /* 0x000fe40000004100 */
[C---:B------:R-:W-:Y:S01]  /*15ec0*/  FFMA.FTZ R52, R10.reuse, R39, -R51 ;  /* 0x000000270a347223 */ /* 0x040fe20000010833 */
[----:B------:R-:W-:Y:S01]  /*15ed0*/  FFMA.FTZ R49, R10, R49, R54 ;  /* 0x000000310a317223 */ /* 0x000fe20000010036 */
[C---:B------:R-:W-:Y:S01]  /*15ee0*/  FFMA.FTZ R51, R6.reuse, R27, -R29 ;  /* 0x0000001b06337223 */ /* 0x040fe2000001081d */
[----:B------:R-:W-:Y:S01]  /*15ef0*/  FFMA.FTZ R54, R6, R41, R8 ;  /* 0x0000002906367223 */ /* 0x000fe20000010008 */
[----:B------:R-:W-:Y:S01]  /*15f00*/  F2FP.F16.E4M3.UNPACK_B R28, R7.H1 ;  /* 0x00000007ff1c723e */ /* 0x000fe200030006ff */
[----:B------:R-:W-:-:S02]  /*15f10*/  HADD2.F32 R26, -RZ, R26.H1_H1 ;  /* 0x3000001aff1a7230 */ /* 0x000fc40000004100 */
[C---:B------:R-:W-:Y:S01]  /*15f20*/  FMUL.FTZ R10, R36.reuse, R40 ;  /* 0x00000028240a7220 */ /* 0x040fe20000410000 */
[----:B------:R-:W-:Y:S01]  /*15f30*/  HADD2.F32 R21, -RZ, R21.H1_H1 ;  /* 0x30000015ff157230 */ /* 0x000fe20000004100 */
[----:B------:R-:W-:Y:S01]  /*15f40*/  F2FP.F16.E4M3.UNPACK_B R25, R24 ;  /* 0x00000018ff19723e */ /* 0x000fe200020006ff */
[----:B------:R-:W-:Y:S02]  /*15f50*/  HADD2.F32 R29, -RZ, R53.H0_H0 ;  /* 0x20000035ff1d7230 */ /* 0x000fe40000004100 */
[-C--:B------:R-:W-:Y:S01]  /*15f60*/  FMUL.FTZ R39, R36, R26.reuse ;  /* 0x0000001a24277220 */ /* 0x080fe20000410000 */
[----:B------:R-:W-:Y:S02]  /*15f70*/  HADD2.F32 R8, -RZ, R37.H0_H0 ;  /* 0x20000025ff087230 */ /* 0x000fe40000004100 */
[----:B------:R-:W-:Y:S01]  /*15f80*/  FFMA.FTZ R56, R21, R26, -R10 ;  /* 0x0000001a15387223 */ /* 0x000fe2000001080a */
[----:B------:R-:W-:Y:S01]  /*15f90*/  HADD2.F32 R27, -RZ, R45.H0_H0 ;  /* 0x2000002dff1b7230 */ /* 0x000fe20000004100 */
[----:B------:R-:W-:Y:S01]  /*15fa0*/  F2FP.F16.E4M3.UNPACK_B R24, R24.H1 ;  /* 0x00000018ff18723e */ /* 0x000fe200030006ff */
[----:B------:R-:W-:-:S02]  /*15fb0*/  HADD2.F32 R6, -RZ, R28.H0_H0 ;  /* 0x2000001cff067230 */ /* 0x000fc40000004100 */
[C---:B------:R-:W-:Y:S01]  /*15fc0*/  FMUL.FTZ R41, R8.reuse, R29 ;  /* 0x0000001d08297220 */ /* 0x040fe20000410000 */
[----:B------:R-:W-:Y:S01]  /*15fd0*/  F2FP.F16.E4M3.UNPACK_B R26, R47.H1 ;  /* 0x0000002fff1a723e */ /* 0x000fe200030006ff */
[-C--:B------:R-:W-:Y:S01]  /*15fe0*/  FMUL.FTZ R8, R8, R27.reuse ;  /* 0x0000001b08087220 */ /* 0x080fe20000410000 */
[-C--:B------:R-:W-:Y:S01]  /*15ff0*/  F2FP.F16.E4M3.UNPACK_B R7, R4.reuse ;  /* 0x00000004ff07723e */ /* 0x080fe200020006ff */
[C---:B------:R-:W-:Y:S01]  /*16000*/  FFMA.FTZ R58, R6.reuse, R27, -R41 ;  /* 0x0000001b063a7223 */ /* 0x040fe20000010829 */
[----:B------:R-:W-:Y:S01]  /*16010*/  F2FP.F16.E4M3.UNPACK_B R4, R4.H1 ;  /* 0x00000004ff04723e */ /* 0x000fe200030006ff */
[----:B------:R-:W-:Y:S01]  /*16020*/  FFMA.FTZ R59, R6, R29, R8 ;  /* 0x0000001d063b7223 */ /* 0x000fe20000010008 */
[----:B------:R-:W-:Y:S01]  /*16030*/  HADD2.F32 R45, -RZ, R45.H1_H1 ;  /* 0x3000002dff2d7230 */ /* 0x000fe20000004100 */
[----:B------:R-:W-:Y:S01]  /*16040*/  F2FP.F16.E4M3.UNPACK_B R10, R38.H1 ;  /* 0x00000026ff0a723e */ /* 0x000fe200030006ff */
[----:B------:R-:W-:Y:S02]  /*16050*/  HADD2.F32 R53, -RZ, R53.H1_H1 ;  /* 0x30000035ff357230 */ /* 0x000fe40000004100 */
[----:B------:R-:W-:Y:S01]  /*16060*/  FFMA.FTZ R55, R21, R40, R39 ;  /* 0x0000002815377223 */ /* 0x000fe20000010027 */
[----:B------:R-:W-:Y:S01]  /*16070*/  HADD2.F32 R37, -RZ, R37.H1_H1 ;  /* 0x30000025ff257230 */ /* 0x000fe20000004100 */
[----:B------:R-:W-:Y:S01]  /*16080*/  F2FP.F16.E4M3.UNPACK_B R47, R47 ;  /* 0x0000002fff2f723e */ /* 0x000fe200020006ff */
[----:B------:R-:W-:Y:S01]  /*16090*/  HADD2.F32 R27, -RZ, R26.H0_H0 ;  /* 0x2000001aff1b7230 */ /* 0x000fe20000004100 */
[----:B------:R-:W-:Y:S01]  /*160a0*/  F2FP.F16.E4M3.UNPACK_B R38, R38 ;  /* 0x00000026ff26723e */ /* 0x000fe200020006ff */
        /* <DEDUP_REMOVED lines=9> */
[----:B------:R-:W-:-:S02]  /*16140*/  HADD2.F32 R24, -RZ, R24.H1_H1 ;  /* 0x30000018ff187230 */ /* 0x000fc40000004100 */
[-C--:B------:R-:W-:Y:S01]  /*16150*/  FMUL.FTZ R8, R8, R21.reuse ;  /* 0x0000001508087220 */ /* 0x080fe20000410000 */
[----:B------:R-:W-:Y:S01]  /*16160*/  FFMA.FTZ R28, R6, R21, -R29 ;  /* 0x00000015061c7223 */ /* 0x000fe2000001081d */
[----:B------:R-:W-:Y:S01]  /*16170*/  HADD2.F32 R29, -RZ, R26.H1_H1 ;  /* 0x3000001aff1d7230 */ /* 0x000fe20000004100 */
[----:B------:R-:W-:Y:S01]  /*16180*/  F2FP.SATFINITE.E4M3.F32.PACK_AB_MERGE_C R52, R52, R57, RZ ;  /* 0x000000393434723e */ /* 0x000fe200048070ff */
[----:B------:R-:W-:Y:S02]  /*16190*/  HADD2.F32 R21, -RZ, R10.H1_H1 ;  /* 0x3000000aff157230 */ /* 0x000fe40000004100 */
[----:B------:R-:W-:Y:S01]  /*161a0*/  FFMA.FTZ R36, R6, R27, R8 ;  /* 0x0000001b06247223 */ /* 0x000fe20000010008 */
[----:B------:R-:W-:Y:S02]  /*161b0*/  HADD2.F32 R4, -RZ, R4.H1_H1 ;  /* 0x30000004ff047230 */ /* 0x000fe40000004100 */
[----:B------:R-:W-:Y:S01]  /*161c0*/  FMUL.FTZ R37, R24, R29 ;  /* 0x0000001d18257220 */ /* 0x000fe20000410000 */
[----:B------:R-:W-:-:S02]  /*161d0*/  HADD2.F32 R27, -RZ, R47.H0_H0 ;  /* 0x2000002fff1b7230 */ /* 0x000fc40000004100 */
[-C--:B------:R-:W-:Y:S01]  /*161e0*/  FMUL.FTZ R24, R24, R21.reuse ;  /* 0x0000001518187220 */ /* 0x080fe20000410000 */
[----:B------:R-:W-:Y:S02]  /*161f0*/  HADD2.F32 R6, -RZ, R25.H0_H0 ;  /* 0x20000019ff067230 */ /* 0x000fe40000004100 */
[C---:B------:R-:W-:Y:S01]  /*16200*/  FFMA.FTZ R39, R4.reuse, R21, -R37 ;  /* 0x0000001504277223 */ /* 0x040fe20000010825 */
[----:B------:R-:W-:Y:S02]  /*16210*/  HADD2.F32 R21, -RZ, R38.H0_H0 ;  /* 0x20000026ff157230 */ /* 0x000fe40000004100 */
[----:B------:R-:W-:Y:S01]  /*16220*/  FFMA.FTZ R41, R4, R29, R24 ;  /* 0x0000001d04297223 */ /* 0x000fe20000010018 */
[----:B------:R-:W-:Y:S02]  /*16230*/  HADD2.F32 R8, -RZ, R47.H1_H1 ;  /* 0x3000002fff087230 */ /* 0x000fe40000004100 */
[----:B------:R-:W-:Y:S01]  /*16240*/  FMUL.FTZ R29, R6, R27 ;  /* 0x0000001b061d7220 */ /* 0x000fe20000410000 */
[----:B------:R-:W-:-:S02]  /*16250*/  HADD2.F32 R25, -RZ, R25.H1_H1 ;  /* 0x30000019ff197230 */ /* 0x000fc40000004100 */
[-C--:B------:R-:W-:Y:S01]  /*16260*/  FMUL.FTZ R37, R6, R21.reuse ;  /* 0x0000001506257220 */ /* 0x080fe20000410000 */
[--C-:B------:R-:W-:Y:S01]  /*16270*/  HADD2.F32 R4, -RZ, R7.reuse.H0_H0 ;  /* 0x20000007ff047230 */ /* 0x100fe20000004100 */
[----:B------:R-:W-:Y:S01]  /*16280*/  F2FP.F16.E4M3.UNPACK_B R10, R50.H1 ;  /* 0x00000032ff0a723e */ /* 0x000fe200030006ff */
[----:B------:R-:W-:Y:S02]  /*16290*/  HADD2.F32 R38, -RZ, R38.H1_H1 ;  /* 0x30000026ff267230 */ /* 0x000fe40000004100 */
[C---:B------:R-:W-:Y:S01]  /*162a0*/  FMUL.FTZ R6, R25.reuse, R8 ;  /* 0x0000000819067220 */ /* 0x040fe20000410000 */
[----:B------:R-:W-:Y:S02]  /*162b0*/  HADD2.F32 R7, -RZ, R7.H1_H1 ;  /* 0x30000007ff077230 */ /* 0x000fe40000004100 */
[C---:B------:R-:W-:Y:S01]  /*162c0*/  FFMA.FTZ R29, R4.reuse, R21, -R29 ;  /* 0x00000015041d7223 */ /* 0x040fe2000001081d */
[----:B------:R-:W-:Y:S01]  /*162d0*/  FFMA.FTZ R37, R4, R27, R37 ;  /* 0x0000001b04257223 */ /* 0x000fe20000010025 */
[----:B------:R-:W-:Y:S01]  /*162e0*/  F2FP.F16.E4M3.UNPACK_B R4, R43.H1 ;  /* 0x0000002bff04723e */ /* 0x000fe200030006ff */
[-C--:B------:R-:W-:Y:S01]  /*162f0*/  FMUL.FTZ R25, R25, R38.reuse ;  /* 0x0000002619197220 */ /* 0x080fe20000410000 */
[----:B------:R-:W-:Y:S01]  /*16300*/  FFMA.FTZ R38, R7, R38, -R6 ;  /* 0x0000002607267223 */ /* 0x000fe20000010806 */
[----:B------:R-:W-:Y:S01]  /*16310*/  HADD2.F32 R21, -RZ, R10.H0_H0 ;  /* 0x2000000aff157230 */ /* 0x000fe20000004100 */
[----:B------:R-:W-:Y:S01]  /*16320*/  F2FP.F16.E4M3.UNPACK_B R50, R50 ;  /* 0x00000032ff32723e */ /* 0x000fe200020006ff */
        /* <DEDUP_REMOVED lines=9> */
[----:B------:R-:W-:Y:S01]  /*163c0*/  F2FP.SATFINITE.E4M3.F32.PACK_AB_MERGE_C R42, R49, R42, RZ ;  /* 0x0000002a312a723e */ /* 0x000fe200048070ff */
[----:B------:R-:W-:-:S02]  /*163d0*/  HADD2.F32 R31, -RZ, R31.H1_H1 ;  /* 0x3000001fff1f7230 */ /* 0x000fc40000004100 */
[----:B------:R-:W-:Y:S01]  /*163e0*/  FFMA.FTZ R26, R4, R7, -R25 ;  /* 0x00000007041a7223 */ /* 0x000fe20000010819 */
[----:B------:R-:W-:Y:S01]  /*163f0*/  HADD2.F32 R20, -RZ, R20.H1_H1 ;  /* 0x30000014ff147230 */ /* 0x000fe20000004100 */
[----:B------:R-:W-:Y:S01]  /*16400*/  F2FP.SATFINITE.E4M3.F32.PACK_AB_MERGE_C R5, R46, R5, R52 ;  /* 0x000000052e05723e */ /* 0x000fe20004807034 */
[----:B------:R-:W-:Y:S02]  /*16410*/  HADD2.F32 R6, -RZ, R30.H0_H0 ;  /* 0x2000001eff067230 */ /* 0x000fe40000004100 */
[C---:B------:R-:W-:Y:S01]  /*16420*/  FMUL.FTZ R7, R31.reuse, R10 ;  /* 0x0000000a1f077220 */ /* 0x040fe20000410000 */
[-C--:B------:R-:W-:Y:S01]  /*16430*/  FMUL.FTZ R25, R31, R8.reuse ;  /* 0x000000081f197220 */ /* 0x080fe20000410000 */
[----:B------:R-:W-:Y:S01]  /*16440*/  FFMA.FTZ R31, R4, R21, R27 ;  /* 0x00000015041f7223 */ /* 0x000fe2000001001b */
[----:B------:R-:W-:Y:S02]  /*16450*/  HADD2.F32 R21, -RZ, R50.H0_H0 ;  /* 0x20000032ff157230 */ /* 0x000fe40000004100 */
[----:B------:R-:W-:Y:S01]  /*16460*/  FFMA.FTZ R45, R20, R8, -R7 ;  /* 0x00000008142d7223 */ /* 0x000fe20000010807 */
        /* <DEDUP_REMOVED lines=27> */
[----:B------:R-:W-:-:S02]  /*16620*/  F2FP.SATFINITE.E4M3.F32.PACK_AB_MERGE_C R8, R24, R37, R8 ;  /* 0x000000251808723e */ /* 0x000fc40004807008 */
[----:B------:R-:W-:-:S05]  /*16630*/  F2FP.SATFINITE.E4M3.F32.PACK_AB_MERGE_C R10, R27, R10, R31 ;  /* 0x0000000a1b0a723e */ /* 0x000fca000480701f */
[----:B------:R3:W-:Y:S02]  /*16640*/  STS.128 [R0+0x1e200], R8 ;  /* 0x01e2000800007388 */ /* 0x0007e40000000c00 */
.L_x_2508:
[----:B------:R-:W-:Y:S05]  /*16650*/  BSYNC B1 ;  /* 0x0000000000017941 */ /* 0x000fea0003800000 */
.L_x_2507:
[----:B------:R-:W-:Y:S05]  /*16660*/  @P2 BRA `(.L_x_2489) ;  /* 0x0000000c00e02947 */ /* 0x000fea0003800000 */
[----:B-1-3--:R-:W3:Y:S04]  /*16670*/  LDL R0, [R1+0x58] ;  /* 0x0000580001007983 */ /* 0x00aee80000100800 */
[----:B------:R-:W4:Y:S01]  /*16680*/  LDL R53, [R1+0x5c] ;  /* 0x00005c0001357983 */ /* 0x000f220000100800 */
        /* <DEDUP_REMOVED lines=21> */
[----:B0-----:R-:W-:-:S02]  /*167e0*/  SHF.R.U32.HI R37, RZ, 0x10, R13 ;  /* 0x00000010ff257819 */ /* 0x001fc4000001160d */
[----:B------:R-:W-:Y:S02]  /*167f0*/  PRMT R39, R28, 0x7604, R27 ;  /* 0x000076041c277816 */ /* 0x000fe4000000001b */
[----:B------:R-:W-:Y:S01]  /*16800*/  SHF.R.U32.HI R27, RZ, 0x10, R35 ;  /* 0x00000010ff1b7819 */ /* 0x000fe20000011623 */
[----:B------:R-:W-:Y:S01]  /*16810*/  IMAD.U32 R37, R37, 0x10000, RZ ;  /* 0x0001000025257824 */ /* 0x000fe200078e00ff */
[--C-:B------:R-:W-:Y:S02]  /*16820*/  SHF.R.U32.HI R30, RZ, 0x8, R15.reuse ;  /* 0x00000008ff1e7819 */ /* 0x100fe4000001160f */
[----:B------:R-:W-:Y:S01]  /*16830*/  LOP3.LUT R29, R15, 0xff, RZ, 0xc0, !PT ;  /* 0x000000ff0f1d7812 */ /* 0x000fe200078ec0ff */
[----:B------:R-:W-:Y:S01]  /*16840*/  IMAD.U32 R27, R27, 0x10000, RZ ;  /* 0x000100001b1b7824 */ /* 0x000fe200078e00ff */
[----:B------:R-:W-:Y:S02]  /*16850*/  LOP3.LUT R30, R30, 0xff, RZ, 0xc0, !PT ;  /* 0x000000ff1e1e7812 */ /* 0x000fe400078ec0ff */
[----:B------:R-:W-:-:S02]  /*16860*/  SHF.R.U32.HI R41, RZ, 0x10, R15 ;  /* 0x00000010ff297819 */ /* 0x000fc4000001160f */
[----:B------:R-:W-:Y:S02]  /*16870*/  PRMT R30, R30, 0x7604, R29 ;  /* 0x000076041e1e7816 */ /* 0x000fe4000000001d */
[----:B------:R-:W-:Y:S01]  /*16880*/  LOP3.LUT R31, R31, 0xff0000, R12, 0xf8, !PT ;  /* 0x00ff00001f1f7812 */ /* 0x000fe200078ef80c */
[----:B------:R-:W-:Y:S01]  /*16890*/  IMAD.U32 R41, R41, 0x10000, RZ ;  /* 0x0001000029297824 */ /* 0x000fe200078e00ff */
[----:B------:R-:W-:Y:S02]  /*168a0*/  LOP3.LUT R25, R25, 0xff0000, R34, 0xf8, !PT ;  /* 0x00ff000019197812 */ /* 0x000fe400078ef822 */
[----:B------:R-:W-:Y:S02]  /*168b0*/  LOP3.LUT R39, R39, 0xff0000, R14, 0xf8, !PT ;  /* 0x00ff000027277812 */ /* 0x000fe400078ef80e */
[----:B------:R-:W-:Y:S02]  /*168c0*/  LOP3.LUT R41, R30, 0xff0000, R41, 0xf8, !PT ;  /* 0x00ff00001e297812 */ /* 0x000fe400078ef829 */
[----:B------:R-:W-:-:S02]  /*168d0*/  LOP3.LUT R30, R25, 0xff000000, R34, 0xf8, !PT ;  /* 0xff000000191e7812 */ /* 0x000fc400078ef822 */
[----:B------:R-:W-:Y:S02]  /*168e0*/  LOP3.LUT R36, R39, 0xff000000, R14, 0xf8, !PT ;  /* 0xff00000027247812 */ /* 0x000fe400078ef80e */
[----:B------:R-:W-:Y:S02]  /*168f0*/  LOP3.LUT R41, R41, 0xff000000, R15, 0xf8, !PT ;  /* 0xff00000029297812 */ /* 0x000fe400078ef80f */
[----:B---3--:R-:W-:Y:S02]  /*16900*/  LEA.HI R3, R3, R0, RZ, 0x1c ;  /* 0x0000000003037211 */ /* 0x008fe400078fe0ff */
[----:B------:R-:W-:-:S04]  /*16910*/  LOP3.LUT R0, R32, 0xff, RZ, 0xc0, !PT ;  /* 0x000000ff20007812 */ /* 0x000fc800078ec0ff */
[----:B--2---:R-:W-:Y:S02]  /*16920*/  PRMT R21, R5, 0x7604, R0 ;  /* 0x0000760405157816 */ /* 0x004fe40000000000 */
        /* <DEDUP_REMOVED lines=11> */
[----:B----4-:R-:W0:Y:S01]  /*169e0*/  LDS.128 R4, [R53+0x1e200] ;  /* 0x01e2000035047984 */ /* 0x010e220000000c00 */
[----:B------:R-:W-:Y:S02]  /*169f0*/  LOP3.LUT R27, R21, 0xff000000, R32, 0xf8, !PT ;  /* 0xff000000151b7812 */ /* 0x000fe400078ef820 */
[----:B------:R-:W-:Y:S02]  /*16a00*/  IADD3 R3, R0, R232, R3 ;  /* 0x000000e800037210 */ /* 0x000fe40007ffe003 */
[----:B------:R-:W-:-:S02]  /*16a10*/  LOP3.LUT R34, R29, 0xff000000, R35, 0xf8, !PT ;  /* 0xff0000001d227812 */ /* 0x000fc400078ef823 */
[----:B------:R-:W-:Y:S02]  /*16a20*/  IADD3 R0, R16, R3, RZ ;  /* 0x0000000310007210 */ /* 0x000fe40007ffe0ff */
[----:B------:R-:W-:-:S03]  /*16a30*/  LOP3.LUT R3, R8, 0xff, RZ, 0xc0, !PT ;  /* 0x000000ff08037812 */ /* 0x000fc600078ec0ff */
[----:B------:R-:W1:Y:S01]  /*16a40*/  LDS.128 R8, [R0+0x1e200] ;  /* 0x01e2000000087984 */ /* 0x000e620000000c00 */
[----:B------:R-:W-:Y:S02]  /*16a50*/  PRMT R26, R3, 0x7604, R26 ;  /* 0x00007604031a7816 */ /* 0x000fe4000000001a */
[----:B------:R-:W-:Y:S02]  /*16a60*/  SHF.R.U32.HI R3, RZ, 0x10, R33 ;  /* 0x00000010ff037819 */ /* 0x000fe40000011621 */
[----:B------:R-:W-:-:S03]  /*16a70*/  LOP3.LUT R37, R26, 0xff0000, R37, 0xf8, !PT ;  /* 0x00ff00001a257812 */ /* 0x000fc600078ef825 */
[----:B------:R-:W-:Y:S01]  /*16a80*/  IMAD.U32 R3, R3, 0x10000, RZ ;  /* 0x0001000003037824 */ /* 0x000fe200078e00ff */
[----:B------:R-:W-:-:S04]  /*16a90*/  LOP3.LUT R37, R37, 0xff000000, R13, 0xf8, !PT ;  /* 0xff00000025257812 */ /* 0x000fc800078ef80d */
[----:B------:R-:W-:-:S04]  /*16aa0*/  LOP3.LUT R3, R20, 0xff0000, R3, 0xf8, !PT ;  /* 0x00ff000014037812 */ /* 0x000fc800078ef803 */
[----:B------:R-:W-:Y:S02]  /*16ab0*/  LOP3.LUT R32, R3, 0xff000000, R33, 0xf8, !PT ;  /* 0xff00000003207812 */ /* 0x000fe400078ef821 */
[----:B------:R-:W-:Y:S02]  /*16ac0*/  LOP3.LUT R33, R31, 0xff000000, R12, 0xf8, !PT ;  /* 0xff0000001f217812 */ /* 0x000fe400078ef80c */
[-C--:B------:R-:W-:Y:S02]  /*16ad0*/  F2FP.F16.E4M3.UNPACK_B R28, R32.reuse ;  /* 0x00000020ff1c723e */ /* 0x080fe400020006ff */
[-C--:B------:R-:W-:Y:S02]  /*16ae0*/  F2FP.F16.E4M3.UNPACK_B R31, R37.reuse ;  /* 0x00000025ff1f723e */ /* 0x080fe400020006ff */
[----:B------:R-:W-:Y:S01]  /*16af0*/  F2FP.F16.E4M3.UNPACK_B R37, R37.H1 ;  /* 0x00000025ff25723e */ /* 0x000fe200030006ff */
[----:B------:R-:W-:Y:S01]  /*16b00*/  HADD2.F32 R29, -RZ, R28.H0_H0 ;  /* 0x2000001cff1d7230 */ /* 0x000fe20000004100 */
[----:B------:R-:W-:Y:S01]  /*16b10*/  F2FP.F16.E4M3.UNPACK_B R32, R32.H1 ;  /* 0x00000020ff20723e */ /* 0x000fe200030006ff */
[----:B------:R-:W-:Y:S01]  /*16b20*/  HADD2.F32 R35, -RZ, R31.H0_H0 ;  /* 0x2000001fff237230 */ /* 0x000fe20000004100 */
[----:B0-----:R-:W-:-:S02]  /*16b30*/  F2FP.F16.E4M3.UNPACK_B R12, R5 ;  /* 0x00000005ff0c723e */ /* 0x001fc400020006ff */
[-C--:B------:R-:W-:Y:S02]  /*16b40*/  F2FP.F16.E4M3.UNPACK_B R14, R7.reuse ;  /* 0x00000007ff0e723e */ /* 0x080fe400020006ff */
[----:B------:R-:W-:Y:S02]  /*16b50*/  F2FP.F16.E4M3.UNPACK_B R15, R7.H1 ;  /* 0x00000007ff0f723e */ /* 0x000fe400030006ff */
[-C--:B------:R-:W-:Y:S02]  /*16b60*/  F2FP.F16.E4M3.UNPACK_B R7, R6.reuse ;  /* 0x00000006ff07723e */ /* 0x080fe400020006ff */
[----:B------:R-:W-:Y:S01]  /*16b70*/  F2FP.F16.E4M3.UNPACK_B R13, R6.H1 ;  /* 0x00000006ff0d723e */ /* 0x000fe200030006ff */
[--C-:B------:R-:W-:Y:S01]  /*16b80*/  HADD2.F32 R6, -RZ, R12.reuse.H0_H0 ;  /* 0x2000000cff067230 */ /* 0x100fe20000004100 */
[----:B------:R-:W-:Y:S01]  /*16b90*/  F2FP.F16.E4M3.UNPACK_B R5, R5.H1 ;  /* 0x00000005ff05723e */ /* 0x000fe200030006ff */
[----:B------:R-:W-:Y:S01]  /*16ba0*/  HADD2.F32 R12, -RZ, R12.H1_H1 ;  /* 0x3000000cff0c7230 */ /* 0x000fe20000004100 */
[----:B-1----:R-:W-:-:S02]  /*16bb0*/  F2FP.F16.E4M3.UNPACK_B R20, R9 ;  /* 0x00000009ff14723e */ /* 0x002fc400020006ff */
[----:B------:R-:W-:Y:S02]  /*16bc0*/  F2FP.F16.E4M3.UNPACK_B R21, R9.H1 ;  /* 0x00000009ff15723e */ /* 0x000fe400030006ff */
[-C--:B------:R-:W-:Y:S01]  /*16bd0*/  F2FP.F16.E4M3.UNPACK_B R25, R11.reuse ;  /* 0x0000000bff19723e */ /* 0x080fe200020006ff */
[--C-:B------:R-:W-:Y:S01]  /*16be0*/  HADD2.F32 R24, -RZ, R20.reuse.H0_H0 ;  /* 0x20000014ff187230 */ /* 0x100fe20000004100 */
[----:B------:R-:W-:Y:S01]  /*16bf0*/  F2FP.F16.E4M3.UNPACK_B R26, R11.H1 ;  /* 0x0000000bff1a723e */ /* 0x000fe200030006ff */
[----:B------:R-:W-:Y:S01]  /*16c00*/  HADD2.F32 R20, -RZ, R20.H1_H1 ;  /* 0x30000014ff147230 */ /* 0x000fe20000004100 */
[-C--:B------:R-:W-:Y:S02]  /*16c10*/  F2FP.F16.E4M3.UNPACK_B R11, R10.reuse ;  /* 0x0000000aff0b723e */ /* 0x080fe400020006ff */
[C---:B------:R-:W-:Y:S01]  /*16c20*/  FMUL.FTZ R40, R24.reuse, R29 ;  /* 0x0000001d18287220 */ /* 0x040fe20000410000 */
[----:B------:R-:W-:Y:S01]  /*16c30*/  FMUL.FTZ R39, R24, R35 ;  /* 0x0000002318277220 */ /* 0x000fe20000410000 */
[----:B------:R-:W-:Y:S01]  /*16c40*/  F2FP.F16.E4M3.UNPACK_B R24, R10.H1 ;  /* 0x0000000aff18723e */ /* 0x000fe200030006ff */
[----:B------:R-:W-:-:S02]  /*16c50*/  HADD2.F32 R10, -RZ, R21.H0_H0 ;  /* 0x20000015ff0a7230 */ /* 0x000fc40000004100 */
[C---:B------:R-:W-:Y:S01]  /*16c60*/  FFMA.FTZ R40, R6.reuse, R35, R40 ;  /* 0x0000002306287223 */ /* 0x040fe20000010028 */
[----:B------:R-:W-:Y:S01]  /*16c70*/  FFMA.FTZ R38, R6, R29, -R39 ;  /* 0x0000001d06267223 */ /* 0x000fe20000010827 */
[----:B------:R-:W-:Y:S01]  /*16c80*/  HADD2.F32 R35, -RZ, R31.H1_H1 ;  /* 0x3000001fff237230 */ /* 0x000fe20000004100 */
[----:B------:R-:W-:Y:S01]  /*16c90*/  F2FP.F16.E4M3.UNPACK_B R9, R8 ;  /* 0x00000008ff09723e */ /* 0x000fe200020006ff */
[----:B------:R-:W-:Y:S01]  /*16ca0*/  HADD2.F32 R29, -RZ, R28.H1_H1 ;  /* 0x3000001cff1d7230 */ /* 0x000fe20000004100 */
[----:B------:R-:W-:Y:S01]  /*16cb0*/  F2FP.F16.E4M3.UNPACK_B R28, R41 ;  /* 0x00000029ff1c723e */ /* 0x000fe200020006ff */
[----:B------:R-:W-:Y:S02]  /*16cc0*/  HADD2.F32 R39, -RZ, R37.H0_H0 ;  /* 0x20000025ff277230 */ /* 0x000fe40000004100 */
[C---:B------:R-:W-:Y:S01]  /*16cd0*/  FMUL.FTZ R43, R20.reuse, R35 ;  /* 0x00000023142b7220 */ /* 0x040fe20000410000 */
[----:B------:R-:W-:Y:S02]  /*16ce0*/  HADD2.F32 R31, -RZ, R32.H0_H0 ;  /* 0x20000020ff1f7230 */ /* 0x000fe40000004100 */
[----:B------:R-:W-:Y:S01]  /*16cf0*/  FMUL.FTZ R20, R20, R29 ;  /* 0x0000001d14147220 */ /* 0x000fe20000410000 */
[----:B------:R-:W-:-:S02]  /*16d00*/  HADD2.F32 R6, -RZ, R5.H0_H0 ;  /* 0x20000005ff067230 */ /* 0x000fc40000004100 */
[----:B------:R-:W-:Y:S01]  /*16d10*/  FMUL.FTZ R45, R10, R39 ;  /* 0x000000270a2d7220 */ /* 0x000fe20000410000 */
[----:B------:R-:W-:Y:S01]  /*16d20*/  FFMA.FTZ R43, R12, R29, -R43 ;  /* 0x0000001d0c2b7223 */ /* 0x000fe2000001082b */
[----:B------:R-:W-:Y:S01]  /*16d30*/  FMUL.FTZ R10, R10, R31 ;  /* 0x0000001f0a0a7220 */ /* 0x000fe20000410000 */
[----:B------:R-:W-:Y:S01]  /*16d40*/  FFMA.FTZ R35, R12, R35, R20 ;  /* 0x000000230c237223 */ /* 0x000fe20000010014 */
[-C--:B------:R-:W-:Y:S01]  /*16d50*/  F2FP.F16.E4M3.UNPACK_B R12, R34.reuse ;  /* 0x00000022ff0c723e */ /* 0x080fe200020006ff */
[C---:B------:R-:W-:Y:S01]  /*16d60*/  FFMA.FTZ R45, R6.reuse, R31, -R45 ;  /* 0x0000001f062d7223 */ /* 0x040fe2000001082d */
[----:B------:R-:W-:Y:S01]  /*16d70*/  FFMA.FTZ R39, R6, R39, R10 ;  /* 0x0000002706277223 */ /* 0x000fe2000001000a */
[----:B------:R-:W-:Y:S01]  /*16d80*/  HADD2.F32 R20, -RZ, R37.H1_H1 ;  /* 0x30000025ff147230 */ /* 0x000fe20000004100 */
[----:B------:R-:W-:Y:S01]  /*16d90*/  F2FP.F16.E4M3.UNPACK_B R41, R41.H1 ;  /* 0x00000029ff29723e */ /* 0x000fe200030006ff */
[----:B------:R-:W-:Y:S01]  /*16da0*/  HADD2.F32 R21, -RZ, R21.H1_H1 ;  /* 0x30000015ff157230 */ /* 0x000fe20000004100 */
[----:B------:R-:W-:Y:S01]  /*16db0*/  F2FP.F16.E4M3.UNPACK_B R34, R34.H1 ;  /* 0x00000022ff22723e */ /* 0x000fe200030006ff */
[----:B------:R-:W-:Y:S01]  /*16dc0*/  HADD2.F32 R31, -RZ, R28.H0_H0 ;  /* 0x2000001cff1f7230 */ /* 0x000fe20000004100 */
[----:B------:R-:W-:Y:S01]  /*16dd0*/  F2FP.F16.E4M3.UNPACK_B R8, R8.H1 ;  /* 0x00000008ff08723e */ /* 0x000fe200030006ff */
[----:B------:R-:W-:-:S02]  /*16de0*/  HADD2.F32 R10, -RZ, R25.H0_H0 ;  /* 0x20000019ff0a7230 */ /* 0x000fc40000004100 */
[C---:B------:R-:W-:Y:S01]  /*16df0*/  FMUL.FTZ R42, R21.reuse, R20 ;  /* 0x00000014152a7220 */ /* 0x040fe20000410000 */
[----:B------:R-:W-:Y:S01]  /*16e00*/  HADD2.F32 R32, -RZ, R32.H1_H1 ;  /* 0x30000020ff207230 */ /* 0x000fe20000004100 */
[----:B------:R-:W-:Y:S01]  /*16e10*/  F2FP.F16.E4M3.UNPACK_B R3, R4 ;  /* 0x00000004ff03723e */ /* 0x000fe200020006ff */
[----:B------:R-:W-:Y:S02]  /*16e20*/  HADD2.F32 R29, -RZ, R12.H0_H0 ;  /* 0x2000000cff1d7230 */ /* 0x000fe40000004100 */
[C---:B------:R-:W-:Y:S01]  /*16e30*/  FMUL.FTZ R37, R10.reuse, R31 ;  /* 0x0000001f0a257220 */ /* 0x040fe20000410000 */
[----:B------:R-:W-:Y:S02]  /*16e40*/  HADD2.F32 R5, -RZ, R5.H1_H1 ;  /* 0x30000005ff057230 */ /* 0x000fe40000004100 */
[----:B------:R-:W-:Y:S01]  /*16e50*/  FMUL.FTZ R21, R21, R32 ;  /* 0x0000002015157220 */ /* 0x000fe20000410000 */
[----:B------:R-:W-:Y:S02]  /*16e60*/  HADD2.F32 R6, -RZ, R14.H0_H0 ;  /* 0x2000000eff067230 */ /* 0x000fe40000004100 */
[----:B------:R-:W-:Y:S01]  /*16e70*/  FMUL.FTZ R10, R10, R29 ;  /* 0x0000001d0a0a7220 */ /* 0x000fe20000410000 */
[----:B------:R-:W-:-:S02]  /*16e80*/  HADD2.F32 R28, -RZ, R28.H1_H1 ;  /* 0x3000001cff1c7230 */ /* 0x000fc40000004100 */
[C---:B------:R-:W-:Y:S01]  /*16e90*/  FFMA.FTZ R42, R5.reuse, R32, -R42 ;  /* 0x00000020052a7223 */ /* 0x040fe2000001082a */
[----:B------:R-:W-:Y:S01]  /*16ea0*/  FFMA.FTZ R32, R5, R20, R21 ;  /* 0x0000001405207223 */ /* 0x000fe20000010015 */
[C---:B------:R-:W-:Y:S01]  /*16eb0*/  FFMA.FTZ R37, R6.reuse, R29, -R37 ;  /* 0x0000001d06257223 */ /* 0x040fe20000010825 */
[----:B------:R-:W-:Y:S01]  /*16ec0*/  FFMA.FTZ R46, R6, R31, R10 ;  /* 0x0000001f062e7223 */ /* 0x000fe2000001000a */
[----:B------:R-:W-:Y:S01]  /*16ed0*/  HADD2.F32 R20, -RZ, R41.H0_H0 ;  /* 0x20000029ff147230 */ /* 0x000fe20000004100 */
[----:B------:R-:W-:Y:S01]  /*16ee0*/  F2FP.F16.E4M3.UNPACK_B R4, R4.H1 ;  /* 0x00000004ff04723e */ /* 0x000fe200030006ff */
[----:B------:R-:W-:Y:S02]  /*16ef0*/  HADD2.F32 R6, -RZ, R26.H0_H0 ;  /* 0x2000001aff067230 */ /* 0x000fe40000004100 */
[----:B------:R-:W-:Y:S02]  /*16f00*/  HADD2.F32 R25, -RZ, R25.H1_H1 ;  /* 0x30000019ff197230 */ /* 0x000fe40000004100 */
[----:B------:R-:W-:-:S02]  /*16f10*/  HADD2.F32 R12, -RZ, R12.H1_H1 ;  /* 0x3000000cff0c7230 */ /* 0x000fc40000004100 */
[C---:B------:R-:W-:Y:S01]  /*16f20*/  FMUL.FTZ R50, R6.reuse, R20 ;  /* 0x0000001406327220 */ /* 0x040fe20000410000 */
[----:B------:R-:W-:Y:S02]  /*16f30*/  HADD2.F32 R10, -RZ, R34.H0_H0 ;  /* 0x20000022ff0a7230 */ /* 0x000fe40000004100 */
[C---:B------:R-:W-:Y:S01]  /*16f40*/  FMUL.FTZ R21, R25.reuse, R28 ;  /* 0x0000001c19157220 */ /* 0x040fe20000410000 */
[----:B------:R-:W-:Y:S02]  /*16f50*/  HADD2.F32 R5, -RZ, R15.H0_H0 ;  /* 0x2000000fff057230 */ /* 0x000fe40000004100 */
[----:B------:R-:W-:Y:S01]  /*16f60*/  FMUL.FTZ R25, R25, R12 ;  /* 0x0000000c19197220 */ /* 0x000fe20000410000 */
[----:B------:R-:W-:Y:S02]  /*16f70*/  HADD2.F32 R14, -RZ, R14.H1_H1 ;  /* 0x3000000eff0e7230 */ /* 0x000fe40000004100 */
[----:B------:R-:W-:Y:S01]  /*16f80*/  FMUL.FTZ R29, R6, R10 ;  /* 0x0000000a061d7220 */ /* 0x000fe20000410000 */
[----:B------:R-:W-:-:S02]  /*16f90*/  HADD2.F32 R34, -RZ, R34.H1_H1 ;  /* 0x30000022ff227230 */ /* 0x000fc40000004100 */
[C---:B------:R-:W-:Y:S01]  /*16fa0*/  FFMA.FTZ R50, R5.reuse, R10, -R50 ;  /* 0x0000000a05327223 */ /* 0x040fe20000010832 */
[----:B------:R-:W-:Y:S01]  /*16fb0*/  F2FP.F16.E4M3.UNPACK_B R10, R27.H1 ;  /* 0x0000001bff0a723e */ /* 0x000fe200030006ff */
[C---:B------:R-:W-:Y:S01]  /*16fc0*/  FFMA.FTZ R48, R14.reuse, R12, -R21 ;  /* 0x0000000c0e307223 */ /* 0x040fe20000010815 */
[----:B------:R-:W-:Y:S01]  /*16fd0*/  FFMA.FTZ R47, R14, R28, R25 ;  /* 0x0000001c0e2f7223 */ /* 0x000fe20000010019 */
[-C--:B------:R-:W-:Y:S01]  /*16fe0*/  F2FP.F16.E4M3.UNPACK_B R14, R33.reuse.H1 ;  /* 0x00000021ff0e723e */ /* 0x080fe200030006ff */
[----:B------:R-:W-:Y:S02]  /*16ff0*/  HADD2.F32 R41, -RZ, R41.H1_H1 ;  /* 0x30000029ff297230 */ /* 0x000fe40000004100 */
[----:B------:R-:W-:Y:S01]  /*17000*/  FFMA.FTZ R49, R5, R20, R29 ;  /* 0x0000001405317223 */ /* 0x000fe2000001001d */
[----:B------:R-:W-:Y:S01]  /*17010*/  HADD2.F32 R26, -RZ, R26.H1_H1 ;  /* 0x3000001aff1a7230 */ /* 0x000fe20000004100 */
[----:B------:R-:W-:Y:S01]  /*17020*/  F2FP.F16.E4M3.UNPACK_B R33, R33 ;  /* 0x00000021ff21723e */ /* 0x000fe200020006ff */
[----:B------:R-:W-:Y:S01]  /*17030*/  HADD2.F32 R6, -RZ, R8.H0_H0 ;  /* 0x20000008ff067230 */ /* 0x000fe20000004100 */
[----:B------:R-:W-:Y:S01]  /*17040*/  F2FP.F16.E4M3.UNPACK_B R27, R27 ;  /* 0x0000001bff1b723e */ /* 0x000fe200020006ff */
[----:B------:R-:W-:-:S02]  /*17050*/  HADD2.F32 R12, -RZ, R10.H0_H0 ;  /* 0x2000000aff0c7230 */ /* 0x000fc40000004100 */
[CC--:B------:R-:W-:Y:S01]  /*17060*/  FMUL.FTZ R28, R26.reuse, R41.reuse ;  /* 0x000000291a1c7220 */ /* 0x0c0fe20000410000 */
        /* <DEDUP_REMOVED lines=9> */
[C---:B------:R-:W-:Y:S01]  /*17100*/  FFMA.FTZ R25, R5.reuse, R20, R21 ;  /* 0x0000001405197223 */ /* 0x040fe20000010015 */
[----:B------:R-:W-:Y:S02]  /*17110*/  HADD2.F32 R21, -RZ, R14.H1_H1 ;  /* 0x3000000eff157230 */ /* 0x000fe40000004100 */
[----:B------:R-:W-:Y:S02]  /*17120*/  HADD2.F32 R15, -RZ, R10.H1_H1 ;  /* 0x3000000aff0f7230 */ /* 0x000fe40000004100 */
[----:B------:R-:W-:Y:S01]  /*17130*/  FFMA.FTZ R26, R5, R12, -R26 ;  /* 0x0000000c051a7223 */ /* 0x000fe2000001081a */
[----:B------:R-:W-:Y:S02]  /*17140*/  HADD2.F32 R4, -RZ, R4.H1_H1 ;  /* 0x30000004ff047230 */ /* 0x000fe40000004100 */
[----:B------:R-:W-:Y:S01]  /*17150*/  FMUL.FTZ R29, R8, R21 ;  /* 0x00000015081d7220 */ /* 0x000fe20000410000 */
[----:B------:R-:W-:-:S02]  /*17160*/  HADD2.F32 R5, -RZ, R9.H0_H0 ;  /* 0x20000009ff057230 */ /* 0x000fc40000004100 */
[-C--:B------:R-:W-:Y:S01]  /*17170*/  FMUL.FTZ R6, R8, R15.reuse ;  /* 0x0000000f08067220 */ /* 0x080fe20000410000 */
[--C-:B------:R-:W-:Y:S02]  /*17180*/  HADD2.F32 R8, -RZ, R33.reuse.H0_H0 ;  /* 0x20000021ff087230 */ /* 0x100fe40000004100 */
[C---:B------:R-:W-:Y:S01]  /*17190*/  FFMA.FTZ R29, R4.reuse, R15, -R29 ;  /* 0x0000000f041d7223 */ /* 0x040fe2000001081d */
[----:B------:R-:W-:Y:S02]  /*171a0*/  HADD2.F32 R10, -RZ, R33.H1_H1 ;  /* 0x30000021ff0a7230 */ /* 0x000fe40000004100 */
[----:B------:R-:W-:Y:S01]  /*171b0*/  FFMA.FTZ R28, R4, R21, R6 ;  /* 0x00000015041c7223 */ /* 0x000fe20000010006 */
[----:B------:R-:W-:Y:S02]  /*171c0*/  HADD2.F32 R6, -RZ, R27.H0_H0 ;  /* 0x2000001bff067230 */ /* 0x000fe40000004100 */
[----:B------:R-:W-:Y:S01]  /*171d0*/  FMUL.FTZ R15, R5, R8 ;  /* 0x00000008050f7220 */ /* 0x000fe20000410000 */
[----:B------:R-:W-:Y:S01]  /*171e0*/  HADD2.F32 R4, -RZ, R3.H0_H0 ;  /* 0x20000003ff047230 */ /* 0x000fe20000004100 */
[----:B------:R-:W-:Y:S01]  /*171f0*/  F2FP.F16.E4M3.UNPACK_B R12, R36.H1 ;  /* 0x00000024ff0c723e */ /* 0x000fe200030006ff */
[----:B------:R-:W-:-:S02]  /*17200*/  HADD2.F32 R9, -RZ, R9.H1_H1 ;  /* 0x30000009ff097230 */ /* 0x000fc40000004100 */
[-C--:B------:R-:W-:Y:S01]  /*17210*/  FMUL.FTZ R5, R5, R6.reuse ;  /* 0x0000000605057220 */ /* 0x080fe20000410000 */
[----:B------:R-:W-:Y:S02]  /*17220*/  HADD2.F32 R3, -RZ, R3.H1_H1 ;  /* 0x30000003ff037230 */ /* 0x000fe40000004100 */
[C---:B------:R-:W-:Y:S01]  /*17230*/  FFMA.FTZ R15, R4.reuse, R6, -R15 ;  /* 0x00000006040f7223 */ /* 0x040fe2000001080f */
[----:B------:R-:W-:Y:S02]  /*17240*/  HADD2.F32 R6, -RZ, R27.H1_H1 ;  /* 0x3000001bff067230 */ /* 0x000fe40000004100 */
[C---:B------:R-:W-:Y:S01]  /*17250*/  FMUL.FTZ R20, R9.reuse, R10 ;  /* 0x0000000a09147220 */ /* 0x040fe20000410000 */
[----:B------:R-:W-:Y:S01]  /*17260*/  FFMA.FTZ R14, R4, R8, R5 ;  /* 0x00000008040e7223 */ /* 0x000fe20000010005 */
[----:B------:R-:W-:Y:S01]  /*17270*/  F2FP.F16.E4M3.UNPACK_B R5, R30.H1 ;  /* 0x0000001eff05723e */ /* 0x000fe200030006ff */
        /* <DEDUP_REMOVED lines=12> */
[----:B------:R-:W-:Y:S01]  /*17340*/  HADD2.F32 R5, -RZ, R5.H1_H1 ;  /* 0x30000005ff057230 */ /* 0x000fe20000004100 */
[----:B------:R-:W-:Y:S01]  /*17350*/  F2FP.F16.E4M3.UNPACK_B R30, R30 ;  /* 0x0000001eff1e723e */ /* 0x000fe200020006ff */
[----:B------:R-:W-:Y:S02]  /*17360*/  HADD2.F32 R13, -RZ, R13.H1_H1 ;  /* 0x3000000dff0d7230 */ /* 0x000fe40000004100 */
[C---:B------:R-:W-:Y:S01]  /*17370*/  FMUL.FTZ R6, R24.reuse, R12 ;  /* 0x0000000c18067220 */ /* 0x040fe20000410000 */
[----:B------:R-:W-:Y:S01]  /*17380*/  F2FP.F16.E4M3.UNPACK_B R36, R36 ;  /* 0x00000024ff24723e */ /* 0x000fe200020006ff */
[-C--:B------:R-:W-:Y:S01]  /*17390*/  FMUL.FTZ R9, R24, R5.reuse ;  /* 0x0000000518097220 */ /* 0x080fe20000410000 */
[----:B------:R-:W-:Y:S01]  /*173a0*/  FFMA.FTZ R24, R3, R8, R4 ;  /* 0x0000000803187223 */ /* 0x000fe20000010004 */
[----:B------:R-:W-:Y:S01]  /*173b0*/  FFMA.FTZ R34, R13, R5, -R6 ;  /* 0x000000050d227223 */ /* 0x000fe20000010806 */
[----:B------:R-:W-:-:S02]  /*173c0*/  HADD2.F32 R5, -RZ, R30.H0_H0 ;  /* 0x2000001eff057230 */ /* 0x000fc40000004100 */
[----:B------:R-:W-:Y:S01]  /*173d0*/  FFMA.FTZ R31, R13, R12, R9 ;  /* 0x0000000c0d1f7223 */ /* 0x000fe20000010009 */
[--C-:B------:R-:W-:Y:S02]  /*173e0*/  HADD2.F32 R6, -RZ, R36.reuse.H0_H0 ;  /* 0x20000024ff067230 */ /* 0x100fe40000004100 */
[--C-:B------:R-:W-:Y:S02]  /*173f0*/  HADD2.F32 R4, -RZ, R11.reuse.H0_H0 ;  /* 0x2000000bff047230 */ /* 0x100fe40000004100 */
[----:B------:R-:W-:Y:S01]  /*17400*/  HADD2.F32 R36, -RZ, R36.H1_H1 ;  /* 0x30000024ff247230 */ /* 0x000fe20000004100 */
[----:B------:R-:W-:Y:S01]  /*17410*/  F2FP.SATFINITE.E4M3.F32.PACK_AB_MERGE_C R24, R31, R24, RZ ;  /* 0x000000181f18723e */ /* 0x000fe200048070ff */
[----:B------:R-:W-:Y:S02]  /*17420*/  HADD2.F32 R11, -RZ, R11.H1_H1 ;  /* 0x3000000bff0b7230 */ /* 0x000fe40000004100 */
[----:B------:R-:W-:Y:S01]  /*17430*/  FMUL.FTZ R8, R4, R6 ;  /* 0x0000000604087220 */ /* 0x000fe20000410000 */
[----:B------:R-:W-:-:S02]  /*17440*/  HADD2.F32 R30, -RZ, R30.H1_H1 ;  /* 0x3000001eff1e7230 */ /* 0x000fc40000004100 */
[-C--:B------:R-:W-:Y:S01]  /*17450*/  FMUL.FTZ R9, R4, R5.reuse ;  /* 0x0000000504097220 */ /* 0x080fe20000410000 */
[--C-:B------:R-:W-:Y:S02]  /*17460*/  HADD2.F32 R3, -RZ, R7.reuse.H0_H0 ;  /* 0x20000007ff037230 */ /* 0x100fe40000004100 */
[C---:B------:R-:W-:Y:S01]  /*17470*/  FMUL.FTZ R4, R11.reuse, R36 ;  /* 0x000000240b047220 */ /* 0x040fe20000410000 */
[----:B------:R-:W-:Y:S02]  /*17480*/  HADD2.F32 R7, -RZ, R7.H1_H1 ;  /* 0x30000007ff077230 */ /* 0x000fe40000004100 */
[----:B------:R-:W-:Y:S01]  /*17490*/  FMUL.FTZ R11, R11, R30 ;  /* 0x0000001e0b0b7220 */ /* 0x000fe20000410000 */
        /* <DEDUP_REMOVED lines=21> */
.L_x_2489:
[----:B------:R-:W-:Y:S05]  /*175f0*/  BSYNC B0 ;  /* 0x0000000000007941 */ /* 0x000fea0003800000 */
.L_x_2482:
        /* <DEDUP_REMOVED lines=8> */
.L_x_2480:
[----:B0-234-:R-:W-:-:S05]  /*17680*/  IMAD.U32 R0, RZ, RZ, UR53 ;  /* 0x00000035ff007e24 */ /* 0x01dfca000f8e00ff */
[----:B------:R-:W-:-:S13]  /*17690*/  ISETP.NE.AND P1, PT, R0, 0x3, PT ;  /* 0x000000030000780c */ /* 0x000fda0003f25270 */
[----:B------:R-:W-:Y:S05]  /*176a0*/  @!P1 BRA `(.L_x_2509) ;  /* 0x0000000000049947 */ /* 0x000fea0003800000 */
[----:B------:R-:W-:Y:S01]  /*176b0*/  BPT.TRAP 0x1 ;  /* 0x000000040000795c */ /* 0x000fe20000300000 */
.L_x_2509:
[----:B-1----:R-:W-:Y:S01]  /*176c0*/  IMAD R3, R221, 0x8, R16 ;  /* 0x00000008dd037824 */ /* 0x002fe200078e0210 */
[----:B------:R-:W-:-:S04]  /*176d0*/  SHF.L.U32 R0, R222, 0x1f, RZ ;  /* 0x0000001fde007819 */ /* 0x000fc800000006ff */
[----:B------:R0:W1:Y:S01]  /*176e0*/  SYNCS.PHASECHK.TRANS64.TRYWAIT P0, [R3+URZ+0x33430], R0 ;  /* 0x03343000030075a7 */ /* 0x000062000800017f */
[----:B------:R-:W-:Y:S05]  /*176f0*/  @!P1 BRA `(.L_x_2510) ;  /* 0x0000000000049947 */ /* 0x000fea0003800000 */
[----:B------:R-:W-:Y:S01]  /*17700*/  BPT.TRAP 0x1 ;  /* 0x000000040000795c */ /* 0x000fe20000300000 */
.L_x_2510:
[----:B-----5:R-:W2:Y:S02]  /*17710*/  S2R R4, SR_TID.X ;  /* 0x0000000000047919 */ /* 0x020ea40000002100 */
[----:B--2---:R-:W-:-:S04]  /*17720*/  LOP3.LUT R4, R4, 0x7f, RZ, 0xc0, !PT ;  /* 0x0000007f04047812 */ /* 0x004fc800078ec0ff */
[----:B------:R-:W-:Y:S01]  /*17730*/  ISETP.NE.AND P2, PT, R4, RZ, PT ;  /* 0x000000ff0400720c */ /* 0x000fe20003f45270 */
[----:B-1----:R-:W-:-:S12]  /*17740*/  @P0 BRA `(.L_x_2511) ;  /* 0x0000000000080947 */ /* 0x002fd80003800000 */
[----:B------:R-:W1:Y:S02]  /*17750*/  SYNCS.PHASECHK.TRANS64.TRYWAIT P0, [R3+URZ+0x33430], R0 ;  /* 0x03343000030075a7 */ /* 0x000e64000800017f */
[----:B-1----:R-:W-:Y:S05]  /*17760*/  @!P0 BRA `(.L_x_2512) ;  /* 0x0000016800608947 */ /* 0x002fea0003800000 */
.L_x_2511:
[----:B------:R-:W-:Y:S05]  /*17770*/  WARPSYNC.ALL ;  /* 0x0000000000007948 */ /* 0x000fea0003800000 */
[----:B01----:R-:W-:Y:S01]  /*17780*/  VIADD R0, R16, 0x24200 ;  /* 0x0002420010007836 */ /* 0x003fe20000000000 */
[----:B------:R-:W2:Y:S04]  /*17790*/  LDL R11, [R1+0x24] ;  /* 0x00002400010b7983 */ /* 0x000ea80000100800 */
[----:B------:R-:W-:Y:S01]  /*177a0*/  SHF.R.U32.HI R0, RZ, 0x4, R0 ;  /* 0x00000004ff007819 */ /* 0x000fe20000011600 */
[----:B------:R-:W3:Y:S03]  /*177b0*/  LDL R108, [R1] ;  /* 0x00000000016c7983 */ /* 0x000ee60000100800 */
[----:B------:R-:W-:Y:S01]  /*177c0*/  LOP3.LUT R0, R0, 0x3fff, RZ, 0xc0, !PT ;  /* 0x00003fff00007812 */ /* 0x000fe200078ec0ff */
[----:B------:R-:W4:Y:S01]  /*177d0*/  LDL R10, [R1+0x20] ;  /* 0x00002000010a7983 */ /* 0x000f220000100800 */
[----:B------:R-:W-:-:S02]  /*177e0*/  R2UR UR24, R44 ;  /* 0x000000002c1872ca */ /* 0x000fc400000e0000 */
[----:B------:R-:W-:Y:S01]  /*177f0*/  LOP3.LUT R14, R0, 0x10000, RZ, 0xfc, !PT ;  /* 0x00010000000e7812 */ /* 0x000fe200078efcff */
[----:B------:R-:W-:Y:S01]  /*17800*/  IMAD.MOV.U32 R5, RZ, RZ, -0x7fffffe0 ;  /* 0x80000020ff057424 */ /* 0x000fe200078e00ff */
[----:B------:R-:W-:Y:S01]  /*17810*/  WARPGROUP.ARRIVE ;  /* 0x00000000000079c5 */ /* 0x000fe20000000000 */
[----:B------:R-:W-:Y:S01]  /*17820*/  UMOV UR25, 0x80000020 ;  /* 0x8000002000197882 */ /* 0x000fe20000000000 */
[----:B------:R-:W-:Y:S01]  /*17830*/  IMAD.MOV.U32 R7, RZ, RZ, -0x7fffffe0 ;  /* 0x80000020ff077424 */ /* 0x000fe200078e00ff */
[----:B------:R-:W0:Y:S01]  /*17840*/  LDC R0, c[0x0][0x448] ;  /* 0x00011200ff007b82 */ /* 0x000e220000000800 */
[----:B------:R-:W-:Y:S01]  /*17850*/  IMAD R4, R221, 0x780, R14 ;  /* 0x00000780dd047824 */ /* 0x000fe200078e020e */
[----:B------:R-:W-:-:S04]  /*17860*/  R2UR UR27, R5 ;  /* 0x00000000051b72ca */ /* 0x000fc800000e0000 */
[----:B------:R-:W-:Y:S01]  /*17870*/  R2UR UR26, R4 ;  /* 0x00000000041a72ca */ /* 0x000fe200000e0000 */
[----:B------:R-:W-:-:S12]  /*17880*/  ULOP3.LUT UR24, UR24, 0x10000, URZ, 0xfc, !UPT ;  /* 0x0001000018187892 */ /* 0x000fd8000f8efc3f */
[----:B------:R-:W-:Y:S01]  /*17890*/  QGMMA.64x32x32.F32.E4M3.E4M3 R88, gdesc[UR24], RZ, !UPT, gsb0 ;  /* 0x00600000185879f3 */ /* 0x000fe2000c0008ff */
[----:B------:R-:W-:Y:S02]  /*178a0*/  IADD3 R6, R4, 0x80, RZ ;  /* 0x0000008004067810 */ /* 0x000fe40007ffe0ff */
[----:B------:R-:W-:Y:S02]  /*178b0*/  R2UR UR7, R7 ;  /* 0x00000000070772ca */ /* 0x000fe400000e0000 */
[----:B------:R-:W-:Y:S01]  /*178c0*/  R2UR UR6, R6 ;  /* 0x00000000060672ca */ /* 0x000fe200000e0000 */
[----:B------:R-:W-:Y:S01]  /*178d0*/  UMOV UR4, UR24 ;  /* 0x0000001800047c82 */ /* 0x000fe20008000000 */
[----:B------:R-:W-:Y:S01]  /*178e0*/  UMOV UR5, UR25 ;  /* 0x0000001900057c82 */ /* 0x000fe20008000000 */
[----:B------:R-:W-:Y:S02]  /*178f0*/  WARPGROUP.DEPBAR.LE gsb0, 0x0 ;  /* 0x00008000000079c5 */ /* 0x000fe40000010000 */
[----:B------:R-:W-:-:S08]  /*17900*/  WARPGROUP.ARRIVE ;  /* 0x00000000000079c5 */ /* 0x000fd00000000000 */
[----:B------:R-:W-:Y:S01]  /*17910*/  QGMMA.64x32x32.F32.E4M3.E4M3 R72, gdesc[UR4], RZ, !UPT, gsb0 ;  /* 0x00600000044879f3 */ /* 0x000fe2000c0008ff */
[----:B------:R-:W-:Y:S02]  /*17920*/  VIADD R6, R4, 0x100 ;  /* 0x0000010004067836 */ /* 0x000fe40000000000 */
[----:B------:R-:W-:-:S03]  /*17930*/  IMAD.MOV.U32 R7, RZ, RZ, -0x7fffffe0 ;  /* 0x80000020ff077424 */ /* 0x000fc600078e00ff */
        /* <DEDUP_REMOVED lines=25> */
[----:B------:R-:W-:Y:S01]  /*17ad0*/  VIADD R8, R4, 0x2 ;  /* 0x0000000204087836 */ /* 0x000fe20000000000 */
[----:B------:R-:W-:-:S04]  /*17ae0*/  MOV R9, 0x80000020 ;  /* 0x8000002000097802 */ /* 0x000fc80000000f00 */
[----:B------:R-:W-:Y:S02]  /*17af0*/  R2UR UR6, R8 ;  /* 0x00000000080672ca */ /* 0x000fe400000e0000 */
[----:B------:R-:W-:Y:S01]  /*17b00*/  R2UR UR7, R9 ;  /* 0x00000000090772ca */ /* 0x000fe200000e0000 */
[----:B------:R-:W-:Y:S01]  /*17b10*/  UIADD3 UR4, UR24, 0x2, URZ ;  /* 0x0000000218047890 */ /* 0x000fe2000fffe03f */
[----:B------:R-:W-:Y:S01]  /*17b20*/  UMOV UR5, 0x80000020 ;  /* 0x8000002000057882 */ /* 0x000fe20000000000 */
[----:B------:R-:W-:Y:S02]  /*17b30*/  WARPGROUP.DEPBAR.LE gsb0, 0x0 ;  /* 0x00008000000079c5 */ /* 0x000fe40000010000 */
[----:B------:R-:W-:-:S08]  /*17b40*/  WARPGROUP.ARRIVE ;  /* 0x00000000000079c5 */ /* 0x000fd00000000000 */
[----:B------:R-:W-:Y:S01]  /*17b50*/  QGMMA.64x32x32.F32.E4M3.E4M3 R88, gdesc[UR4], R88, gsb0 ;  /* 0x00600000045879f3 */ /* 0x000fe20008000858 */
[----:B------:R-:W-:Y:S02]  /*17b60*/  VIADD R6, R4, 0x82 ;  /* 0x0000008204067836 */ /* 0x000fe40000000000 */
[----:B------:R-:W-:-:S03]  /*17b70*/  IMAD.MOV.U32 R7, RZ, RZ, -0x7fffffe0 ;  /* 0x80000020ff077424 */ /* 0x000fc600078e00ff */
[----:B------:R-:W-:Y:S02]  /*17b80*/  R2UR UR6, R6 ;  /* 0x00000000060672ca */ /* 0x000fe400000e0000 */
[----:B------:R-:W-:Y:S01]  /*17b90*/  R2UR UR7, R7 ;  /* 0x00000000070772ca */ /* 0x000fe200000e0000 */
[----:B------:R-:W-:Y:S02]  /*17ba0*/  WARPGROUP.DEPBAR.LE gsb0, 0x0 ;  /* 0x00008000000079c5 */ /* 0x000fe40000010000 */
[----:B------:R-:W-:-:S10]  /*17bb0*/  WARPGROUP.ARRIVE ;  /* 0x00000000000079c5 */ /* 0x000fd40000000000 */
        /* <DEDUP_REMOVED lines=16> */
[----:B------:R-:W-:Y:S01]  /*17cc0*/  QGMMA.64x32x32.F32.E4M3.E4M3 R40, gdesc[UR12], R40, gsb0 ;  /* 0x006000000c2879f3 */ /* 0x000fe20008000828 */
[----:B------:R-:W-:Y:S01]  /*17cd0*/  VIADD R6, R4, 0x202 ;  /* 0x0000020204067836 */ /* 0x000fe20000000000 */
[----:B------:R-:W-:-:S04]  /*17ce0*/  MOV R7, 0x80000020 ;  /* 0x8000002000077802 */ /* 0x000fc80000000f00 */
[----:B------:R-:W-:Y:S02]  /*17cf0*/  R2UR UR18, R6 ;  /* 0x00000000061272ca */ /* 0x000fe400000e0000 */
[----:B------:R-:W-:Y:S01]  /*17d00*/  R2UR UR19, R7 ;  /* 0x00000000071372ca */ /* 0x000fe200000e0000 */
[----:B------:R-:W-:Y:S01]  /*17d10*/  UMOV UR16, UR4 ;  /* 0x0000000400107c82 */ /* 0x000fe20008000000 */
[----:B------:R-:W-:Y:S01]  /*17d20*/  UMOV UR17, UR5 ;  /* 0x0000000500117c82 */ /* 0x000fe20008000000 */
[----:B------:R-:W-:Y:S02]  /*17d30*/  WARPGROUP.DEPBAR.LE gsb0, 0x0 ;  /* 0x00008000000079c5 */ /* 0x000fe40000010000 */
[----:B------:R-:W-:-:S08]  /*17d40*/  WARPGROUP.ARRIVE ;  /* 0x00000000000079c5 */ /* 0x000fd00000000000 */
[----:B------:R-:W-:Y:S01]  /*17d50*/  QGMMA.64x32x32.F32.E4M3.E4M3 R24, gdesc[UR16], R24, gsb0 ;  /* 0x00600000101879f3 */ /* 0x000fe20008000818 */
[----:B------:R-:W-:Y:S02]  /*17d60*/  VIADD R8, R4, 0x280 ;  /* 0x0000028004087836 */ /* 0x000fe40000000000 */
[----:B------:R-:W-:-:S03]  /*17d70*/  IMAD.MOV.U32 R9, RZ, RZ, -0x7fffffe0 ;  /* 0x80000020ff097424 */ /* 0x000fc600078e00ff */
        /* <DEDUP_REMOVED lines=39> */
[----:B------:R-:W-:Y:S01]  /*17ff0*/  IMAD.MOV.U32 R9, RZ, RZ, -0x7fffffe0 ;  /* 0x80000020ff097424 */ /* 0x000fe200078e00ff */
[----:B------:R-:W-:-:S04]  /*18000*/  IADD3 R8, R4, 0x282, RZ ;  /* 0x0000028204087810 */ /* 0x000fc80007ffe0ff */
        /* <DEDUP_REMOVED lines=92> */
[----:B------:R-:W-:Y:S02]  /*185d0*/  R2UR UR23, R7 ;  /* 0x00000000071772ca */ /* 0x000fe400000e0000 */
[----:B0-----:R-:W-:-:S13]  /*185e0*/  ISETP.NE.AND P0, PT, R0, 0x1, PT ;  /* 0x000000010000780c */ /* 0x001fda0003f05270 */
[----:B------:R-:W0:Y:S08]  /*185f0*/  @P0 LDC R0, c[0x0][0x44c] ;  /* 0x00011300ff000b82 */ /* 0x000e300000000800 */
[----:B------:R-:W1:Y:S01]  /*18600*/  @P0 LDC R5, c[0x0][0x450] ;  /* 0x00011400ff050b82 */ /* 0x000e620000000800 */
[----:B------:R-:W-:Y:S02]  /*18610*/  WARPGROUP.DEPBAR.LE gsb0, 0x0 ;  /* 0x00008000000079c5 */ /* 0x000fe40000010000 */
[----:B------:R-:W-:-:S06]  /*18620*/  WARPGROUP.ARRIVE ;  /* 0x00000000000079c5 */ /* 0x000fcc0000000000 */
[----:B------:R-:W-:Y:S01]  /*18630*/  QGMMA.64x32x32.F32.E4M3.E4M3 R72, gdesc[UR20], R72, gsb0 ;  /* 0x00600000144879f3 */ /* 0x000fe20008000848 */
[----:B--2---:R-:W-:Y:S02]  /*18640*/  IMAD.IADD R9, R11, 0x1, R235 ;  /* 0x000000010b097824 */ /* 0x004fe400078e02eb */
[----:B------:R-:W-:Y:S02]  /*18650*/  IMAD.MOV.U32 R6, RZ, RZ, -0xa0 ;  /* 0xffffff60ff067424 */ /* 0x000fe400078e00ff */
[----:B0-----:R-:W-:-:S04]  /*18660*/  @P0 IMAD.HI.U32 R0, R9, R0, RZ ;  /* 0x0000000009000227 */ /* 0x001fc800078e00ff */
[----:B------:R-:W-:Y:S01]  /*18670*/  IMAD.MOV.U32 R7, RZ, RZ, -0x7fffffe0 ;  /* 0x80000020ff077424 */ /* 0x000fe200078e00ff */
[----:B-1----:R-:W-:Y:S01]  /*18680*/  @P0 SHF.R.U32.HI R9, RZ, R5, R0 ;  /* 0x00000005ff090219 */ /* 0x002fe20000011600 */
[----:B------:R-:W-:Y:S01]  /*18690*/  IMAD R5, R159, R6, 0xa1 ;  /* 0x000000a19f057424 */ /* 0x000fe200078e0206 */
[----:B------:R-:W-:Y:S02]  /*186a0*/  IADD3 R6, R4, 0x602, RZ ;  /* 0x0000060204067810 */ /* 0x000fe40007ffe0ff */
[----:B------:R-:W-:Y:S02]  /*186b0*/  R2UR UR23, R7 ;  /* 0x00000000071772ca */ /* 0x000fe400000e0000 */
[----:B------:R-:W-:Y:S01]  /*186c0*/  R2UR UR22, R6 ;  /* 0x00000000061672ca */ /* 0x000fe200000e0000 */
[----:B------:R-:W-:Y:S02]  /*186d0*/  WARPGROUP.DEPBAR.LE gsb0, 0x0 ;  /* 0x00008000000079c5 */ /* 0x000fe40000010000 */
[----:B------:R-:W-:-:S10]  /*186e0*/  WARPGROUP.ARRIVE ;  /* 0x00000000000079c5 */ /* 0x000fd40000000000 */
[----:B------:R-:W-:Y:S01]  /*186f0*/  QGMMA.64x32x32.F32.E4M3.E4M3 R56, gdesc[UR20], R56, gsb0 ;  /* 0x00600000143879f3 */ /* 0x000fe20008000838 */
[----:B------:R-:W0:Y:S01]  /*18700*/  SHFL.IDX PT, R8, R9, RZ, 0x1c1f ;  /* 0x001c1fff09087589 */ /* 0x000e2200000e0000 */
[----:B------:R-:W-:Y:S02]  /*18710*/  VIADD R20, R4, 0x682 ;  /* 0x0000068204147836 */ /* 0x000fe40000000000 */
[----:B------:R-:W-:Y:S02]  /*18720*/  IMAD.MOV.U32 R21, RZ, RZ, -0x7fffffe0 ;  /* 0x80000020ff157424 */ /* 0x000fe400078e00ff */
[----:B---3--:R-:W-:Y:S01]  /*18730*/  IMAD R0, R159, -0xa0, R108 ;  /* 0xffffff609f007824 */ /* 0x008fe200078e026c */
[----:B------:R-:W-:Y:S01]  /*18740*/  R2UR UR22, R20 ;  /* 0x00000000141672ca */ /* 0x000fe200000e0000 */
[----:B----4-:R-:W-:Y:S01]  /*18750*/  IMAD R12, R10, -0x2, R5 ;  /* 0xfffffffe0a0c7824 */ /* 0x010fe200078e0205 */
[----:B------:R-:W-:Y:S01]  /*18760*/  R2UR UR23, R21 ;  /* 0x00000000151772ca */ /* 0x000fe200000e0000 */
[----:B------:R-:W-:-:S03]  /*18770*/  VIADD R0, R0, 0xa0 ;  /* 0x000000a000007836 */ /* 0x000fc60000000000 */
[----:B------:R-:W-:Y:S01]  /*18780*/  IADD3 R12, -R237, R12, R108 ;  /* 0x0000000ced0c7210 */ /* 0x000fe20007ffe16c */
[----:B------:R-:W-:-:S05]  /*18790*/  IMAD R11, R10, -0x2, R0 ;  /* 0xfffffffe0a0b7824 */ /* 0x000fca00078e0200 */
[----:B0-----:R-:W-:-:S04]  /*187a0*/  VIADDMNMX R0, R8, R12, R11, PT ;  /* 0x0000000c08007246 */ /* 0x001fc8000380010b */
[C---:B------:R-:W-:Y:S02]  /*187b0*/  ISETP.GT.AND P4, PT, R0.reuse, RZ, PT ;  /* 0x000000ff0000720c */ /* 0x040fe40003f84270 */
[C---:B------:R-:W-:Y:S02]  /*187c0*/  ISETP.GT.AND P5, PT, R0.reuse, 0x1, PT ;  /* 0x000000010000780c */ /* 0x040fe40003fa4270 */
[----:B------:R-:W-:Y:S02]  /*187d0*/  ISETP.GT.AND P3, PT, R0, 0x8, PT ;  /* 0x000000080000780c */ /* 0x000fe40003f64270 */
[----:B------:R-:W-:Y:S02]  /*187e0*/  FSEL R106, R88, -INF , P4 ;  /* 0xff800000586a7808 */ /* 0x000fe40002000000 */
[----:B------:R-:W-:Y:S02]  /*187f0*/  FSEL R104, R89, -INF , P5 ;  /* 0xff80000059687808 */ /* 0x000fe40002800000 */
[----:B------:R-:W-:-:S02]  /*18800*/  ISETP.GT.AND P4, PT, R0, 0x9, PT ;  /* 0x000000090000780c */ /* 0x000fc40003f84270 */
[----:B------:R-:W-:Y:S02]  /*18810*/  FSEL R8, R92, -INF , P3 ;  /* 0xff8000005c087808 */ /* 0x000fe40001800000 */
[----:B------:R-:W-:Y:S01]  /*18820*/  FMNMX.FTZ R5, R106, R104, !PT ;  /* 0x000000686a057209 */ /* 0x000fe20007810000 */
[----:B------:R-:W-:Y:S02]  /*18830*/  WARPGROUP.DEPBAR.LE gsb0, 0x0 ;  /* 0x00008000000079c5 */ /* 0x000fe40000010000 */
[----:B------:R-:W-:-:S06]  /*18840*/  WARPGROUP.ARRIVE ;  /* 0x00000000000079c5 */ /* 0x000fcc0000000000 */
[----:B------:R-:W-:Y:S01]  /*18850*/  QGMMA.64x32x32.F32.E4M3.E4M3 R40, gdesc[UR20], R40, gsb0 ;  /* 0x00600000142879f3 */ /* 0x000fe20008000828 */
        /* <DEDUP_REMOVED lines=18> */
[C---:B------:R-:W-:Y:S02]  /*18980*/  ISETP.GT.AND P3, PT, R0.reuse, 0x28, PT ;  /* 0x000000280000780c */ /* 0x040fe40003f64270 */
        /* <DEDUP_REMOVED lines=8> */
[----:B------:R-:W-:Y:S01]  /*18a10*/  VIADD R4, R4, 0x702 ;  /* 0x0000070204047836 */ /* 0x000fe20000000000 */
[----:B------:R-:W-:Y:S01]  /*18a20*/  ISETP.GT.AND P4, PT, R0, 0x31, PT ;  /* 0x000000310000780c */ /* 0x000fe20003f84270 */
[----:B------:R-:W-:Y:S01]  /*18a30*/  IMAD.MOV.U32 R5, RZ, RZ, -0x7fffffe0 ;  /* 0x80000020ff057424 */ /* 0x000fe200078e00ff */
[----:B------:R-:W-:Y:S02]  /*18a40*/  FSEL R80, R80, -INF , P3 ;  /* 0xff80000050507808 */ /* 0x000fe40001800000 */
[----:B------:R-:W-:-:S02]  /*18a50*/  FMNMX.FTZ R7, R73, R10, !PT ;  /* 0x0000000a49077209 */ /* 0x000fc40007810000 */
[----:B------:R-:W-:Y:S02]  /*18a60*/  ISETP.GT.AND P3, PT, R0, 0x38, PT ;  /* 0x000000380000780c */ /* 0x000fe40003f64270 */
[----:B------:R-:W-:Y:S02]  /*18a70*/  FSEL R76, R81, -INF , P4 ;  /* 0xff800000514c7808 */ /* 0x000fe40002000000 */
[----:B------:R-:W-:Y:S02]  /*18a80*/  FMNMX.FTZ R7, R80, R7, !PT ;  /* 0x0000000750077209 */ /* 0x000fe40007810000 */
[----:B------:R-:W-:Y:S02]  /*18a90*/  R2UR UR22, R4 ;  /* 0x00000000041672ca */ /* 0x000fe400000e0000 */
[----:B------:R-:W-:Y:S02]  /*18aa0*/  R2UR UR23, R5 ;  /* 0x00000000051772ca */ /* 0x000fe400000e0000 */
[----:B------:R-:W-:-:S02]  /*18ab0*/  ISETP.GT.AND P4, PT, R0, 0x39, PT ;  /* 0x000000390000780c */ /* 0x000fc40003f84270 */
[----:B------:R-:W-:Y:S02]  /*18ac0*/  FSEL R84, R84, -INF , P3 ;  /* 0xff80000054547808 */ /* 0x000fe40001800000 */
[----:B------:R-:W-:Y:S01]  /*18ad0*/  FMNMX.FTZ R7, R76, R7, !PT ;  /* 0x000000074c077209 */ /* 0x000fe20007810000 */
[----:B------:R-:W-:Y:S02]  /*18ae0*/  WARPGROUP.DEPBAR.LE gsb0, 0x0 ;  /* 0x00008000000079c5 */ /* 0x000fe40000010000 */
[----:B------:R-:W-:Y:S01]  /*18af0*/  ISETP.GT.AND P3, PT, R0, 0x40, PT ;  /* 0x000000400000780c */ /* 0x000fe20003f64270 */
[----:B------:R-:W-:Y:S01]  /*18b00*/  WARPGROUP.ARRIVE ;  /* 0x00000000000079c5 */ /* 0x000fe20000000000 */
[----:B------:R-:W-:Y:S02]  /*18b10*/  FSEL R85, R85, -INF , P4 ;  /* 0xff80000055557808 */ /* 0x000fe40002000000 */
[----:B------:R-:W-:Y:S02]  /*18b20*/  FMNMX.FTZ R4, R84, R7, !PT ;  /* 0x0000000754047209 */ /* 0x000fe40007810000 */
[----:B------:R-:W-:Y:S01]  /*18b30*/  ISETP.GT.AND P4, PT, R0, 0x41, PT ;  /* 0x000000410000780c */ /* 0x000fe20003f84270 */
[----:B------:R-:W-:Y:S01]  /*18b40*/  QGMMA.64x32x32.F32.E4M3.E4M3 R24, gdesc[UR20], R24, gsb0 ;  /* 0x00600000141879f3 */ /* 0x000fe20008000818 */
        /* <DEDUP_REMOVED lines=38> */
[C---:B------:R-:W-:Y:S02]  /*18db0*/  ISETP.GT.AND P3, PT, R0.reuse, 0x78, PT ;  /* 0x000000780000780c */ /* 0x040fe40003f64270 */
[----:B------:R-:W-:Y:S02]  /*18dc0*/  FSEL R49, R49, -INF , P4 ;  /* 0xff80000031317808 */ /* 0x000fe40002000000 */
[----:B------:R-:W-:Y:S02]  /*18dd0*/  FMNMX.FTZ R4, R15, R4, !PT ;  /* 0x000000040f047209 */ /* 0x000fe40007810000 */
[----:B------:R-:W-:Y:S02]  /*18de0*/  ISETP.GT.AND P4, PT, R0, 0x79, PT ;  /* 0x000000790000780c */ /* 0x000fe40003f84270 */
[----:B------:R-:W-:-:S02]  /*18df0*/  FSEL R52, R52, -INF , P3 ;  /* 0xff80000034347808 */ /* 0x000fc40001800000 */
[----:B------:R-:W-:Y:S02]  /*18e00*/  FMNMX.FTZ R5, R49, R4, !PT ;  /* 0x0000000431057209 */ /* 0x000fe40007810000 */
[----:B------:R-:W-:Y:S02]  /*18e10*/  ISETP.GT.AND P3, PT, R0, 0x80, PT ;  /* 0x000000800000780c */ /* 0x000fe40003f64270 */
[----:B------:R-:W-:Y:S02]  /*18e20*/  FSEL R10, R53, -INF , P4 ;  /* 0xff800000350a7808 */ /* 0x000fe40002000000 */
[----:B------:R-:W-:Y:S01]  /*18e30*/  FMNMX.FTZ R5, R52, R5, !PT ;  /* 0x0000000534057209 */ /* 0x000fe20007810000 */
[----:B------:R-:W-:Y:S02]  /*18e40*/  WARPGROUP.DEPBAR.LE gsb0, 0x0 ;  /* 0x00008000000079c5 */ /* 0x000fe40000010000 */
        /* <DEDUP_REMOVED lines=22> */
[----:B------:R-:W-:-:S04]  /*18fb0*/  FMNMX.FTZ R5, R36, R5, !PT ;  /* 0x0000000524057209 */ /* 0x000fc80007810000 */
[----:B------:R-:W-:-:S05]  /*18fc0*/  FMNMX.FTZ R5, R40, R5, !PT ;  /* 0x0000000528057209 */ /* 0x000fca0007810000 */
[----:B------:R-:W0:Y:S02]  /*18fd0*/  SHFL.BFLY PT, R0, R5, 0x2, 0x1f ;  /* 0x0c401f0005007f89 */ /* 0x000e2400000e0000 */
[----:B0-----:R-:W-:-:S05]  /*18fe0*/  FMNMX.FTZ R29, R5, R0, !PT ;  /* 0x00000000051d7209 */ /* 0x001fca0007810000 */
[----:B------:R-:W0:Y:S04]  /*18ff0*/  SHFL.BFLY PT, R0, R29, 0x1, 0x1f ;  /* 0x0c201f001d007f89 */ /* 0x000e2800000e0000 */
[----:B------:R-:W1:Y:S01]  /*19000*/  SHFL.IDX PT, R9, R9, 0x1, 0x1c1f ;  /* 0x003c1f0009097f89 */ /* 0x000e6200000e0000 */
[----:B0-----:R-:W-:-:S04]  /*19010*/  FMNMX.FTZ R0, R29, R0, !PT ;  /* 0x000000001d007209 */ /* 0x001fc80007810000 */
[----:B------:R-:W-:Y:S01]  /*19020*/  FSETP.NEU.FTZ.AND P3, PT, R0, -INF , PT ;  /* 0xff8000000000780b */ /* 0x000fe20003f7d000 */
[----:B------:R-:W-:-:S05]  /*19030*/  FFMA.FTZ R21, R2, R0, -8 ;  /* 0xc100000002157423 */ /* 0x000fca0000010000 */
[----:B------:R-:W-:-:S05]  /*19040*/  FSEL R21, R21, RZ, P3 ;  /* 0x000000ff15157208 */ /* 0x000fca0001800000 */
[----:B------:R-:W-:Y:S01]  /*19050*/  FFMA.FTZ R29, R2, R88, -R21 ;  /* 0x00000058021d7223 */ /* 0x000fe20000010815 */
[----:B-1----:R-:W-:-:S04]  /*19060*/  VIADDMNMX R88, R9, R12, R11, PT ;  /* 0x0000000c09587246 */ /* 0x002fc8000380010b */
[C---:B------:R-:W-:Y:S02]  /*19070*/  ISETP.GT.AND P4, PT, R88.reuse, RZ, PT ;  /* 0x000000ff5800720c */ /* 0x040fe40003f84270 */
[C---:B------:R-:W-:Y:S02]  /*19080*/  ISETP.GT.AND P5, PT, R88.reuse, 0x1, PT ;  /* 0x000000015800780c */ /* 0x040fe40003fa4270 */
[----:B------:R-:W-:Y:S02]  /*19090*/  ISETP.GT.AND P3, PT, R88, 0x8, PT ;  /* 0x000000085800780c */ /* 0x000fe40003f64270 */
[----:B------:R-:W-:Y:S02]  /*190a0*/  FSEL R37, R90, -INF , P4 ;  /* 0xff8000005a257808 */ /* 0x000fe40002000000 */
[----:B------:R-:W-:Y:S02]  /*190b0*/  FSEL R91, R91, -INF , P5 ;  /* 0xff8000005b5b7808 */ /* 0x000fe40002800000 */
[----:B------:R-:W-:-:S02]  /*190c0*/  ISETP.GT.AND P4, PT, R88, 0x9, PT ;  /* 0x000000095800780c */ /* 0x000fc40003f84270 */
[----:B------:R-:W-:Y:S02]  /*190d0*/  FSEL R53, R94, -INF , P3 ;  /* 0xff8000005e357808 */ /* 0x000fe40001800000 */
[----:B------:R-:W-:Y:S02]  /*190e0*/  FMNMX.FTZ R48, R37, R91, !PT ;  /* 0x0000005b25307209 */ /* 0x000fe40007810000 */
[C---:B------:R-:W-:Y:S02]  /*190f0*/  ISETP.GT.AND P3, PT, R88.reuse, 0x10, PT ;  /* 0x000000105800780c */ /* 0x040fe40003f64270 */
[----:B------:R-:W-:Y:S02]  /*19100*/  FSEL R95, R95, -INF , P4 ;  /* 0xff8000005f5f7808 */ /* 0x000fe40002000000 */
[----:B------:R-:W-:Y:S02]  /*19110*/  FMNMX.FTZ R48, R53, R48, !PT ;  /* 0x0000003035307209 */ /* 0x000fe40007810000 */
        /* <DEDUP_REMOVED lines=9> */
[----:B------:R-:W-:Y:S02]  /*191b0*/  FSEL R103, R103, -INF , P4 ;  /* 0xff80000067677808 */ /* 0x000fe40002000000 */
[----:B------:R-:W-:Y:S02]  /*191c0*/  ISETP.GT.AND P3, PT, R88, 0x20, PT ;  /* 0x000000205800780c */ /* 0x000fe40003f64270 */
[----:B------:R-:W-:Y:S01]  /*191d0*/  FMNMX.FTZ R90, R81, R90, !PT ;  /* 0x0000005a515a7209 */ /* 0x000fe20007810000 */
[----:B------:R-:W-:-:S01]  /*191e0*/  FFMA.FTZ R93, R2, R89, -R21 ;  /* 0x00000059025d7223 */ /* 0x000fc20000010815 */
[----:B------:R-:W-:-:S02]  /*191f0*/  ISETP.GT.AND P4, PT, R88, 0x21, PT ;  /* 0x000000215800780c */ /* 0x000fc40003f84270 */
[----:B------:R-:W-:Y:S02]  /*19200*/  FSEL R89, R74, -INF , P3 ;  /* 0xff8000004a597808 */ /* 0x000fe40001800000 */
[----:B------:R-:W-:Y:S02]  /*19210*/  FMNMX.FTZ R90, R103, R90, !PT ;  /* 0x0000005a675a7209 */ /* 0x000fe40007810000 */
[C---:B------:R-:W-:Y:S02]  /*19220*/  ISETP.GT.AND P3, PT, R88.reuse, 0x28, PT ;  /* 0x000000285800780c */ /* 0x040fe40003f64270 */
[----:B------:R-:W-:Y:S02]  /*19230*/  FSEL R75, R75, -INF , P4 ;  /* 0xff8000004b4b7808 */ /* 0x000fe40002000000 */
[----:B------:R-:W-:Y:S01]  /*19240*/  FMNMX.FTZ R90, R89, R90, !PT ;  /* 0x0000005a595a7209 */ /* 0x000fe20007810000 */
[----:B------:R0:W-:Y:S01]  /*19250*/  MUFU.EX2 R48, R93 ;  /* 0x0000005d00307308 */ /* 0x0001e20000000800 */
[----:B------:R-:W-:-:S02]  /*19260*/  ISETP.GT.AND P4, PT, R88, 0x29, PT ;  /* 0x000000295800780c */ /* 0x000fc40003f84270 */
[----:B------:R-:W-:Y:S02]  /*19270*/  FMNMX.FTZ R90, R75, R90, !PT ;  /* 0x0000005a4b5a7209 */ /* 0x000fe40007810000 */
[----:B------:R-:W-:Y:S02]  /*19280*/  FSEL R79, R79, -INF , P4 ;  /* 0xff8000004f4f7808 */ /* 0x000fe40002000000 */
[----:B0-----:R-:W-:Y:S02]  /*19290*/  FSEL R93, R78, -INF , P3 ;  /* 0xff8000004e5d7808 */ /* 0x001fe40001800000 */
[C---:B------:R-:W-:Y:S02]  /*192a0*/  ISETP.GT.AND P3, PT, R88.reuse, 0x30, PT ;  /* 0x000000305800780c */ /* 0x040fe40003f64270 */
[----:B------:R-:W-:Y:S02]  /*192b0*/  FMNMX.FTZ R90, R93, R90, !PT ;  /* 0x0000005a5d5a7209 */ /* 0x000fe40007810000 */
[----:B------:R-:W-:-:S02]  /*192c0*/  ISETP.GT.AND P4, PT, R88, 0x31, PT ;  /* 0x000000315800780c */ /* 0x000fc40003f84270 */
[----:B------:R-:W-:Y:S02]  /*192d0*/  FSEL R97, R82, -INF , P3 ;  /* 0xff80000052617808 */ /* 0x000fe40001800000 */
[----:B------:R-:W-:Y:S02]  /*192e0*/  FMNMX.FTZ R90, R79, R90, !PT ;  /* 0x0000005a4f5a7209 */ /* 0x000fe40007810000 */
[----:B------:R-:W-:Y:S02]  /*192f0*/  ISETP.GT.AND P3, PT, R88, 0x38, PT ;  /* 0x000000385800780c */ /* 0x000fe40003f64270 */
[----:B------:R-:W-:Y:S02]  /*19300*/  FSEL R83, R83, -INF , P4 ;  /* 0xff80000053537808 */ /* 0x000fe40002000000 */
[----:B------:R-:W-:Y:S01]  /*19310*/  FMNMX.FTZ R90, R97, R90, !PT ;  /* 0x0000005a615a7209 */ /* 0x000fe20007810000 */
[----:B------:R-:W-:-:S01]  /*19320*/  FFMA.FTZ R12, R2, R101, -R21 ;  /* 0x00000065020c7223 */ /* 0x000fc20000010815 */
[----:B------:R-:W-:-:S02]  /*19330*/  ISETP.GT.AND P4, PT, R88, 0x39, PT ;  /* 0x000000395800780c */ /* 0x000fc40003f84270 */
[----:B------:R-:W-:Y:S02]  /*19340*/  FSEL R101, R86, -INF , P3 ;  /* 0xff80000056657808 */ /* 0x000fe40001800000 */
[----:B------:R-:W-:Y:S02]  /*19350*/  FMNMX.FTZ R90, R83, R90, !PT ;  /* 0x0000005a535a7209 */ /* 0x000fe40007810000 */
[----:B------:R-:W-:Y:S02]  /*19360*/  FSEL R87, R87, -INF , P4 ;  /* 0xff80000057577808 */ /* 0x000fe40002000000 */
[C---:B------:R-:W-:Y:S02]  /*19370*/  ISETP.GT.AND P3, PT, R88.reuse, 0x40, PT ;  /* 0x000000405800780c */ /* 0x040fe40003f64270 */
        /* <DEDUP_REMOVED lines=9> */
[----:B------:R-:W-:Y:S01]  /*19410*/  FMNMX.FTZ R90, R107, R90, !PT ;  /* 0x0000005a6b5a7209 */ /* 0x000fe20007810000 */
[----:B------:R-:W-:-:S01]  /*19420*/  FFMA.FTZ R62, R2, R85, -R21 ;  /* 0x00000055023e7223 */ /* 0x000fc20000010815 */
        /* <DEDUP_REMOVED lines=13> */
[C---:B------:R-:W-:Y:S02]  /*19500*/  ISETP.GT.AND P3, PT, R88.reuse, 0x60, PT ;  /* 0x000000605800780c */ /* 0x040fe40003f64270 */
[----:B------:R-:W-:Y:S01]  /*19510*/  FMNMX.FTZ R90, R113, R90, !PT ;  /* 0x0000005a715a7209 */ /* 0x000fe20007810000 */
[----:B------:R0:W-:Y:S01]  /*19520*/  MUFU.EX2 R63, R62 ;  /* 0x0000003e003f7308 */ /* 0x0001e20000000800 */
[----:B------:R-:W-:-:S02]  /*19530*/  ISETP.GT.AND P4, PT, R88, 0x61, PT ;  /* 0x000000615800780c */ /* 0x000fc40003f84270 */
[----:B------:R-:W-:Y:S01]  /*19540*/  FMNMX.FTZ R90, R71, R90, !PT ;  /* 0x0000005a475a7209 */ /* 0x000fe20007810000 */
[----:B0-----:R-:W-:-:S01]  /*19550*/  FFMA.FTZ R62, R2, R57, -R21 ;  /* 0x00000039023e7223 */ /* 0x001fc20000010815 */
[----:B------:R-:W-:Y:S02]  /*19560*/  FSEL R57, R42, -INF , P3 ;  /* 0xff8000002a397808 */ /* 0x000fe40001800000 */
[C---:B------:R-:W-:Y:S02]  /*19570*/  ISETP.GT.AND P3, PT, R88.reuse, 0x68, PT ;  /* 0x000000685800780c */ /* 0x040fe40003f64270 */
[----:B------:R-:W-:Y:S02]  /*19580*/  FSEL R115, R43, -INF , P4 ;  /* 0xff8000002b737808 */ /* 0x000fe40002000000 */
[----:B------:R-:W-:Y:S02]  /*19590*/  FMNMX.FTZ R90, R57, R90, !PT ;  /* 0x0000005a395a7209 */ /* 0x000fe40007810000 */
[----:B------:R-:W-:-:S02]  /*195a0*/  ISETP.GT.AND P4, PT, R88, 0x69, PT ;  /* 0x000000695800780c */ /* 0x000fc40003f84270 */
[----:B------:R-:W-:Y:S02]  /*195b0*/  FSEL R117, R46, -INF , P3 ;  /* 0xff8000002e757808 */ /* 0x000fe40001800000 */
[----:B------:R-:W-:Y:S02]  /*195c0*/  FMNMX.FTZ R90, R115, R90, !PT ;  /* 0x0000005a735a7209 */ /* 0x000fe40007810000 */
[----:B------:R-:W-:Y:S02]  /*195d0*/  ISETP.GT.AND P3, PT, R88, 0x70, PT ;  /* 0x000000705800780c */ /* 0x000fe40003f64270 */
[----:B------:R-:W-:Y:S02]  /*195e0*/  FSEL R47, R47, -INF , P4 ;  /* 0xff8000002f2f7808 */ /* 0x000fe40002000000 */
[----:B------:R-:W-:Y:S01]  /*195f0*/  FMNMX.FTZ R90, R117, R90, !PT ;  /* 0x0000005a755a7209 */ /* 0x000fe20007810000 */
[----:B------:R-:W-:Y:S01]  /*19600*/  FFMA.FTZ R43, R2, R61, -R21 ;  /* 0x0000003d022b7223 */ /* 0x000fe20000010815 */
        /* <DEDUP_REMOVED lines=36> */
[----:B------:R-:W-:-:S04]  /*19850*/  FMNMX.FTZ R90, R129, R90, !PT ;  /* 0x0000005a815a7209 */ /* 0x000fc80007810000 */
[----:B------:R-:W-:Y:S01]  /*19860*/  FMNMX.FTZ R90, R131, R90, !PT ;  /* 0x0000005a835a7209 */ /* 0x000fe20007810000 */
[----:B------:R-:W-:-:S04]  /*19870*/  FFMA.FTZ R39, R2, R45, -R21 ;  /* 0x0000002d02277223 */ /* 0x000fc80000010815 */
[----:B------:R-:W0:Y:S01]  /*19880*/  SHFL.BFLY PT, R45, R90, 0x2, 0x1f ;  /* 0x0c401f005a2d7f89 */ /* 0x000e2200000e0000 */
[----:B------:R-:W-:-:S01]  /*19890*/  FFMA.FTZ R38, R2, R49, -R21 ;  /* 0x0000003102267223 */ /* 0x000fc20000010815 */
[C-C-:B------:R-:W-:Y:S01]  /*198a0*/  FFMA.FTZ R34, R2.reuse, R44, -R21.reuse ;  /* 0x0000002c02227223 */ /* 0x140fe20000010815 */
[----:B------:R-:W-:-:S01]  /*198b0*/  FFMA.FTZ R44, R2, R10, -R21 ;  /* 0x0000000a022c7223 */ /* 0x000fc20000010815 */
[----:B0-----:R-:W-:-:S05]  /*198c0*/  FMNMX.FTZ R49, R90, R45, !PT ;  /* 0x0000002d5a317209 */ /* 0x001fca0007810000 */
[----:B------:R-:W0:Y:S01]  /*198d0*/  SHFL.BFLY PT, R10, R49, 0x1, 0x1f ;  /* 0x0c201f00310a7f89 */ /* 0x000e2200000e0000 */
[----:B------:R-:W-:-:S01]  /*198e0*/  FFMA.FTZ R45, R2, R20, -R21 ;  /* 0x00000014022d7223 */ /* 0x000fc20000010815 */
[C-C-:B------:R-:W-:Y:S01]  /*198f0*/  FFMA.FTZ R20, R2.reuse, R32, -R21.reuse ;  /* 0x0000002002147223 */ /* 0x140fe20000010815 */
[----:B------:R-:W-:-:S01]  /*19900*/  FFMA.FTZ R32, R2, R36, -R21 ;  /* 0x0000002402207223 */ /* 0x000fc20000010815 */
[C-C-:B------:R-:W-:Y:S01]  /*19910*/  FFMA.FTZ R4, R2.reuse, R106, -R21.reuse ;  /* 0x0000006a02047223 */ /* 0x140fe20000010815 */
[----:B------:R-:W-:-:S01]  /*19920*/  FFMA.FTZ R7, R2, R104, -R21 ;  /* 0x0000006802077223 */ /* 0x000fc20000010815 */
[----:B------:R-:W-:Y:S01]  /*19930*/  FFMA.FTZ R5, R2, R8, -R21 ;  /* 0x0000000802057223 */ /* 0x000fe20000010815 */
[----:B0-----:R-:W-:-:S04]  /*19940*/  FMNMX.FTZ R10, R49, R10, !PT ;  /* 0x0000000a310a7209 */ /* 0x001fc80007810000 */
[----:B------:R-:W-:Y:S01]  /*19950*/  FSETP.NEU.FTZ.AND P3, PT, R10, -INF , PT ;  /* 0xff8000000a00780b */ /* 0x000fe20003f7d000 */
[----:B------:R-:W-:-:S05]  /*19960*/  FFMA.FTZ R36, R2, R10, -8 ;  /* 0xc100000002247423 */ /* 0x000fca000001000a */
[----:B------:R-:W-:Y:S01]  /*19970*/  FSEL R66, R36, RZ, P3 ;  /* 0x000000ff24427208 */ /* 0x000fe20001800000 */
[----:B------:R-:W-:Y:S04]  /*19980*/  MUFU.EX2 R4, R4 ;  /* 0x0000000400047308 */ /* 0x000fe80000000800 */
[----:B------:R-:W-:-:S01]  /*19990*/  FFMA.FTZ R217, R2, R37, -R66 ;  /* 0x0000002502d97223 */ /* 0x000fc20000010842 */
[C---:B------:R-:W-:Y:S01]  /*199a0*/  FFMA.FTZ R36, R2.reuse, R91, -R66 ;  /* 0x0000005b02247223 */ /* 0x040fe20000010842 */
[----:B------:R-:W-:-:S02]  /*199b0*/  FFMA.FTZ R8, R2, R6, -R21 ;  /* 0x0000000602087223 */ /* 0x000fc40000010815 */
[----:B------:R-:W0:Y:S01]  /*199c0*/  MUFU.EX2 R7, R7 ;  /* 0x0000000700077308 */ /* 0x000e220000000800 */
[----:B------:R-:W-:-:S01]  /*199d0*/  FFMA.FTZ R53, R2, R53, -R66 ;  /* 0x0000003502357223 */ /* 0x000fc20000010842 */
[C---:B------:R-:W-:Y:S01]  /*199e0*/  FFMA.FTZ R95, R2.reuse, R95, -R66 ;  /* 0x0000005f025f7223 */ /* 0x040fe20000010842 */
[----:B------:R-:W-:-:S01]  /*199f0*/  FFMA.FTZ R6, R2, R96, -R21 ;  /* 0x0000006002067223 */ /* 0x000fc20000010815 */
[----:B------:R-:W-:-:S04]  /*19a00*/  FFMA.FTZ R26, R2, R68, -R21 ;  /* 0x00000044021a7223 */ /* 0x000fc80000010815 */
[----:B------:R-:W-:Y:S01]  /*19a10*/  MUFU.EX2 R217, R217 ;  /* 0x000000d900d97308 */ /* 0x000fe20000000800 */
[----:B------:R-:W-:-:S07]  /*19a20*/  FFMA.FTZ R219, R2, R77, -R66 ;  /* 0x0000004d02db7223 */ /* 0x000fce0000010842 */
[----:B------:R-:W1:Y:S01]  /*19a30*/  MUFU.EX2 R36, R36 ;  /* 0x0000002400247308 */ /* 0x000e620000000800 */
[----:B------:R-:W-:-:S01]  /*19a40*/  FFMA.FTZ R74, R2, R73, -R21 ;  /* 0x00000049024a7223 */ /* 0x000fc20000010815 */
[----:B------:R-:W-:-:S06]  /*19a50*/  FFMA.FTZ R35, R2, R41, -R21 ;  /* 0x0000002902237223 */ /* 0x000fcc0000010815 */
[----:B------:R-:W2:Y:S01]  /*19a60*/  MUFU.EX2 R5, R5 ;  /* 0x0000000500057308 */ /* 0x000ea20000000800 */
[----:B------:R-:W-:-:S01]  /*19a70*/  FFMA.FTZ R11, R2, R100, -R21 ;  /* 0x00000064020b7223 */ /* 0x000fc20000010815 */
[C-C-:B------:R-:W-:Y:S01]  /*19a80*/  FFMA.FTZ R13, R2.reuse, R13, -R21.reuse ;  /* 0x0000000d020d7223 */ /* 0x140fe20000010815 */
[----:B------:R-:W-:-:S01]  /*19a90*/  FFMA.FTZ R73, R2, R80, -R21 ;  /* 0x0000005002497223 */ /* 0x000fc20000010815 */
[----:B------:R-:W-:-:S04]  /*19aa0*/  FFMA.FTZ R76, R2, R76, -R21 ;  /* 0x0000004c024c7223 */ /* 0x000fc80000010815 */
[----:B------:R-:W3:Y:S01]  /*19ab0*/  MUFU.EX2 R68, R53 ;  /* 0x0000003500447308 */ /* 0x000ee20000000800 */
[----:B------:R-:W-:-:S01]  /*19ac0*/  FFMA.FTZ R58, R2, R84, -R21 ;  /* 0x00000054023a7223 */ /* 0x000fc20000010815 */
[C-C-:B------:R-:W-:Y:S01]  /*19ad0*/  FFMA.FTZ R59, R2.reuse, R72, -R21.reuse ;  /* 0x00000048023b7223 */ /* 0x140fe20000010815 */
[----:B------:R-:W-:-:S01]  /*19ae0*/  FFMA.FTZ R42, R2, R60, -R21 ;  /* 0x0000003c022a7223 */ /* 0x000fc20000010815 */
[C-C-:B------:R-:W-:Y:S01]  /*19af0*/  FFMA.FTZ R46, R2.reuse, R64, -R21.reuse ;  /* 0x00000040022e7223 */ /* 0x140fe20000010815 */
[----:B------:R-:W-:-:S03]  /*19b00*/  FFMA.FTZ R30, R2, R56, -R21 ;  /* 0x00000038021e7223 */ /* 0x000fc60000010815 */
[----:B------:R-:W4:Y:S01]  /*19b10*/  MUFU.EX2 R8, R8 ;  /* 0x0000000800087308 */ /* 0x000f220000000800 */
[----:B------:R-:W-:-:S01]  /*19b20*/  FFMA.FTZ R15, R2, R15, -R21 ;  /* 0x0000000f020f7223 */ /* 0x000fc20000010815 */
[C-C-:B------:R-:W-:Y:S01]  /*19b30*/  FFMA.FTZ R41, R2.reuse, R52, -R21.reuse ;  /* 0x0000003402297223 */ /* 0x140fe20000010815 */
[----:B------:R-:W-:-:S01]  /*19b40*/  FFMA.FTZ R24, R2, R24, -R21 ;  /* 0x0000001802187223 */ /* 0x000fc20000010815 */
[C-C-:B------:R-:W-:Y:S01]  /*19b50*/  FFMA.FTZ R25, R2.reuse, R25, -R21.reuse ;  /* 0x0000001902197223 */ /* 0x140fe20000010815 */
[----:B------:R-:W-:-:S01]  /*19b60*/  FFMA.FTZ R28, R2, R28, -R21 ;  /* 0x0000001c021c7223 */ /* 0x000fc20000010815 */
[C---:B------:R-:W-:Y:S02]  /*19b70*/  FFMA.FTZ R33, R2.reuse, R33, -R21 ;  /* 0x0000002102217223 */ /* 0x040fe40000010815 */
[----:B------:R5:W-:Y:S01]  /*19b80*/  MUFU.EX2 R9, R29 ;  /* 0x0000001d00097308 */ /* 0x000be20000000800 */
[----:B------:R-:W-:-:S01]  /*19b90*/  FFMA.FTZ R81, R2, R81, -R66 ;  /* 0x0000005102517223 */ /* 0x000fc20000010842 */
[----:B0-----:R-:W-:-:S06]  /*19ba0*/  FADD.FTZ R82, R4, R7 ;  /* 0x0000000704527221 */ /* 0x001fcc0000010000 */
[----:B------:R-:W0:Y:S01]  /*19bb0*/  MUFU.EX2 R95, R95 ;  /* 0x0000005f005f7308 */ /* 0x000e220000000800 */
[----:B-----5:R-:W-:-:S01]  /*19bc0*/  FFMA.FTZ R29, R2, R92, -R21 ;  /* 0x0000005c021d7223 */ /* 0x020fc20000010815 */
[C---:B------:R-:W-:Y:S01]  /*19bd0*/  FFMA.FTZ R21, R2.reuse, R40, -R21 ;  /* 0x0000002802157223 */ /* 0x040fe20000010815 */
[----:B------:R-:W-:-:S05]  /*19be0*/  FFMA.FTZ R40, R2, R99, -R66 ;  /* 0x0000006302287223 */ /* 0x000fca0000010842 */
[----:B------:R-:W5:Y:S01]  /*19bf0*/  MUFU.EX2 R6, R6 ;  /* 0x0000000600067308 */ /* 0x000f620000000800 */
[----:B------:R-:W-:-:S01]  /*19c00*/  FFMA.FTZ R205, R2, R57, -R66 ;  /* 0x0000003902cd7223 */ /* 0x000fc20000010842 */
[----:B------:R-:W-:Y:S01]  /*19c10*/  FFMA.FTZ R56, R2, R67, -R66 ;  /* 0x0000004302387223 */ /* 0x000fe20000010842 */
[----:B-1----:R-:W-:-:S05]  /*19c20*/  FADD.FTZ R57, R217, R36 ;  /* 0x00000024d9397221 */ /* 0x002fca0000010000 */
[----:B------:R-:W1:Y:S01]  /*19c30*/  MUFU.EX2 R219, R219 ;  /* 0x000000db00db7308 */ /* 0x000e620000000800 */
[----:B--2---:R-:W-:-:S01]  /*19c40*/  FADD.FTZ R67, R5, R82 ;  /* 0x0000005205437221 */ /* 0x004fc20000010000 */
[----:B------:R-:W-:Y:S01]  /*19c50*/  FFMA.FTZ R103, R2, R103, -R66 ;  /* 0x0000006702677223 */ /* 0x000fe20000010842 */
[----:B---3--:R-:W-:-:S05]  /*19c60*/  FADD.FTZ R82, R68, R57 ;  /* 0x0000003944527221 */ /* 0x008fca0000010000 */
[----:B------:R-:W2:Y:S01]  /*19c70*/  MUFU.EX2 R40, R40 ;  /* 0x0000002800287308 */ /* 0x000ea20000000800 */
[----:B------:R-:W-:-:S01]  /*19c80*/  FFMA.FTZ R213, R2, R89, -R66 ;  /* 0x0000005902d57223 */ /* 0x000fc20000010842 */
[----:B----4-:R-:W-:-:S06]  /*19c90*/  FADD.FTZ R67, R8, R67 ;  /* 0x0000004308437221 */ /* 0x010fcc0000010000 */
[----:B------:R-:W3:Y:S01]  /*19ca0*/  MUFU.EX2 R11, R11 ;  /* 0x0000000b000b7308 */ /* 0x000ee20000000800 */
[----:B0-----:R-:W-:-:S01]  /*19cb0*/  FADD.FTZ R82, R95, R82 ;  /* 0x000000525f527221 */ /* 0x001fc20000010000 */
[----:B------:R-:W-:-:S06]  /*19cc0*/  FFMA.FTZ R50, R2, R75, -R66 ;  /* 0x0000004b02327223 */ /* 0x000fcc0000010842 */
[----:B------:R-:W0:Y:S01]  /*19cd0*/  MUFU.EX2 R81, R81 ;  /* 0x0000005100517308 */ /* 0x000e220000000800 */
[----:B-----5:R-:W-:-:S07]  /*19ce0*/  FADD.FTZ R84, R6, R67 ;  /* 0x0000004306547221 */ /* 0x020fce0000010000 */
[----:B------:R-:W4:Y:S01]  /*19cf0*/  MUFU.EX2 R12, R12 ;  /* 0x0000000c000c7308 */ /* 0x000f220000000800 */
[----:B-1----:R-:W-:-:S01]  /*19d00*/  FADD.FTZ R57, R219, R82 ;  /* 0x00000052db397221 */ /* 0x002fc20000010000 */
[----:B------:R-:W-:-:S06]  /*19d10*/  FFMA.FTZ R93, R2, R93, -R66 ;  /* 0x0000005d025d7223 */ /* 0x000fcc0000010842 */
[----:B------:R-:W1:Y:S01]  /*19d20*/  MUFU.EX2 R70, R103 ;  /* 0x0000006700467308 */ /* 0x000e620000000800 */
[----:B------:R-:W-:-:S07]  /*19d30*/  FADD.FTZ R84, R9, R84 ;  /* 0x0000005409547221 */ /* 0x000fce0000010000 */
[----:B------:R-:W5:Y:S01]  /*19d40*/  MUFU.EX2 R13, R13 ;  /* 0x0000000d000d7308 */ /* 0x000f620000000800 */
[----:B--2---:R-:W-:-:S01]  /*19d50*/  FADD.FTZ R82, R40, R57 ;  /* 0x0000003928527221 */ /* 0x004fc20000010000 */
[----:B---3--:R-:W-:-:S06]  /*19d60*/  FADD.FTZ R57, R11, R84 ;  /* 0x000000540b397221 */ /* 0x008fcc0000010000 */
[----:B------:R-:W2:Y:S01]  /*19d70*/  MUFU.EX2 R213, R213 ;  /* 0x000000d500d57308 */ /* 0x000ea20000000800 */
[----:B------:R-:W-:-:S01]  /*19d80*/  FFMA.FTZ R79, R2, R79, -R66 ;  /* 0x0000004f024f7223 */ /* 0x000fc20000010842 */
[----:B0-----:R-:W-:-:S06]  /*19d90*/  FADD.FTZ R67, R81, R82 ;  /* 0x0000005251437221 */ /* 0x001fcc0000010000 */
[----:B------:R-:W0:Y:S01]  /*19da0*/  MUFU.EX2 R50, R50 ;  /* 0x0000003200327308 */ /* 0x000e220000000800 */
[----:B------:R-:W-:-:S01]  /*19db0*/  FFMA.FTZ R37, R2, R97, -R66 ;  /* 0x0000006102257223 */ /* 0x000fc20000010842 */
[----:B------:R-:W-:Y:S02]  /*19dc0*/  @!P2 VIADD R3, R3, 0x33440 ;  /* 0x000334400303a836 */ /* 0x000fe40000000000 */
[----:B----4-:R-:W-:-:S04]  /*19dd0*/  FADD.FTZ R84, R12, R57 ;  /* 0x000000390c547221 */ /* 0x010fc80000010000 */
[----:B------:R-:W3:Y:S01]  /*19de0*/  MUFU.EX2 R29, R29 ;  /* 0x0000001d001d7308 */ /* 0x000ee20000000800 */
[----:B-1----:R-:W-:-:S01]  /*19df0*/  FADD.FTZ R86, R70, R67 ;  /* 0x0000004346567221 */ /* 0x002fc20000010000 */
[----:B------:R-:W-:-:S06]  /*19e00*/  FFMA.FTZ R52, R2, R83, -R66 ;  /* 0x0000005302347223 */ /* 0x000fcc0000010842 */
[----:B------:R-:W1:Y:S01]  /*19e10*/  MUFU.EX2 R93, R93 ;  /* 0x0000005d005d7308 */ /* 0x000e620000000800 */
[----:B-----5:R-:W-:-:S01]  /*19e20*/  FADD.FTZ R57, R13, R84 ;  /* 0x000000540d397221 */ /* 0x020fc20000010000 */
[----:B------:R-:W-:-:S06]  /*19e30*/  @!P2 PRMT R64, RZ, 0x654, R3 ;  /* 0x00000654ff40a816 */ /* 0x000fcc0000000003 */
[----:B------:R-:W4:Y:S01]  /*19e40*/  MUFU.EX2 R74, R74 ;  /* 0x0000004a004a7308 */ /* 0x000f220000000800 */
[----:B--2---:R-:W-:-:S01]  /*19e50*/  FADD.FTZ R67, R213, R86 ;  /* 0x00000056d5437221 */ /* 0x004fc20000010000 */
[----:B------:R-:W-:-:S06]  /*19e60*/  FFMA.FTZ R101, R2, R101, -R66 ;  /* 0x0000006502657223 */ /* 0x000fcc0000010842 */
[----:B------:R-:W2:Y:S01]  /*19e70*/  MUFU.EX2 R72, R79 ;  /* 0x0000004f00487308 */ /* 0x000ea20000000800 */
[----:B------:R-:W-:-:S01]  /*19e80*/  FADD.FTZ R84, R48, R57 ;  /* 0x0000003930547221 */ /* 0x000fc20000010000 */
[----:B------:R5:W-:Y:S06]  /*19e90*/  @!P2 SYNCS.ARRIVE.TRANS64.RED.A1T0 RZ, [R64+URZ], RZ ;  /* 0x000000ff40ffa9a7 */ /* 0x000bec000810043f */
[----:B------:R-:W2:Y:S01]  /*19ea0*/  MUFU.EX2 R73, R73 ;  /* 0x0000004900497308 */ /* 0x000ea20000000800 */
[----:B------:R-:W-:-:S01]  /*19eb0*/  FFMA.FTZ R87, R2, R87, -R66 ;  /* 0x0000005702577223 */ /* 0x000fc20000010842 */
[C-C-:B------:R-:W-:Y:S01]  /*19ec0*/  FFMA.FTZ R49, R2.reuse, R105, -R66.reuse ;  /* 0x0000006902317223 */ /* 0x140fe20000010842 */
[----:B------:R-:W-:-:S01]  /*19ed0*/  FFMA.FTZ R54, R2, R107, -R66 ;  /* 0x0000006b02367223 */ /* 0x000fc20000010842 */
[----:B------:R-:W-:-:S04]  /*19ee0*/  FFMA.FTZ R109, R2, R109, -R66 ;  /* 0x0000006d026d7223 */ /* 0x000fc80000010842 */
[----:B------:R-:W2:Y:S01]  /*19ef0*/  MUFU.EX2 R37, R37 ;  /* 0x0000002500257308 */ /* 0x000ea20000000800 */
[----:B------:R-:W-:-:S01]  /*19f00*/  FFMA.FTZ R85, R2, R85, -R66 ;  /* 0x0000005502557223 */ /* 0x000fc20000010842 */
[C-C-:B------:R-:W-:Y:S01]  /*19f10*/  FFMA.FTZ R53, R2.reuse, R111, -R66.reuse ;  /* 0x0000006f02357223 */ /* 0x140fe20000010842 */
[----:B------:R-:W-:-:S01]  /*19f20*/  FFMA.FTZ R60, R2, R113, -R66 ;  /* 0x00000071023c7223 */ /* 0x000fc20000010842 */
[C-C-:B------:R-:W-:Y:S01]  /*19f30*/  FFMA.FTZ R71, R2.reuse, R71, -R66.reuse ;  /* 0x0000004702477223 */ /* 0x140fe20000010842 */
[----:B-----5:R-:W-:-:S03]  /*19f40*/  FFMA.FTZ R64, R2, R115, -R66 ;  /* 0x0000007302407223 */ /* 0x020fc60000010842 */
[----:B------:R-:W5:Y:S01]  /*19f50*/  MUFU.EX2 R76, R76 ;  /* 0x0000004c004c7308 */ /* 0x000f620000000800 */
[----:B------:R-:W-:-:S01]  /*19f60*/  FFMA.FTZ R117, R2, R117, -R66 ;  /* 0x0000007502757223 */ /* 0x000fc20000010842 */
[C-C-:B------:R-:W-:Y:S01]  /*19f70*/  FFMA.FTZ R47, R2.reuse, R47, -R66.reuse ;  /* 0x0000002f022f7223 */ /* 0x140fe20000010842 */
[----:B------:R-:W-:-:S01]  /*19f80*/  FFMA.FTZ R61, R2, R61, -R66 ;  /* 0x0000003d023d7223 */ /* 0x000fc20000010842 */
[C-C-:B------:R-:W-:Y:S01]  /*19f90*/  FFMA.FTZ R119, R2.reuse, R119, -R66.reuse ;  /* 0x0000007702777223 */ /* 0x140fe20000010842 */
[----:B------:R-:W-:-:S01]  /*19fa0*/  FFMA.FTZ R121, R2, R121, -R66 ;  /* 0x0000007902797223 */ /* 0x000fc20000010842 */
[C-C-:B------:R-:W-:Y:S01]  /*19fb0*/  FFMA.FTZ R55, R2.reuse, R55, -R66.reuse ;  /* 0x0000003702377223 */ /* 0x140fe20000010842 */
[----:B------:R-:W-:-:S01]  /*19fc0*/  FFMA.FTZ R65, R2, R65, -R66 ;  /* 0x0000004102417223 */ /* 0x000fc20000010842 */
        /* <DEDUP_REMOVED lines=9> */
[----:B0-----:R-:W-:-:S01]  /*1a060*/  FADD.FTZ R66, R50, R67 ;  /* 0x0000004332427221 */ /* 0x001fc20000010000 */
[----:B---3--:R-:W-:Y:S01]  /*1a070*/  FADD.FTZ R57, R29, R84 ;  /* 0x000000541d397221 */ /* 0x008fe20000010000 */
[----:B------:R-:W-:-:S02]  /*1a080*/  F2FP.SATFINITE.E4M3.F32.PACK_AB_MERGE_C R216, R8, R5, RZ ;  /* 0x0000000508d8723e */ /* 0x000fc400048070ff */
[----:B-1----:R-:W-:Y:S01]  /*1a090*/  FADD.FTZ R5, R93, R66 ;  /* 0x000000425d057221 */ /* 0x002fe20000010000 */
[----:B----4-:R-:W-:-:S02]  /*1a0a0*/  FADD.FTZ R66, R74, R57 ;  /* 0x000000394a427221 */ /* 0x010fc40000010000 */
[----:B------:R-:W0:Y:S01]  /*1a0b0*/  MUFU.EX2 R101, R101 ;  /* 0x0000006500657308 */ /* 0x000e220000000800 */
[----:B------:R-:W-:Y:S01]  /*1a0c0*/  F2FP.SATFINITE.E4M3.F32.PACK_AB_MERGE_C R218, R12, R11, RZ ;  /* 0x0000000b0cda723e */ /* 0x000fe200048070ff */
[----:B--2---:R-:W-:Y:S01]  /*1a0d0*/  FADD.FTZ R12, R72, R5 ;  /* 0x00000005480c7221 */ /* 0x004fe20000010000 */
[----:B------:R-:W-:-:S05]  /*1a0e0*/  FADD.FTZ R5, R73, R66 ;  /* 0x0000004249057221 */ /* 0x000fca0000010000 */
[----:B------:R-:W1:Y:S01]  /*1a0f0*/  MUFU.EX2 R78, R87 ;  /* 0x00000057004e7308 */ /* 0x000e620000000800 */
[----:B------:R-:W-:-:S01]  /*1a100*/  FADD.FTZ R11, R37, R12 ;  /* 0x0000000c250b7221 */ /* 0x000fc20000010000 */
[----:B-----5:R-:W-:-:S06]  /*1a110*/  FADD.FTZ R5, R76, R5 ;  /* 0x000000054c057221 */ /* 0x020fcc0000010000 */
[----:B------:R-:W2:Y:S01]  /*1a120*/  MUFU.EX2 R59, R59 ;  /* 0x0000003b003b7308 */ /* 0x000ea20000000800 */
[----:B------:R-:W-:-:S01]  /*1a130*/  FADD.FTZ R12, R52, R11 ;  /* 0x0000000b340c7221 */ /* 0x000fc20000010000 */
[----:B------:R-:W-:-:S06]  /*1a140*/  FADD.FTZ R66, R58, R5 ;  /* 0x000000053a427221 */ /* 0x000fcc0000010000 */
[----:B------:R-:W-:Y:S08]  /*1a150*/  MUFU.EX2 R62, R62 ;  /* 0x0000003e003e7308 */ /* 0x000ff00000000800 */
[----:B------:R-:W3:Y:S01]  /*1a160*/  MUFU.EX2 R49, R49 ;  /* 0x0000003100317308 */ /* 0x000ee20000000800 */
[----:B0-----:R-:W-:-:S01]  /*1a170*/  FADD.FTZ R5, R101, R12 ;  /* 0x0000000c65057221 */ /* 0x001fc20000010000 */
[----:B------:R-:W-:-:S06]  /*1a180*/  FADD.FTZ R66, R63, R66 ;  /* 0x000000423f427221 */ /* 0x000fcc0000010000 */
[----:B------:R-:W-:Y:S01]  /*1a190*/  MUFU.EX2 R42, R42 ;  /* 0x0000002a002a7308 */ /* 0x000fe20000000800 */
[----:B-1----:R-:W-:-:S07]  /*1a1a0*/  F2FP.SATFINITE.E4M3.F32.PACK_AB_MERGE_C R215, R78, R101, RZ ;  /* 0x000000654ed7723e */ /* 0x002fce00048070ff */
[----:B------:R-:W0:Y:S01]  /*1a1b0*/  MUFU.EX2 R54, R54 ;  /* 0x0000003600367308 */ /* 0x000e220000000800 */
[----:B------:R-:W-:-:S01]  /*1a1c0*/  FADD.FTZ R78, R78, R5 ;  /* 0x000000054e4e7221 */ /* 0x000fc20000010000 */
[----:B--2---:R-:W-:-:S06]  /*1a1d0*/  FADD.FTZ R5, R59, R66 ;  /* 0x000000423b057221 */ /* 0x004fcc0000010000 */
[----:B------:R-:W1:Y:S08]  /*1a1e0*/  MUFU.EX2 R43, R43 ;  /* 0x0000002b002b7308 */ /* 0x000e700000000800 */
[----:B------:R-:W2:Y:S01]  /*1a1f0*/  MUFU.EX2 R109, R109 ;  /* 0x0000006d006d7308 */ /* 0x000ea20000000800 */
[----:B------:R-:W-:Y:S01]  /*1a200*/  F2FP.SATFINITE.E4M3.F32.PACK_AB_MERGE_C R216, R7, R4, R216 ;  /* 0x0000000407d8723e */ /* 0x000fe200048070d8 */
[----:B---3--:R-:W-:-:S06]  /*1a210*/  FADD.FTZ R7, R49, R78 ;  /* 0x0000004e31077221 */ /* 0x008fcc0000010000 */
[----:B------:R-:W3:Y:S01]  /*1a220*/  MUFU.EX2 R80, R85 ;  /* 0x0000005500507308 */ /* 0x000ee20000000800 */
[----:B------:R-:W-:-:S07]  /*1a230*/  FADD.FTZ R5, R62, R5 ;  /* 0x000000053e057221 */ /* 0x000fce0000010000 */
[----:B------:R-:W4:Y:S01]  /*1a240*/  MUFU.EX2 R46, R46 ;  /* 0x0000002e002e7308 */ /* 0x000f220000000800 */
[----:B------:R-:W-:Y:S01]  /*1a250*/  F2FP.SATFINITE.E4M3.F32.PACK_AB_MERGE_C R218, R9, R6, R218 ;  /* 0x0000000609da723e */ /* 0x000fe200048070da */
[----:B0-----:R-:W-:Y:S01]  /*1a260*/  FADD.FTZ R6, R54, R7 ;  /* 0x0000000736067221 */ /* 0x001fe20000010000 */
[----:B------:R-:W-:-:S05]  /*1a270*/  FADD.FTZ R12, R42, R5 ;  /* 0x000000052a0c7221 */ /* 0x000fca0000010000 */
[----:B------:R-:W-:Y:S08]  /*1a280*/  MUFU.EX2 R51, R51 ;  /* 0x0000003300337308 */ /* 0x000ff00000000800 */
[----:B------:R-:W0:Y:S01]  /*1a290*/  MUFU.EX2 R53, R53 ;  /* 0x0000003500357308 */ /* 0x000e220000000800 */
[----:B-1----:R-:W-:Y:S01]  /*1a2a0*/  F2FP.SATFINITE.E4M3.F32.PACK_AB_MERGE_C R208, R43, R42, RZ ;  /* 0x0000002a2bd0723e */ /* 0x002fe200048070ff */
[----:B--2---:R-:W-:Y:S01]  /*1a2b0*/  FADD.FTZ R5, R109, R6 ;  /* 0x000000066d057221 */ /* 0x004fe20000010000 */
[----:B------:R-:W-:-:S05]  /*1a2c0*/  FADD.FTZ R43, R43, R12 ;  /* 0x0000000c2b2b7221 */ /* 0x000fca0000010000 */
[----:B------:R-:W-:Y:S08]  /*1a2d0*/  MUFU.EX2 R26, R26 ;  /* 0x0000001a001a7308 */ /* 0x000ff00000000800 */
[----:B------:R-:W1:Y:S01]  /*1a2e0*/  MUFU.EX2 R56, R56 ;  /* 0x0000003800387308 */ /* 0x000e620000000800 */
[C---:B---3--:R-:W-:Y:S01]  /*1a2f0*/  F2FP.SATFINITE.E4M3.F32.PACK_AB_MERGE_C R209, R80.reuse, R109, RZ ;  /* 0x0000006d50d1723e */ /* 0x048fe200048070ff */
[----:B------:R-:W-:-:S06]  /*1a300*/  FADD.FTZ R80, R80, R5 ;  /* 0x0000000550507221 */ /* 0x000fcc0000010000 */
[----:B------:R-:W-:Y:S01]  /*1a310*/  MUFU.EX2 R27, R27 ;  /* 0x0000001b001b7308 */ /* 0x000fe20000000800 */
[----:B----4-:R-:W-:-:S07]  /*1a320*/  FADD.FTZ R12, R46, R43 ;  /* 0x0000002b2e0c7221 */ /* 0x010fce0000010000 */
[----:B------:R-:W2:Y:S01]  /*1a330*/  MUFU.EX2 R60, R60 ;  /* 0x0000003c003c7308 */ /* 0x000ea20000000800 */
[----:B0-----:R-:W-:-:S01]  /*1a340*/  FADD.FTZ R5, R53, R80 ;  /* 0x0000005035057221 */ /* 0x001fc20000010000 */
[----:B------:R-:W-:-:S06]  /*1a350*/  FADD.FTZ R7, R51, R12 ;  /* 0x0000000c33077221 */ /* 0x000fcc0000010000 */
[----:B------:R-:W-:Y:S08]  /*1a360*/  MUFU.EX2 R30, R30 ;  /* 0x0000001e001e7308 */ /* 0x000ff00000000800 */
[----:B------:R-:W0:Y:S01]  /*1a370*/  MUFU.EX2 R3, R71 ;  /* 0x0000004700037308 */ /* 0x000e220000000800 */
[----:B------:R-:W-:Y:S01]  /*1a380*/  F2FP.SATFINITE.E4M3.F32.PACK_AB_MERGE_C R68, R95, R68, RZ ;  /* 0x000000445f44723e */ /* 0x000fe200048070ff */
[----:B-1----:R-:W-:Y:S01]  /*1a390*/  FADD.FTZ R5, R56, R5 ;  /* 0x0000000538057221 */ /* 0x002fe20000010000 */
[----:B------:R-:W-:-:S05]  /*1a3a0*/  FADD.FTZ R12, R26, R7 ;  /* 0x000000071a0c7221 */ /* 0x000fca0000010000 */
[----:B------:R-:W-:Y:S08]  /*1a3b0*/  MUFU.EX2 R35, R35 ;  /* 0x0000002300237308 */ /* 0x000ff00000000800 */
[----:B------:R-:W1:Y:S01]  /*1a3c0*/  MUFU.EX2 R205, R205 ;  /* 0x000000cd00cd7308 */ /* 0x000e620000000800 */
[----:B------:R-:W-:Y:S01]  /*1a3d0*/  F2FP.SATFINITE.E4M3.F32.PACK_AB_MERGE_C R217, R36, R217, R68 ;  /* 0x000000d924d9723e */ /* 0x000fe20004807044 */
[----:B--2---:R-:W-:Y:S01]  /*1a3e0*/  FADD.FTZ R36, R60, R5 ;  /* 0x000000053c247221 */ /* 0x004fe20000010000 */
[----:B------:R-:W-:-:S05]  /*1a3f0*/  F2FP.SATFINITE.E4M3.F32.PACK_AB_MERGE_C R210, R27, R26, RZ ;  /* 0x0000001a1bd2723e */ /* 0x000fca00048070ff */
[----:B------:R-:W-:Y:S01]  /*1a400*/  MUFU.EX2 R34, R34 ;  /* 0x0000002200227308 */ /* 0x000fe20000000800 */
[----:B------:R-:W-:-:S07]  /*1a410*/  FADD.FTZ R27, R27, R12 ;  /* 0x0000000c1b1b7221 */ /* 0x000fce0000010000 */
[----:B------:R-:W2:Y:S01]  /*1a420*/  MUFU.EX2 R64, R64 ;  /* 0x0000004000407308 */ /* 0x000ea20000000800 */
[----:B0-----:R-:W-:-:S01]  /*1a430*/  FADD.FTZ R36, R3, R36 ;  /* 0x0000002403247221 */ /* 0x001fc20000010000 */
[----:B------:R-:W-:-:S06]  /*1a440*/  FADD.FTZ R26, R30, R27 ;  /* 0x0000001b1e1a7221 */ /* 0x000fcc0000010000 */
[----:B------:R-:W-:Y:S08]  /*1a450*/  MUFU.EX2 R39, R39 ;  /* 0x0000002700277308 */ /* 0x000ff00000000800 */
[----:B------:R-:W0:Y:S01]  /*1a460*/  MUFU.EX2 R117, R117 ;  /* 0x0000007500757308 */ /* 0x000e220000000800 */
[----:B------:R-:W-:Y:S01]  /*1a470*/  F2FP.SATFINITE.E4M3.F32.PACK_AB_MERGE_C R211, R3, R60, RZ ;  /* 0x0000003c03d3723e */ /* 0x000fe200048070ff */
[----:B-1----:R-:W-:-:S06]  /*1a480*/  FADD.FTZ R3, R205, R36 ;  /* 0x00000024cd037221 */ /* 0x002fcc0000010000 */
[----:B------:R-:W1:Y:S01]  /*1a490*/  MUFU.EX2 R82, R47 ;  /* 0x0000002f00527308 */ /* 0x000e620000000800 */
[----:B------:R-:W-:-:S07]  /*1a4a0*/  FADD.FTZ R5, R35, R26 ;  /* 0x0000001a23057221 */ /* 0x000fce0000010000 */
[----:B------:R-:W3:Y:S01]  /*1a4b0*/  MUFU.EX2 R15, R15 ;  /* 0x0000000f000f7308 */ /* 0x000ee20000000800 */
[----:B------:R-:W-:Y:S01]  /*1a4c0*/  F2FP.SATFINITE.E4M3.F32.PACK_AB_MERGE_C R70, R70, R81, RZ ;  /* 0x000000514646723e */ /* 0x000fe200048070ff */
[----:B--2---:R-:W-:Y:S01]  /*1a4d0*/  FADD.FTZ R26, R64, R3 ;  /* 0x00000003401a7221 */ /* 0x004fe20000010000 */
[----:B------:R-:W-:-:S05]  /*1a4e0*/  FADD.FTZ R36, R34, R5 ;  /* 0x0000000522247221 */ /* 0x000fca0000010000 */
[----:B------:R-:W2:Y:S01]  /*1a4f0*/  MUFU.EX2 R61, R61 ;  /* 0x0000003d003d7308 */ /* 0x000ea20000000800 */
[----:B------:R-:W-:Y:S01]  /*1a500*/  F2FP.SATFINITE.E4M3.F32.PACK_AB_MERGE_C R219, R40, R219, R70 ;  /* 0x000000db28db723e */ /* 0x000fe20004807046 */
[----:B0-----:R-:W-:Y:S01]  /*1a510*/  FADD.FTZ R3, R117, R26 ;  /* 0x0000001a75037221 */ /* 0x001fe20000010000 */
[----:B------:R-:W-:-:S01]  /*1a520*/  FADD.FTZ R36, R39, R36 ;  /* 0x0000002427247221 */ /* 0x000fc20000010000 */
[----:B------:R-:W0:Y:S04]  /*1a530*/  @P0 LDC R40, c[0x0][0x44c] ;  /* 0x00011300ff280b82 */ /* 0x000e280000000800 */
[----:B------:R-:W4:Y:S01]  /*1a540*/  MUFU.EX2 R38, R38 ;  /* 0x0000002600267308 */ /* 0x000f220000000800 */
[C---:B-1----:R-:W-:Y:S01]  /*1a550*/  F2FP.SATFINITE.E4M3.F32.PACK_AB_MERGE_C R117, R82.reuse, R117, RZ ;  /* 0x000000755275723e */ /* 0x042fe200048070ff */
[----:B------:R-:W-:-:S06]  /*1a560*/  FADD.FTZ R82, R82, R3 ;  /* 0x0000000352527221 */ /* 0x000fcc0000010000 */
[----:B------:R-:W1:Y:S01]  /*1a570*/  MUFU.EX2 R8, R119 ;  /* 0x0000007700087308 */ /* 0x000e620000000800 */
[----:B---3--:R-:W-:-:S02]  /*1a580*/  FADD.FTZ R3, R15, R36 ;  /* 0x000000240f037221 */ /* 0x008fc40000010000 */
[----:B------:R-:W3:Y:S05]  /*1a590*/  @P0 LDC R36, c[0x0][0x450] ;  /* 0x00011400ff240b82 */ /* 0x000eea0000000800 */
[----:B------:R-:W-:Y:S08]  /*1a5a0*/  MUFU.EX2 R41, R41 ;  /* 0x0000002900297308 */ /* 0x000ff00000000800 */
[----:B------:R-:W5:Y:S01]  /*1a5b0*/  MUFU.EX2 R44, R44 ;  /* 0x0000002c002c7308 */ /* 0x000f620000000800 */
[----:B------:R-:W-:-:S07]  /*1a5c0*/  F2FP.SATFINITE.E4M3.F32.PACK_AB_MERGE_C R204, R39, R34, RZ ;  /* 0x0000002227cc723e */ /* 0x000fce00048070ff */
[----:B------:R-:W-:Y:S08]  /*1a5d0*/  MUFU.EX2 R121, R121 ;  /* 0x0000007900797308 */ /* 0x000ff00000000800 */
[----:B------:R-:W0:Y:S01]  /*1a5e0*/  MUFU.EX2 R4, R55 ;  /* 0x0000003700047308 */ /* 0x000e220000000800 */
[----:B--2---:R-:W-:-:S01]  /*1a5f0*/  FADD.FTZ R5, R61, R82 ;  /* 0x000000523d057221 */ /* 0x004fc20000010000 */
[----:B------:R-:W-:Y:S01]  /*1a600*/  F2FP.SATFINITE.E4M3.F32.PACK_AB_MERGE_C R204, R35, R30, R204 ;  /* 0x0000001e23cc723e */ /* 0x000fe200048070cc */
[----:B----4-:R-:W-:-:S05]  /*1a610*/  FADD.FTZ R30, R38, R3 ;  /* 0x00000003261e7221 */ /* 0x010fca0000010000 */
[----:B------:R-:W2:Y:S01]  /*1a620*/  MUFU.EX2 R24, R24 ;  /* 0x0000001800187308 */ /* 0x000ea20000000800 */
[----:B-1----:R-:W-:-:S01]  /*1a630*/  FADD.FTZ R34, R8, R5 ;  /* 0x0000000508227221 */ /* 0x002fc20000010000 */
[----:B-----5:R-:W-:-:S06]  /*1a640*/  F2FP.SATFINITE.E4M3.F32.PACK_AB_MERGE_C R206, R44, R41, RZ ;  /* 0x000000292cce723e */ /* 0x020fcc00048070ff */
[----:B------:R-:W1:Y:S01]  /*1a650*/  MUFU.EX2 R65, R65 ;  /* 0x0000004100417308 */ /* 0x000e620000000800 */
[----:B------:R-:W-:-:S01]  /*1a660*/  FADD.FTZ R41, R41, R30 ;  /* 0x0000001e29297221 */ /* 0x000fc20000010000 */
[----:B0-----:R-:W-:-:S06]  /*1a670*/  F2FP.SATFINITE.E4M3.F32.PACK_AB_MERGE_C R207, R4, R121, RZ ;  /* 0x0000007904cf723e */ /* 0x001fcc00048070ff */
[----:B------:R-:W0:Y:S01]  /*1a680*/  MUFU.EX2 R25, R25 ;  /* 0x0000001900197308 */ /* 0x000e220000000800 */
[----:B------:R-:W-:-:S07]  /*1a690*/  FADD.FTZ R121, R121, R34 ;  /* 0x0000002279797221 */ /* 0x000fce0000010000 */
[----:B------:R-:W4:Y:S01]  /*1a6a0*/  MUFU.EX2 R6, R123 ;  /* 0x0000007b00067308 */ /* 0x000f220000000800 */
[----:B------:R-:W-:-:S07]  /*1a6b0*/  FADD.FTZ R41, R44, R41 ;  /* 0x000000292c297221 */ /* 0x000fce0000010000 */
[----:B------:R-:W-:Y:S08]  /*1a6c0*/  MUFU.EX2 R28, R28 ;  /* 0x0000001c001c7308 */ /* 0x000ff00000000800 */
[----:B------:R-:W5:Y:S01]  /*1a6d0*/  MUFU.EX2 R45, R45 ;  /* 0x0000002d002d7308 */ /* 0x000f620000000800 */
[----:B------:R-:W-:-:S01]  /*1a6e0*/  FADD.FTZ R4, R4, R121 ;  /* 0x0000007904047221 */ /* 0x000fc20000010000 */
[----:B------:R-:W-:-:S06]  /*1a6f0*/  F2FP.SATFINITE.E4M3.F32.PACK_AB_MERGE_C R207, R8, R61, R207 ;  /* 0x0000003d08cf723e */ /* 0x000fcc00048070cf */
[----:B------:R-:W5:Y:S01]  /*1a700*/  MUFU.EX2 R125, R125 ;  /* 0x0000007d007d7308 */ /* 0x000f620000000800 */
[----:B--2---:R-:W-:-:S01]  /*1a710*/  FADD.FTZ R8, R24, R41 ;  /* 0x0000002918087221 */ /* 0x004fc20000010000 */
[----:B------:R-:W-:-:S06]  /*1a720*/  @P0 IMAD.HI.U32 R9, R235, R40, RZ ;  /* 0x00000028eb090227 */ /* 0x000fcc00078e00ff */
[----:B------:R-:W2:Y:S01]  /*1a730*/  MUFU.EX2 R12, R31 ;  /* 0x0000001f000c7308 */ /* 0x000ea20000000800 */
[----:B-1----:R-:W-:-:S01]  /*1a740*/  FADD.FTZ R3, R65, R4 ;  /* 0x0000000441037221 */ /* 0x002fc20000010000 */
[----:B------:R-:W-:Y:S02]  /*1a750*/  IMAD.MOV.U32 R30, RZ, RZ, R235 ;  /* 0x000000ffff1e7224 */ /* 0x000fe400078e00eb */
[----:B0-----:R-:W-:-:S01]  /*1a760*/  FADD.FTZ R5, R25, R8 ;  /* 0x0000000819057221 */ /* 0x001fc20000010000 */
[----:B---3--:R-:W-:-:S03]  /*1a770*/  @P0 SHF.R.U32.HI R30, RZ, R36, R9 ;  /* 0x00000024ff1e0219 */ /* 0x008fc60000011609 */
[----:B------:R-:W0:Y:S01]  /*1a780*/  MUFU.EX2 R69, R69 ;  /* 0x0000004500457308 */ /* 0x000e220000000800 */
[----:B----4-:R-:W-:-:S01]  /*1a790*/  FADD.FTZ R4, R6, R3 ;  /* 0x0000000306047221 */ /* 0x010fc20000010000 */
[----:B-----5:R-:W-:Y:S01]  /*1a7a0*/  F2FP.SATFINITE.E4M3.F32.PACK_AB_MERGE_C R7, R45, R28, RZ ;  /* 0x0000001c2d07723e */ /* 0x020fe200048070ff */
[----:B------:R-:W-:-:S01]  /*1a7b0*/  FADD.FTZ R28, R28, R5 ;  /* 0x000000051c1c7221 */ /* 0x000fc20000010000 */
[----:B------:R-:W-:Y:S01]  /*1a7c0*/  IADD3 R5, R30, R108, -R237 ;  /* 0x0000006c1e057210 */ /* 0x000fe20007ffe8ed */
[----:B------:R-:W-:-:S01]  /*1a7d0*/  FADD.FTZ R3, R125, R4 ;  /* 0x000000047d037221 */ /* 0x000fc20000010000 */
[----:B------:R-:W-:Y:S02]  /*1a7e0*/  F2FP.SATFINITE.E4M3.F32.PACK_AB_MERGE_C R200, R25, R24, R7 ;  /* 0x0000001819c8723e */ /* 0x000fe40004807007 */
[C---:B--2---:R-:W-:Y:S01]  /*1a7f0*/  F2FP.SATFINITE.E4M3.F32.PACK_AB_MERGE_C R125, R12.reuse, R125, RZ ;  /* 0x0000007d0c7d723e */ /* 0x044fe200048070ff */
[----:B------:R-:W-:Y:S01]  /*1a800*/  FADD.FTZ R12, R12, R3 ;  /* 0x000000030c0c7221 */ /* 0x000fe20000010000 */
[----:B------:R-:W-:Y:S01]  /*1a810*/  IMAD.HI R7, R5, 0x66666667, RZ ;  /* 0x6666666705077827 */ /* 0x000fe200078e02ff */
[----:B------:R-:W1:Y:S03]  /*1a820*/  MUFU.EX2 R20, R20 ;  /* 0x0000001400147308 */ /* 0x000e660000000800 */
[----:B0-----:R-:W-:-:S01]  /*1a830*/  FADD.FTZ R3, R69, R12 ;  /* 0x0000000c45037221 */ /* 0x001fc20000010000 */
[----:B------:R-:W-:-:S04]  /*1a840*/  SHF.R.U32.HI R12, RZ, 0x1f, R7 ;  /* 0x0000001fff0c7819 */ /* 0x000fc80000011607 */
[----:B------:R-:W-:Y:S01]  /*1a850*/  MUFU.EX2 R32, R32 ;  /* 0x0000002000207308 */ /* 0x000fe20000000800 */
[----:B------:R-:W-:-:S07]  /*1a860*/  LEA.HI.SX32 R12, R7, R12, 0x1a ;  /* 0x0000000c070c7211 */ /* 0x000fce00078fd2ff */
[----:B------:R-:W0:Y:S01]  /*1a870*/  MUFU.EX2 R21, R21 ;  /* 0x0000001500157308 */ /* 0x000e220000000800 */
[----:B------:R-:W-:-:S07]  /*1a880*/  F2FP.SATFINITE.E4M3.F32.PACK_AB_MERGE_C R206, R38, R15, R206 ;  /* 0x0000000f26ce723e */ /* 0x000fce00048070ce */
[----:B------:R-:W2:Y:S01]  /*1a890*/  MUFU.EX2 R33, R33 ;  /* 0x0000002100217308 */ /* 0x000ea20000000800 */
[----:B------:R-:W-:-:S07]  /*1a8a0*/  IADD3 R7, R159, -0x2, RZ ;  /* 0xfffffffe9f077810 */ /* 0x000fce0007ffe0ff */
[----:B------:R-:W3:Y:S01]  /*1a8b0*/  MUFU.EX2 R26, R127 ;  /* 0x0000007f001a7308 */ /* 0x000ee20000000800 */
[----:B------:R-:W-:Y:S01]  /*1a8c0*/  VIMNMX R15, RZ, R12, !PT ;  /* 0x0000000cff0f7248 */ /* 0x000fe20007fe0100 */
[----:B------:R-:W-:-:S06]  /*1a8d0*/  FADD.FTZ R45, R45, R28 ;  /* 0x0000001c2d2d7221 */ /* 0x000fcc0000010000 */
[----:B------:R-:W4:Y:S01]  /*1a8e0*/  MUFU.EX2 R129, R129 ;  /* 0x0000008100817308 */ /* 0x000f220000000800 */
[----:B------:R-:W-:-:S07]  /*1a8f0*/  ISETP.GE.AND P2, PT, R7, R15, PT ;  /* 0x0000000f0700720c */ /* 0x000fce0003f46270 */
[----:B------:R-:W5:Y:S01]  /*1a900*/  MUFU.EX2 R8, R131 ;  /* 0x0000008300087308 */ /* 0x000f620000000800 */
[----:B-1----:R-:W-:-:S01]  /*1a910*/  FADD.FTZ R4, R20, R45 ;  /* 0x0000002d14047221 */ /* 0x002fc20000010000 */
[----:B------:R-:W-:Y:S02]  /*1a920*/  F2FP.SATFINITE.E4M3.F32.PACK_AB_MERGE_C R201, R6, R65, R125 ;  /* 0x0000004106c9723e */ /* 0x000fe4000480707d */
[----:B0-----:R-:W-:Y:S01]  /*1a930*/  F2FP.SATFINITE.E4M3.F32.PACK_AB_MERGE_C R6, R21, R32, RZ ;  /* 0x000000201506723e */ /* 0x001fe200048070ff */
[----:B--2---:R-:W-:Y:S01]  /*1a940*/  FADD.FTZ R5, R33, R4 ;  /* 0x0000000421057221 */ /* 0x004fe20000010000 */
[----:B---3--:R-:W-:-:S01]  /*1a950*/  FADD.FTZ R4, R26, R3 ;  /* 0x000000031a047221 */ /* 0x008fc20000010000 */
[----:B------:R-:W-:Y:S02]  /*1a960*/  F2FP.SATFINITE.E4M3.F32.PACK_AB_MERGE_C R212, R74, R29, RZ ;  /* 0x0000001d4ad4723e */ /* 0x000fe400048070ff */
[----:B------:R-:W-:Y:S01]  /*1a970*/  F2FP.SATFINITE.E4M3.F32.PACK_AB_MERGE_C R202, R33, R20, R6 ;  /* 0x0000001421ca723e */ /* 0x000fe20004807006 */
[----:B------:R-:W-:Y:S01]  /*1a980*/  FADD.FTZ R32, R32, R5 ;  /* 0x0000000520207221 */ /* 0x000fe20000010000 */
[----:B------:R-:W-:Y:S01]  /*1a990*/  F2FP.SATFINITE.E4M3.F32.PACK_AB_MERGE_C R72, R72, R93, RZ ;  /* 0x0000005d4848723e */ /* 0x000fe200048070ff */
[----:B----4-:R-:W-:Y:S01]  /*1a9a0*/  FADD.FTZ R3, R129, R4 ;  /* 0x0000000481037221 */ /* 0x010fe20000010000 */
[----:B------:R-:W-:-:S02]  /*1a9b0*/  F2FP.SATFINITE.E4M3.F32.PACK_AB_MERGE_C R214, R63, R58, RZ ;  /* 0x0000003a3fd6723e */ /* 0x000fc400048070ff */
[----:B-----5:R-:W-:Y:S01]  /*1a9c0*/  F2FP.SATFINITE.E4M3.F32.PACK_AB_MERGE_C R6, R8, R129, RZ ;  /* 0x000000810806723e */ /* 0x020fe200048070ff */
[----:B------:R-:W-:-:S01]  /*1a9d0*/  FADD.FTZ R4, R21, R32 ;  /* 0x0000002015047221 */ /* 0x000fc20000010000 */
[----:B------:R-:W-:Y:S01]  /*1a9e0*/  F2FP.SATFINITE.E4M3.F32.PACK_AB_MERGE_C R212, R48, R13, R212 ;  /* 0x0000000d30d4723e */ /* 0x000fe200048070d4 */
[----:B------:R-:W-:-:S01]  /*1a9f0*/  FADD.FTZ R3, R8, R3 ;  /* 0x0000000308037221 */ /* 0x000fc20000010000 */
[----:B------:R-:W-:Y:S02]  /*1aa00*/  F2FP.SATFINITE.E4M3.F32.PACK_AB_MERGE_C R213, R50, R213, R72 ;  /* 0x000000d532d5723e */ /* 0x000fe40004807048 */
[----:B------:R-:W-:Y:S02]  /*1aa10*/  CS2R R118, SRZ ;  /* 0x0000000000767805 */ /* 0x000fe4000001ff00 */
[----:B------:R-:W-:Y:S02]  /*1aa20*/  F2FP.SATFINITE.E4M3.F32.PACK_AB_MERGE_C R214, R76, R73, R214 ;  /* 0x000000494cd6723e */ /* 0x000fe400048070d6 */
[----:B------:R-:W-:-:S02]  /*1aa30*/  CS2R R114, SRZ ;  /* 0x0000000000727805 */ /* 0x000fc4000001ff00 */
[----:B------:R-:W-:Y:S02]  /*1aa40*/  F2FP.SATFINITE.E4M3.F32.PACK_AB_MERGE_C R215, R52, R37, R215 ;  /* 0x0000002534d7723e */ /* 0x000fe400048070d7 */
[----:B------:R-:W-:Y:S02]  /*1aa50*/  CS2R R112, SRZ ;  /* 0x0000000000707805 */ /* 0x000fe4000001ff00 */
        /* <DEDUP_REMOVED lines=51> */
[----:B------:R-:W-:Y:S06]  /*1ad90*/  @!P2 BRA `(.L_x_2513) ;  /* 0x0000003c00f0a947 */ /* 0x000fec0003800000 */
[----:B------:R-:W-:Y:S02]  /*1ada0*/  IMAD.MOV.U32 R5, RZ, RZ, R10 ;  /* 0x000000ffff057224 */ /* 0x000fe400078e000a */
[----:B------:R-:W-:Y:S02]  /*1adb0*/  IMAD.MOV.U32 R6, RZ, RZ, R0 ;  /* 0x000000ffff067224 */ /* 0x000fe400078e0000 */
[----:B------:R-:W-:Y:S02]  /*1adc0*/  IMAD.MOV.U32 R8, RZ, RZ, R222 ;  /* 0x000000ffff087224 */ /* 0x000fe400078e00de */
[----:B------:R-:W-:-:S07]  /*1add0*/  IMAD.MOV.U32 R119, RZ, RZ, RZ ;  /* 0x000000ffff777224 */ /* 0x000fce00078e00ff */
.L_x_2524:
        /* <DEDUP_REMOVED lines=8> */
.L_x_2515:
[----:B------:R-:W-:-:S05]  /*1ae60*/  VIADD R0, R221, 0x1 ;  /* 0x00000001dd007836 */ /* 0x000fca0000000000 */
[----:B------:R-:W-:-:S04]  /*1ae70*/  ISETP.NE.AND P3, PT, R0, 0x2, PT ;  /* 0x000000020000780c */ /* 0x000fc80003f65270 */
[----:B------:R-:W-:Y:S02]  /*1ae80*/  SEL R9, R0, RZ, P3 ;  /* 0x000000ff00097207 */ /* 0x000fe40001800000 */
[----:B------:R-:W-:-:S03]  /*1ae90*/  SHF.L.U32 R0, R222, 0x1f, RZ ;  /* 0x0000001fde007819 */ /* 0x000fc600000006ff */
[----:B------:R-:W-:-:S04]  /*1aea0*/  IMAD R9, R9, 0x8, R16 ;  /* 0x0000000809097824 */ /* 0x000fc800078e0210 */
[----:B------:R0:W1:Y:S01]  /*1aeb0*/  SYNCS.PHASECHK.TRANS64.TRYWAIT P3, [R9+URZ+0x33430], R0 ;  /* 0x03343000090075a7 */ /* 0x000062000806017f */
[----:B------:R-:W-:Y:S05]  /*1aec0*/  @!P1 BRA `(.L_x_2516) ;  /* 0x0000000000049947 */ /* 0x000fea0003800000 */
[----:B------:R-:W-:Y:S01]  /*1aed0*/  BPT.TRAP 0x1 ;  /* 0x000000040000795c */ /* 0x000fe20000300000 */
.L_x_2516:
[----:B------:R-:W-:Y:S04]  /*1aee0*/  BSSY B0, `(.L_x_2514) ;  /* 0x0000004000007945 */ /* 0x000fe80003800000 */
[----:B-1----:R-:W-:Y:S05]  /*1aef0*/  @P3 BRA `(.L_x_2517) ;  /* 0x0000000000083947 */ /* 0x002fea0003800000 */
[----:B------:R-:W1:Y:S02]  /*1af00*/  SYNCS.PHASECHK.TRANS64.TRYWAIT P3, [R9+URZ+0x33430], R0 ;  /* 0x03343000090075a7 */ /* 0x000e64000806017f */
[----:B-1----:R-:W-:Y:S05]  /*1af10*/  @!P3 BRA `(.L_x_2518) ;  /* 0x000001300088b947 */ /* 0x002fea0003800000 */
.L_x_2517:
[----:B------:R-:W-:Y:S05]  /*1af20*/  BSYNC B0 ;  /* 0x0000000000007941 */ /* 0x000fea0003800000 */
.L_x_2514:
[----:B01----:R-:W0:Y:S01]  /*1af30*/  S2R R0, SR_TID.X ;  /* 0x0000000000007919 */ /* 0x003e220000002100 */
[----:B------:R-:W-:Y:S01]  /*1af40*/  VIADD R9, R221, 0x1 ;  /* 0x00000001dd097836 */ /* 0x000fe20000000000 */
[----:B------:R-:W-:Y:S05]  /*1af50*/  WARPSYNC.ALL ;  /* 0x0000000000007948 */ /* 0x000fea0003800000 */
[C---:B------:R-:W-:Y:S01]  /*1af60*/  ISETP.NE.AND P3, PT, R9.reuse, 0x2, PT ;  /* 0x000000020900780c */ /* 0x040fe20003f65270 */
[----:B------:R-:W-:Y:S01]  /*1af70*/  IMAD.MOV.U32 R11, RZ, RZ, -0x7fffffe0 ;  /* 0x80000020ff0b7424 */ /* 0x000fe200078e00ff */
[----:B------:R-:W-:Y:S01]  /*1af80*/  UMOV UR48, UR24 ;  /* 0x0000001800307c82 */ /* 0x000fe20008000000 */
[----:B------:R-:W-:Y:S01]  /*1af90*/  UMOV UR49, UR25 ;  /* 0x0000001900317c82 */ /* 0x000fe20008000000 */
[----:B------:R-:W-:Y:S01]  /*1afa0*/  SEL R9, R9, RZ, P3 ;  /* 0x000000ff09097207 */ /* 0x000fe20001800000 */
[----:B------:R-:W-:Y:S01]  /*1afb0*/  IMAD.MOV.U32 R121, RZ, RZ, -0x7fffffe0 ;  /* 0x80000020ff797424 */ /* 0x000fe200078e00ff */
[----:B------:R-:W-:Y:S01]  /*1afc0*/  R2UR UR51, R11 ;  /* 0x000000000b3372ca */ /* 0x000fe200000e0000 */
[----:B------:R-:W-:Y:S01]  /*1afd0*/  UMOV UR44, UR24 ;  /* 0x00000018002c7c82 */ /* 0x000fe20008000000 */
[----:B------:R-:W-:Y:S01]  /*1afe0*/  UMOV UR45, UR25 ;  /* 0x00000019002d7c82 */ /* 0x000fe20008000000 */
[----:B------:R-:W-:Y:S01]  /*1aff0*/  IMAD R10, R9, 0x780, R14 ;  /* 0x00000780090a7824 */ /* 0x000fe200078e020e */
[----:B------:R-:W-:Y:S01]  /*1b000*/  R2UR UR47, R121 ;  /* 0x00000000792f72ca */ /* 0x000fe200000e0000 */
[----:B------:R-:W-:Y:S01]  /*1b010*/  IMAD.MOV.U32 R13, RZ, RZ, -0x7fffffe0 ;  /* 0x80000020ff0d7424 */ /* 0x000fe200078e00ff */
[----:B------:R-:W-:Y:S01]  /*1b020*/  UMOV UR32, UR24 ;  /* 0x0000001800207c82 */ /* 0x000fe20008000000 */
[C---:B------:R-:W-:Y:S01]  /*1b030*/  VIADD R12, R10.reuse, 0x100 ;  /* 0x000001000a0c7836 */ /* 0x040fe20000000000 */
[C---:B------:R-:W-:Y:S01]  /*1b040*/  R2UR UR50, R10.reuse ;  /* 0x000000000a3272ca */ /* 0x040fe200000e0000 */
[C---:B------:R-:W-:Y:S01]  /*1b050*/  VIADD R20, R10.reuse, 0x180 ;  /* 0x000001800a147836 */ /* 0x040fe20000000000 */
[----:B------:R-:W-:Y:S01]  /*1b060*/  IADD3 R120, R10, 0x80, RZ ;  /* 0x000000800a787810 */ /* 0x000fe20007ffe0ff */
[----:B------:R-:W-:Y:S01]  /*1b070*/  IMAD.MOV.U32 R21, RZ, RZ, -0x7fffffe0 ;  /* 0x80000020ff157424 */ /* 0x000fe200078e00ff */
[----:B------:R-:W-:Y:S01]  /*1b080*/  R2UR UR26, R12 ;  /* 0x000000000c1a72ca */ /* 0x000fe200000e0000 */
[----:B------:R-:W-:Y:S01]  /*1b090*/  UMOV UR33, UR25 ;  /* 0x0000001900217c82 */ /* 0x000fe20008000000 */
[----:B------:R-:W-:Y:S01]  /*1b0a0*/  R2UR UR46, R120 ;  /* 0x00000000782e72ca */ /* 0x000fe200000e0000 */
[----:B------:R-:W-:Y:S01]  /*1b0b0*/  VIADD R120, R10, 0x200 ;  /* 0x000002000a787836 */ /* 0x000fe20000000000 */
[----:B------:R-:W-:Y:S01]  /*1b0c0*/  R2UR UR27, R13 ;  /* 0x000000000d1b72ca */ /* 0x000fe200000e0000 */
[----:B------:R-:W-:Y:S01]  /*1b0d0*/  UMOV UR28, UR24 ;  /* 0x00000018001c7c82 */ /* 0x000fe20008000000 */
[----:B------:R-:W-:Y:S01]  /*1b0e0*/  R2UR UR34, R20 ;  /* 0x00000000142272ca */ /* 0x000fe200000e0000 */
[----:B------:R-:W-:Y:S01]  /*1b0f0*/  UMOV UR29, UR25 ;  /* 0x00000019001d7c82 */ /* 0x000fe20008000000 */
[----:B0-----:R-:W-:Y:S01]  /*1b100*/  SHF.R.U32.HI R0, RZ, 0x7, R0 ;  /* 0x00000007ff007819 */ /* 0x001fe20000011600 */
[----:B------:R-:W-:Y:S01]  /*1b110*/  VIADD R12, R10, 0x2 ;  /* 0x000000020a0c7836 */ /* 0x000fe20000000000 */
[----:B------:R-:W-:Y:S01]  /*1b120*/  R2UR UR35, R21 ;  /* 0x00000000152372ca */ /* 0x000fe200000e0000 */
[----:B------:R-:W-:Y:S01]  /*1b130*/  IMAD.MOV.U32 R21, RZ, RZ, -0x7fffffe0 ;  /* 0x80000020ff157424 */ /* 0x000fe200078e00ff */
[----:B------:R-:W-:Y:S01]  /*1b140*/  R2UR UR30, R120 ;  /* 0x00000000781e72ca */ /* 0x000fe200000e0000 */
[----:B------:R-:W-:Y:S01]  /*1b150*/  VIADD R0, R0, 0x8 ;  /* 0x0000000800007836 */ /* 0x000fe20000000000 */
[----:B------:R-:W-:Y:S01]  /*1b160*/  R2UR UR31, R121 ;  /* 0x00000000791f72ca */ /* 0x000fe200000e0000 */
[----:B------:R-:W-:Y:S01]  /*1b170*/  IMAD.MOV.U32 R11, RZ, RZ, -0x7fffffe0 ;  /* 0x80000020ff0b7424 */ /* 0x000fe200078e00ff */
[----:B------:R-:W-:Y:S01]  /*1b180*/  R2UR UR6, R12 ;  /* 0x000000000c0672ca */ /* 0x000fe200000e0000 */
[C---:B------:R-:W-:Y:S01]  /*1b190*/  VIADD R12, R10.reuse, 0x102 ;  /* 0x000001020a0c7836 */ /* 0x040fe20000000000 */
[----:B------:R0:W-:Y:S01]  /*1b1a0*/  BAR.SYNC.DEFER_BLOCKING R0, 0x100 ;  /* 0x000400000000751d */ /* 0x0001e20000010000 */
[----:B------:R-:W-:Y:S01]  /*1b1b0*/  R2UR UR7, R13 ;  /* 0x000000000d0772ca */ /* 0x000fe200000e0000 */
[----:B------:R-:W-:Y:S01]  /*1b1c0*/  IMAD.MOV.U32 R13, RZ, RZ, -0x7fffffe0 ;  /* 0x80000020ff0d7424 */ /* 0x000fe200078e00ff */
[----:B------:R-:W-:-:S03]  /*1b1d0*/  IADD3 R20, R10, 0x82, RZ ;  /* 0x000000820a147810 */ /* 0x000fc60007ffe0ff */
        /* <DEDUP_REMOVED lines=15> */
[----:B------:R-:W-:Y:S02]  /*1b2d0*/  WARPGROUP.DEPBAR.LE gsb0, 0x0 ;  /* 0x00008000000079c5 */ /* 0x000fe40000010000 */
[----:B------:R-:W-:-:S06]  /*1b2e0*/  WARPGROUP.ARRIVE ;  /* 0x00000000000079c5 */ /* 0x000fcc0000000000 */
[----:B------:R-:W-:Y:S03]  /*1b2f0*/  QGMMA.64x32x32.F32.E4M3.E4M3 R152, gdesc[UR24], RZ, !UPT, gsb0 ;  /* 0x00600000189879f3 */ /* 0x000fe6000c0008ff */
[----:B------:R-:W-:Y:S02]  /*1b300*/  WARPGROUP.DEPBAR.LE gsb0, 0x0 ;  /* 0x00008000000079c5 */ /* 0x000fe40000010000 */
[----:B------:R-:W-:-:S06]  /*1b310*/  WARPGROUP.ARRIVE ;  /* 0x00000000000079c5 */ /* 0x000fcc0000000000 */
[----:B------:R-:W-:Y:S01]  /*1b320*/  QGMMA.64x32x32.F32.E4M3.E4M3 R136, gdesc[UR32], RZ, !UPT, gsb0 ;  /* 0x00600000208879f3 */ /* 0x000fe2000c0008ff */
[----:B------:R-:W-:Y:S01]  /*1b330*/  UMOV UR32, UR4 ;  /* 0x0000000400207c82 */ /* 0x000fe20008000000 */
[----:B------:R-:W-:Y:S01]  /*1b340*/  UMOV UR33, UR5 ;  /* 0x0000000500217c82 */ /* 0x000fe20008000000 */
        /* <DEDUP_REMOVED lines=19> */
[----:B------:R-:W-:Y:S03]  /*1b480*/  QGMMA.64x32x32.F32.E4M3.E4M3 R184, gdesc[UR4], R184, gsb0 ;  /* 0x0060000004b879f3 */ /* 0x000fe600080008b8 */
[----:B------:R-:W-:Y:S02]  /*1b490*/  WARPGROUP.DEPBAR.LE gsb0, 0x0 ;  /* 0x00008000000079c5 */ /* 0x000fe40000010000 */
[----:B------:R-:W-:-:S06]  /*1b4a0*/  WARPGROUP.ARRIVE ;  /* 0x00000000000079c5 */ /* 0x000fcc0000000000 */
[----:B------:R-:W-:Y:S01]  /*1b4b0*/  QGMMA.64x32x32.F32.E4M3.E4M3 R168, gdesc[UR44], R168, gsb0 ;  /* 0x006000002ca879f3 */ /* 0x000fe200080008a8 */
[----:B------:R-:W-:Y:S01]  /*1b4c0*/  UMOV UR44, UR8 ;  /* 0x00000008002c7c82 */ /* 0x000fe20008000000 */
[----:B------:R-:W-:Y:S01]  /*1b4d0*/  UMOV UR45, UR9 ;  /* 0x00000009002d7c82 */ /* 0x000fe20008000000 */
        /* <DEDUP_REMOVED lines=26> */
[----:B------:R-:W-:-:S03]  /*1b680*/  IMAD.MOV.U32 R13, RZ, RZ, -0x7fffffe0 ;  /* 0x80000020ff0d7424 */ /* 0x000fc600078e00ff */
[----:B------:R-:W-:Y:S02]  /*1b690*/  R2UR UR50, R12 ;  /* 0x000000000c3272ca */ /* 0x000fe400000e0000 */
[----:B------:R-:W-:Y:S01]  /*1b6a0*/  R2UR UR51, R13 ;  /* 0x000000000d3372ca */ /* 0x000fe200000e0000 */
[----:B------:R-:W-:Y:S01]  /*1b6b0*/  IMAD.MOV.U32 R13, RZ, RZ, -0x7fffffe0 ;  /* 0x80000020ff0d7424 */ /* 0x000fe200078e00ff */
[----:B------:R-:W-:-:S04]  /*1b6c0*/  IADD3 R12, R10, 0x282, RZ ;  /* 0x000002820a0c7810 */ /* 0x000fc80007ffe0ff */
        /* <DEDUP_REMOVED lines=109> */
[C---:B------:R-:W-:Y:S01]  /*1bda0*/  VIADD R12, R10.reuse, 0x682 ;  /* 0x000006820a0c7836 */ /* 0x040fe20000000000 */
[----:B------:R-:W-:Y:S01]  /*1bdb0*/  MOV R13, 0x80000020 ;  /* 0x80000020000d7802 */ /* 0x000fe20000000f00 */
[----:B------:R-:W-:Y:S01]  /*1bdc0*/  VIADD R10, R10, 0x702 ;  /* 0x000007020a0a7836 */ /* 0x000fe20000000000 */
        /* <DEDUP_REMOVED lines=33> */
.L_x_2520:
[----:B------:R-:W-:Y:S01]  /*1bfe0*/  SHF.L.U32 R0, R8, 0x1f, RZ ;  /* 0x0000001f08007819 */ /* 0x000fe200000006ff */
[----:B------:R-:W-:-:S04]  /*1bff0*/  IMAD R8, R221, 0x8, R16 ;  /* 0x00000008dd087824 */ /* 0x000fc800078e0210 */
[----:B------:R0:W1:Y:S01]  /*1c000*/  SYNCS.PHASECHK.TRANS64.TRYWAIT P2, [R8+URZ+0x33450], R0 ;  /* 0x03345000080075a7 */ /* 0x000062000804017f */
[----:B------:R-:W-:Y:S05]  /*1c010*/  @!P1 BRA `(.L_x_2521) ;  /* 0x0000000000049947 */ /* 0x000fea0003800000 */
[----:B------:R-:W-:Y:S01]  /*1c020*/  BPT.TRAP 0x1 ;  /* 0x000000040000795c */ /* 0x000fe20000300000 */
.L_x_2521:
[----:B-1----:R-:W-:Y:S05]  /*1c030*/  @P2 BRA `(.L_x_2519) ;  /* 0x0000000000082947 */ /* 0x002fea0003800000 */
[----:B------:R-:W1:Y:S02]  /*1c040*/  SYNCS.PHASECHK.TRANS64.TRYWAIT P2, [R8+URZ+0x33450], R0 ;  /* 0x03345000080075a7 */ /* 0x000e64000804017f */
[----:B-1----:R-:W-:Y:S05]  /*1c050*/  @!P2 BRA `(.L_x_2522) ;  /* 0x00000120004ca947 */ /* 0x002fea0003800000 */
.L_x_2519:
[----:B01----:R-:W-:Y:S01]  /*1c060*/  VIADD R0, R16, 0x200 ;  /* 0x0000020010007836 */ /* 0x003fe20000000000 */
[----:B------:R-:W-:Y:S05]  /*1c070*/  WARPSYNC.ALL ;  /* 0x0000000000007948 */ /* 0x000fea0003800000 */
[----:B------:R-:W-:Y:S01]  /*1c080*/  SHF.R.U32.HI R0, RZ, 0x4, R0 ;  /* 0x00000004ff007819 */ /* 0x000fe20000011600 */
[----:B------:R-:W-:Y:S01]  /*1c090*/  IMAD.MOV.U32 R11, RZ, RZ, -0x3ffffff0 ;  /* 0xc0000010ff0b7424 */ /* 0x000fe200078e00ff */
[----:B------:R-:W2:Y:S04]  /*1c0a0*/  LDL R21, [R1+0x20] ;  /* 0x0000200001157983 */ /* 0x000ea80000100800 */
[----:B------:R-:W3:Y:S01]  /*1c0b0*/  LDL R20, [R1] ;  /* 0x0000000001147983 */ /* 0x000ee20000100800 */
[----:B------:R-:W-:Y:S01]  /*1c0c0*/  LOP3.LUT R0, R0, 0x3fff, RZ, 0xc0, !PT ;  /* 0x00003fff00007812 */ /* 0x000fe200078ec0ff */
[----:B------:R-:W-:Y:S01]  /*1c0d0*/  WARPGROUP.ARRIVE ;  /* 0x00000000000079c5 */ /* 0x000fe20000000000 */
[----:B------:R-:W-:Y:S01]  /*1c0e0*/  R2UR UR7, R11 ;  /* 0x000000000b0772ca */ /* 0x000fe200000e0000 */
[----:B------:R-:W-:Y:S01]  /*1c0f0*/  IMAD.MOV.U32 R13, RZ, RZ, -0x3ffffff0 ;  /* 0xc0000010ff0d7424 */ /* 0x000fe200078e00ff */
[----:B------:R-:W-:Y:S01]  /*1c100*/  LOP3.LUT R0, R0, 0x10000, RZ, 0xfc, !PT ;  /* 0x0001000000007812 */ /* 0x000fe200078efcff */
[----:B------:R-:W0:Y:S04]  /*1c110*/  @P0 LDC R8, c[0x0][0x44c] ;  /* 0x00011300ff080b82 */ /* 0x000e280000000800 */
[----:B------:R-:W-:-:S04]  /*1c120*/  IMAD R10, R221, 0x780, R0 ;  /* 0x00000780dd0a7824 */ /* 0x000fc800078e0200 */
[----:B------:R-:W1:Y:S01]  /*1c130*/  @P0 LDC R0, c[0x0][0x450] ;  /* 0x00011400ff000b82 */ /* 0x000e620000000800 */
[----:B------:R-:W-:-:S13]  /*1c140*/  R2UR UR6, R10 ;  /* 0x000000000a0672ca */ /* 0x000fda00000e0000 */
[----:B------:R-:W-:Y:S01]  /*1c150*/  QGMMA.64x192x32.F32.E4M3.E4M3 R24, R216, gdesc[UR4], R24, gsb0 ;  /* 0x02e00004d8187df3 */ /* 0x000fe20008000818 */
[----:B------:R-:W-:Y:S01]  /*1c160*/  VIADD R12, R10, 0x180 ;  /* 0x000001800a0c7836 */ /* 0x000fe20000000000 */
[----:B------:R-:W-:-:S04]  /*1c170*/  R2UR UR7, R13 ;  /* 0x000000000d0772ca */ /* 0x000fc800000e0000 */
[----:B------:R-:W-:Y:S01]  /*1c180*/  R2UR UR6, R12 ;  /* 0x000000000c0672ca */ /* 0x000fe200000e0000 */
[----:B------:R-:W-:Y:S02]  /*1c190*/  WARPGROUP.DEPBAR.LE gsb0, 0x0 ;  /* 0x00008000000079c5 */ /* 0x000fe40000010000 */
[----:B------:R-:W4:Y:S01]  /*1c1a0*/  LDL R219, [R1+0x24] ;  /* 0x0000240001db7983 */ /* 0x000f220000100800 */
[----:B------:R-:W-:Y:S01]  /*1c1b0*/  WARPGROUP.ARRIVE ;  /* 0x00000000000079c5 */ /* 0x000fe20000000000 */
[----:B------:R-:W-:Y:S01]  /*1c1c0*/  VIADD R12, R10, 0x300 ;  /* 0x000003000a0c7836 */ /* 0x000fe20000000000 */
[----:B------:R-:W-:-:S08]  /*1c1d0*/  MOV R13, 0xc0000010 ;  /* 0xc0000010000d7802 */ /* 0x000fd00000000f00 */
[----:B------:R-:W-:Y:S01]  /*1c1e0*/  QGMMA.64x192x32.F32.E4M3.E4M3 R24, R212, gdesc[UR4], R24, gsb0 ;  /* 0x02e00004d4187df3 */ /* 0x000fe20008000818 */
[----:B------:R-:W-:Y:S01]  /*1c1f0*/  R2UR UR6, R12 ;  /* 0x000000000c0672ca */ /* 0x000fe200000e0000 */
[----:B------:R-:W-:Y:S01]  /*1c200*/  VIADD R12, R10, 0x480 ;  /* 0x000004800a0c7836 */ /* 0x000fe20000000000 */
[----:B------:R-:W-:Y:S01]  /*1c210*/  R2UR UR7, R13 ;  /* 0x000000000d0772ca */ /* 0x000fe200000e0000 */
[----:B------:R-:W-:Y:S01]  /*1c220*/  IMAD.MOV.U32 R13, RZ, RZ, -0x3ffffff0 ;  /* 0xc0000010ff0d7424 */ /* 0x000fe200078e00ff */
[----:B------:R-:W-:Y:S02]  /*1c230*/  WARPGROUP.DEPBAR.LE gsb0, 0x0 ;  /* 0x00008000000079c5 */ /* 0x000fe40000010000 */
[----:B------:R-:W-:-:S13]  /*1c240*/  WARPGROUP.ARRIVE ;  /* 0x00000000000079c5 */ /* 0x000fda0000000000 */
[----:B------:R-:W-:Y:S01]  /*1c250*/  QGMMA.64x192x32.F32.E4M3.E4M3 R24, R208, gdesc[UR4], R24, gsb0 ;  /* 0x02e00004d0187df3 */ /* 0x000fe20008000818 */
[----:B------:R-:W-:Y:S02]  /*1c260*/  R2UR UR6, R12 ;  /* 0x000000000c0672ca */ /* 0x000fe400000e0000 */
[----:B------:R-:W-:Y:S01]  /*1c270*/  R2UR UR7, R13 ;  /* 0x000000000d0772ca */ /* 0x000fe200000e0000 */
[----:B------:R-:W-:Y:S02]  /*1c280*/  IMAD.MOV.U32 R13, RZ, RZ, -0x3ffffff0 ;  /* 0xc0000010ff0d7424 */ /* 0x000fe400078e00ff */
[----:B----4-:R-:W-:Y:S02]  /*1c290*/  IMAD.IADD R11, R219, 0x1, R235 ;  /* 0x00000001db0b7824 */ /* 0x010fe400078e02eb */
[----:B------:R-:W4:Y:S02]  /*1c2a0*/  S2R R219, SR_TID.X ;  /* 0x0000000000db7919 */ /* 0x000f240000002100 */
[----:B0-----:R-:W-:-:S05]  /*1c2b0*/  @P0 IMAD.HI.U32 R8, R11, R8, RZ ;  /* 0x000000080b080227 */ /* 0x001fca00078e00ff */
[----:B-1----:R-:W-:Y:S01]  /*1c2c0*/  @P0 SHF.R.U32.HI R11, RZ, R0, R8 ;  /* 0x00000000ff0b0219 */ /* 0x002fe20000011608 */
[----:B------:R-:W-:-:S04]  /*1c2d0*/  IMAD.MOV.U32 R8, RZ, RZ, -0xa0 ;  /* 0xffffff60ff087424 */ /* 0x000fc800078e00ff */
[----:B------:R-:W0:Y:S01]  /*1c2e0*/  SHFL.IDX PT, R0, R11, RZ, 0x1c1f ;  /* 0x001c1fff0b007589 */ /* 0x000e2200000e0000 */
[----:B------:R-:W-:-:S04]  /*1c2f0*/  IMAD R8, R7, R8, 0x1 ;  /* 0x0000000107087424 */ /* 0x000fc800078e0208 */
[----:B--2---:R-:W-:-:S05]  /*1c300*/  IMAD R8, R21, -0x2, R8 ;  /* 0xfffffffe15087824 */ /* 0x004fca00078e0208 */
[----:B---3--:R-:W-:-:S05]  /*1c310*/  IADD3 R8, -R237, R8, R20 ;  /* 0x00000008ed087210 */ /* 0x008fca0007ffe114 */
[----:B0-----:R-:W-:-:S05]  /*1c320*/  IMAD.IADD R0, R8, 0x1, R0 ;  /* 0x0000000108007824 */ /* 0x001fca00078e0200 */
        /* <DEDUP_REMOVED lines=42> */
[----:B------:R-:W-:Y:S01]  /*1c5d0*/  ISETP.GT.AND P3, PT, R0, 0x39, PT ;  /* 0x000000390000780c */ /* 0x000fe20003f64270 */
[----:B------:R-:W-:Y:S02]  /*1c5e0*/  WARPGROUP.DEPBAR.LE gsb0, 0x0 ;  /* 0x00008000000079c5 */ /* 0x000fe40000010000 */
[----:B------:R-:W-:Y:S01]  /*1c5f0*/  FSEL R180, R180, -INF , P2 ;  /* 0xff800000b4b47808 */ /* 0x000fe20001000000 */
[----:B------:R-:W-:Y:S01]  /*1c600*/  WARPGROUP.ARRIVE ;  /* 0x00000000000079c5 */ /* 0x000fe20000000000 */
[----:B------:R-:W-:Y:S02]  /*1c610*/  FMNMX.FTZ R12, R177, R12, !PT ;  /* 0x0000000cb10c7209 */ /* 0x000fe40007810000 */
[----:B------:R-:W-:Y:S02]  /*1c620*/  ISETP.GT.AND P2, PT, R0, 0x40, PT ;  /* 0x000000400000780c */ /* 0x000fe40003f44270 */
[----:B------:R-:W-:Y:S01]  /*1c630*/  FSEL R181, R181, -INF , P3 ;  /* 0xff800000b5b57808 */ /* 0x000fe20001800000 */
[----:B------:R-:W-:Y:S01]  /*1c640*/  QGMMA.64x192x32.F32.E4M3.E4M3 R24, R204, gdesc[UR4], R24, gsb0 ;  /* 0x02e00004cc187df3 */ /* 0x000fe20008000818 */
        /* <DEDUP_REMOVED lines=70> */
[----:B------:R-:W-:Y:S02]  /*1cab0*/  FSEL R133, R133, -INF , P4 ;  /* 0xff80000085857808 */ /* 0x000fe40002000000 */
[----:B------:R-:W-:Y:S02]  /*1cac0*/  FMNMX.FTZ R0, R132, R12, !PT ;  /* 0x0000000c84007209 */ /* 0x000fe40007810000 */
[----:B------:R-:W-:-:S02]  /*1cad0*/  R2UR UR7, R13 ;  /* 0x000000000d0772ca */ /* 0x000fc400000e0000 */
[----:B------:R-:W-:-:S05]  /*1cae0*/  FMNMX.FTZ R0, R133, R0, !PT ;  /* 0x0000000085007209 */ /* 0x000fca0007810000 */
[----:B------:R-:W0:Y:S02]  /*1caf0*/  SHFL.BFLY PT, R12, R0, 0x2, 0x1f ;  /* 0x0c401f00000c7f89 */ /* 0x000e2400000e0000 */
[----:B0-----:R-:W-:Y:S01]  /*1cb00*/  FMNMX.FTZ R0, R0, R12, !PT ;  /* 0x0000000c00007209 */ /* 0x001fe20007810000 */
[----:B------:R-:W-:Y:S02]  /*1cb10*/  VIADD R12, R10, 0x600 ;  /* 0x000006000a0c7836 */ /* 0x000fe40000000000 */
[----:B------:R-:W0:Y:S03]  /*1cb20*/  SHFL.IDX PT, R10, R11, 0x1, 0x1c1f ;  /* 0x003c1f000b0a7f89 */ /* 0x000e2600000e0000 */
[----:B------:R-:W-:Y:S01]  /*1cb30*/  R2UR UR6, R12 ;  /* 0x000000000c0672ca */ /* 0x000fe200000e0000 */
[----:B------:R-:W1:Y:S01]  /*1cb40*/  SHFL.BFLY PT, R20, R0, 0x1, 0x1f ;  /* 0x0c201f0000147f89 */ /* 0x000e6200000e0000 */
[----:B0-----:R-:W-:Y:S01]  /*1cb50*/  IMAD.IADD R10, R8, 0x1, R10 ;  /* 0x00000001080a7824 */ /* 0x001fe200078e020a */
[----:B------:R-:W-:-:S02]  /*1cb60*/  WARPGROUP.DEPBAR.LE gsb0, 0x0 ;  /* 0x00008000000079c5 */ /* 0x000fc40000010000 */
[----:B-1----:R-:W-:Y:S01]  /*1cb70*/  FMNMX.FTZ R0, R0, R20, !PT ;  /* 0x0000001400007209 */ /* 0x002fe20007810000 */
[----:B------:R-:W-:Y:S01]  /*1cb80*/  WARPGROUP.ARRIVE ;  /* 0x00000000000079c5 */ /* 0x000fe20000000000 */
[----:B------:R-:W-:Y:S02]  /*1cb90*/  ISETP.GT.AND P4, PT, R10, RZ, PT ;  /* 0x000000ff0a00720c */ /* 0x000fe40003f84270 */
[----:B------:R-:W-:Y:S01]  /*1cba0*/  FSETP.NEU.FTZ.AND P2, PT, R0, -INF , PT ;  /* 0xff8000000000780b */ /* 0x000fe20003f5d000 */
[----:B------:R-:W-:-:S01]  /*1cbb0*/  FFMA.FTZ R13, R2, R0, -8 ;  /* 0xc1000000020d7423 */ /* 0x000fc20000010000 */
[----:B------:R-:W-:Y:S02]  /*1cbc0*/  ISETP.GT.AND P3, PT, R10, 0x1, PT ;  /* 0x000000010a00780c */ /* 0x000fe40003f64270 */
[----:B------:R-:W-:Y:S01]  /*1cbd0*/  QGMMA.64x192x32.F32.E4M3.E4M3 R24, R200, gdesc[UR4], R24, gsb0 ;  /* 0x02e00004c8187df3 */ /* 0x000fe20008000818 */
[----:B------:R-:W-:Y:S02]  /*1cbe0*/  FSEL R186, R186, -INF , P4 ;  /* 0xff800000baba7808 */ /* 0x000fe40002000000 */
[----:B------:R-:W-:-:S02]  /*1cbf0*/  FSEL R13, R13, RZ, P2 ;  /* 0x000000ff0d0d7208 */ /* 0x000fc40001000000 */
[----:B------:R-:W-:Y:S02]  /*1cc00*/  ISETP.GT.AND P5, PT, R10, 0x8, PT ;  /* 0x000000080a00780c */ /* 0x000fe40003fa4270 */
[----:B------:R-:W-:Y:S01]  /*1cc10*/  FSEL R187, R187, -INF , P3 ;  /* 0xff800000bbbb7808 */ /* 0x000fe20001800000 */
[----:B------:R-:W-:-:S01]  /*1cc20*/  FFMA.FTZ R21, R2, R189, -R13 ;  /* 0x000000bd02157223 */ /* 0x000fc2000001080d */
[----:B------:R-:W-:Y:S01]  /*1cc30*/  FMNMX.FTZ R189, R186, R5, !PT ;  /* 0x00000005babd7209 */ /* 0x000fe20007810000 */
[----:B------:R-:W-:-:S01]  /*1cc40*/  FFMA.FTZ R184, R2, R184, -R13 ;  /* 0x000000b802b87223 */ /* 0x000fc2000001080d */
[----:B------:R-:W-:Y:S01]  /*1cc50*/  ISETP.GT.AND P4, PT, R10, 0x9, PT ;  /* 0x000000090a00780c */ /* 0x000fe20003f84270 */
[----:B------:R-:W-:-:S01]  /*1cc60*/  FFMA.FTZ R12, R2, R185, -R13 ;  /* 0x000000b9020c7223 */ /* 0x000fc2000001080d */
[----:B------:R-:W-:Y:S01]  /*1cc70*/  FSEL R190, R190, -INF , P5 ;  /* 0xff800000bebe7808 */ /* 0x000fe20002800000 */
[----:B------:R0:W-:Y:S01]  /*1cc80*/  MUFU.EX2 R11, R184 ;  /* 0x000000b8000b7308 */ /* 0x0001e20000000800 */
[----:B------:R-:W-:Y:S01]  /*1cc90*/  FMNMX.FTZ R189, R187, R189, !PT ;  /* 0x000000bdbbbd7209 */ /* 0x000fe20007810000 */
[--C-:B------:R-:W-:Y:S01]  /*1cca0*/  FFMA.FTZ R20, R2, R188, -R13.reuse ;  /* 0x000000bc02147223 */ /* 0x100fe2000001080d */
[----:B------:R-:W-:Y:S01]  /*1ccb0*/  ISETP.GT.AND P3, PT, R10, 0x10, PT ;  /* 0x000000100a00780c */ /* 0x000fe20003f64270 */
[C-C-:B------:R-:W-:Y:S01]  /*1ccc0*/  FFMA.FTZ R8, R2.reuse, R193, -R13.reuse ;  /* 0x000000c102087223 */ /* 0x140fe2000001080d */
[----:B------:R-:W-:Y:S01]  /*1ccd0*/  FSEL R191, R191, -INF , P4 ;  /* 0xff800000bfbf7808 */ /* 0x000fe20002000000 */
[--C-:B------:R-:W-:Y:S01]  /*1cce0*/  FFMA.FTZ R185, R2, R196, -R13.reuse ;  /* 0x000000c402b97223 */ /* 0x100fe2000001080d */
[----:B------:R-:W-:Y:S01]  /*1ccf0*/  FMNMX.FTZ R189, R190, R189, !PT ;  /* 0x000000bdbebd7209 */ /* 0x000fe20007810000 */
[--C-:B------:R-:W-:Y:S01]  /*1cd00*/  FFMA.FTZ R188, R2, R197, -R13.reuse ;  /* 0x000000c502bc7223 */ /* 0x100fe2000001080d */
[----:B------:R-:W-:Y:S01]  /*1cd10*/  ISETP.GT.AND P5, PT, R10, 0x11, PT ;  /* 0x000000110a00780c */ /* 0x000fe20003fa4270 */
[--C-:B0-----:R-:W-:Y:S01]  /*1cd20*/  FFMA.FTZ R184, R2, R192, -R13.reuse ;  /* 0x000000c002b87223 */ /* 0x101fe2000001080d */
[----:B------:R-:W-:Y:S01]  /*1cd30*/  FSEL R194, R194, -INF , P3 ;  /* 0xff800000c2c27808 */ /* 0x000fe20001800000 */
[C-C-:B------:R-:W-:Y:S01]  /*1cd40*/  FFMA.FTZ R192, R2.reuse, R172, -R13.reuse ;  /* 0x000000ac02c07223 */ /* 0x140fe2000001080d */
        /* <DEDUP_REMOVED lines=9> */
[--C-:B------:R-:W-:Y:S01]  /*1cde0*/  FFMA.FTZ R177, R2, R177, -R13.reuse ;  /* 0x000000b102b17223 */ /* 0x100fe2000001080d */
[----:B------:R-:W-:Y:S01]  /*1cdf0*/  FSEL R198, R198, -INF , P4 ;  /* 0xff800000c6c67808 */ /* 0x000fe20002000000 */
[C-C-:B------:R-:W-:Y:S01]  /*1ce00*/  FFMA.FTZ R181, R2.reuse, R181, -R13.reuse ;  /* 0x000000b502b57223 */ /* 0x140fe2000001080d */
[----:B------:R-:W-:Y:S01]  /*1ce10*/  FMNMX.FTZ R189, R195, R189, !PT ;  /* 0x000000bdc3bd7209 */ /* 0x000fe20007810000 */
[C-C-:B------:R-:W-:Y:S01]  /*1ce20*/  FFMA.FTZ R152, R2.reuse, R152, -R13.reuse ;  /* 0x0000009802987223 */ /* 0x140fe2000001080d */
[----:B------:R-:W-:Y:S01]  /*1ce30*/  FSEL R199, R199, -INF , P3 ;  /* 0xff800000c7c77808 */ /* 0x000fe20001800000 */
[--C-:B------:R-:W-:Y:S01]  /*1ce40*/  FFMA.FTZ R153, R2, R153, -R13.reuse ;  /* 0x0000009902997223 */ /* 0x100fe2000001080d */
[----:B------:R-:W-:Y:S01]  /*1ce50*/  ISETP.GT.AND P4, PT, R10, 0x20, PT ;  /* 0x000000200a00780c */ /* 0x000fe20003f84270 */
[--C-:B------:R-:W-:Y:S01]  /*1ce60*/  FFMA.FTZ R157, R2, R157, -R13.reuse ;  /* 0x0000009d029d7223 */ /* 0x100fe2000001080d */
[----:B------:R-:W-:Y:S01]  /*1ce70*/  FMNMX.FTZ R189, R198, R189, !PT ;  /* 0x000000bdc6bd7209 */ /* 0x000fe20007810000 */
[--C-:B------:R-:W-:Y:S01]  /*1ce80*/  FFMA.FTZ R160, R2, R160, -R13.reuse ;  /* 0x000000a002a07223 */ /* 0x100fe2000001080d */
[----:B------:R-:W-:Y:S01]  /*1ce90*/  ISETP.GT.AND P3, PT, R10, 0x21, PT ;  /* 0x000000210a00780c */ /* 0x000fe20003f64270 */
[--C-:B------:R-:W-:Y:S01]  /*1cea0*/  FFMA.FTZ R161, R2, R161, -R13.reuse ;  /* 0x000000a102a17223 */ /* 0x100fe2000001080d */
[----:B------:R-:W-:Y:S01]  /*1ceb0*/  FSEL R172, R170, -INF , P4 ;  /* 0xff800000aaac7808 */ /* 0x000fe20002000000 */
[--C-:B------:R-:W-:Y:S01]  /*1cec0*/  FFMA.FTZ R165, R2, R165, -R13.reuse ;  /* 0x000000a502a57223 */ /* 0x100fe2000001080d */
[----:B------:R-:W-:Y:S01]  /*1ced0*/  FMNMX.FTZ R189, R199, R189, !PT ;  /* 0x000000bdc7bd7209 */ /* 0x000fe20007810000 */
[----:B------:R0:W-:Y:S01]  /*1cee0*/  MUFU.EX2 R170, R192 ;  /* 0x000000c000aa7308 */ /* 0x0001e20000000800 */
        /* <DEDUP_REMOVED lines=9> */
[C-C-:B0-----:R-:W-:Y:S01]  /*1cf80*/  FFMA.FTZ R192, R2.reuse, R180, -R13.reuse ;  /* 0x000000b402c07223 */ /* 0x141fe2000001080d */
        /* <DEDUP_REMOVED lines=19> */
[----:B------:R-:W-:Y:S01]  /*1d0c0*/  FFMA.FTZ R132, R2, R132, -R13 ;  /* 0x0000008402847223 */ /* 0x000fe2000001080d */
        /* <DEDUP_REMOVED lines=11> */
[----:B------:R0:W-:Y:S01]  /*1d180*/  MUFU.EX2 R154, R192 ;  /* 0x000000c0009a7308 */ /* 0x0001e20000000800 */
[----:B------:R-:W-:Y:S02]  /*1d190*/  ISETP.GT.AND P5, PT, R10, 0x48, PT ;  /* 0x000000480a00780c */ /* 0x000fe40003fa4270 */
[----:B------:R-:W-:Y:S02]  /*1d1a0*/  FSEL R155, R155, -INF , P3 ;  /* 0xff8000009b9b7808 */ /* 0x000fe40001800000 */
[----:B------:R-:W-:Y:S02]  /*1d1b0*/  FMNMX.FTZ R189, R180, R189, !PT ;  /* 0x000000bdb4bd7209 */ /* 0x000fe40007810000 */
[----:B------:R-:W-:Y:S01]  /*1d1c0*/  ISETP.GT.AND P4, PT, R10, 0x49, PT ;  /* 0x000000490a00780c */ /* 0x000fe20003f84270 */
[----:B------:R-:W-:Y:S01]  /*1d1d0*/  MUFU.EX2 R21, R21 ;  /* 0x0000001500157308 */ /* 0x000fe20000000800 */
[----:B------:R-:W-:Y:S01]  /*1d1e0*/  FSEL R158, R158, -INF , P5 ;  /* 0xff8000009e9e7808 */ /* 0x000fe20002800000 */
[----:B0-----:R-:W-:Y:S01]  /*1d1f0*/  FFMA.FTZ R192, R2, R156, -R13 ;  /* 0x0000009c02c07223 */ /* 0x001fe2000001080d */
[----:B------:R-:W-:-:S02]  /*1d200*/  FMNMX.FTZ R189, R155, R189, !PT ;  /* 0x000000bd9bbd7209 */ /* 0x000fc40007810000 */
[----:B------:R-:W-:Y:S02]  /*1d210*/  ISETP.GT.AND P3, PT, R10, 0x50, PT ;  /* 0x000000500a00780c */ /* 0x000fe40003f64270 */
        /* <DEDUP_REMOVED lines=10> */
[----:B------:R-:W-:Y:S01]  /*1d2c0*/  ISETP.GT.AND P3, PT, R10, 0x59, PT ;  /* 0x000000590a00780c */ /* 0x000fe20003f64270 */
[----:B------:R-:W-:Y:S01]  /*1d2d0*/  MUFU.EX2 R185, R185 ;  /* 0x000000b900b97308 */ /* 0x000fe20000000800 */
[----:B------:R-:W-:Y:S02]  /*1d2e0*/  FSEL R166, R166, -INF , P4 ;  /* 0xff800000a6a67808 */ /* 0x000fe40002000000 */
[----:B------:R-:W-:Y:S02]  /*1d2f0*/  FMNMX.FTZ R189, R163, R189, !PT ;  /* 0x000000bda3bd7209 */ /* 0x000fe40007810000 */
[----:B------:R-:W-:-:S02]  /*1d300*/  FSEL R167, R167, -INF , P3 ;  /* 0xff800000a7a77808 */ /* 0x000fc40001800000 */
[----:B------:R-:W-:Y:S01]  /*1d310*/  ISETP.GT.AND P4, PT, R10, 0x60, PT ;  /* 0x000000600a00780c */ /* 0x000fe20003f84270 */
[----:B------:R-:W-:Y:S01]  /*1d320*/  MUFU.EX2 R188, R188 ;  /* 0x000000bc00bc7308 */ /* 0x000fe20000000800 */
[----:B------:R-:W-:Y:S02]  /*1d330*/  FMNMX.FTZ R189, R166, R189, !PT ;  /* 0x000000bda6bd7209 */ /* 0x000fe40007810000 */
[----:B------:R-:W-:Y:S02]  /*1d340*/  ISETP.GT.AND P3, PT, R10, 0x61, PT ;  /* 0x000000610a00780c */ /* 0x000fe40003f64270 */
[----:B------:R-:W-:Y:S02]  /*1d350*/  FSEL R156, R138, -INF , P4 ;  /* 0xff8000008a9c7808 */ /* 0x000fe40002000000 */
[----:B------:R-:W-:Y:S01]  /*1d360*/  FMNMX.FTZ R189, R167, R189, !PT ;  /* 0x000000bda7bd7209 */ /* 0x000fe20007810000 */
[----:B------:R0:W-:Y:S01]  /*1d370*/  MUFU.EX2 R138, R192 ;  /* 0x000000c0008a7308 */ /* 0x0001e20000000800 */
[----:B------:R-:W-:-:S02]  /*1d380*/  ISETP.GT.AND P5, PT, R10, 0x68, PT ;  /* 0x000000680a00780c */ /* 0x000fc40003fa4270 */
[----:B------:R-:W-:Y:S02]  /*1d390*/  FSEL R139, R139, -INF , P3 ;  /* 0xff8000008b8b7808 */ /* 0x000fe40001800000 */
[----:B------:R-:W-:Y:S02]  /*1d3a0*/  FMNMX.FTZ R189, R156, R189, !PT ;  /* 0x000000bd9cbd7209 */ /* 0x000fe40007810000 */
[----:B------:R-:W-:Y:S01]  /*1d3b0*/  ISETP.GT.AND P4, PT, R10, 0x69, PT ;  /* 0x000000690a00780c */ /* 0x000fe20003f84270 */
[----:B------:R-:W-:Y:S01]  /*1d3c0*/  MUFU.EX2 R168, R168 ;  /* 0x000000a800a87308 */ /* 0x000fe20000000800 */
[----:B------:R-:W-:Y:S01]  /*1d3d0*/  FSEL R142, R142, -INF , P5 ;  /* 0xff8000008e8e7808 */ /* 0x000fe20002800000 */
[----:B0-----:R-:W-:Y:S01]  /*1d3e0*/  FFMA.FTZ R192, R2, R164, -R13 ;  /* 0x000000a402c07223 */ /* 0x001fe2000001080d */
        /* <DEDUP_REMOVED lines=29> */
[----:B------:R-:W-:Y:S01]  /*1d5c0*/  FSEL R126, R126, -INF , P5 ;  /* 0xff8000007e7e7808 */ /* 0x000fe20002800000 */
[----:B------:R-:W-:Y:S02]  /*1d5d0*/  WARPGROUP.DEPBAR.LE gsb0, 0x0 ;  /* 0x00008000000079c5 */ /* 0x000fe40000010000 */
        /* <DEDUP_REMOVED lines=13> */
[----:B------:R-:W-:-:S01]  /*1d6b0*/  FFMA.FTZ R10, R2, R137, -R13 ;  /* 0x00000089020a7223 */ /* 0x000fc2000001080d */
[----:B------:R-:W-:Y:S01]  /*1d6c0*/  FSEL R137, R134, -INF , P4 ;  /* 0xff80000086897808 */ /* 0x000fe20002000000 */
[----:B------:R-:W-:-:S01]  /*1d6d0*/  FFMA.FTZ R13, R2, R133, -R13 ;  /* 0x00000085020d7223 */ /* 0x000fc2000001080d */
[----:B------:R-:W-:Y:S01]  /*1d6e0*/  FMNMX.FTZ R189, R131, R189, !PT ;  /* 0x000000bd83bd7209 */ /* 0x000fe20007810000 */
[----:B------:R0:W-:Y:S01]  /*1d6f0*/  MUFU.EX2 R134, R10 ;  /* 0x0000000a00867308 */ /* 0x0001e20000000800 */
[----:B------:R-:W-:-:S02]  /*1d700*/  FSEL R135, R135, -INF , P3 ;  /* 0xff80000087877808 */ /* 0x000fc40001800000 */
[----:B----4-:R-:W-:Y:S02]  /*1d710*/  LOP3.LUT R204, R219, 0x7f, RZ, 0xc0, !PT ;  /* 0x0000007fdbcc7812 */ /* 0x010fe400078ec0ff */
[----:B------:R-:W1:Y:S03]  /*1d720*/  S2R R219, SR_TID.X ;  /* 0x0000000000db7919 */ /* 0x000e660000002100 */
[----:B------:R-:W-:Y:S01]  /*1d730*/  MUFU.EX2 R157, R157 ;  /* 0x0000009d009d7308 */ /* 0x000fe20000000800 */
[----:B0-----:R-:W-:-:S04]  /*1d740*/  FMNMX.FTZ R10, R137, R189, !PT ;  /* 0x000000bd890a7209 */ /* 0x001fc80007810000 */
[----:B------:R-:W-:-:S03]  /*1d750*/  FMNMX.FTZ R10, R135, R10, !PT ;  /* 0x0000000a870a7209 */ /* 0x000fc60007810000 */
[----:B------:R-:W-:Y:S02]  /*1d760*/  MUFU.EX2 R160, R160 ;  /* 0x000000a000a07308 */ /* 0x000fe40000000800 */
[----:B------:R-:W0:Y:S06]  /*1d770*/  SHFL.BFLY PT, R189, R10, 0x2, 0x1f ;  /* 0x0c401f000abd7f89 */ /* 0x000e2c00000e0000 */
[----:B------:R-:W-:Y:S08]  /*1d780*/  MUFU.EX2 R161, R161 ;  /* 0x000000a100a17308 */ /* 0x000ff00000000800 */
[----:B------:R-:W-:Y:S08]  /*1d790*/  MUFU.EX2 R165, R165 ;  /* 0x000000a500a57308 */ /* 0x000ff00000000800 */
[----:B------:R-:W-:Y:S01]  /*1d7a0*/  MUFU.EX2 R136, R136 ;  /* 0x0000008800887308 */ /* 0x000fe20000000800 */
[----:B0-----:R-:W-:-:S05]  /*1d7b0*/  FMNMX.FTZ R10, R10, R189, !PT ;  /* 0x000000bd0a0a7209 */ /* 0x001fca0007810000 */
[----:B------:R-:W0:Y:S02]  /*1d7c0*/  SHFL.BFLY PT, R189, R10, 0x1, 0x1f ;  /* 0x0c201f000abd7f89 */ /* 0x000e2400000e0000 */
[----:B------:R-:W-:Y:S08]  /*1d7d0*/  MUFU.EX2 R140, R140 ;  /* 0x0000008c008c7308 */ /* 0x000ff00000000800 */
[----:B------:R-:W-:Y:S08]  /*1d7e0*/  MUFU.EX2 R141, R141 ;  /* 0x0000008d008d7308 */ /* 0x000ff00000000800 */
[----:B------:R-:W-:Y:S01]  /*1d7f0*/  MUFU.EX2 R144, R144 ;  /* 0x0000009000907308 */ /* 0x000fe20000000800 */
[----:B0-----:R-:W-:-:S07]  /*1d800*/  FMNMX.FTZ R10, R10, R189, !PT ;  /* 0x000000bd0a0a7209 */ /* 0x001fce0007810000 */
[----:B------:R-:W-:Y:S01]  /*1d810*/  MUFU.EX2 R145, R145 ;  /* 0x0000009100917308 */ /* 0x000fe20000000800 */
[----:B------:R-:W-:Y:S01]  /*1d820*/  FSETP.NEU.FTZ.AND P3, PT, R10, -INF , PT ;  /* 0xff8000000a00780b */ /* 0x000fe20003f7d000 */
[----:B------:R-:W-:-:S06]  /*1d830*/  FFMA.FTZ R189, R2, R10, -8 ;  /* 0xc100000002bd7423 */ /* 0x000fcc000001000a */
[----:B------:R-:W-:Y:S01]  /*1d840*/  MUFU.EX2 R148, R148 ;  /* 0x0000009400947308 */ /* 0x000fe20000000800 */
[----:B------:R-:W-:-:S05]  /*1d850*/  FSEL R133, R189, RZ, P3 ;  /* 0x000000ffbd857208 */ /* 0x000fca0001800000 */
[--C-:B------:R-:W-:Y:S01]  /*1d860*/  FFMA.FTZ R192, R2, R195, -R133.reuse ;  /* 0x000000c302c07223 */ /* 0x100fe20000010885 */
[----:B------:R-:W-:Y:S01]  /*1d870*/  FSEL R195, R0, RZ, P2 ;  /* 0x000000ff00c37208 */ /* 0x000fe20001000000 */
[C-C-:B------:R-:W-:Y:S01]  /*1d880*/  FFMA.FTZ R158, R2.reuse, R158, -R133.reuse ;  /* 0x0000009e029e7223 */ /* 0x140fe20000010885 */
[----:B------:R-:W-:-:S01]  /*1d890*/  FFMA.FTZ R186, R2, R186, -R133 ;  /* 0x000000ba02ba7223 */ /* 0x000fc20000010885 */
[C-C-:B------:R-:W-:Y:S01]  /*1d8a0*/  FFMA.FTZ R187, R2.reuse, R187, -R133.reuse ;  /* 0x000000bb02bb7223 */ /* 0x140fe20000010885 */
[----:B------:R-:W-:-:S01]  /*1d8b0*/  FFMA.FTZ R189, R2, R190, -R133 ;  /* 0x000000be02bd7223 */ /* 0x000fc20000010885 */
[----:B------:R-:W-:Y:S01]  /*1d8c0*/  FADD.FTZ R195, -R195, R6 ;  /* 0x00000006c3c37221 */ /* 0x000fe20000010100 */
[----:B------:R-:W-:-:S01]  /*1d8d0*/  FFMA.FTZ R190, R2, R191, -R133 ;  /* 0x000000bf02be7223 */ /* 0x000fc20000010885 */
[----:B------:R0:W-:Y:S01]  /*1d8e0*/  MUFU.EX2 R6, R158 ;  /* 0x0000009e00067308 */ /* 0x0001e20000000800 */
[----:B------:R-:W-:-:S01]  /*1d8f0*/  FFMA.FTZ R191, R2, R194, -R133 ;  /* 0x000000c202bf7223 */ /* 0x000fc20000010885 */
[C---:B------:R-:W-:Y:S01]  /*1d900*/  FMUL.FTZ R195, R2.reuse, R195 ;  /* 0x000000c302c37220 */ /* 0x040fe20000410000 */
[----:B------:R-:W-:-:S01]  /*1d910*/  FFMA.FTZ R193, R2, R198, -R133 ;  /* 0x000000c602c17223 */ /* 0x000fc20000010885 */
[C-C-:B------:R-:W-:Y:S01]  /*1d920*/  FFMA.FTZ R194, R2.reuse, R199, -R133.reuse ;  /* 0x000000c702c27223 */ /* 0x140fe20000010885 */
[----:B------:R-:W-:-:S01]  /*1d930*/  FFMA.FTZ R172, R2, R172, -R133 ;  /* 0x000000ac02ac7223 */ /* 0x000fc20000010885 */
[C-C-:B------:R-:W-:Y:S01]  /*1d940*/  FFMA.FTZ R171, R2.reuse, R171, -R133.reuse ;  /* 0x000000ab02ab7223 */ /* 0x140fe20000010885 */
[----:B------:R-:W-:-:S01]  /*1d950*/  FFMA.FTZ R174, R2, R174, -R133 ;  /* 0x000000ae02ae7223 */ /* 0x000fc20000010885 */
[----:B------:R-:W-:Y:S01]  /*1d960*/  MUFU.EX2 R186, R186 ;  /* 0x000000ba00ba7308 */ /* 0x000fe20000000800 */
[----:B0-----:R-:W-:Y:S01]  /*1d970*/  FSEL R158, R10, RZ, P3 ;  /* 0x000000ff0a9e7208 */ /* 0x001fe20001800000 */
[C-C-:B------:R-:W-:Y:S01]  /*1d980*/  FFMA.FTZ R175, R2.reuse, R175, -R133.reuse ;  /* 0x000000af02af7223 */ /* 0x140fe20000010885 */
[----:B------:R-:W-:-:S01]  /*1d990*/  FFMA.FTZ R178, R2, R178, -R133 ;  /* 0x000000b202b27223 */ /* 0x000fc20000010885 */
[C-C-:B------:R-:W-:Y:S01]  /*1d9a0*/  FFMA.FTZ R179, R2.reuse, R179, -R133.reuse ;  /* 0x000000b302b37223 */ /* 0x140fe20000010885 */
[----:B------:R-:W-:-:S01]  /*1d9b0*/  FFMA.FTZ R182, R2, R182, -R133 ;  /* 0x000000b602b67223 */ /* 0x000fc20000010885 */
[----:B------:R-:W-:Y:S01]  /*1d9c0*/  FADD.FTZ R5, -R158, R5 ;  /* 0x000000059e057221 */ /* 0x000fe20000010100 */
[----:B------:R-:W-:-:S01]  /*1d9d0*/  FFMA.FTZ R183, R2, R183, -R133 ;  /* 0x000000b702b77223 */ /* 0x000fc20000010885 */
[----:B------:R-:W0:Y:S01]  /*1d9e0*/  MUFU.EX2 R158, R195 ;  /* 0x000000c3009e7308 */ /* 0x000e220000000800 */
[----:B------:R-:W-:-:S01]  /*1d9f0*/  FFMA.FTZ R180, R2, R180, -R133 ;  /* 0x000000b402b47223 */ /* 0x000fc20000010885 */
[C---:B------:R-:W-:Y:S01]  /*1da00*/  FMUL.FTZ R5, R2.reuse, R5 ;  /* 0x0000000502057220 */ /* 0x040fe20000410000 */
[----:B------:R-:W-:-:S01]  /*1da10*/  FFMA.FTZ R155, R2, R155, -R133 ;  /* 0x0000009b029b7223 */ /* 0x000fc20000010885 */
[C-C-:B------:R-:W-:Y:S01]  /*1da20*/  FFMA.FTZ R159, R2.reuse, R159, -R133.reuse ;  /* 0x0000009f029f7223 */ /* 0x140fe20000010885 */
[----:B------:R-:W-:-:S01]  /*1da30*/  FFMA.FTZ R162, R2, R162, -R133 ;  /* 0x000000a202a27223 */ /* 0x000fc20000010885 */
[C-C-:B------:R-:W-:Y:S01]  /*1da40*/  FFMA.FTZ R163, R2.reuse, R163, -R133.reuse ;  /* 0x000000a302a37223 */ /* 0x140fe20000010885 */
[----:B------:R-:W-:-:S01]  /*1da50*/  FFMA.FTZ R166, R2, R166, -R133 ;  /* 0x000000a602a67223 */ /* 0x000fc20000010885 */
[----:B------:R-:W2:Y:S01]  /*1da60*/  MUFU.EX2 R5, R5 ;  /* 0x0000000500057308 */ /* 0x000ea20000000800 */
[----:B------:R-:W-:-:S01]  /*1da70*/  FFMA.FTZ R167, R2, R167, -R133 ;  /* 0x000000a702a77223 */ /* 0x000fc20000010885 */
[C-C-:B------:R-:W-:Y:S01]  /*1da80*/  FFMA.FTZ R156, R2.reuse, R156, -R133.reuse ;  /* 0x0000009c029c7223 */ /* 0x140fe20000010885 */
[----:B------:R-:W-:-:S01]  /*1da90*/  FFMA.FTZ R139, R2, R139, -R133 ;  /* 0x0000008b028b7223 */ /* 0x000fc20000010885 */
[C-C-:B------:R-:W-:Y:S01]  /*1daa0*/  FFMA.FTZ R142, R2.reuse, R142, -R133.reuse ;  /* 0x0000008e028e7223 */ /* 0x140fe20000010885 */
[----:B------:R-:W-:-:S01]  /*1dab0*/  FFMA.FTZ R143, R2, R143, -R133 ;  /* 0x0000008f028f7223 */ /* 0x000fc20000010885 */
[C-C-:B------:R-:W-:Y:S01]  /*1dac0*/  FFMA.FTZ R146, R2.reuse, R146, -R133.reuse ;  /* 0x0000009202927223 */ /* 0x140fe20000010885 */
[----:B------:R-:W-:-:S01]  /*1dad0*/  FFMA.FTZ R147, R2, R147, -R133 ;  /* 0x0000009302937223 */ /* 0x000fc20000010885 */
[----:B------:R-:W3:Y:S01]  /*1dae0*/  MUFU.EX2 R187, R187 ;  /* 0x000000bb00bb7308 */ /* 0x000ee20000000800 */
[----:B0-----:R-:W-:-:S01]  /*1daf0*/  FFMA.FTZ R4, R158, R4, R11 ;  /* 0x000000049e047223 */ /* 0x001fc2000001000b */
[C-C-:B------:R-:W-:Y:S01]  /*1db00*/  FFMA.FTZ R150, R2.reuse, R150, -R133.reuse ;  /* 0x0000009602967223 */ /* 0x140fe20000010885 */
[----:B------:R-:W-:-:S01]  /*1db10*/  FFMA.FTZ R151, R2, R151, -R133 ;  /* 0x0000009702977223 */ /* 0x000fc20000010885 */
[----:B------:R-:W-:Y:S01]  /*1db20*/  FFMA.FTZ R164, R2, R164, -R133 ;  /* 0x000000a402a47223 */ /* 0x000fe20000010885 */
[----:B------:R-:W-:-:S01]  /*1db30*/  FADD.FTZ R4, R12, R4 ;  /* 0x000000040c047221 */ /* 0x000fc20000010000 */
[C-C-:B------:R-:W-:Y:S01]  /*1db40*/  FFMA.FTZ R123, R2.reuse, R123, -R133.reuse ;  /* 0x0000007b027b7223 */ /* 0x140fe20000010885 */
[----:B------:R-:W-:-:S01]  /*1db50*/  FFMA.FTZ R126, R2, R126, -R133 ;  /* 0x0000007e027e7223 */ /* 0x000fc20000010885 */
[----:B------:R-:W0:Y:S01]  /*1db60*/  MUFU.EX2 R189, R189 ;  /* 0x000000bd00bd7308 */ /* 0x000e220000000800 */
[----:B--2---:R-:W-:-:S01]  /*1db70*/  FFMA.FTZ R3, R5, R3, R186 ;  /* 0x0000000305037223 */ /* 0x004fc200000100ba */
[----:B------:R-:W-:Y:S01]  /*1db80*/  FADD.FTZ R4, R20, R4 ;  /* 0x0000000414047221 */ /* 0x000fe20000010000 */
[----:B------:R-:W-:-:S01]  /*1db90*/  FFMA.FTZ R127, R2, R127, -R133 ;  /* 0x0000007f027f7223 */ /* 0x000fc20000010885 */
[C-C-:B------:R-:W-:Y:S01]  /*1dba0*/  FFMA.FTZ R130, R2.reuse, R130, -R133.reuse ;  /* 0x0000008202827223 */ /* 0x140fe20000010885 */
[----:B------:R-:W-:-:S01]  /*1dbb0*/  FFMA.FTZ R131, R2, R131, -R133 ;  /* 0x0000008302837223 */ /* 0x000fc20000010885 */
[----:B------:R-:W-:Y:S01]  /*1dbc0*/  FADD.FTZ R4, R21, R4 ;  /* 0x0000000415047221 */ /* 0x000fe20000010000 */
[----:B------:R-:W-:-:S01]  /*1dbd0*/  FFMA.FTZ R137, R2, R137, -R133 ;  /* 0x0000008902897223 */ /* 0x000fc20000010885 */
[----:B------:R-:W2:Y:S01]  /*1dbe0*/  MUFU.EX2 R190, R190 ;  /* 0x000000be00be7308 */ /* 0x000ea20000000800 */
[----:B---3--:R-:W-:-:S01]  /*1dbf0*/  FADD.FTZ R3, R187, R3 ;  /* 0x00000003bb037221 */ /* 0x008fc20000010000 */
[----:B------:R-:W-:Y:S01]  /*1dc00*/  FADD.FTZ R4, R184, R4 ;  /* 0x00000004b8047221 */ /* 0x000fe20000010000 */
[----:B------:R-:W-:-:S01]  /*1dc10*/  FFMA.FTZ R133, R2, R135, -R133 ;  /* 0x0000008702857223 */ /* 0x000fc20000010885 */
[----:B------:R-:W-:-:S02]  /*1dc20*/  ISETP.NE.AND P2, PT, R204, RZ, PT ;  /* 0x000000ffcc00720c */ /* 0x000fc40003f45270 */
[----:B------:R-:W-:-:S01]  /*1dc30*/  FADD.FTZ R4, R8, R4 ;  /* 0x0000000408047221 */ /* 0x000fc20000010000 */
[----:B-1----:R-:W-:Y:S01]  /*1dc40*/  SHF.R.U32.HI R204, RZ, 0x7, R219 ;  /* 0x00000007ffcc7819 */ /* 0x002fe200000116db */
[----:B------:R-:W1:Y:S01]  /*1dc50*/  MUFU.EX2 R191, R191 ;  /* 0x000000bf00bf7308 */ /* 0x000e620000000800 */
[----:B0-----:R-:W-:-:S01]  /*1dc60*/  FADD.FTZ R3, R189, R3 ;  /* 0x00000003bd037221 */ /* 0x001fc20000010000 */
[----:B------:R-:W-:Y:S01]  /*1dc70*/  FADD.FTZ R4, R185, R4 ;  /* 0x00000004b9047221 */ /* 0x000fe20000010000 */
[----:B------:R-:W-:-:S03]  /*1dc80*/  IADD3 R195, -R204, 0xb, RZ ;  /* 0x0000000bccc37810 */ /* 0x000fc60007ffe1ff */
        /* <DEDUP_REMOVED lines=53> */
[----:B0-----:R-:W-:-:S04]  /*1dfe0*/  FADD.FTZ R3, R155, R3 ;  /* 0x000000039b037221 */ /* 0x001fc80000010000 */
[----:B------:R-:W-:-:S03]  /*1dff0*/  FADD.FTZ R3, R6, R3 ;  /* 0x0000000306037221 */ /* 0x000fc60000010000 */
        /* <DEDUP_REMOVED lines=24> */
[----:B------:R-:W-:-:S05]  /*1e180*/  @!P2 LEA R3, R9, R16, 0x3 ;  /* 0x000000100903a211 */ /* 0x000fca00078e18ff */
[----:B------:R-:W-:Y:S01]  /*1e190*/  @!P2 VIADD R3, R3, 0x33440 ;  /* 0x000334400303a836 */ /* 0x000fe20000000000 */
[----:B------:R-:W0:Y:S01]  /*1e1a0*/  MUFU.EX2 R120, R120 ;  /* 0x0000007800787308 */ /* 0x000e220000000800 */
[----:B--2---:R-:W-:-:S03]  /*1e1b0*/  FADD.FTZ R4, R149, R4 ;  /* 0x0000000495047221 */ /* 0x004fc60000010000 */
[----:B------:R-:W-:Y:S01]  /*1e1c0*/  @!P2 PRMT R3, RZ, 0x654, R3 ;  /* 0x00000654ff03a816 */ /* 0x000fe20000000003 */
[----:B------:R2:W-:Y:S06]  /*1e1d0*/  BAR.ARV R195, 0x100 ;  /* 0x000400c30000751d */ /* 0x0005ec0000002000 */
[----:B------:R-:W3:Y:S01]  /*1e1e0*/  MUFU.EX2 R164, R164 ;  /* 0x000000a400a47308 */ /* 0x000ee20000000800 */
[----:B-1----:R-:W-:-:S01]  /*1e1f0*/  FADD.FTZ R135, R151, R135 ;  /* 0x0000008797877221 */ /* 0x002fc20000010000 */
[----:B------:R1:W-:Y:S01]  /*1e200*/  @!P2 SYNCS.ARRIVE.TRANS64.RED.A1T0 RZ, [R3+URZ], RZ ;  /* 0x000000ff03ffa9a7 */ /* 0x0003e2000810043f */
[----:B0-----:R-:W-:-:S05]  /*1e210*/  FADD.FTZ R4, R120, R4 ;  /* 0x0000000478047221 */ /* 0x001fca0000010000 */
[----:B------:R-:W0:Y:S08]  /*1e220*/  MUFU.EX2 R121, R121 ;  /* 0x0000007900797308 */ /* 0x000e300000000800 */
[----:B------:R-:W4:Y:S01]  /*1e230*/  MUFU.EX2 R123, R123 ;  /* 0x0000007b007b7308 */ /* 0x000f220000000800 */
[----:B---3--:R-:W-:-:S07]  /*1e240*/  FADD.FTZ R135, R164, R135 ;  /* 0x00000087a4877221 */ /* 0x008fce0000010000 */
[----:B------:R-:W3:Y:S01]  /*1e250*/  MUFU.EX2 R124, R124 ;  /* 0x0000007c007c7308 */ /* 0x000ee20000000800 */
[----:B0-----:R-:W-:-:S07]  /*1e260*/  FADD.FTZ R4, R121, R4 ;  /* 0x0000000479047221 */ /* 0x001fce0000010000 */
[----:B------:R-:W0:Y:S01]  /*1e270*/  MUFU.EX2 R126, R126 ;  /* 0x0000007e007e7308 */ /* 0x000e220000000800 */
[----:B----4-:R-:W-:-:S07]  /*1e280*/  FADD.FTZ R135, R123, R135 ;  /* 0x000000877b877221 */ /* 0x010fce0000010000 */
        /* <DEDUP_REMOVED lines=18> */
[----:B------:R-:W1:Y:S01]  /*1e3b0*/  MUFU.EX2 R133, R133 ;  /* 0x0000008500857308 */ /* 0x000e620000000800 */
[----:B---3--:R-:W-:-:S01]  /*1e3c0*/  FADD.FTZ R135, R137, R135 ;  /* 0x0000008789877221 */ /* 0x008fc20000010000 */
[----:B0-----:R-:W-:-:S03]  /*1e3d0*/  FADD.FTZ R4, R13, R4 ;  /* 0x000000040d047221 */ /* 0x001fc60000010000 */
[----:B-1----:R-:W-:Y:S01]  /*1e3e0*/  FADD.FTZ R3, R133, R135 ;  /* 0x0000008785037221 */ /* 0x002fe20000010000 */
[----:B--2---:R-:W-:Y:S06]  /*1e3f0*/  @!P1 BRA `(.L_x_2523) ;  /* 0x0000000000049947 */ /* 0x004fec0003800000 */
[----:B------:R-:W-:Y:S01]  /*1e400*/  BPT.TRAP 0x1 ;  /* 0x000000040000795c */ /* 0x000fe20000300000 */
.L_x_2523:
[----:B------:R-:W-:Y:S01]  /*1e410*/  IMAD R135, R221, 0x8, R16 ;  /* 0x00000008dd877824 */ /* 0x000fe200078e0210 */
[----:B------:R-:W-:Y:S01]  /*1e420*/  ISETP.GT.AND P2, PT, R7, R15, PT ;  /* 0x0000000f0700720c */ /* 0x000fe20003f44270 */
[----:B------:R-:W-:Y:S01]  /*1e430*/  IMAD.U32 R195, RZ, RZ, UR42 ;  /* 0x0000002affc37e24 */ /* 0x000fe2000f8e00ff */
[----:B------:R-:W-:Y:S01]  /*1e440*/  F2FP.SATFINITE.E4M3.F32.PACK_AB_MERGE_C R185, R188, R185, RZ ;  /* 0x000000b9bcb9723e */ /* 0x000fe200048070ff */
[----:B------:R-:W-:Y:S01]  /*1e450*/  VIADD R135, R135, 0x33460 ;  /* 0x0003346087877836 */ /* 0x000fe20000000000 */
[----:B------:R-:W-:Y:S01]  /*1e460*/  F2FP.SATFINITE.E4M3.F32.PACK_AB_MERGE_C R6, R159, R6, RZ ;  /* 0x000000069f06723e */ /* 0x000fe200048070ff */
[-C--:B------:R-:W-:Y:S01]  /*1e470*/  FMUL.FTZ R26, R26, R5.reuse ;  /* 0x000000051a1a7220 */ /* 0x080fe20000410000 */
[----:B------:R-:W-:Y:S01]  /*1e480*/  F2FP.SATFINITE.E4M3.F32.PACK_AB_MERGE_C R20, R21, R20, RZ ;  /* 0x000000141514723e */ /* 0x000fe200048070ff */
[-C--:B------:R-:W-:Y:S01]  /*1e490*/  FMUL.FTZ R27, R27, R5.reuse ;  /* 0x000000051b1b7220 */ /* 0x080fe20000410000 */
[----:B------:R-:W-:Y:S01]  /*1e4a0*/  PRMT R135, R195, 0x654, R135 ;  /* 0x00000654c3877816 */ /* 0x000fe20000000087 */
[----:B------:R-:W-:Y:S01]  /*1e4b0*/  FMUL.FTZ R30, R30, R5 ;  /* 0x000000051e1e7220 */ /* 0x000fe20000410000 */
[----:B------:R-:W-:Y:S01]  /*1e4c0*/  F2FP.SATFINITE.E4M3.F32.PACK_AB_MERGE_C R189, R190, R189, RZ ;  /* 0x000000bdbebd723e */ /* 0x000fe200048070ff */
[----:B------:R-:W-:Y:S01]  /*1e4d0*/  FMUL.FTZ R31, R31, R5 ;  /* 0x000000051f1f7220 */ /* 0x000fe20000410000 */
        /* <DEDUP_REMOVED lines=129> */
[----:B------:R-:W-:Y:S01]  /*1ecf0*/  VIADD R7, R7, 0xffffffff ;  /* 0xffffffff07077836 */ /* 0x000fe20000000000 */
[----:B------:R-:W-:Y:S01]  /*1ed00*/  MOV R221, R9 ;  /* 0x0000000900dd7202 */ /* 0x000fe20000000f00 */
[----:B------:R-:W-:-:S02]  /*1ed10*/  IMAD.MOV.U32 R5, RZ, RZ, R10 ;  /* 0x000000ffff057224 */ /* 0x000fc400078e000a */
[----:B------:R-:W-:Y:S02]  /*1ed20*/  IMAD.MOV.U32 R6, RZ, RZ, R0 ;  /* 0x000000ffff067224 */ /* 0x000fe400078e0000 */
[----:B------:R-:W-:Y:S01]  /*1ed30*/  IMAD.MOV.U32 R8, RZ, RZ, R222 ;  /* 0x000000ffff087224 */ /* 0x000fe200078e00de */
[----:B0-----:R-:W-:Y:S06]  /*1ed40*/  @P2 BRA `(.L_x_2524) ;  /* 0xffffffc000242947 */ /* 0x001fec000383ffff */
[----:B------:R-:W-:-:S07]  /*1ed50*/  IMAD.MOV.U32 R221, RZ, RZ, R9 ;  /* 0x000000ffffdd7224 */ /* 0x000fce00078e0009 */
.L_x_2513:
[----:B------:R-:W-:-:S13]  /*1ed60*/  ISETP.GE.AND P0, PT, R7, RZ, PT ;  /* 0x000000ff0700720c */ /* 0x000fda0003f06270 */
[----:B------:R-:W-:Y:S05]  /*1ed70*/  @!P0 BRA `(.L_x_2525) ;  /* 0x0000003400048947 */ /* 0x000fea0003800000 */
[----:B------:R-:W-:Y:S02]  /*1ed80*/  IMAD.MOV.U32 R5, RZ, RZ, R10 ;  /* 0x000000ffff057224 */ /* 0x000fe400078e000a */
[----:B------:R-:W-:Y:S02]  /*1ed90*/  IMAD.MOV.U32 R6, RZ, RZ, R0 ;  /* 0x000000ffff067224 */ /* 0x000fe400078e0000 */
[----:B------:R-:W-:Y:S02]  /*1eda0*/  IMAD.MOV.U32 R8, RZ, RZ, R222 ;  /* 0x000000ffff087224 */ /* 0x000fe400078e00de */
[----:B------:R-:W-:-:S07]  /*1edb0*/  IMAD.MOV.U32 R9, RZ, RZ, R221 ;  /* 0x000000ffff097224 */ /* 0x000fce00078e00dd */
.L_x_2536:
[----:B------:R-:W-:Y:S01]  /*1edc0*/  ISETP.NE.AND P2, PT, R229, RZ, PT ;  /* 0x000000ffe500720c */ /* 0x000fe20003f45270 */
[----:B------:R-:W-:Y:S01]  /*1edd0*/  VIADD R221, R9, 0x1 ;  /* 0x0000000109dd7836 */ /* 0x000fe20000000000 */
[----:B------:R-:W-:Y:S05]  /*1ede0*/  YIELD ;  /* 0x0000000000007946 */ /* 0x000fea0003800000 */
[----:B------:R-:W-:-:S04]  /*1edf0*/  ISETP.NE.AND P0, PT, R221, 0x2, PT ;  /* 0x00000002dd00780c */ /* 0x000fc80003f05270 */
[----:B------:R-:W-:Y:S02]  /*1ee00*/  SEL R11, RZ, 0x1, P0 ;  /* 0x00000001ff0b7807 */ /* 0x000fe40000000000 */
[----:B------:R-:W-:Y:S02]  /*1ee10*/  SEL R221, R221, RZ, P0 ;  /* 0x000000ffdddd7207 */ /* 0x000fe40000000000 */
[----:B------:R-:W-:Y:S01]  /*1ee20*/  LOP3.LUT R222, R8, R11, RZ, 0x3c, !PT ;  /* 0x0000000b08de7212 */ /* 0x000fe200078e3cff */
[----:B------:R-:W-:Y:S06]  /*1ee30*/  @P2 BRA `(.L_x_2526) ;  /* 0x0000000000302947 */ /* 0x000fec0003800000 */
[----:B------:R-:W-:Y:S05]  /*1ee40*/  @!P1 BRA `(.L_x_2527) ;  /* 0x0000000000049947 */ /* 0x000fea0003800000 */
[----:B------:R-:W-:Y:S01]  /*1ee50*/  BPT.TRAP 0x1 ;  /* 0x000000040000795c */ /* 0x000fe20000300000 */
.L_x_2527:
[----:B------:R-:W-:Y:S01]  /*1ee60*/  IMAD R0, R221, 0x8, R16 ;  /* 0x00000008dd007824 */ /* 0x000fe200078e0210 */
[----:B------:R-:W-:-:S04]  /*1ee70*/  SHF.L.U32 R11, R222, 0x1f, RZ ;  /* 0x0000001fde0b7819 */ /* 0x000fc800000006ff */
[----:B------:R0:W1:Y:S01]  /*1ee80*/  SYNCS.PHASECHK.TRANS64.TRYWAIT P0, [R0+URZ+0x33430], R11 ;  /* 0x0334300b000075a7 */ /* 0x000062000800017f */
[----:B------:R-:W-:Y:S05]  /*1ee90*/  @!P1 BRA `(.L_x_2528) ;  /* 0x0000000000049947 */ /* 0x000fea0003800000 */
[----:B------:R-:W-:Y:S01]  /*1eea0*/  BPT.TRAP 0x1 ;  /* 0x000000040000795c */ /* 0x000fe20000300000 */
.L_x_2528:
[----:B------:R-:W-:Y:S04]  /*1eeb0*/  BSSY B0, `(.L_x_2526) ;  /* 0x0000004000007945 */ /* 0x000fe80003800000 */
[----:B-1----:R-:W-:Y:S05]  /*1eec0*/  @P0 BRA `(.L_x_2529) ;  /* 0x0000000000080947 */ /* 0x002fea0003800000 */
[----:B------:R-:W1:Y:S02]  /*1eed0*/  SYNCS.PHASECHK.TRANS64.TRYWAIT P0, [R0+URZ+0x33430], R11 ;  /* 0x0334300b000075a7 */ /* 0x000e64000800017f */
[----:B-1----:R-:W-:Y:S05]  /*1eee0*/  @!P0 BRA `(.L_x_2530) ;  /* 0x000000f000bc8947 */ /* 0x002fea0003800000 */
.L_x_2529:
[----:B------:R-:W-:Y:S05]  /*1eef0*/  BSYNC B0 ;  /* 0x0000000000007941 */ /* 0x000fea0003800000 */
.L_x_2526:
[----:B01----:R-:W0:Y:S01]  /*1ef00*/  S2R R0, SR_TID.X ;  /* 0x0000000000007919 */ /* 0x003e220000002100 */
[----:B------:R-:W-:Y:S05]  /*1ef10*/  WARPSYNC.ALL ;  /* 0x0000000000007948 */ /* 0x000fea0003800000 */
[----:B------:R-:W-:Y:S01]  /*1ef20*/  IMAD R10, R221, 0x780, R14 ;  /* 0x00000780dd0a7824 */ /* 0x000fe200078e020e */
[----:B------:R-:W-:Y:S01]  /*1ef30*/  UMOV UR48, UR24 ;  /* 0x0000001800307c82 */ /* 0x000fe20008000000 */
[----:B------:R-:W-:Y:S01]  /*1ef40*/  IMAD.MOV.U32 R11, RZ, RZ, -0x7fffffe0 ;  /* 0x80000020ff0b7424 */ /* 0x000fe200078e00ff */
[----:B------:R-:W-:Y:S01]  /*1ef50*/  UMOV UR49, UR25 ;  /* 0x0000001900317c82 */ /* 0x000fe20008000000 */
[----:B------:R-:W-:Y:S01]  /*1ef60*/  IMAD.MOV.U32 R121, RZ, RZ, -0x7fffffe0 ;  /* 0x80000020ff797424 */ /* 0x000fe200078e00ff */
[C---:B------:R-:W-:Y:S01]  /*1ef70*/  R2UR UR50, R10.reuse ;  /* 0x000000000a3272ca */ /* 0x040fe200000e0000 */
[----:B------:R-:W-:Y:S01]  /*1ef80*/  UMOV UR44, UR24 ;  /* 0x00000018002c7c82 */ /* 0x000fe20008000000 */
[----:B------:R-:W-:Y:S01]  /*1ef90*/  R2UR UR51, R11 ;  /* 0x000000000b3372ca */ /* 0x000fe200000e0000 */
[----:B------:R-:W-:Y:S01]  /*1efa0*/  UMOV UR45, UR25 ;  /* 0x00000019002d7c82 */ /* 0x000fe20008000000 */
[C---:B------:R-:W-:Y:S01]  /*1efb0*/  IADD3 R120, R10.reuse, 0x80, RZ ;  /* 0x000000800a787810 */ /* 0x040fe20007ffe0ff */
        /* <DEDUP_REMOVED lines=8> */
[----:B------:R-:W-:Y:S01]  /*1f040*/  UMOV UR32, UR24 ;  /* 0x0000001800207c82 */ /* 0x000fe20008000000 */
[----:B------:R-:W-:Y:S01]  /*1f050*/  R2UR UR34, R20 ;  /* 0x00000000142272ca */ /* 0x000fe200000e0000 */
[----:B------:R-:W-:Y:S01]  /*1f060*/  UMOV UR33, UR25 ;  /* 0x0000001900217c82 */ /* 0x000fe20008000000 */
[----:B------:R-:W-:Y:S01]  /*1f070*/  R2UR UR35, R21 ;  /* 0x00000000152372ca */ /* 0x000fe200000e0000 */
[C---:B------:R-:W-:Y:S01]  /*1f080*/  VIADD R120, R10.reuse, 0x200 ;  /* 0x000002000a787836 */ /* 0x040fe20000000000 */
[----:B------:R-:W-:Y:S01]  /*1f090*/  R2UR UR31, R121 ;  /* 0x00000000791f72ca */ /* 0x000fe200000e0000 */
[----:B------:R-:W-:Y:S01]  /*1f0a0*/  UMOV UR28, UR24 ;  /* 0x00000018001c7c82 */ /* 0x000fe20008000000 */
        /* <DEDUP_REMOVED lines=8> */
[C---:B------:R-:W-:Y:S01]  /*1f130*/  VIADD R12, R10.reuse, 0x102 ;  /* 0x000001020a0c7836 */ /* 0x040fe20000000000 */
[----:B------:R-:W-:Y:S01]  /*1f140*/  IADD3 R20, R10, 0x82, RZ ;  /* 0x000000820a147810 */ /* 0x000fe20007ffe0ff */
[----:B------:R-:W-:Y:S01]  /*1f150*/  IMAD.MOV.U32 R13, RZ, RZ, -0x7fffffe0 ;  /* 0x80000020ff0d7424 */ /* 0x000fe200078e00ff */
[----:B------:R0:W-:Y:S01]  /*1f160*/  BAR.SYNC.DEFER_BLOCKING R0, 0x100 ;  /* 0x000400000000751d */ /* 0x0001e20000010000 */
[----:B------:R-:W-:-:S05]  /*1f170*/  IMAD.MOV.U32 R11, RZ, RZ, -0x7fffffe0 ;  /* 0x80000020ff0b7424 */ /* 0x000fca00078e00ff */
        /* <DEDUP_REMOVED lines=224> */
.L_x_2532:
[----:B------:R-:W-:Y:S01]  /*1ff80*/  SHF.L.U32 R0, R8, 0x1f, RZ ;  /* 0x0000001f08007819 */ /* 0x000fe200000006ff */
[----:B------:R-:W-:-:S04]  /*1ff90*/  IMAD R8, R9, 0x8, R16 ;  /* 0x0000000809087824 */ /* 0x000fc800078e0210 */
[----:B------:R0:W1:Y:S01]  /*1ffa0*/  SYNCS.PHASECHK.TRANS64.TRYWAIT P0, [R8+URZ+0x33450], R0 ;  /* 0x03345000080075a7 */ /* 0x000062000800017f */
[----:B------:R-:W-:Y:S05]  /*1ffb0*/  @!P1 BRA `(.L_x_2533) ;  /* 0x0000000000049947 */ /* 0x000fea0003800000 */
[----:B------:R-:W-:Y:S01]  /*1ffc0*/  BPT.TRAP 0x1 ;  /* 0x000000040000795c */ /* 0x000fe20000300000 */
.L_x_2533:
[----:B-1----:R-:W-:Y:S05]  /*1ffd0*/  @P0 BRA `(.L_x_2531) ;  /* 0x0000000000080947 */ /* 0x002fea0003800000 */
[----:B------:R-:W1:Y:S02]  /*1ffe0*/  SYNCS.PHASECHK.TRANS64.TRYWAIT P0, [R8+URZ+0x33450], R0 ;  /* 0x03345000080075a7 */ /* 0x000e64000800017f */
[----:B-1----:R-:W-:Y:S05]  /*1fff0*/  @!P0 BRA `(.L_x_2534) ;  /* 0x000000e0008c8947 */ /* 0x002fea0003800000 */
.L_x_2531:
        /* <DEDUP_REMOVED lines=8> */
[----:B------:R-:W-:Y:S02]  /*20080*/  LOP3.LUT R0, R0, 0x10000, RZ, 0xfc, !PT ;  /* 0x0001000000007812 */ /* 0x000fe400078efcff */
[----:B------:R-:W-:-:S03]  /*20090*/  FMNMX.FTZ R8, R186, R5, !PT ;  /* 0x00000005ba087209 */ /* 0x000fc60007810000 */
[----:B------:R-:W-:Y:S01]  /*200a0*/  IMAD R10, R9, 0x780, R0 ;  /* 0x00000780090a7824 */ /* 0x000fe200078e0200 */
[----:B------:R-:W-:Y:S02]  /*200b0*/  FMNMX.FTZ R0, R184, R6, !PT ;  /* 0x00000006b8007209 */ /* 0x000fe40007810000 */
[----:B------:R-:W-:Y:S01]  /*200c0*/  FMNMX.FTZ R8, R187, R8, !PT ;  /* 0x00000008bb087209 */ /* 0x000fe20007810000 */
[C---:B------:R-:W-:Y:S01]  /*200d0*/  VIADD R12, R10.reuse, 0x180 ;  /* 0x000001800a0c7836 */ /* 0x040fe20000000000 */
[----:B------:R-:W-:Y:S02]  /*200e0*/  R2UR UR6, R10 ;  /* 0x000000000a0672ca */ /* 0x000fe400000e0000 */
[----:B------:R-:W-:Y:S02]  /*200f0*/  FMNMX.FTZ R0, R185, R0, !PT ;  /* 0x00000000b9007209 */ /* 0x000fe40007810000 */
[----:B------:R-:W-:Y:S02]  /*20100*/  FMNMX.FTZ R8, R190, R8, !PT ;  /* 0x00000008be087209 */ /* 0x000fe40007810000 */
[----:B------:R-:W-:-:S02]  /*20110*/  FMNMX.FTZ R0, R188, R0, !PT ;  /* 0x00000000bc007209 */ /* 0x000fc40007810000 */
[----:B------:R-:W-:Y:S02]  /*20120*/  FMNMX.FTZ R8, R191, R8, !PT ;  /* 0x00000008bf087209 */ /* 0x000fe40007810000 */
[----:B------:R-:W-:Y:S02]  /*20130*/  FMNMX.FTZ R0, R189, R0, !PT ;  /* 0x00000000bd007209 */ /* 0x000fe40007810000 */
[----:B------:R-:W-:Y:S01]  /*20140*/  FMNMX.FTZ R8, R194, R8, !PT ;  /* 0x00000008c2087209 */ /* 0x000fe20007810000 */
[----:B------:R-:W-:Y:S01]  /*20150*/  QGMMA.64x192x32.F32.E4M3.E4M3 R24, R216, gdesc[UR4], R24, gsb0 ;  /* 0x02e00004d8187df3 */ /* 0x000fe20008000818 */
[----:B------:R-:W-:Y:S01]  /*20160*/  R2UR UR6, R12 ;  /* 0x000000000c0672ca */ /* 0x000fe200000e0000 */
[----:B------:R-:W-:Y:S01]  /*20170*/  VIADD R12, R10, 0x300 ;  /* 0x000003000a0c7836 */ /* 0x000fe20000000000 */
[----:B------:R-:W-:Y:S02]  /*20180*/  R2UR UR7, R13 ;  /* 0x000000000d0772ca */ /* 0x000fe400000e0000 */
[----:B------:R-:W-:-:S02]  /*20190*/  MOV R13, 0xc0000010 ;  /* 0xc0000010000d7802 */ /* 0x000fc40000000f00 */
        /* <DEDUP_REMOVED lines=91> */
[----:B------:R-:W-:Y:S01]  /*20750*/  R2UR UR7, R13 ;  /* 0x000000000d0772ca */ /* 0x000fe200000e0000 */
[----:B------:R-:W0:Y:S02]  /*20760*/  SHFL.BFLY PT, R12, R8, 0x2, 0x1f ;  /* 0x0c401f00080c7f89 */ /* 0x000e2400000e0000 */
[----:B0-----:R-:W-:Y:S02]  /*20770*/  FMNMX.FTZ R12, R8, R12, !PT ;  /* 0x0000000c080c7209 */ /* 0x001fe40007810000 */
[----:B------:R-:W0:Y:S02]  /*20780*/  SHFL.BFLY PT, R8, R0, 0x1, 0x1f ;  /* 0x0c201f0000087f89 */ /* 0x000e2400000e0000 */
[----:B0-----:R-:W-:-:S05]  /*20790*/  FMNMX.FTZ R0, R0, R8, !PT ;  /* 0x0000000800007209 */ /* 0x001fca0007810000 */
[----:B------:R-:W-:-:S04]  /*207a0*/  FADD.FTZ R6, -R0, R6 ;  /* 0x0000000600067221 */ /* 0x000fc80000010100 */
[----:B------:R-:W-:-:S06]  /*207b0*/  FMUL.FTZ R6, R2, R6 ;  /* 0x0000000602067220 */ /* 0x000fcc0000410000 */
[----:B------:R-:W-:Y:S01]  /*207c0*/  MUFU.EX2 R6, R6 ;  /* 0x0000000600067308 */ /* 0x000fe20000000800 */
[----:B------:R-:W-:Y:S02]  /*207d0*/  WARPGROUP.DEPBAR.LE gsb0, 0x0 ;  /* 0x00008000000079c5 */ /* 0x000fe40000010000 */
[----:B------:R-:W-:-:S06]  /*207e0*/  WARPGROUP.ARRIVE ;  /* 0x00000000000079c5 */ /* 0x000fcc0000000000 */
[----:B------:R-:W-:Y:S01]  /*207f0*/  QGMMA.64x192x32.F32.E4M3.E4M3 R24, R204, gdesc[UR4], R24, gsb0 ;  /* 0x02e00004cc187df3 */ /* 0x000fe20008000818 */
[----:B------:R-:W-:Y:S02]  /*20800*/  R2UR UR6, R10 ;  /* 0x000000000a0672ca */ /* 0x000fe400000e0000 */
[----:B------:R-:W0:Y:S01]  /*20810*/  SHFL.BFLY PT, R10, R12, 0x1, 0x1f ;  /* 0x0c201f000c0a7f89 */ /* 0x000e2200000e0000 */
[----:B------:R-:W-:Y:S01]  /*20820*/  R2UR UR7, R11 ;  /* 0x000000000b0772ca */ /* 0x000fe200000e0000 */
[----:B------:R-:W-:-:S04]  /*20830*/  FFMA.FTZ R11, R2, R0, -8 ;  /* 0xc1000000020b7423 */ /* 0x000fc80000010000 */
        /* <DEDUP_REMOVED lines=18> */
[----:B0-----:R-:W-:Y:S01]  /*20960*/  FMNMX.FTZ R10, R12, R10, !PT ;  /* 0x0000000a0c0a7209 */ /* 0x001fe20007810000 */
        /* <DEDUP_REMOVED lines=21> */
[----:B------:R-:W-:Y:S01]  /*20ac0*/  FFMA.FTZ R11, R2, R133, -R11 ;  /* 0x00000085020b7223 */ /* 0x000fe2000001080b */
[----:B------:R-:W-:-:S01]  /*20ad0*/  FADD.FTZ R5, -R10, R5 ;  /* 0x000000050a057221 */ /* 0x000fc20000010100 */
[C---:B------:R-:W-:Y:S01]  /*20ae0*/  FFMA.FTZ R133, R2.reuse, R10, -8 ;  /* 0xc100000002857423 */ /* 0x040fe2000001000a */
[----:B------:R-:W0:Y:S02]  /*20af0*/  MUFU.EX2 R8, R8 ;  /* 0x0000000800087308 */ /* 0x000e240000000800 */
[C---:B------:R-:W-:Y:S01]  /*20b00*/  FMUL.FTZ R5, R2.reuse, R5 ;  /* 0x0000000502057220 */ /* 0x040fe20000410000 */
        /* <DEDUP_REMOVED lines=46> */
[----:B--2---:R-:W-:-:S01]  /*20df0*/  FADD.FTZ R3, R187, R3 ;  /* 0x00000003bb037221 */ /* 0x004fc20000010000 */
[C-C-:B------:R-:W-:Y:S01]  /*20e00*/  FFMA.FTZ R131, R2.reuse, R131, -R133.reuse ;  /* 0x0000008302837223 */ /* 0x140fe20000010885 */
[----:B------:R-:W-:-:S01]  /*20e10*/  FFMA.FTZ R134, R2, R134, -R133 ;  /* 0x0000008602867223 */ /* 0x000fc20000010885 */
[----:B------:R-:W-:Y:S01]  /*20e20*/  FFMA.FTZ R133, R2, R135, -R133 ;  /* 0x0000008702857223 */ /* 0x000fe20000010885 */
[----:B------:R-:W-:-:S03]  /*20e30*/  IADD3 R194, -R219, 0xb, RZ ;  /* 0x0000000bdbc27810 */ /* 0x000fc60007ffe1ff */
        /* <DEDUP_REMOVED lines=30> */
[----:B------:R-:W-:Y:S06]  /*21020*/  QGMMA.64x192x32.F32.E4M3.E4M3 R24, R200, gdesc[UR4], R24, gsb0 ;  /* 0x02e00004c8187df3 */ /* 0x000fec0008000818 */
        /* <DEDUP_REMOVED lines=52> */
[----:B------:R-:W-:-:S06]  /*21370*/  WARPGROUP.DEPBAR.LE gsb0, 0x0 ;  /* 0x00008000000079c5 */ /* 0x000fcc0000010000 */
        /* <DEDUP_REMOVED lines=36> */
[----:B------:R-:W-:-:S04]  /*215c0*/  @!P0 IMAD R3, R221, 0x8, R16 ;  /* 0x00000008dd038824 */ /* 0x000fc800078e0210 */
[----:B------:R-:W-:Y:S02]  /*215d0*/  @!P0 VIADD R3, R3, 0x33440 ;  /* 0x0003344003038836 */ /* 0x000fe40000000000 */
[----:B------:R-:W1:Y:S01]  /*215e0*/  MUFU.EX2 R120, R120 ;  /* 0x0000007800787308 */ /* 0x000e620000000800 */
[----:B0-----:R-:W-:-:S02]  /*215f0*/  FADD.FTZ R4, R149, R4 ;  /* 0x0000000495047221 */ /* 0x001fc40000010000 */
        /* <DEDUP_REMOVED lines=37> */
.L_x_2535:
[----:B------:R-:W-:Y:S01]  /*21850*/  IMAD R9, R9, 0x8, R16 ;  /* 0x0000000809097824 */ /* 0x000fe200078e0210 */
[----:B------:R-:W-:Y:S01]  /*21860*/  ISETP.GT.AND P0, PT, R7, RZ, PT ;  /* 0x000000ff0700720c */ /* 0x000fe20003f04270 */
[-C--:B------:R-:W-:Y:S01]  /*21870*/  FMUL.FTZ R24, R24, R6.reuse ;  /* 0x0000000618187220 */ /* 0x080fe20000410000 */
[----:B------:R-:W-:Y:S01]  /*21880*/  MOV R135, UR42 ;  /* 0x0000002a00877c02 */ /* 0x000fe20008000f00 */
        /* <DEDUP_REMOVED lines=143> */
[----:B------:R-:W-:Y:S06]  /*22180*/  @P0 BRA `(.L_x_2536) ;  /* 0xffffffcc000c0947 */ /* 0x000fec000383ffff */
.L_x_2525:
[----:B------:R-:W-:Y:S05]  /*22190*/  WARPSYNC.ALL ;  /* 0x0000000000007948 */ /* 0x000fea0003800000 */
[----:B------:R-:W-:Y:S06]  /*221a0*/  BAR.ARV 0x8, 0x180 ;  /* 0x0206000000007b1d */ /* 0x000fec0000002000 */
[----:B------:R-:W-:Y:S05]  /*221b0*/  @!P1 BRA `(.L_x_2537) ;  /* 0x0000000000049947 */ /* 0x000fea0003800000 */
[----:B------:R-:W-:Y:S01]  /*221c0*/  BPT.TRAP 0x1 ;  /* 0x000000040000795c */ /* 0x000fe20000300000 */
.L_x_2537:
[----:B------:R-:W-:Y:S01]  /*221d0*/  IMAD R20, R221, 0x8, R16 ;  /* 0x00000008dd147824 */ /* 0x000fe200078e0210 */
[----:B------:R-:W-:-:S04]  /*221e0*/  SHF.L.U32 R5, R222, 0x1f, RZ ;  /* 0x0000001fde057819 */ /* 0x000fc800000006ff */
[----:B------:R0:W1:Y:S01]  /*221f0*/  SYNCS.PHASECHK.TRANS64.TRYWAIT P0, [R20+URZ+0x33450], R5 ;  /* 0x03345005140075a7 */ /* 0x000062000800017f */
[----:B------:R-:W-:Y:S05]  /*22200*/  @!P1 BRA `(.L_x_2538) ;  /* 0x0000000000049947 */ /* 0x000fea0003800000 */
[----:B------:R-:W-:Y:S01]  /*22210*/  BPT.TRAP 0x1 ;  /* 0x000000040000795c */ /* 0x000fe20000300000 */
.L_x_2538:
[----:B------:R-:W-:-:S05]  /*22220*/  VIADD R16, R16, 0x200 ;  /* 0x0000020010107836 */ /* 0x000fca0000000000 */
[----:B------:R-:W-:-:S04]  /*22230*/  SHF.R.U32.HI R16, RZ, 0x4, R16 ;  /* 0x00000004ff107819 */ /* 0x000fc80000011610 */
[----:B------:R-:W-:-:S04]  /*22240*/  LOP3.LUT R16, R16, 0x3fff, RZ, 0xc0, !PT ;  /* 0x00003fff10107812 */ /* 0x000fc800078ec0ff */
[----:B------:R-:W-:Y:S01]  /*22250*/  LOP3.LUT R16, R16, 0x10000, RZ, 0xfc, !PT ;  /* 0x0001000010107812 */ /* 0x000fe200078efcff */
[----:B-1----:R-:W-:Y:S06]  /*22260*/  @P0 BRA `(.L_x_2539) ;  /* 0x0000000000080947 */ /* 0x002fec0003800000 */
[----:B------:R-:W1:Y:S02]  /*22270*/  SYNCS.PHASECHK.TRANS64.TRYWAIT P0, [R20+URZ+0x33450], R5 ;  /* 0x03345005140075a7 */ /* 0x000e64000800017f */
[----:B-1----:R-:W-:Y:S05]  /*22280*/  @!P0 BRA `(.L_x_2540) ;  /* 0x000000bc00fc8947 */ /* 0x002fea0003800000 */
.L_x_2539:
[----:B------:R-:W-:Y:S01]  /*22290*/  IMAD R6, R221, 0x780, R16 ;  /* 0x00000780dd067824 */ /* 0x000fe200078e0210 */
[----:B------:R-:W2:Y:S01]  /*222a0*/  LDL R12, [R1+0x44] ;  /* 0x00004400010c7983 */ /* 0x000ea20000100800 */
[----:B------:R-:W-:Y:S01]  /*222b0*/  IMAD.MOV.U32 R7, RZ, RZ, -0x3ffffff0 ;  /* 0xc0000010ff077424 */ /* 0x000fe200078e00ff */
[----:B------:R-:W-:Y:S05]  /*222c0*/  WARPSYNC.ALL ;  /* 0x0000000000007948 */ /* 0x000fea0003800000 */
[C---:B------:R-:W-:Y:S01]  /*222d0*/  R2UR UR6, R6.reuse ;  /* 0x00000000060672ca */ /* 0x040fe200000e0000 */
[----:B------:R-:W0:Y:S01]  /*222e0*/  LDL R13, [R1+0x2c] ;  /* 0x00002c00010d7983 */ /* 0x000e220000100800 */
[----:B------:R-:W-:Y:S01]  /*222f0*/  R2UR UR7, R7 ;  /* 0x00000000070772ca */ /* 0x000fe200000e0000 */
[----:B------:R-:W-:Y:S01]  /*22300*/  WARPGROUP.ARRIVE ;  /* 0x00000000000079c5 */ /* 0x000fe20000000000 */
[----:B------:R-:W-:Y:S01]  /*22310*/  IMAD.MOV.U32 R9, RZ, RZ, -0x3ffffff0 ;  /* 0xc0000010ff097424 */ /* 0x000fe200078e00ff */
[----:B------:R-:W3:Y:S01]  /*22320*/  LDL.LU R11, [R1+0x18] ;  /* 0x00001800010b7983 */ /* 0x000ee20000300800 */
[----:B------:R-:W-:Y:S01]  /*22330*/  IADD3 R8, R6, 0x180, RZ ;  /* 0x0000018006087810 */ /* 0x000fe20007ffe0ff */
        /* <DEDUP_REMOVED lines=14> */
[----:B------:R-:W4:Y:S01]  /*22420*/  @P0 LDC.64 R8, c[0x0][0x9d0] ;  /* 0x00027400ff080b82 */ /* 0x000f220000000a00 */
[----:B--2---:R-:W-:-:S04]  /*22430*/  @P0 IMAD R12, R12, R14, RZ ;  /* 0x0000000e0c0c0224 */ /* 0x004fc800078e02ff */
[C---:B01----:R-:W-:Y:S02]  /*22440*/  @P0 IMAD R5, R13.reuse, R15, R12 ;  /* 0x0000000f0d050224 */ /* 0x043fe400078e020c */
[----:B------:R-:W-:Y:S01]  /*22450*/  @P0 IMAD.WIDE.U32 R12, R13, R14, RZ ;  /* 0x0000000e0d0c0225 */ /* 0x000fe200078e00ff */
[----:B---3--:R-:W-:-:S03]  /*22460*/  @P0 SHF.R.S32.HI R7, RZ, 0x1f, R11 ;  /* 0x0000001fff070819 */ /* 0x008fc6000001140b */
[----:B------:R-:W-:Y:S02]  /*22470*/  @P0 IMAD.IADD R13, R13, 0x1, R5 ;  /* 0x000000010d0d0824 */ /* 0x000fe400078e0205 */
[----:B----4-:R-:W-:-:S04]  /*22480*/  @P0 IMAD R14, R7, R8, RZ ;  /* 0x00000008070e0224 */ /* 0x010fc800078e02ff */
[C---:B------:R-:W-:Y:S02]  /*22490*/  @P0 IMAD R5, R11.reuse, R9, R14 ;  /* 0x000000090b050224 */ /* 0x040fe400078e020e */
[----:B------:R-:W-:-:S04]  /*224a0*/  @P0 IMAD.WIDE.U32 R8, R11, R8, R12 ;  /* 0x000000080b080225 */ /* 0x000fc800078e000c */
[----:B------:R-:W-:Y:S01]  /*224b0*/  @P0 IMAD.IADD R5, R9, 0x1, R5 ;  /* 0x0000000109050824 */ /* 0x000fe200078e0205 */
[----:B------:R-:W-:-:S04]  /*224c0*/  @P0 LEA R12, P2, R8, UR4, 0x2 ;  /* 0x00000004080c0c11 */ /* 0x000fc8000f8410ff */
[----:B------:R-:W-:Y:S01]  /*224d0*/  @P0 LEA.HI.X R13, R8, UR5, R5, 0x2, P2 ;  /* 0x00000005080d0c11 */ /* 0x000fe200090f1405 */
[----:B------:R-:W-:-:S06]  /*224e0*/  IMAD.MOV.U32 R5, RZ, RZ, 0x3f800000 ;  /* 0x3f800000ff057424 */ /* 0x000fcc00078e00ff */
        /* <DEDUP_REMOVED lines=8> */
[----:B------:R-:W-:Y:S01]  /*22570*/  IMAD.MOV.U32 R7, RZ, RZ, -0x3ffffff0 ;  /* 0xc0000010ff077424 */ /* 0x000fe200078e00ff */
[----:B------:R-:W-:Y:S01]  /*22580*/  IADD3 R6, R6, 0x600, RZ ;  /* 0x0000060006067810 */ /* 0x000fe20007ffe0ff */
[----:B------:R-:W1:Y:S01]  /*22590*/  SHFL.BFLY PT, R8, R3, 0x2, 0x1f ;  /* 0x0c401f0003087f89 */ /* 0x000e6200000e0000 */
[----:B------:R-:W-:Y:S02]  /*225a0*/  WARPGROUP.DEPBAR.LE gsb0, 0x0 ;  /* 0x00008000000079c5 */ /* 0x000fe40000010000 */
[----:B------:R-:W-:-:S07]  /*225b0*/  WARPGROUP.ARRIVE ;  /* 0x00000000000079c5 */ /* 0x000fce0000000000 */
[----:B------:R-:W-:Y:S01]  /*225c0*/  QGMMA.64x192x32.F32.E4M3.E4M3 R24, R204, gdesc[UR4], R24, gsb0 ;  /* 0x02e00004cc187df3 */ /* 0x000fe20008000818 */
[----:B------:R-:W-:Y:S02]  /*225d0*/  R2UR UR6, R6 ;  /* 0x00000000060672ca */ /* 0x000fe400000e0000 */
[----:B------:R-:W-:Y:S02]  /*225e0*/  R2UR UR7, R7 ;  /* 0x00000000070772ca */ /* 0x000fe400000e0000 */
[----:B------:R-:W3:Y:S01]  /*225f0*/  SHFL.BFLY PT, R7, R4, 0x2, 0x1f ;  /* 0x0c401f0004077f89 */ /* 0x000ee200000e0000 */
[----:B-1----:R-:W-:-:S05]  /*22600*/  FADD.FTZ R8, R8, R3 ;  /* 0x0000000308087221 */ /* 0x002fca0000010000 */
[----:B------:R-:W1:Y:S01]  /*22610*/  SHFL.BFLY PT, R9, R8, 0x1, 0x1f ;  /* 0x0c201f0008097f89 */ /* 0x000e6200000e0000 */
[----:B---3--:R-:W-:-:S05]  /*22620*/  FADD.FTZ R7, R7, R4 ;  /* 0x0000000407077221 */ /* 0x008fca0000010000 */
[----:B------:R-:W3:Y:S01]  /*22630*/  SHFL.BFLY PT, R6, R7, 0x1, 0x1f ;  /* 0x0c201f0007067f89 */ /* 0x000ee200000e0000 */
[----:B-1----:R-:W-:-:S01]  /*22640*/  FADD.FTZ R9, R8, R9 ;  /* 0x0000000908097221 */ /* 0x002fc20000010000 */
[----:B------:R-:W-:-:S03]  /*22650*/  IMAD.MOV.U32 R4, RZ, RZ, RZ ;  /* 0x000000ffff047224 */ /* 0x000fc600078e00ff */
[----:B0-----:R-:W-:Y:S01]  /*22660*/  FMUL.FTZ R13, R9, 0.00390625 ;  /* 0x3b800000090d7820 */ /* 0x001fe20000410000 */
[----:B---3--:R-:W-:-:S05]  /*22670*/  FADD.FTZ R11, R7, R6 ;  /* 0x00000006070b7221 */ /* 0x008fca0000010000 */
[C---:B------:R-:W-:Y:S01]  /*22680*/  FSETP.NE.FTZ.AND P0, PT, R11.reuse, RZ, PT ;  /* 0x000000ff0b00720b */ /* 0x040fe20003f15000 */
[----:B------:R-:W-:Y:S01]  /*22690*/  FMUL.FTZ R12, R11, 0.00390625 ;  /* 0x3b8000000b0c7820 */ /* 0x000fe20000410000 */
[----:B------:R-:W-:-:S04]  /*226a0*/  FSETP.NE.FTZ.AND P3, PT, R13, RZ, PT ;  /* 0x000000ff0d00720b */ /* 0x000fc80003f75000 */
        /* <DEDUP_REMOVED lines=14> */
[----:B------:R-:W-:Y:S02]  /*22790*/  IMAD.MOV.U32 R121, RZ, RZ, -0x800000 ;  /* 0xff800000ff797424 */ /* 0x000fe400078e00ff */
[----:B-1----:R-:W-:Y:S01]  /*227a0*/  @P3 FMUL.FTZ R7, R7, 0.69314718246459960938 ;  /* 0x3f31721807073820 */ /* 0x002fe20000410000 */
[----:B------:R-:W-:-:S01]  /*227b0*/  @P2 FFMA.FTZ R120, R3, R0, R6 ;  /* 0x0000000003782223 */ /* 0x000fc20000010006 */
[----:B--2---:R-:W-:Y:S02]  /*227c0*/  FMUL.FTZ R3, R4, R5 ;  /* 0x0000000504037220 */ /* 0x004fe40000410000 */
[----:B------:R-:W-:-:S01]  /*227d0*/  @P3 FFMA.FTZ R121, R2, R10, R7 ;  /* 0x0000000a02793223 */ /* 0x000fc20000010007 */
[----:B---3--:R-:W-:Y:S01]  /*227e0*/  FMUL.FTZ R0, R8, R5 ;  /* 0x0000000508007220 */ /* 0x008fe20000410000 */
[----:B------:R-:W-:Y:S02]  /*227f0*/  WARPGROUP.DEPBAR.LE gsb0, 0x0 ;  /* 0x00008000000079c5 */ /* 0x000fe40000010000 */
[----:B------:R-:W-:Y:S05]  /*22800*/  @!P1 BRA `(.L_x_2541) ;  /* 0x0000000000049947 */ /* 0x000fea0003800000 */
[----:B------:R-:W-:Y:S01]  /*22810*/  BPT.TRAP 0x1 ;  /* 0x000000040000795c */ /* 0x000fe20000300000 */
.L_x_2541:
[----:B------:R-:W-:Y:S02]  /*22820*/  VIADD R2, R20, 0x33460 ;  /* 0x0003346014027836 */ /* 0x000fe40000000000 */
[-C--:B------:R-:W-:Y:S01]  /*22830*/  FMUL.FTZ R6, R29, R3.reuse ;  /* 0x000000031d067220 */ /* 0x080fe20000410000 */
[----:B------:R-:W-:Y:S02]  /*22840*/  IMAD.U32 R5, RZ, RZ, UR42 ;  /* 0x0000002aff057e24 */ /* 0x000fe4000f8e00ff */
[-C--:B------:R-:W-:Y:S01]  /*22850*/  FMUL.FTZ R29, R36, R3.reuse ;  /* 0x00000003241d7220 */ /* 0x080fe20000410000 */
        /* <DEDUP_REMOVED lines=51> */
[----:B------:R-:W-:Y:S01]  /*22b90*/  SEL R3, RZ, 0x1, P1 ;  /* 0x00000001ff037807 */ /* 0x000fe20000800000 */
        /* <DEDUP_REMOVED lines=50> */
[----:B0-----:R-:W-:-:S11]  /*22ec0*/  SEL R221, R221, RZ, P1 ;  /* 0x000000ffdddd7207 */ /* 0x001fd60000800000 */
.L_x_2473:
[----:B------:R-:W-:Y:S05]  /*22ed0*/  WARPSYNC.ALL ;  /* 0x0000000000007948 */ /* 0x000fea0003800000 */
[----:B------:R-:W0:Y:S08]  /*22ee0*/  S2UR UR42, SR_CgaCtaId ;  /* 0x00000000002a79c3 */ /* 0x000e300000008800 */
[----:B------:R-:W-:Y:S06]  /*22ef0*/  BAR.SYNC.DEFER_BLOCKING 0x5, 0x180 ;  /* 0x0146000000007b1d */ /* 0x000fec0000010000 */
[----:B------:R-:W-:Y:S01]  /*22f00*/  UMOV UR4, 0x400 ;  /* 0x0000040000047882 */ /* 0x000fe20000000000 */
[----:B------:R-:W-:Y:S01]  /*22f10*/  BSSY B0, `(.L_x_2542) ;  /* 0x000033e000007945 */ /* 0x000fe20003800000 */
[----:B0-----:R-:W-:-:S06]  /*22f20*/  ULEA UR4, UR42, UR4, 0x18 ;  /* 0x000000042a047291 */ /* 0x001fcc000f8ec03f */
[----:B------:R-:W-:-:S05]  /*22f30*/  MOV R16, UR4 ;  /* 0x0000000400107c02 */ /* 0x000fca0008000f00 */
        /* <DEDUP_REMOVED lines=38> */
[----:B------:R-:W-:-:S02]  /*231a0*/  LOP3.LUT P0, R2, R90, 0x3, RZ, 0xc0, !PT ;  /* 0x000000035a027812 */ /* 0x000fc4000780c0ff */
[----:B------:R-:W-:Y:S02]  /*231b0*/  F2FP.BF16.F32.PACK_AB R56, R13, R56 ;  /* 0x000000380d38723e */ /* 0x000fe400000010ff */
[----:B------:R-:W-:Y:S02]  /*231c0*/  ISETP.EQ.OR P0, PT, R2, 0x3, !P0 ;  /* 0x000000030200780c */ /* 0x000fe40004702670 */
[----:B------:R-:W-:Y:S02]  /*231d0*/  F2FP.BF16.F32.PACK_AB R51, R51, R42 ;  /* 0x0000002a3333723e */ /* 0x000fe400000010ff */
[----:B------:R-:W-:Y:S02]  /*231e0*/  F2FP.BF16.F32.PACK_AB R42, R7, R4 ;  /* 0x00000004072a723e */ /* 0x000fe400000010ff */
[----:B------:R-:W-:Y:S02]  /*231f0*/  F2FP.BF16.F32.PACK_AB R72, R9, R72 ;  /* 0x000000480948723e */ /* 0x000fe400000010ff */
[----:B------:R-:W-:-:S02]  /*23200*/  SEL R13, R5, R6, P0 ;  /* 0x00000006050d7207 */ /* 0x000fc40000000000 */
[----:B------:R-:W-:Y:S02]  /*23210*/  SEL R2, R6, R5, P0 ;  /* 0x0000000506027207 */ /* 0x000fe40000000000 */
        /* <DEDUP_REMOVED lines=54> */
[----:B------:R-:W-:-:S02]  /*23580*/  IADD3 R87, P4, R10, 0x40, RZ ;  /* 0x000000400a577810 */ /* 0x000fc40007f9e0ff */
[C---:B------:R-:W-:Y:S02]  /*23590*/  IADD3 R9, P1, R10.reuse, 0x4000, RZ ;  /* 0x000040000a097810 */ /* 0x040fe40007f3e0ff */
[C---:B------:R-:W-:Y:S02]  /*235a0*/  IADD3 R7, P5, R10.reuse, 0x60, RZ ;  /* 0x000000600a077810 */ /* 0x040fe40007fbe0ff */
[C---:B------:R-:W-:Y:S02]  /*235b0*/  IADD3 R5, P3, R10.reuse, 0x20, RZ ;  /* 0x000000200a057810 */ /* 0x040fe40007f7e0ff */
[----:B------:R-:W-:Y:S02]  /*235c0*/  IADD3 R15, P2, R10, 0x4020, RZ ;  /* 0x000040200a0f7810 */ /* 0x000fe40007f5e0ff */
[----:B------:R-:W-:Y:S02]  /*235d0*/  LOP3.LUT R86, R87, 0x380, RZ, 0xc0, !PT ;  /* 0x0000038057567812 */ /* 0x000fe400078ec0ff */
[----:B------:R-:W-:-:S02]  /*235e0*/  LOP3.LUT R8, R9, 0x380, RZ, 0xc0, !PT ;  /* 0x0000038009087812 */ /* 0x000fc400078ec0ff */
[----:B------:R-:W-:Y:S02]  /*235f0*/  LOP3.LUT R6, R7, 0x380, RZ, 0xc0, !PT ;  /* 0x0000038007067812 */ /* 0x000fe400078ec0ff */
[----:B------:R-:W-:Y:S02]  /*23600*/  LOP3.LUT R4, R5, 0x380, RZ, 0xc0, !PT ;  /* 0x0000038005047812 */ /* 0x000fe400078ec0ff */
[----:B------:R-:W-:Y:S02]  /*23610*/  LOP3.LUT R14, R15, 0x380, RZ, 0xc0, !PT ;  /* 0x000003800f0e7812 */ /* 0x000fe400078ec0ff */
[----:B------:R-:W-:Y:S02]  /*23620*/  LOP3.LUT R3, R10, 0x380, RZ, 0xc0, !PT ;  /* 0x000003800a037812 */ /* 0x000fe400078ec0ff */
[----:B------:R-:W-:Y:S02]  /*23630*/  SHF.R.U64 R86, R86, 0x3, RZ ;  /* 0x0000000356567819 */ /* 0x000fe400000012ff */
[----:B------:R-:W-:-:S02]  /*23640*/  SHF.R.U64 R8, R8, 0x3, RZ ;  /* 0x0000000308087819 */ /* 0x000fc400000012ff */
        /* <DEDUP_REMOVED lines=13> */
[----:B------:R-:W-:Y:S02]  /*23720*/  IADD3.X R15, RZ, R11, RZ, P2, !PT ;  /* 0x0000000bff0f7210 */ /* 0x000fe400017fe4ff */
[----:B------:R-:W-:Y:S02]  /*23730*/  LOP3.LUT R10, R3, R10, RZ, 0x3c, !PT ;  /* 0x0000000a030a7212 */ /* 0x000fe400078e3cff */
        /* <DEDUP_REMOVED lines=20> */
[----:B------:R-:W-:Y:S01]  /*23880*/  SEL R43, R64, R45, P0 ;  /* 0x0000002d402b7207 */ /* 0x000fe20000000000 */
[----:B------:R-:W-:Y:S01]  /*23890*/  SHFL.IDX PT, R9, R9, R0, 0x1c1f ;  /* 0x001c1f0009097589 */ /* 0x000fe200000e0000 */
        /* <DEDUP_REMOVED lines=57> */
[----:B------:R-:W4:Y:S01]  /*23c30*/  SHFL.IDX PT, R27, R32, R3, 0x1c1f ;  /* 0x001c1f03201b7589 */ /* 0x000f2200000e0000 */
[----:B------:R-:W-:Y:S02]  /*23c40*/  SEL R82, R89, R82, P0 ;  /* 0x0000005259527207 */ /* 0x000fe40000000000 */
[----:B------:R-:W-:Y:S01]  /*23c50*/  SEL R65, R46, R97, P0 ;  /* 0x000000612e417207 */ /* 0x000fe20000000000 */
[----:B------:R-:W0:Y:S01]  /*23c60*/  SHFL.IDX PT, R29, R36, R3, 0x1c1f ;  /* 0x001c1f03241d7589 */ /* 0x000e2200000e0000 */
[----:B------:R-:W-:Y:S02]  /*23c70*/  SEL R84, R97, R46, P0 ;  /* 0x0000002e61547207 */ /* 0x000fe40000000000 */
[----:B--2---:R-:W-:Y:S01]  /*23c80*/  SEL R4, R6, R5, P0 ;  /* 0x0000000506047207 */ /* 0x004fe20000000000 */
[----:B------:R-:W-:Y:S01]  /*23c90*/  SHFL.IDX PT, R46, R33, R0, 0x1c1f ;  /* 0x001c1f00212e7589 */ /* 0x000fe200000e0000 */
[----:B-1----:R-:W-:-:S02]  /*23ca0*/  SEL R8, R10, R7, P0 ;  /* 0x000000070a087207 */ /* 0x002fc40000000000 */
[----:B------:R-:W-:Y:S01]  /*23cb0*/  SEL R6, R5, R6, P0 ;  /* 0x0000000605067207 */ /* 0x000fe20000000000 */
[----:B------:R-:W1:Y:S01]  /*23cc0*/  SHFL.IDX PT, R31, R40, R3, 0x1c1f ;  /* 0x001c1f03281f7589 */ /* 0x000e6200000e0000 */
[----:B------:R-:W-:Y:S02]  /*23cd0*/  SEL R10, R7, R10, P0 ;  /* 0x0000000a070a7207 */ /* 0x000fe40000000000 */
[----:B------:R-:W-:Y:S01]  /*23ce0*/  SEL R12, R9, R20, P0 ;  /* 0x00000014090c7207 */ /* 0x000fe20000000000 */
[----:B------:R-:W2:Y:S01]  /*23cf0*/  SHFL.IDX PT, R33, R44, R3, 0x1c1f ;  /* 0x001c1f032c217589 */ /* 0x000ea200000e0000 */
[----:B------:R-:W-:Y:S02]  /*23d00*/  SEL R14, R20, R9, P0 ;  /* 0x00000009140e7207 */ /* 0x000fe40000000000 */
[----:B---3--:R-:W-:Y:S01]  /*23d10*/  SEL R28, R30, R25, P0 ;  /* 0x000000191e1c7207 */ /* 0x008fe20000000000 */
[----:B------:R-:W3:Y:S01]  /*23d20*/  SHFL.IDX PT, R35, R48, R3, 0x1c1f ;  /* 0x001c1f0330237589 */ /* 0x000ee200000e0000 */
[----:B------:R-:W-:-:S02]  /*23d30*/  SEL R30, R25, R30, P0 ;  /* 0x0000001e191e7207 */ /* 0x000fc40000000000 */
[----:B------:R-:W-:Y:S01]  /*23d40*/  SEL R5, R41, R62, P0 ;  /* 0x0000003e29057207 */ /* 0x000fe20000000000 */
[----:B------:R-:W3:Y:S01]  /*23d50*/  SHFL.IDX PT, R37, R52, R3, 0x1c1f ;  /* 0x001c1f0334257589 */ /* 0x000ee200000e0000 */
[----:B----4-:R-:W-:Y:S02]  /*23d60*/  SEL R32, R34, R27, P0 ;  /* 0x0000001b22207207 */ /* 0x010fe40000000000 */
[----:B------:R-:W-:Y:S01]  /*23d70*/  SEL R34, R27, R34, P0 ;  /* 0x000000221b227207 */ /* 0x000fe20000000000 */
[----:B------:R-:W4:Y:S01]  /*23d80*/  SHFL.IDX PT, R39, R56, R3, 0x1c1f ;  /* 0x001c1f0338277589 */ /* 0x000f2200000e0000 */
[----:B0-----:R-:W-:Y:S02]  /*23d90*/  SEL R36, R38, R29, P0 ;  /* 0x0000001d26247207 */ /* 0x001fe40000000000 */
[----:B------:R-:W-:Y:S01]  /*23da0*/  SEL R38, R29, R38, P0 ;  /* 0x000000261d267207 */ /* 0x000fe20000000000 */
[----:B------:R-:W-:Y:S01]  /*23db0*/  SHFL.IDX PT, R26, R21, R0, 0x1c1f ;  /* 0x001c1f00151a7589 */ /* 0x000fe200000e0000 */
[----:B------:R-:W-:-:S02]  /*23dc0*/  SEL R7, R62, R41, P0 ;  /* 0x000000293e077207 */ /* 0x000fc40000000000 */
        /* <DEDUP_REMOVED lines=11> */
[----:B------:R-:W-:Y:S02]  /*23e80*/  SEL R52, R54, R37, P0 ;  /* 0x0000002536347207 */ /* 0x000fe40000000000 */
[----:B------:R-:W-:Y:S01]  /*23e90*/  SEL R54, R37, R54, P0 ;  /* 0x0000003625367207 */ /* 0x000fe20000000000 */
[----:B------:R-:W1:Y:S01]  /*23ea0*/  SHFL.IDX PT, R66, R66, R3, 0x1c1f ;  /* 0x001c1f0342427589 */ /* 0x000e6200000e0000 */
[----:B----4-:R-:W-:Y:S02]  /*23eb0*/  SEL R56, R58, R39, P0 ;  /* 0x000000273a387207 */ /* 0x010fe40000000000 */
[----:B------:R-:W-:Y:S01]  /*23ec0*/  SEL R58, R39, R58, P0 ;  /* 0x0000003a273a7207 */ /* 0x000fe20000000000 */
[----:B------:R-:W2:Y:S01]  /*23ed0*/  SHFL.IDX PT, R68, R68, R3, 0x1c1f ;  /* 0x001c1f0344447589 */ /* 0x000ea200000e0000 */
[----:B------:R-:W-:-:S03]  /*23ee0*/  SEL R11, R64, R43, P0 ;  /* 0x0000002b400b7207 */ /* 0x000fc60000000000 */
        /* <DEDUP_REMOVED lines=32> */
.L_x_2776:
        /* <DEDUP_REMOVED lines=30> */
[----:B------:R-:W-:Y:S01]  /*242d0*/  ISETP.NE.AND.EX P0, PT, RZ, UR5, PT, P0 ;  /* 0x00000005ff007c0c */ /* 0x000fe2000bf05300 */
[----:B---3--:R-:W-:-:S10]  /*242e0*/  IMAD.IADD R8, R62, 0x1, R235 ;  /* 0x000000013e087824 */ /* 0x008fd400078e02eb */
        /* <DEDUP_REMOVED lines=12> */
.L_x_2545:
[----:B-1----:R-:W3:Y:S01]  /*243b0*/  LDL.LU R12, [R1+0x44] ;  /* 0x00004400010c7983 */ /* 0x002ee20000300800 */
[----:B------:R-:W-:Y:S01]  /*243c0*/  VIADD R67, R90, 0xffffff80 ;  /* 0xffffff805a437836 */ /* 0x000fe20000000000 */
[----:B------:R-:W-:Y:S02]  /*243d0*/  ULDC.64 UR4, c[0x0][0xb90] ;  /* 0x0002e40000047ab9 */ /* 0x000fe40000000a00 */
[----:B------:R-:W4:Y:S04]  /*243e0*/  LDL.LU R10, [R1+0x2c] ;  /* 0x00002c00010a7983 */ /* 0x000f280000300800 */
[----:B------:R-:W4:Y:S01]  /*243f0*/  LDL.LU R68, [R1+0x38] ;  /* 0x0000380001447983 */ /* 0x000f220000300800 */
[----:B0-----:R-:W-:Y:S01]  /*24400*/  @P2 IMAD.HI.U32 R4, R8, R3, RZ ;  /* 0x0000000308042227 */ /* 0x001fe200078e00ff */
[----:B-----5:R-:W-:-:S02]  /*24410*/  SHF.R.S32.HI R3, RZ, 0x1f, R2 ;  /* 0x0000001fff037819 */ /* 0x020fc40000011402 */
[----:B------:R-:W4:Y:S01]  /*24420*/  LDL R14, [R1+0x68] ;  /* 0x00006800010e7983 */ /* 0x000f220000100800 */
[----:B------:R-:W-:Y:S02]  /*24430*/  SHF.R.S32.HI R66, RZ, 0x1f, R67 ;  /* 0x0000001fff427819 */ /* 0x000fe40000011443 */
[----:B------:R-:W-:Y:S01]  /*24440*/  MOV R9, R8 ;  /* 0x0000000800097202 */ /* 0x000fe20000000f00 */
[----:B------:R-:W0:Y:S01]  /*24450*/  S2R R20, SR_TID.X ;  /* 0x0000000000147919 */ /* 0x000e220000002100 */
[----:B--2---:R-:W-:Y:S02]  /*24460*/  @P2 SHF.R.U32.HI R9, RZ, R11, R4 ;  /* 0x0000000bff092219 */ /* 0x004fe40000011604 */
[----:B------:R-:W-:-:S03]  /*24470*/  LEA.HI R66, R66, R67, RZ, 0x3 ;  /* 0x0000004342427211 */ /* 0x000fc600078f18ff */
[----:B------:R-:W-:Y:S01]  /*24480*/  IMAD.MOV R15, RZ, RZ, -R9 ;  /* 0x000000ffff0f7224 */ /* 0x000fe200078e0a09 */
[----:B------:R-:W-:-:S05]  /*24490*/  SHF.R.S32.HI R66, RZ, 0x3, R66 ;  /* 0x00000003ff427819 */ /* 0x000fca0000011442 */
[----:B------:R-:W-:-:S04]  /*244a0*/  IMAD R13, R66, 0x40, R236 ;  /* 0x00000040420d7824 */ /* 0x000fc800078e02ec */
[----:B------:R-:W-:Y:S01]  /*244b0*/  IMAD.WIDE R60, R13, 0x2, R60 ;  /* 0x000000020d3c7825 */ /* 0x000fe200078e023c */
[----:B------:R-:W-:Y:S02]  /*244c0*/  SHF.R.S32.HI R13, RZ, 0x1f, R9 ;  /* 0x0000001fff0d7819 */ /* 0x000fe40000011409 */
[----:B------:R-:W-:Y:S01]  /*244d0*/  IADD3 R25, P3, R60, 0x3000, RZ ;  /* 0x000030003c197810 */ /* 0x000fe20007f7e0ff */
[----:B0-----:R-:W-:-:S05]  /*244e0*/  VIADD R21, R20, 0xffffff80 ;  /* 0xffffff8014157836 */ /* 0x001fca0000000000 */
        /* <DEDUP_REMOVED lines=16> */
[----:B------:R-:W-:Y:S01]  /*245f0*/  IMAD.X R45, RZ, RZ, R61, P3 ;  /* 0x000000ffff2d7224 */ /* 0x000fe200018e063d */
[----:B------:R-:W-:Y:S02]  /*24600*/  LOP3.LUT R28, R28, R29, RZ, 0x3c, !PT ;  /* 0x0000001d1c1c7212 */ /* 0x000fe400078e3cff */
[----:B------:R-:W-:Y:S02]  /*24610*/  IADD3.X R29, RZ, R61, RZ, P5, !PT ;  /* 0x0000003dff1d7210 */ /* 0x000fe40002ffe4ff */
[C---:B------:R-:W-:Y:S02]  /*24620*/  IADD3 R49, P5, R60.reuse, 0x9000, RZ ;  /* 0x000090003c317810 */ /* 0x040fe40007fbe0ff */
[----:B------:R-:W-:-:S02]  /*24630*/  LOP3.LUT R7, R60, 0x380, RZ, 0xc0, !PT ;  /* 0x000003803c077812 */ /* 0x000fc400078ec0ff */
[----:B------:R-:W-:Y:S02]  /*24640*/  LOP3.LUT R48, R49, 0x380, RZ, 0xc0, !PT ;  /* 0x0000038031307812 */ /* 0x000fe400078ec0ff */
[----:B------:R-:W-:Y:S02]  /*24650*/  SHF.R.U64 R7, R7, 0x3, RZ ;  /* 0x0000000307077819 */ /* 0x000fe400000012ff */
[----:B------:R-:W-:Y:S02]  /*24660*/  SHF.R.S32.HI R69, RZ, 0x1f, R67 ;  /* 0x0000001fff457819 */ /* 0x000fe40000011443 */
[----:B------:R-:W-:Y:S02]  /*24670*/  SHF.R.U64 R48, R48, 0x3, RZ ;  /* 0x0000000330307819 */ /* 0x000fe400000012ff */
[----:B------:R-:W-:Y:S02]  /*24680*/  LEA.HI R69, R69, R67, RZ, 0x3 ;  /* 0x0000004345457211 */ /* 0x000fe400078f18ff */
[----:B------:R-:W-:-:S02]  /*24690*/  LOP3.LUT R48, R48, R49, RZ, 0x3c, !PT ;  /* 0x0000003130307212 */ /* 0x000fc400078e3cff */
[----:B------:R-:W-:Y:S02]  /*246a0*/  IADD3.X R49, RZ, R61, RZ, P5, !PT ;  /* 0x0000003dff317210 */ /* 0x000fe40002ffe4ff */
[----:B------:R-:W-:-:S05]  /*246b0*/  LOP3.LUT R69, R69, 0xfffffff8, RZ, 0xc0, !PT ;  /* 0xfffffff845457812 */ /* 0x000fca00078ec0ff */
[----:B------:R-:W-:Y:S02]  /*246c0*/  IMAD.IADD R69, R67, 0x1, -R69 ;  /* 0x0000000143457824 */ /* 0x000fe400078e0a45 */
[----:B------:R-:W0:Y:S01]  /*246d0*/  @P2 LDC R67, c[0x0][0xbf0] ;  /* 0x0002fc00ff432b82 */ /* 0x000e220000000800 */
[C---:B------:R-:W-:Y:S01]  /*246e0*/  VIADD R71, R236.reuse, 0x40 ;  /* 0x00000040ec477836 */ /* 0x040fe20000000000 */
[----:B------:R-:W-:Y:S01]  /*246f0*/  BSSY B1, `(.L_x_2546) ;  /* 0x000009e000017945 */ /* 0x000fe20003800000 */
[----:B------:R-:W-:-:S03]  /*24700*/  VIADD R70, R236, 0x40 ;  /* 0x00000040ec467836 */ /* 0x000fc60000000000 */
[----:B------:R-:W-:Y:S02]  /*24710*/  SHF.R.S32.HI R71, RZ, 0x1f, R71 ;  /* 0x0000001fff477819 */ /* 0x000fe40000011447 */
[----:B---3--:R-:W-:Y:S02]  /*24720*/  SEL R62, R12, RZ, !P1 ;  /* 0x000000ff0c3e7207 */ /* 0x008fe40004800000 */
[----:B----4-:R-:W-:Y:S02]  /*24730*/  SEL R63, R10, RZ, !P1 ;  /* 0x000000ff0a3f7207 */ /* 0x010fe40004800000 */
[----:B------:R-:W-:Y:S01]  /*24740*/  SHF.R.S32.HI R64, RZ, 0x1f, R68 ;  /* 0x0000001fff407819 */ /* 0x000fe20000011444 */
[----:B------:R-:W-:-:S04]  /*24750*/  IMAD.WIDE.U32 R4, R68, UR4, R2 ;  /* 0x0000000444047c25 */ /* 0x000fc8000f8e0002 */
[----:B------:R-:W-:-:S04]  /*24760*/  IMAD R6, R64, UR4, RZ ;  /* 0x0000000440067c24 */ /* 0x000fc8000f8e02ff */
[----:B------:R-:W-:Y:S01]  /*24770*/  IMAD R11, R68, UR5, R6 ;  /* 0x00000005440b7c24 */ /* 0x000fe2000f8e0206 */
[----:B------:R-:W-:-:S03]  /*24780*/  ULDC.64 UR4, c[0x0][0xb98] ;  /* 0x0002e60000047ab9 */ /* 0x000fc60000000a00 */
[----:B------:R-:W-:Y:S02]  /*24790*/  IMAD.IADD R5, R5, 0x1, R11 ;  /* 0x0000000105057824 */ /* 0x000fe400078e020b */
        /* <DEDUP_REMOVED lines=19> */
[----:B------:R-:W-:Y:S01]  /*248d0*/  IMAD.IADD R4, R14, 0x1, R235 ;  /* 0x000000010e047824 */ /* 0x000fe200078e02eb */
[----:B------:R-:W-:Y:S01]  /*248e0*/  IADD3 R33, P0, R60, 0x5000, RZ ;  /* 0x000050003c217810 */ /* 0x000fe20007f1e0ff */
[----:B------:R-:W-:Y:S01]  /*248f0*/  SHFL.IDX PT, R54, R6, 0x1, 0x1c1f ;  /* 0x003c1f0006367f89 */ /* 0x000fe200000e0000 */
[----:B------:R-:W-:Y:S01]  /*24900*/  LOP3.LUT R8, R9, 0x380, RZ, 0xc0, !PT ;  /* 0x0000038009087812 */ /* 0x000fe200078ec0ff */
[----:B------:R-:W-:Y:S01]  /*24910*/  ULDC.64 UR4, c[0x0][0xaa0] ;  /* 0x0002a80000047ab9 */ /* 0x000fe20000000a00 */
[----:B------:R-:W-:-:S02]  /*24920*/  LOP3.LUT R32, R33, 0x380, RZ, 0xc0, !PT ;  /* 0x0000038021207812 */ /* 0x000fc400078ec0ff */
[----:B------:R-:W-:Y:S01]  /*24930*/  LOP3.LUT R12, R12, R13, RZ, 0x3c, !PT ;  /* 0x0000000d0c0c7212 */ /* 0x000fe200078e3cff */
[--C-:B------:R-:W-:Y:S01]  /*24940*/  IMAD.X R13, RZ, RZ, R61.reuse, P1 ;  /* 0x000000ffff0d7224 */ /* 0x100fe200008e063d */
[----:B------:R-:W-:Y:S02]  /*24950*/  IADD3 R41, P1, R60, 0x7000, RZ ;  /* 0x000070003c297810 */ /* 0x000fe40007f3e0ff */
[----:B------:R-:W-:Y:S02]  /*24960*/  SHF.R.U64 R8, R8, 0x3, RZ ;  /* 0x0000000308087819 */ /* 0x000fe400000012ff */
[----:B------:R-:W-:Y:S02]  /*24970*/  SHF.R.U64 R32, R32, 0x3, RZ ;  /* 0x0000000320207819 */ /* 0x000fe400000012ff */
[----:B------:R-:W-:Y:S02]  /*24980*/  LOP3.LUT R40, R41, 0x380, RZ, 0xc0, !PT ;  /* 0x0000038029287812 */ /* 0x000fe400078ec0ff */
[----:B------:R-:W-:Y:S01]  /*24990*/  LOP3.LUT R8, R8, R9, RZ, 0x3c, !PT ;  /* 0x0000000908087212 */ /* 0x000fe200078e3cff */
[--C-:B------:R-:W-:Y:S01]  /*249a0*/  IMAD.X R9, RZ, RZ, R61.reuse, P4 ;  /* 0x000000ffff097224 */ /* 0x100fe200020e063d */
[----:B------:R-:W-:Y:S01]  /*249b0*/  LOP3.LUT R32, R32, R33, RZ, 0x3c, !PT ;  /* 0x0000002120207212 */ /* 0x000fe200078e3cff */
[----:B------:R-:W-:Y:S01]  /*249c0*/  IMAD.X R33, RZ, RZ, R61, P0 ;  /* 0x000000ffff217224 */ /* 0x000fe200000e063d */
[----:B------:R-:W-:Y:S01]  /*249d0*/  IADD3 R37, P4, R60, 0x6000, RZ ;  /* 0x000060003c257810 */ /* 0x000fe20007f9e0ff */
[----:B------:R-:W-:Y:S01]  /*249e0*/  SHFL.IDX PT, R21, R10, RZ, 0x1c1f ;  /* 0x001c1fff0a157589 */ /* 0x000fe200000e0000 */
[----:B------:R-:W-:-:S02]  /*249f0*/  LOP3.LUT P0, RZ, R20, 0x3, RZ, 0xc0, !PT ;  /* 0x0000000314ff7812 */ /* 0x000fc4000780c0ff */
[----:B------:R-:W-:Y:S01]  /*24a00*/  SHF.R.U64 R40, R40, 0x3, RZ ;  /* 0x0000000328287819 */ /* 0x000fe200000012ff */
[----:B------:R-:W1:Y:S01]  /*24a10*/  SHFL.IDX PT, R20, R6, RZ, 0x1c1f ;  /* 0x001c1fff06147589 */ /* 0x000e6200000e0000 */
[----:B------:R-:W-:-:S03]  /*24a20*/  LOP3.LUT R36, R37, 0x380, RZ, 0xc0, !PT ;  /* 0x0000038025247812 */ /* 0x000fc600078ec0ff */
[----:B------:R-:W2:Y:S01]  /*24a30*/  SHFL.IDX PT, R55, R10, 0x1, 0x1c1f ;  /* 0x003c1f000a377f89 */ /* 0x000ea200000e0000 */
[----:B------:R-:W-:Y:S01]  /*24a40*/  LOP3.LUT R40, R40, R41, RZ, 0x3c, !PT ;  /* 0x0000002928287212 */ /* 0x000fe200078e3cff */
[--C-:B------:R-:W-:Y:S01]  /*24a50*/  IMAD.X R41, RZ, RZ, R61.reuse, P1 ;  /* 0x000000ffff297224 */ /* 0x100fe200008e063d */
[C---:B------:R-:W-:Y:S01]  /*24a60*/  ISETP.GE.OR P1, PT, R4.reuse, R65, P0 ;  /* 0x000000410400720c */ /* 0x040fe20000726670 */
[----:B------:R-:W-:Y:S01]  /*24a70*/  VIADD R4, R4, 0x8 ;  /* 0x0000000804047836 */ /* 0x000fe20000000000 */
[----:B------:R-:W-:Y:S02]  /*24a80*/  SHF.R.U64 R36, R36, 0x3, RZ ;  /* 0x0000000324247819 */ /* 0x000fe400000012ff */
[----:B------:R-:W-:Y:S02]  /*24a90*/  IADD3 R5, P3, R60, 0xb000, RZ ;  /* 0x0000b0003c057810 */ /* 0x000fe40007f7e0ff */
[----:B------:R-:W-:Y:S01]  /*24aa0*/  LOP3.LUT R36, R36, R37, RZ, 0x3c, !PT ;  /* 0x0000002524247212 */ /* 0x000fe200078e3cff */
[----:B------:R-:W-:Y:S01]  /*24ab0*/  IMAD.X R37, RZ, RZ, R61, P4 ;  /* 0x000000ffff257224 */ /* 0x000fe200020e063d */
[----:B------:R-:W-:-:S02]  /*24ac0*/  ISETP.GE.OR P0, PT, R4, R65, P0 ;  /* 0x000000410400720c */ /* 0x000fc40000706670 */
[----:B------:R-:W-:Y:S02]  /*24ad0*/  IADD3 R53, P4, R60, 0xa000, RZ ;  /* 0x0000a0003c357810 */ /* 0x000fe40007f9e0ff */
[----:B------:R-:W-:Y:S02]  /*24ae0*/  LOP3.LUT R4, R5, 0x380, RZ, 0xc0, !PT ;  /* 0x0000038005047812 */ /* 0x000fe400078ec0ff */
[----:B------:R-:W-:Y:S02]  /*24af0*/  LOP3.LUT R52, R53, 0x380, RZ, 0xc0, !PT ;  /* 0x0000038035347812 */ /* 0x000fe400078ec0ff */
[----:B------:R-:W-:Y:S02]  /*24b00*/  SHF.R.U64 R4, R4, 0x3, RZ ;  /* 0x0000000304047819 */ /* 0x000fe400000012ff */
[----:B------:R-:W-:Y:S02]  /*24b10*/  SHF.R.U64 R52, R52, 0x3, RZ ;  /* 0x0000000334347819 */ /* 0x000fe400000012ff */
[----:B------:R-:W-:Y:S01]  /*24b20*/  LOP3.LUT R60, R7, R60, RZ, 0x3c, !PT ;  /* 0x0000003c073c7212 */ /* 0x000fe200078e3cff */
[----:B-1----:R1:W-:Y:S01]  /*24b30*/  @!P1 ST.E desc[UR54][R20.64], R120 ;  /* 0x0000007814009985 */ /* 0x0023e2000c101936 */
[----:B------:R-:W-:Y:S01]  /*24b40*/  LOP3.LUT R52, R52, R53, RZ, 0x3c, !PT ;  /* 0x0000003534347212 */ /* 0x000fe200078e3cff */
[--C-:B------:R-:W-:Y:S01]  /*24b50*/  IMAD.X R53, RZ, RZ, R61.reuse, P4 ;  /* 0x000000ffff357224 */ /* 0x100fe200020e063d */
[----:B------:R-:W-:Y:S01]  /*24b60*/  LOP3.LUT R56, R4, R5, RZ, 0x3c, !PT ;  /* 0x0000000504387212 */ /* 0x000fe200078e3cff */
[----:B--2---:R2:W-:Y:S01]  /*24b70*/  @!P0 ST.E desc[UR54][R54.64], R121 ;  /* 0x0000007936008985 */ /* 0x0045e2000c101936 */
        /* <DEDUP_REMOVED lines=10> */
[----:B------:R-:W5:Y:S02]  /*24c20*/  LD.E.128 R24, desc[UR54][R24.64] ;  /* 0x0000003618187980 */ /* 0x000f64000c101d00 */
[----:B------:R-:W-:Y:S02]  /*24c30*/  IMAD.IADD R3, R3, 0x1, R21 ;  /* 0x0000000103037824 */ /* 0x000fe400078e0215 */
[----:B------:R-:W-:Y:S01]  /*24c40*/  IMAD R21, R64, UR4, RZ ;  /* 0x0000000440157c24 */ /* 0x000fe2000f8e02ff */
[----:B------:R-:W5:Y:S01]  /*24c50*/  LD.E.128 R28, desc[UR54][R28.64] ;  /* 0x000000361c1c7980 */ /* 0x000f62000c101d00 */
[----:B------:R-:W-:Y:S02]  /*24c60*/  IMAD.IADD R64, R235, 0x1, R20 ;  /* 0x00000001eb407824 */ /* 0x000fe400078e0214 */
        /* <DEDUP_REMOVED lines=14> */
[----:B------:R-:W-:Y:S02]  /*24d50*/  SHF.R.S32.HI R20, RZ, 0x1f, R21 ;  /* 0x0000001fff147819 */ /* 0x000fe40000011415 */
[----:B--2---:R-:W5:Y:S01]  /*24d60*/  LD.E.128 R52, desc[UR54][R52.64] ;  /* 0x0000003634347980 */ /* 0x004f62000c101d00 */
[----:B------:R-:W-:Y:S01]  /*24d70*/  IMAD R61, R63, UR5, R60 ;  /* 0x000000053f3d7c24 */ /* 0x000fe2000f8e023c */
[----:B------:R-:W-:Y:S01]  /*24d80*/  IADD3 R63, -R21, RZ, RZ ;  /* 0x000000ff153f7210 */ /* 0x000fe20007ffe1ff */
[----:B------:R-:W-:Y:S01]  /*24d90*/  ULDC.64 UR4, c[0x0][0xae0] ;  /* 0x0002b80000047ab9 */ /* 0x000fe20000000a00 */
[----:B------:R-:W5:Y:S01]  /*24da0*/  LD.E.128 R56, desc[UR54][R56.64] ;  /* 0x0000003638387980 */ /* 0x000f62000c101d00 */
[----:B------:R-:W-:-:S02]  /*24db0*/  IMAD.IADD R3, R3, 0x1, R61 ;  /* 0x0000000103037824 */ /* 0x000fc400078e023d */
[----:B------:R-:W-:Y:S01]  /*24dc0*/  IMAD R61, R0, R63, R64 ;  /* 0x0000003f003d7224 */ /* 0x000fe200078e0240 */
[----:B------:R-:W-:Y:S01]  /*24dd0*/  @!PT LDS RZ, [RZ] ;  /* 0x00000000fffff984 */ /* 0x000fe20000000800 */
[----:B------:R-:W-:Y:S01]  /*24de0*/  @!PT LDS RZ, [RZ] ;  /* 0x00000000fffff984 */ /* 0x000fe20000000800 */
[----:B------:R-:W-:Y:S01]  /*24df0*/  @!PT LDS RZ, [RZ] ;  /* 0x00000000fffff984 */ /* 0x000fe20000000800 */
[----:B------:R-:W-:Y:S01]  /*24e00*/  @!PT LDS RZ, [RZ] ;  /* 0x00000000fffff984 */ /* 0x000fe20000000800 */
[----:B------:R0:W-:Y:S06]  /*24e10*/  MEMBAR.ALL.CTA ;  /* 0x0000000000007992 */ /* 0x0001ec0000008000 */
[----:B0-----:R-:W0:Y:S01]  /*24e20*/  FENCE.VIEW.ASYNC.S ;  /* 0x00000000000073c6 */ /* 0x001e220000000000 */
[----:B------:R-:W-:Y:S02]  /*24e30*/  IMAD R20, R20, UR4, RZ ;  /* 0x0000000414147c24 */ /* 0x000fe4000f8e02ff */
[----:B------:R-:W-:Y:S01]  /*24e40*/  IMAD.WIDE.U32 R2, R21, UR4, R2 ;  /* 0x0000000415027c25 */ /* 0x000fe2000f8e0002 */
[----:B------:R-:W-:-:S03]  /*24e50*/  SHF.R.S32.HI R0, RZ, 0x1f, R61 ;  /* 0x0000001fff007819 */ /* 0x000fc6000001143d */
[----:B------:R-:W-:Y:S01]  /*24e60*/  IMAD R63, R21, UR5, R20 ;  /* 0x00000005153f7c24 */ /* 0x000fe2000f8e0214 */
[----:B------:R-:W-:Y:S01]  /*24e70*/  ULDC.64 UR4, c[0x0][0xad8] ;  /* 0x0002b60000047ab9 */ /* 0x000fe20000000a00 */
[----:B------:R-:W-:Y:S02]  /*24e80*/  IMAD.IADD R64, R66, 0x1, R235 ;  /* 0x0000000142407824 */ /* 0x000fe400078e02eb */
        /* <DEDUP_REMOVED lines=8> */
[----:B------:R-:W-:Y:S01]  /*24f10*/  IMAD.IADD R3, R3, 0x1, R21 ;  /* 0x0000000103037824 */ /* 0x000fe200078e0215 */
[----:B------:R-:W-:Y:S01]  /*24f20*/  LEA R62, P3, R2, UR4, 0x1 ;  /* 0x00000004023e7c11 */ /* 0x000fe2000f8608ff */
[----:B------:R-:W-:-:S03]  /*24f30*/  VIADD R0, R16, 0x33420 ;  /* 0x0003342010007836 */ /* 0x000fc60000000000 */
[----:B------:R-:W-:Y:S02]  /*24f40*/  LEA.HI.X R63, R2, UR5, R3, 0x1, P3 ;  /* 0x00000005023f7c11 */ /* 0x000fe400098f0c03 */
[----:B------:R-:W-:Y:S01]  /*24f50*/  PRMT R0, RZ, 0x654, R0 ;  /* 0x00000654ff007816 */ /* 0x000fe20000000000 */
[----:B------:R-:W-:Y:S01]  /*24f60*/  VIADD R20, R64, 0x40 ;  /* 0x0000004040147836 */ /* 0x000fe20000000000 */
[----:B------:R-:W-:Y:S01]  /*24f70*/  IADD3 R69, R236, 0x80, RZ ;  /* 0x00000080ec457810 */ /* 0x000fe20007ffe0ff */
[----:B0-----:R0:W1:Y:S01]  /*24f80*/  SHFL.IDX PT, R67, R62, RZ, 0x181f ;  /* 0x00181fff3e437589 */ /* 0x00106200000e0000 */
[----:B------:R0:W-:Y:S03]  /*24f90*/  SYNCS.ARRIVE.TRANS64.RED.A1T0 RZ, [R0+URZ], RZ ;  /* 0x000000ff00ff79a7 */ /* 0x0001e6000810043f */
[----:B------:R0:W2:Y:S01]  /*24fa0*/  SHFL.IDX PT, R61, R63, RZ, 0x181f ;  /* 0x00181fff3f3d7589 */ /* 0x0000a200000e0000 */
[----:B------:R-:W-:Y:S01]  /*24fb0*/  ISETP.GE.AND P0, PT, R20, R65, PT ;  /* 0x000000411400720c */ /* 0x000fe20003f06270 */
[----:B------:R-:W-:Y:S01]  /*24fc0*/  VIADD R68, R236, 0x80 ;  /* 0x00000080ec447836 */ /* 0x000fe20000000000 */
[----:B------:R-:W-:-:S02]  /*24fd0*/  SHF.R.S32.HI R66, RZ, 0x1f, R236 ;  /* 0x0000001fff427819 */ /* 0x000fc400000114ec */
[----:B------:R-:W-:Y:S01]  /*24fe0*/  SHF.R.S32.HI R69, RZ, 0x1f, R69 ;  /* 0x0000001fff457819 */ /* 0x000fe20000011445 */
[----:B------:R-:W-:Y:S08]  /*24ff0*/  @P2 BRA `(.L_x_2547) ;  /* 0x0000000000342947 */ /* 0x000ff00003800000 */
        /* <DEDUP_REMOVED lines=13> */
.L_x_2547:
[----:B------:R-:W-:Y:S05]  /*250d0*/  BSYNC B1 ;  /* 0x0000000000017941 */ /* 0x000fea0003800000 */
.L_x_2546:
[----:B---3-5:R3:W4:Y:S01]  /*250e0*/  SHFL.IDX PT, R7, R63, 0x1, 0x181f ;  /* 0x00381f003f077f89 */ /* 0x02872200000e0000 */
[----:B------:R-:W-:Y:S03]  /*250f0*/  BSSY B1, `(.L_x_2548) ;  /* 0x0000010000017945 */ /* 0x000fe60003800000 */
[----:B------:R3:W0:Y:S01]  /*25100*/  SHFL.IDX PT, R5, R62, 0x1, 0x181f ;  /* 0x00381f003e057f89 */ /* 0x00062200000e0000 */
[----:B------:R-:W-:Y:S05]  /*25110*/  @P1 BRA `(.L_x_2549) ;  /* 0x0000000000341947 */ /* 0x000fea0003800000 */
[----:B------:R-:W-:Y:S02]  /*25120*/  ULDC UR4, c[0x0][0xac8] ;  /* 0x0002b20000047ab9 */ /* 0x000fe40000000800 */
[----:B------:R-:W-:Y:S02]  /*25130*/  ISETP.GE.AND P3, PT, R236, UR4, PT ;  /* 0x00000004ec007c0c */ /* 0x000fe4000bf66270 */
[----:B------:R-:W-:Y:S02]  /*25140*/  ISETP.GE.AND P2, PT, R70, UR4, PT ;  /* 0x0000000446007c0c */ /* 0x000fe4000bf46270 */
[----:B------:R-:W-:-:S09]  /*25150*/  ISETP.GE.AND P1, PT, R68, UR4, PT ;  /* 0x0000000444007c0c */ /* 0x000fd2000bf26270 */
[-C--:B0-----:R-:W-:Y:S02]  /*25160*/  @!P3 LEA R2, P5, R236, R5.reuse, 0x1 ;  /* 0x00000005ec02b211 */ /* 0x081fe400078a08ff */
        /* <DEDUP_REMOVED lines=8> */
.L_x_2549:
[----:B------:R-:W-:Y:S05]  /*251f0*/  BSYNC B1 ;  /* 0x0000000000017941 */ /* 0x000fea0003800000 */
.L_x_2548:
[----:B0---4-:R0:W4:Y:S01]  /*25200*/  SHFL.IDX PT, R7, R63, 0x2, 0x181f ;  /* 0x00581f003f077f89 */ /* 0x01112200000e0000 */
        /* <DEDUP_REMOVED lines=8> */
[-C--:B------:R-:W-:Y:S02]  /*25290*/  @!P4 LEA R4, P1, R70, R3.reuse, 0x1 ;  /* 0x000000034604c211 */ /* 0x080fe400078208ff */
[----:B------:R-:W-:Y:S02]  /*252a0*/  @!P5 LEA R6, P2, R68, R3, 0x1 ;  /* 0x000000034406d211 */ /* 0x000fe400078408ff */
[-C--:B----4-:R-:W-:Y:S02]  /*252b0*/  @!P3 LEA.HI.X R3, R236, R7.reuse, R66, 0x1, P0 ;  /* 0x00000007ec03b211 */ /* 0x090fe400000f0c42 */
[-C--:B------:R-:W-:Y:S02]  /*252c0*/  @!P4 LEA.HI.X R5, R70, R7.reuse, R71, 0x1, P1 ;  /* 0x000000074605c211 */ /* 0x080fe400008f0c47 */
[----:B------:R-:W-:Y:S01]  /*252d0*/  @!P5 LEA.HI.X R7, R68, R7, R69, 0x1, P2 ;  /* 0x000000074407d211 */ /* 0x000fe200010f0c45 */
[----:B------:R0:W-:Y:S04]  /*252e0*/  @!P3 ST.E.128 desc[UR54][R2.64], R12 ;  /* 0x0000000c0200b985 */ /* 0x0001e8000c101d36 */
[----:B------:R0:W-:Y:S04]  /*252f0*/  @!P4 ST.E.128 desc[UR54][R4.64], R36 ;  /* 0x000000240400c985 */ /* 0x0001e8000c101d36 */
[----:B------:R0:W-:Y:S02]  /*25300*/  @!P5 ST.E.128 desc[UR54][R6.64], R52 ;  /* 0x000000340600d985 */ /* 0x0001e4000c101d36 */
.L_x_2551:
[----:B------:R-:W-:Y:S05]  /*25310*/  BSYNC B1 ;  /* 0x0000000000017941 */ /* 0x000fea0003800000 */
.L_x_2550:
[----:B------:R-:W-:Y:S01]  /*25320*/  VIADD R0, R64, 0x60 ;  /* 0x0000006040007836 */ /* 0x000fe20000000000 */
[----:B0--3--:R-:W0:Y:S04]  /*25330*/  SHFL.IDX PT, R63, R63, 0x3, 0x181f ;  /* 0x00781f003f3f7f89 */ /* 0x009e2800000e0000 */
[----:B------:R-:W-:Y:S01]  /*25340*/  ISETP.GE.AND P0, PT, R0, R65, PT ;  /* 0x000000410000720c */ /* 0x000fe20003f06270 */
[----:B----4-:R3:W4:-:S12]  /*25350*/  SHFL.IDX PT, R7, R62, 0x3, 0x181f ;  /* 0x00781f003e077f89 */ /* 0x01071800000e0000 */
[----:B---3--:R-:W-:Y:S05]  /*25360*/  @P0 BRA `(.L_x_2552) ;  /* 0x0000000c00e00947 */ /* 0x008fea0003800000 */
[----:B------:R-:W-:Y:S02]  /*25370*/  ULDC UR4, c[0x0][0xac8] ;  /* 0x0002b20000047ab9 */ /* 0x000fe40000000800 */
[----:B------:R-:W-:Y:S02]  /*25380*/  ISETP.GE.AND P2, PT, R236, UR4, PT ;  /* 0x00000004ec007c0c */ /* 0x000fe4000bf46270 */
[----:B------:R-:W-:-:S11]  /*25390*/  ISETP.GE.AND P3, PT, R70, UR4, PT ;  /* 0x0000000446007c0c */ /* 0x000fd6000bf66270 */
[-C--:B----4-:R-:W-:Y:S02]  /*253a0*/  @!P2 LEA R2, P0, R236, R7.reuse, 0x1 ;  /* 0x00000007ec02a211 */ /* 0x090fe400078008ff */
[----:B------:R-:W-:Y:S02]  /*253b0*/  @!P3 LEA R4, P1, R70, R7, 0x1 ;  /* 0x000000074604b211 */ /* 0x000fe400078208ff */
[-C--:B0-----:R-:W-:Y:S02]  /*253c0*/  @!P2 LEA.HI.X R3, R236, R63.reuse, R66, 0x1, P0 ;  /* 0x0000003fec03a211 */ /* 0x081fe400000f0c42 */
[----:B------:R-:W-:Y:S02]  /*253d0*/  @!P3 LEA.HI.X R5, R70, R63, R71, 0x1, P1 ;  /* 0x0000003f4605b211 */ /* 0x000fe400008f0c47 */
[----:B------:R-:W-:Y:S01]  /*253e0*/  ISETP.GE.AND P0, PT, R68, UR4, PT ;  /* 0x0000000444007c0c */ /* 0x000fe2000bf06270 */
[----:B------:R3:W-:Y:S04]  /*253f0*/  @!P2 ST.E.128 desc[UR54][R2.64], R24 ;  /* 0x000000180200a985 */ /* 0x0007e8000c101d36 */
[----:B------:R3:W-:Y:S08]  /*25400*/  @!P3 ST.E.128 desc[UR54][R4.64], R40 ;  /* 0x000000280400b985 */ /* 0x0007f0000c101d36 */
[----:B------:R-:W-:Y:S05]  /*25410*/  @P0 BRA `(.L_x_2552) ;  /* 0x0000000c00b40947 */ /* 0x000fea0003800000 */
[----:B---3--:R-:W-:-:S04]  /*25420*/  LEA R2, P0, R68, R7, 0x1 ;  /* 0x0000000744027211 */ /* 0x008fc800078008ff */
[----:B------:R-:W-:-:S05]  /*25430*/  LEA.HI.X R3, R68, R63, R69, 0x1, P0 ;  /* 0x0000003f44037211 */ /* 0x000fca00000f0c45 */
[----:B------:R0:W-:Y:S01]  /*25440*/  ST.E.128 desc[UR54][R2.64], R56 ;  /* 0x0000003802007985 */ /* 0x0001e2000c101d36 */
[----:B------:R-:W-:Y:S05]  /*25450*/  BRA `(.L_x_2552) ;  /* 0x0000000c00a47947 */ /* 0x000fea0003800000 */
.L_x_2543:
        /* <DEDUP_REMOVED lines=19> */
[----:B-1----:R-:W-:Y:S01]  /*25590*/  ISETP.NE.AND P2, PT, R25, 0x1, PT ;  /* 0x000000011900780c */ /* 0x002fe20003f45270 */
[----:B---3--:R-:W-:-:S12]  /*255a0*/  VIADD R24, R7, 0xffffff80 ;  /* 0xffffff8007187836 */ /* 0x008fd80000000000 */
        /* <DEDUP_REMOVED lines=8> */
.L_x_2553:
[----:B------:R-:W2:Y:S04]  /*25630*/  LDL.LU R3, [R1+0x2c] ;  /* 0x00002c0001037983 */ /* 0x000ea80000300800 */
[----:B------:R-:W4:Y:S04]  /*25640*/  LDL.LU R2, [R1+0x44] ;  /* 0x0000440001027983 */ /* 0x000f280000300800 */
[----:B------:R-:W3:Y:S01]  /*25650*/  LDL R20, [R1+0x38] ;  /* 0x0000380001147983 */ /* 0x000ee20000100800 */
[----:B------:R-:W-:Y:S01]  /*25660*/  BSSY B1, `(.L_x_2554) ;  /* 0x000002c000017945 */ /* 0x000fe20003800000 */
[----:B-----5:R-:W-:-:S02]  /*25670*/  SHF.R.S32.HI R11, RZ, 0x1f, R0 ;  /* 0x0000001fff0b7819 */ /* 0x020fc40000011400 */
[----:B--2---:R-:W-:Y:S02]  /*25680*/  SEL R13, R3, RZ, !P0 ;  /* 0x000000ff030d7207 */ /* 0x004fe40004000000 */
[----:B----4-:R-:W-:Y:S02]  /*25690*/  SEL R12, R2, RZ, !P0 ;  /* 0x000000ff020c7207 */ /* 0x010fe40004000000 */
[----:B---3--:R-:W-:Y:S01]  /*256a0*/  SHF.R.S32.HI R10, RZ, 0x1f, R20 ;  /* 0x0000001fff0a7819 */ /* 0x008fe20000011414 */
[----:B------:R-:W-:Y:S06]  /*256b0*/  @P3 BRA `(.L_x_2555) ;  /* 0x0000000000983947 */ /* 0x000fec0003800000 */
[----:B------:R-:W2:Y:S01]  /*256c0*/  LDC R9, c[0x0][0xbe8] ;  /* 0x0002fa00ff097b82 */ /* 0x000ea20000000800 */
[----:B------:R-:W-:Y:S01]  /*256d0*/  IADD3 R8, R235, -0x80, R7 ;  /* 0xffffff80eb087810 */ /* 0x000fe20007ffe007 */
[----:B--2---:R-:W-:-:S05]  /*256e0*/  IMAD R2, R6, R9, RZ ;  /* 0x0000000906027224 */ /* 0x004fca00078e02ff */
        /* <DEDUP_REMOVED lines=9> */
[----:B------:R-:W2:Y:S01]  /*25780*/  @P0 LDC R15, c[0x0][0xbec] ;  /* 0x0002fb00ff0f0b82 */ /* 0x000ea20000000800 */
[----:B------:R-:W-:Y:S01]  /*25790*/  IMAD R7, R20, UR5, R7 ;  /* 0x0000000514077c24 */ /* 0x000fe2000f8e0207 */
[----:B------:R-:W-:-:S03]  /*257a0*/  ULDC.64 UR4, c[0x0][0xb98] ;  /* 0x0002e60000047ab9 */ /* 0x000fc60000000a00 */
[----:B------:R-:W-:-:S03]  /*257b0*/  IMAD.IADD R3, R3, 0x1, R7 ;  /* 0x0000000103037824 */ /* 0x000fc600078e0207 */
[----:B------:R-:W3:Y:S01]  /*257c0*/  @P0 LDC R21, c[0x0][0xbf0] ;  /* 0x0002fc00ff150b82 */ /* 0x000ee20000000800 */
[----:B------:R-:W-:-:S04]  /*257d0*/  IMAD.WIDE.U32 R2, R13, UR4, R2 ;  /* 0x000000040d027c25 */ /* 0x000fc8000f8e0002 */
[----:B--2---:R-:W-:-:S05]  /*257e0*/  @P0 IMAD.HI.U32 R4, R8, R15, RZ ;  /* 0x0000000f08040227 */ /* 0x004fca00078e00ff */
[----:B---3--:R-:W-:Y:S01]  /*257f0*/  @P0 SHF.R.U32.HI R5, RZ, R21, R4 ;  /* 0x00000015ff050219 */ /* 0x008fe20000011604 */
        /* <DEDUP_REMOVED lines=18> */
.L_x_2555:
[----:B------:R-:W-:Y:S05]  /*25920*/  BSYNC B1 ;  /* 0x0000000000017941 */ /* 0x000fea0003800000 */
.L_x_2554:
[--C-:B--2---:R-:W-:Y:S01]  /*25930*/  SHF.R.S32.HI R4, RZ, 0x1f, R24.reuse ;  /* 0x0000001fff047819 */ /* 0x104fe20000011418 */
        /* <DEDUP_REMOVED lines=11> */
[----:B------:R-:W-:Y:S02]  /*259f0*/  IMAD.IADD R3, R3, 0x1, R5 ;  /* 0x0000000103037824 */ /* 0x000fe400078e0205 */
[----:B------:R-:W-:Y:S02]  /*25a00*/  IMAD R0, R4, 0x20, R8 ;  /* 0x0000002004007824 */ /* 0x000fe400078e0208 */
[----:B------:R-:W-:Y:S02]  /*25a10*/  IMAD R4, R10, UR4, RZ ;  /* 0x000000040a047c24 */ /* 0x000fe4000f8e02ff */
[----:B------:R-:W-:Y:S01]  /*25a20*/  IMAD.WIDE.U32 R2, R20, UR4, R2 ;  /* 0x0000000414027c25 */ /* 0x000fe2000f8e0002 */
[----:B------:R-:W-:-:S03]  /*25a30*/  IADD3 R9, R235, R0, RZ ;  /* 0x00000000eb097210 */ /* 0x000fc60007ffe0ff */
        /* <DEDUP_REMOVED lines=11> */
[----:B------:R-:W-:Y:S02]  /*25af0*/  IMAD.MOV R4, RZ, RZ, -R5 ;  /* 0x000000ffff047224 */ /* 0x000fe400078e0a05 */
[----:B------:R-:W-:Y:S02]  /*25b00*/  IMAD.IADD R3, R3, 0x1, R7 ;  /* 0x0000000103037824 */ /* 0x000fe400078e0207 */
[----:B------:R-:W-:Y:S02]  /*25b10*/  IMAD R0, R0, UR4, RZ ;  /* 0x0000000400007c24 */ /* 0x000fe4000f8e02ff */
[----:B------:R-:W-:Y:S02]  /*25b20*/  IMAD R7, R25, R4, R9 ;  /* 0x0000000419077224 */ /* 0x000fe400078e0209 */
[C---:B------:R-:W-:Y:S02]  /*25b30*/  IMAD R9, R5.reuse, UR5, R0 ;  /* 0x0000000505097c24 */ /* 0x040fe4000f8e0200 */
[----:B------:R-:W-:Y:S01]  /*25b40*/  IMAD.WIDE.U32 R2, R5, UR4, R2 ;  /* 0x0000000405027c25 */ /* 0x000fe2000f8e0002 */
[----:B------:R-:W-:Y:S01]  /*25b50*/  SHF.R.S32.HI R0, RZ, 0x1f, R7 ;  /* 0x0000001fff007819 */ /* 0x000fe20000011407 */
[----:B------:R-:W-:Y:S01]  /*25b60*/  ULDC.64 UR4, c[0x0][0xad8] ;  /* 0x0002b60000047ab9 */ /* 0x000fe20000000a00 */
[----:B------:R-:W-:Y:S01]  /*25b70*/  SHF.R.S32.HI R5, RZ, 0x1f, R236 ;  /* 0x0000001fff057819 */ /* 0x000fe200000114ec */
[----:B------:R-:W-:-:S02]  /*25b80*/  IMAD.IADD R3, R3, 0x1, R9 ;  /* 0x0000000103037824 */ /* 0x000fc400078e0209 */
        /* <DEDUP_REMOVED lines=9> */
[----:B------:R1:W2:Y:S04]  /*25c20*/  SHFL.IDX PT, R3, R2, RZ, 0x181f ;  /* 0x00181fff02037589 */ /* 0x0002a800000e0000 */
[----:B------:R1:W3:Y:S02]  /*25c30*/  SHFL.IDX PT, R14, R0, RZ, 0x181f ;  /* 0x00181fff000e7589 */ /* 0x0002e400000e0000 */
.L_x_2779:
[----:B------:R-:W-:Y:S01]  /*25c40*/  IMAD R25, R6, R25, RZ ;  /* 0x0000001906197224 */ /* 0x000fe200078e02ff */
[----:B------:R-:W-:Y:S01]  /*25c50*/  BSSY B1, `(.L_x_2557) ;  /* 0x0000017000017945 */ /* 0x000fe20003800000 */
[----:B------:R-:W-:-:S05]  /*25c60*/  IMAD.IADD R6, R8, 0x1, R235 ;  /* 0x0000000108067824 */ /* 0x000fca00078e02eb */
[----:B------:R-:W-:-:S13]  /*25c70*/  ISETP.GE.AND P0, PT, R6, R25, PT ;  /* 0x000000190600720c */ /* 0x000fda0003f06270 */
[----:B------:R-:W-:Y:S05]  /*25c80*/  @P0 BRA `(.L_x_2558) ;  /* 0x00000000004c0947 */ /* 0x000fea0003800000 */
[C---:B------:R-:W-:Y:S01]  /*25c90*/  IADD3 R12, R236.reuse, 0x40, RZ ;  /* 0x00000040ec0c7810 */ /* 0x040fe20007ffe0ff */
[C---:B------:R-:W-:Y:S01]  /*25ca0*/  VIADD R4, R236.reuse, 0x80 ;  /* 0x00000080ec047836 */ /* 0x040fe20000000000 */
[----:B------:R-:W-:Y:S01]  /*25cb0*/  ULDC UR4, c[0x0][0xac8] ;  /* 0x0002b20000047ab9 */ /* 0x000fe20000000800 */
[C---:B------:R-:W-:Y:S01]  /*25cc0*/  VIADD R13, R236.reuse, 0x40 ;  /* 0x00000040ec0d7836 */ /* 0x040fe20000000000 */
[C---:B------:R-:W-:Y:S01]  /*25cd0*/  ISETP.GE.AND P3, PT, R236.reuse, UR4, PT ;  /* 0x00000004ec007c0c */ /* 0x040fe2000bf66270 */
[----:B------:R-:W-:Y:S01]  /*25ce0*/  VIADD R7, R236, 0x80 ;  /* 0x00000080ec077836 */ /* 0x000fe20000000000 */
[----:B------:R-:W-:Y:S02]  /*25cf0*/  ISETP.GE.AND P4, PT, R12, UR4, PT ;  /* 0x000000040c007c0c */ /* 0x000fe4000bf86270 */
[----:B------:R-:W-:Y:S02]  /*25d00*/  ISETP.GE.AND P5, PT, R4, UR4, PT ;  /* 0x0000000404007c0c */ /* 0x000fe4000bfa6270 */
[----:B------:R-:W-:-:S02]  /*25d10*/  SHF.R.S32.HI R13, RZ, 0x1f, R13 ;  /* 0x0000001fff0d7819 */ /* 0x000fc4000001140d */
[----:B------:R-:W-:-:S05]  /*25d20*/  SHF.R.S32.HI R7, RZ, 0x1f, R7 ;  /* 0x0000001fff077819 */ /* 0x000fca0000011407 */
[-C--:B---3--:R-:W-:Y:S02]  /*25d30*/  @!P3 LEA R8, P0, R236, R14.reuse, 0x1 ;  /* 0x0000000eec08b211 */ /* 0x088fe400078008ff */
[-C--:B------:R-:W-:Y:S02]  /*25d40*/  @!P4 LEA R10, P1, R12, R14.reuse, 0x1 ;  /* 0x0000000e0c0ac211 */ /* 0x080fe400078208ff */
[----:B------:R-:W-:Y:S02]  /*25d50*/  @!P5 LEA R14, P2, R4, R14, 0x1 ;  /* 0x0000000e040ed211 */ /* 0x000fe400078408ff */
[-C--:B--2---:R-:W-:Y:S02]  /*25d60*/  @!P3 LEA.HI.X R9, R236, R3.reuse, R5, 0x1, P0 ;  /* 0x00000003ec09b211 */ /* 0x084fe400000f0c05 */
[-C--:B------:R-:W-:Y:S02]  /*25d70*/  @!P4 LEA.HI.X R11, R12, R3.reuse, R13, 0x1, P1 ;  /* 0x000000030c0bc211 */ /* 0x080fe400008f0c0d */
[----:B------:R-:W-:Y:S01]  /*25d80*/  @!P5 LEA.HI.X R15, R4, R3, R7, 0x1, P2 ;  /* 0x00000003040fd211 */ /* 0x000fe200010f0c07 */
[----:B------:R4:W-:Y:S04]  /*25d90*/  @!P3 ST.E.128 desc[UR54][R8.64], RZ ;  /* 0x000000ff0800b985 */ /* 0x0009e8000c101d36 */
[----:B------:R4:W-:Y:S04]  /*25da0*/  @!P4 ST.E.128 desc[UR54][R10.64], RZ ;  /* 0x000000ff0a00c985 */ /* 0x0009e8000c101d36 */
[----:B------:R4:W-:Y:S02]  /*25db0*/  @!P5 ST.E.128 desc[UR54][R14.64], RZ ;  /* 0x000000ff0e00d985 */ /* 0x0009e4000c101d36 */
.L_x_2558:
[----:B------:R-:W-:Y:S05]  /*25dc0*/  BSYNC B1 ;  /* 0x0000000000017941 */ /* 0x000fea0003800000 */
.L_x_2557:
[----:B------:R-:W-:-:S03]  /*25dd0*/  UMOV UR4, 0xffffffff ;  /* 0xffffffff00047882 */ /* 0x000fc60000000000 */
[----:B------:R-:W-:Y:S05]  /*25de0*/  BRA.DIV UR4, `(.L_x_2559) ;  /* 0x0000009e04687947 */ /* 0x000fea000b800000 */
[----:B--2---:R2:W0:Y:S04]  /*25df0*/  SHFL.IDX PT, R3, R2, 0x1, 0x181f ;  /* 0x00381f0002037f89 */ /* 0x00442800000e0000 */
[----:B---34-:R2:W3:Y:S02]  /*25e00*/  SHFL.IDX PT, R14, R0, 0x1, 0x181f ;  /* 0x00381f00000e7f89 */ /* 0x0184e400000e0000 */
.L_x_2783:
[----:B------:R-:W-:Y:S01]  /*25e10*/  VIADD R4, R6, 0x20 ;  /* 0x0000002006047836 */ /* 0x000fe20000000000 */
[----:B------:R-:W-:Y:S04]  /*25e20*/  BSSY B1, `(.L_x_2560) ;  /* 0x0000016000017945 */ /* 0x000fe80003800000 */
[----:B------:R-:W-:-:S13]  /*25e30*/  ISETP.GE.AND P0, PT, R4, R25, PT ;  /* 0x000000190400720c */ /* 0x000fda0003f06270 */
[----:B------:R-:W-:Y:S05]  /*25e40*/  @P0 BRA `(.L_x_2561) ;  /* 0x00000000004c0947 */ /* 0x000fea0003800000 */
[C---:B------:R-:W-:Y:S01]  /*25e50*/  VIADD R13, R236.reuse, 0x40 ;  /* 0x00000040ec0d7836 */ /* 0x040fe20000000000 */
[----:B------:R-:W-:Y:S01]  /*25e60*/  ULDC UR4, c[0x0][0xac8] ;  /* 0x0002b20000047ab9 */ /* 0x000fe20000000800 */
[C---:B------:R-:W-:Y:S01]  /*25e70*/  VIADD R7, R236.reuse, 0x80 ;  /* 0x00000080ec077836 */ /* 0x040fe20000000000 */
[C---:B------:R-:W-:Y:S01]  /*25e80*/  ISETP.GE.AND P3, PT, R236.reuse, UR4, PT ;  /* 0x00000004ec007c0c */ /* 0x040fe2000bf66270 */
[C---:B------:R-:W-:Y:S01]  /*25e90*/  VIADD R12, R236.reuse, 0x80 ;  /* 0x00000080ec0c7836 */ /* 0x040fe20000000000 */
[----:B------:R-:W-:Y:S02]  /*25ea0*/  ISETP.GE.AND P4, PT, R13, UR4, PT ;  /* 0x000000040d007c0c */ /* 0x000fe4000bf86270 */
[----:B------:R-:W-:Y:S02]  /*25eb0*/  ISETP.GE.AND P5, PT, R7, UR4, PT ;  /* 0x0000000407007c0c */ /* 0x000fe4000bfa6270 */
[----:B------:R-:W-:Y:S02]  /*25ec0*/  IADD3 R20, R236, 0x40, RZ ;  /* 0x00000040ec147810 */ /* 0x000fe40007ffe0ff */
        /* <DEDUP_REMOVED lines=11> */
.L_x_2561:
[----:B------:R-:W-:Y:S05]  /*25f80*/  BSYNC B1 ;  /* 0x0000000000017941 */ /* 0x000fea0003800000 */
.L_x_2560:
[----:B------:R-:W-:-:S03]  /*25f90*/  UMOV UR4, 0xffffffff ;  /* 0xffffffff00047882 */ /* 0x000fc60000000000 */
[----:B------:R-:W-:Y:S05]  /*25fa0*/  BRA.DIV UR4, `(.L_x_2562) ;  /* 0x0000009e04407947 */ /* 0x000fea000b800000 */
[----:B0-----:R0:W0:Y:S04]  /*25fb0*/  SHFL.IDX PT, R3, R2, 0x2, 0x181f ;  /* 0x00581f0002037f89 */ /* 0x00102800000e0000 */
[----:B---34-:R3:W4:Y:S02]  /*25fc0*/  SHFL.IDX PT, R14, R0, 0x2, 0x181f ;  /* 0x00581f00000e7f89 */ /* 0x01872400000e0000 */
.L_x_2787:
        /* <DEDUP_REMOVED lines=9> */
[----:B------:R-:W-:Y:S01]  /*26060*/  ISETP.GE.AND P4, PT, R13, UR4, PT ;  /* 0x000000040d007c0c */ /* 0x000fe2000bf86270 */
[----:B------:R-:W-:Y:S01]  /*26070*/  VIADD R12, R236, 0x80 ;  /* 0x00000080ec0c7836 */ /* 0x000fe20000000000 */
[----:B------:R-:W-:Y:S02]  /*26080*/  ISETP.GE.AND P5, PT, R7, UR4, PT ;  /* 0x0000000407007c0c */ /* 0x000fe4000bfa6270 */
[----:B------:R-:W-:Y:S02]  /*26090*/  SHF.R.S32.HI R20, RZ, 0x1f, R20 ;  /* 0x0000001fff147819 */ /* 0x000fe40000011414 */
[----:B------:R-:W-:-:S05]  /*260a0*/  SHF.R.S32.HI R12, RZ, 0x1f, R12 ;  /* 0x0000001fff0c7819 */ /* 0x000fca000001140c */
[CC--:B----4-:R-:W-:Y:S02]  /*260b0*/  @!P3 LEA R8, P0, R236.reuse, R14.reuse, 0x1 ;  /* 0x0000000eec08b211 */ /* 0x0d0fe400078008ff */
        /* <DEDUP_REMOVED lines=8> */
.L_x_2564:
[----:B------:R-:W-:Y:S05]  /*26140*/  BSYNC B1 ;  /* 0x0000000000017941 */ /* 0x000fea0003800000 */
.L_x_2563:
[----:B------:R-:W-:-:S03]  /*26150*/  UMOV UR4, 0xffffffff ;  /* 0xffffffff00047882 */ /* 0x000fc60000000000 */
[----:B------:R-:W-:Y:S05]  /*26160*/  BRA.DIV UR4, `(.L_x_2565) ;  /* 0x0000009e04187947 */ /* 0x000fea000b800000 */
[----:B0-----:R0:W0:Y:S04]  /*26170*/  SHFL.IDX PT, R3, R2, 0x3, 0x181f ;  /* 0x00781f0002037f89 */ /* 0x00102800000e0000 */
[----:B----4-:R4:W0:Y:S02]  /*26180*/  SHFL.IDX PT, R14, R0, 0x3, 0x181f ;  /* 0x00781f00000e7f89 */ /* 0x01082400000e0000 */
.L_x_2791:
[----:B-1234-:R-:W-:-:S05]  /*26190*/  VIADD R0, R6, 0x60 ;  /* 0x0000006006007836 */ /* 0x01efca0000000000 */
[----:B------:R-:W-:-:S13]  /*261a0*/  ISETP.GE.AND P0, PT, R0, R25, PT ;  /* 0x000000190000720c */ /* 0x000fda0003f06270 */
[----:B------:R-:W-:Y:S05]  /*261b0*/  @P0 BRA `(.L_x_2552) ;  /* 0x00000000004c0947 */ /* 0x000fea0003800000 */
[C---:B------:R-:W-:Y:S01]  /*261c0*/  VIADD R9, R236.reuse, 0x40 ;  /* 0x00000040ec097836 */ /* 0x040fe20000000000 */
[C---:B0-----:R-:W-:Y:S01]  /*261d0*/  IADD3 R2, R236.reuse, 0x80, RZ ;  /* 0x00000080ec027810 */ /* 0x041fe20007ffe0ff */
        /* <DEDUP_REMOVED lines=8> */
[-C--:B------:R-:W-:Y:S02]  /*26260*/  @!P3 LEA R4, P0, R236, R14.reuse, 0x1 ;  /* 0x0000000eec04b211 */ /* 0x080fe400078008ff */
[CC--:B------:R-:W-:Y:S02]  /*26270*/  @!P4 LEA R6, P1, R9.reuse, R14.reuse, 0x1 ;  /* 0x0000000e0906c211 */ /* 0x0c0fe400078208ff */
[----:B------:R-:W-:Y:S02]  /*26280*/  @!P5 LEA R14, P2, R2, R14, 0x1 ;  /* 0x0000000e020ed211 */ /* 0x000fe400078408ff */
[-C--:B------:R-:W-:Y:S02]  /*26290*/  @!P3 LEA.HI.X R5, R236, R3.reuse, R5, 0x1, P0 ;  /* 0x00000003ec05b211 */ /* 0x080fe400000f0c05 */
[-C--:B------:R-:W-:Y:S02]  /*262a0*/  @!P4 LEA.HI.X R7, R9, R3.reuse, R10, 0x1, P1 ;  /* 0x000000030907c211 */ /* 0x080fe400008f0c0a */
[----:B------:R-:W-:Y:S01]  /*262b0*/  @!P5 LEA.HI.X R15, R2, R3, R8, 0x1, P2 ;  /* 0x00000003020fd211 */ /* 0x000fe200010f0c08 */
[----:B------:R0:W-:Y:S04]  /*262c0*/  @!P3 ST.E.128 desc[UR54][R4.64], RZ ;  /* 0x000000ff0400b985 */ /* 0x0001e8000c101d36 */
[----:B------:R0:W-:Y:S04]  /*262d0*/  @!P4 ST.E.128 desc[UR54][R6.64], RZ ;  /* 0x000000ff0600c985 */ /* 0x0001e8000c101d36 */
[----:B------:R0:W-:Y:S02]  /*262e0*/  @!P5 ST.E.128 desc[UR54][R14.64], RZ ;  /* 0x000000ff0e00d985 */ /* 0x0001e4000c101d36 */
.L_x_2552:
[----:B------:R-:W-:Y:S05]  /*262f0*/  BSYNC B0 ;  /* 0x0000000000007941 */ /* 0x000fea0003800000 */
.L_x_2542:
[----:B------:R-:W5:Y:S01]  /*26300*/  LDL R0, [R1+0x1c] ;  /* 0x00001c0001007983 */ /* 0x000f620000100800 */
[----:B------:R-:W-:Y:S02]  /*26310*/  ULDC UR4, c[0x0][0xc3c] ;  /* 0x00030f0000047ab9 */ /* 0x000fe40000000800 */
[----:B-----5:R-:W-:-:S13]  /*26320*/  ISETP.GE.AND P0, PT, R0, UR4, PT ;  /* 0x0000000400007c0c */ /* 0x020fda000bf06270 */
[----:B------:R-:W-:Y:S05]  /*26330*/  @!P0 BRA `(.L_x_2566) ;  /* 0xfffffdb000288947 */ /* 0x000fea000383ffff */
[----:B------:R-:W-:Y:S05]  /*26340*/  BRA `(.L_x_2363) ;  /* 0x0000007400cc7947 */ /* 0x000fea0003800000 */
.L_x_2361:
        /* <DEDUP_REMOVED lines=15> */
[----:B------:R-:W2:Y:S01]  /*26440*/  LDS.128 R16, [UR4+0x334d0] ;  /* 0x0334d004ff107984 */ /* 0x000ea20008000c00 */
[----:B------:R-:W-:Y:S06]  /*26450*/  BAR.ARV 0x4, 0x180 ;  /* 0x0106000000007b1d */ /* 0x000fec0000002000 */
[----:B------:R-:W-:Y:S05]  /*26460*/  BRA `(.L_x_2568) ;  /* 0x0000000800847947 */ /* 0x000fea0003800000 */
.L_x_2567:
        /* <DEDUP_REMOVED lines=42> */
.L_x_2573:
        /* <DEDUP_REMOVED lines=12> */
.L_x_2572:
[----:B------:R-:W-:Y:S05]  /*267d0*/  BSYNC B0 ;  /* 0x0000000000007941 */ /* 0x000fea0003800000 */
.L_x_2571:
[----:B0----5:R-:W0:Y:S02]  /*267e0*/  SHFL.UP PT, R2, R4, 0x1, RZ ;  /* 0x0420000004027989 */ /* 0x021e2400000e00ff */
        /* <DEDUP_REMOVED lines=20> */
.L_x_2569:
        /* <DEDUP_REMOVED lines=15> */
[----:B0-----:R-:W-:-:S06]  /*26a20*/  IADD3 R13, R12, 0xffffffe, RZ ;  /* 0x0ffffffe0c0d7810 */ /* 0x001fcc0007ffe0ff */
[----:B------:R0:W1:Y:S01]  /*26a30*/  F2I.FTZ.U32.TRUNC.NTZ R3, R13 ;  /* 0x0000000d00037305 */ /* 0x000062000021f000 */
[----:B------:R-:W-:Y:S05]  /*26a40*/  @!P0 BRA `(.L_x_2574) ;  /* 0x0000000000088947 */ /* 0x000fea0003800000 */
[----:B------:R-:W-:-:S06]  /*26a50*/  VIADD R16, R7, 0xffffffff ;  /* 0xffffffff07107836 */ /* 0x000fcc0000000000 */
[----:B------:R2:W3:Y:S02]  /*26a60*/  SHFL.IDX PT, R16, R5, R16, 0x1f ;  /* 0x00001f1005107589 */ /* 0x0004e400000e0000 */
.L_x_2574:
        /* <DEDUP_REMOVED lines=19> */
[----:B------:R-:W-:Y:S02]  /*26ba0*/  @!P2 IADD3 R2, -R2, RZ, RZ ;  /* 0x000000ff0202a210 */ /* 0x000fe40007ffe1ff */
        /* <DEDUP_REMOVED lines=24> */
[----:B------:R-:W-:Y:S01]  /*26d30*/  @!P1 IMAD.IADD R8, R8, 0x1, -R7 ;  /* 0x0000000108089824 */ /* 0x000fe200078e0a07 */
[----:B------:R-:W-:Y:S02]  /*26d40*/  @!P1 IADD3 R2, R2, 0x1, RZ ;  /* 0x0000000102029810 */ /* 0x000fe40007ffe0ff */
        /* <DEDUP_REMOVED lines=10> */
.L_x_2570:
[----:B------:R-:W-:Y:S01]  /*26df0*/  IMAD.MOV.U32 R17, RZ, RZ, RZ ;  /* 0x000000ffff117224 */ /* 0x000fe200078e00ff */
[----:B------:R-:W-:Y:S01]  /*26e00*/  MOV R18, RZ ;  /* 0x000000ff00127202 */ /* 0x000fe20000000f00 */
[----:B------:R-:W-:-:S07]  /*26e10*/  IMAD.U32 R16, RZ, RZ, UR6 ;  /* 0x00000006ff107e24 */ /* 0x000fce000f8e00ff */
.L_x_2575:
[----:B------:R-:W-:-:S13]  /*26e20*/  ISETP.NE.AND P0, PT, R0, RZ, PT ;  /* 0x000000ff0000720c */ /* 0x000fda0003f05270 */
[----:B------:R-:W1:Y:S01]  /*26e30*/  @!P0 S2R R3, SR_CgaCtaId ;  /* 0x0000000000038919 */ /* 0x000e620000008800 */
[----:B------:R-:W-:-:S04]  /*26e40*/  @!P0 MOV R0, 0x400 ;  /* 0x0000040000008802 */ /* 0x000fc80000000f00 */
[----:B-1----:R-:W-:-:S05]  /*26e50*/  @!P0 LEA R0, R3, R0, 0x18 ;  /* 0x0000000003008211 */ /* 0x002fca00078ec0ff */
[----:B------:R1:W-:Y:S01]  /*26e60*/  @!P0 STS.128 [R0+0x334d0], R16 ;  /* 0x0334d01000008388 */ /* 0x0003e20000000c00 */
[----:B------:R-:W-:Y:S06]  /*26e70*/  BAR.ARV 0x5, 0x180 ;  /* 0x0146000000007b1d */ /* 0x000fec0000002000 */
.L_x_2568:
[----:B-1----:R-:W-:Y:S01]  /*26e80*/  IMAD.MOV.U32 R0, RZ, RZ, 0x1 ;  /* 0x00000001ff007424 */ /* 0x002fe200078e00ff */
[----:B------:R1:W-:Y:S01]  /*26e90*/  STL [R1+0xc], RZ ;  /* 0x00000cff01007387 */ /* 0x0003e20000100800 */
[----:B------:R-:W-:Y:S02]  /*26ea0*/  ULDC UR4, c[0x0][0xc3c] ;  /* 0x00030f0000047ab9 */ /* 0x000fe40000000800 */
[----:B--2---:R-:W-:Y:S01]  /*26eb0*/  ISETP.GE.AND P0, PT, R19, UR4, PT ;  /* 0x0000000413007c0c */ /* 0x004fe2000bf06270 */
[----:B------:R1:W-:Y:S04]  /*26ec0*/  STL [R1+0x14], R0 ;  /* 0x0000140001007387 */ /* 0x0003e80000100800 */
[----:B------:R1:W-:Y:S08]  /*26ed0*/  STL [R1+0x54], RZ ;  /* 0x000054ff01007387 */ /* 0x0003f00000100800 */
[----:B-1----:R-:W-:Y:S05]  /*26ee0*/  @P0 BRA `(.L_x_2576) ;  /* 0x0000006400e00947 */ /* 0x002fea0003800000 */
        /* <DEDUP_REMOVED lines=9> */
[C---:B-1----:R-:W-:Y:S01]  /*26f80*/  IMAD.SHL.U32 R4, R10.reuse, 0x40, RZ ;  /* 0x000000400a047824 */ /* 0x042fe200078e00ff */
[----:B------:R-:W-:Y:S01]  /*26f90*/  SHF.R.U32.HI R3, RZ, 0x1, R10 ;  /* 0x00000001ff037819 */ /* 0x000fe2000001160a */
[C---:B------:R-:W-:Y:S01]  /*26fa0*/  IMAD.SHL.U32 R5, R10.reuse, 0x2, RZ ;  /* 0x000000020a057824 */ /* 0x040fe200078e00ff */
[----:B------:R-:W-:-:S02]  /*26fb0*/  LOP3.LUT R9, R10, 0x7f, RZ, 0xc0, !PT ;  /* 0x0000007f0a097812 */ /* 0x000fc400078ec0ff */
        /* <DEDUP_REMOVED lines=16> */
[----:B------:R-:W-:Y:S02]  /*270c0*/  LOP3.LUT R8, R7, 0x60, R3, 0xf8, !PT ;  /* 0x0000006007087812 */ /* 0x000fe400078ef803 */
[----:B------:R-:W-:Y:S02]  /*270d0*/  LOP3.LUT R6, R6, 0x10, R10, 0xf8, !PT ;  /* 0x0000001006067812 */ /* 0x000fe400078ef80a */
[----:B------:R-:W-:Y:S02]  /*270e0*/  SHF.L.U32 R7, R10, 0x2, RZ ;  /* 0x000000020a077819 */ /* 0x000fe400000006ff */
[----:B0-----:R-:W-:Y:S02]  /*270f0*/  SHF.R.U32.HI R5, RZ, 0x2, R9 ;  /* 0x00000002ff057819 */ /* 0x001fe40000011609 */
[----:B------:R-:W-:Y:S02]  /*27100*/  LOP3.LUT R6, R6, 0x10, R7, 0x78, !PT ;  /* 0x0000001006067812 */ /* 0x000fe400078e7807 */
[----:B------:R-:W-:-:S02]  /*27110*/  LOP3.LUT R7, R8, 0x100, R3, 0xf8, !PT ;  /* 0x0000010008077812 */ /* 0x000fc400078ef803 */
[----:B------:R-:W-:Y:S02]  /*27120*/  LOP3.LUT R5, R5, 0x60, R3, 0xf8, !PT ;  /* 0x0000006005057812 */ /* 0x000fe400078ef803 */
[----:B------:R-:W-:-:S05]  /*27130*/  LOP3.LUT R4, R7, R6, RZ, 0xfc, !PT ;  /* 0x0000000607047212 */ /* 0x000fca00078efcff */
[----:B------:R0:W-:Y:S02]  /*27140*/  STL [R1+0x28], R4 ;  /* 0x0000280401007387 */ /* 0x0001e40000100800 */
[----:B0-----:R-:W-:-:S04]  /*27150*/  IMAD.U32 R4, RZ, RZ, UR4 ;  /* 0x00000004ff047e24 */ /* 0x001fc8000f8e00ff */
[----:B------:R-:W-:Y:S01]  /*27160*/  IMAD.IADD R3, R4, 0x1, R2 ;  /* 0x0000000104037824 */ /* 0x000fe200078e0202 */
[----:B------:R-:W-:Y:S01]  /*27170*/  STL [R1+0x4], R4 ;  /* 0x0000040401007387 */ /* 0x000fe20000100800 */
[----:B------:R-:W-:-:S03]  /*27180*/  IMAD.MOV.U32 R2, RZ, RZ, 0x1 ;  /* 0x00000001ff027424 */ /* 0x000fc600078e00ff */
        /* <DEDUP_REMOVED lines=9> */
.L_x_2692:
[----:B0---4-:R-:W0:Y:S02]  /*27220*/  LDC.64 R2, c[0x0][0xc88] ;  /* 0x00032200ff027b82 */ /* 0x011e240000000a00 */
[----:B0-----:R-:W-:-:S05]  /*27230*/  IMAD.WIDE R2, R19, 0x4, R2 ;  /* 0x0000000413027825 */ /* 0x001fca00078e0202 */
[----:B--2---:R-:W2:Y:S01]  /*27240*/  LDG.E R13, desc[UR54][R2.64] ;  /* 0x00000036020d7981 */ /* 0x004ea2000c1e1900 */
[----:B------:R-:W-:Y:S05]  /*27250*/  YIELD ;  /* 0x0000000000007946 */ /* 0x000fea0003800000 */
[----:B------:R-:W-:Y:S01]  /*27260*/  ULDC.64 UR4, c[0x0][0xa28] ;  /* 0x00028a0000047ab9 */ /* 0x000fe20000000a00 */
[----:B------:R-:W-:Y:S01]  /*27270*/  IMAD.MOV.U32 R0, RZ, RZ, RZ ;  /* 0x000000ffff007224 */ /* 0x000fe200078e00ff */
        /* <DEDUP_REMOVED lines=18> */
[----:B------:R2:W-:Y:S01]  /*273a0*/  STL [R1], R10 ;  /* 0x0000000a01007387 */ /* 0x0005e20000100800 */
[----:B------:R-:W-:-:S02]  /*273b0*/  IADD3 R8, P5, R10, UR6, RZ ;  /* 0x000000060a087c10 */ /* 0x000fc4000ffbe0ff */
[C---:B0-----:R-:W-:Y:S01]  /*273c0*/  IADD3 R4, P4, R10.reuse, UR4, RZ ;  /* 0x000000040a047c10 */ /* 0x041fe2000ff9e0ff */
[----:B------:R-:W-:Y:S01]  /*273d0*/  STL [R1+0x20], R15 ;  /* 0x0000200f01007387 */ /* 0x000fe20000100800 */
[----:B------:R-:W-:Y:S02]  /*273e0*/  ISETP.NE.AND.EX P3, PT, RZ, UR11, PT, P3 ;  /* 0x0000000bff007c0c */ /* 0x000fe4000bf65330 */
[----:B-1----:R-:W-:Y:S02]  /*273f0*/  CS2R R2, SRZ ;  /* 0x0000000000027805 */ /* 0x002fe4000001ff00 */
[C---:B------:R-:W-:Y:S02]  /*27400*/  IADD3.X R5, R15.reuse, UR5, RZ, P4, !PT ;  /* 0x000000050f057c10 */ /* 0x040fe4000a7fe4ff */
[----:B------:R-:W-:Y:S02]  /*27410*/  IADD3 R6, P4, R10, UR8, RZ ;  /* 0x000000080a067c10 */ /* 0x000fe4000ff9e0ff */
[----:B------:R-:W-:Y:S01]  /*27420*/  ISETP.NE.U32.AND P0, PT, RZ, UR6, PT ;  /* 0x00000006ff007c0c */ /* 0x000fe2000bf05070 */
[----:B------:R-:W3:Y:S01]  /*27430*/  @P2 LDG.E R2, desc[UR54][R4.64] ;  /* 0x0000003604022981 */ /* 0x000ee2000c1e1900 */
[----:B------:R-:W-:Y:S01]  /*27440*/  IADD3.X R7, R15, UR9, RZ, P4, !PT ;  /* 0x000000090f077c10 */ /* 0x000fe2000a7fe4ff */
[----:B------:R-:W-:Y:S01]  /*27450*/  ULDC UR4, c[0x0][0x288] ;  /* 0x0000a20000047ab9 */ /* 0x000fe20000000800 */
[----:B------:R-:W-:-:S02]  /*27460*/  ISETP.NE.U32.AND P1, PT, RZ, UR8, PT ;  /* 0x00000008ff007c0c */ /* 0x000fc4000bf25070 */
[----:B------:R-:W-:Y:S02]  /*27470*/  ISETP.NE.AND.EX P0, PT, RZ, UR7, PT, P0 ;  /* 0x00000007ff007c0c */ /* 0x000fe4000bf05300 */
[----:B--2---:R-:W-:Y:S02]  /*27480*/  @P3 IADD3 R10, P4, R10, UR10, RZ ;  /* 0x0000000a0a0a3c10 */ /* 0x004fe4000ff9e0ff */
[----:B------:R-:W-:Y:S02]  /*27490*/  ISETP.NE.AND.EX P1, PT, RZ, UR9, PT, P1 ;  /* 0x00000009ff007c0c */ /* 0x000fe4000bf25310 */
[C---:B------:R-:W-:Y:S02]  /*274a0*/  @P3 IADD3.X R11, R15.reuse, UR11, RZ, P4, !PT ;  /* 0x0000000b0f0b3c10 */ /* 0x040fe4000a7fe4ff */
[----:B------:R-:W-:-:S05]  /*274b0*/  IADD3.X R9, R15, UR7, RZ, P5, !PT ;  /* 0x000000070f097c10 */ /* 0x000fca000affe4ff */
[----:B------:R0:W5:Y:S04]  /*274c0*/  @P0 LDG.E R12, desc[UR54][R8.64] ;  /* 0x00000036080c0981 */ /* 0x000168000c1e1900 */
[----:B------:R0:W5:Y:S04]  /*274d0*/  @P1 LDG.E R3, desc[UR54][R6.64] ;  /* 0x0000003606031981 */ /* 0x000168000c1e1900 */
[----:B---3--:R1:W-:Y:S02]  /*274e0*/  STL [R1+0x3c], R2 ;  /* 0x00003c0201007387 */ /* 0x0083e40000100800 */
[----:B-1----:R-:W-:Y:S01]  /*274f0*/  MOV R2, UR4 ;  /* 0x0000000400027c02 */ /* 0x002fe20008000f00 */
[----:B------:R-:W-:-:S05]  /*27500*/  ULDC.64 UR4, c[0x0][0x418] ;  /* 0x0001060000047ab9 */ /* 0x000fca0000000a00 */
[----:B------:R-:W2:Y:S01]  /*27510*/  @P3 LDG.E R2, desc[UR54][R10.64] ;  /* 0x000000360a023981 */ /* 0x000ea2000c1e1900 */
[----:B------:R-:W-:-:S03]  /*27520*/  UISETP.NE.U32.AND UP0, UPT, UR4, URZ, UPT ;  /* 0x0000003f0400728c */ /* 0x000fc6000bf05070 */
[----:B------:R-:W-:Y:S01]  /*27530*/  ULDC UR4, c[0x0][0x424] ;  /* 0x0001090000047ab9 */ /* 0x000fe20000000800 */
[----:B------:R-:W-:-:S03]  /*27540*/  UISETP.NE.AND.EX UP0, UPT, UR5, URZ, UPT, UP0 ;  /* 0x0000003f0500728c */ /* 0x000fc6000bf05300 */
[----:B------:R-:W-:Y:S01]  /*27550*/  ULDC UR5, c[0x0][0x2f0] ;  /* 0x0000bc0000057ab9 */ /* 0x000fe20000000800 */
[----:B------:R-:W-:Y:S01]  /*27560*/  USEL UR4, UR4, 0x1, UP0 ;  /* 0x0000000104047887 */ /* 0x000fe20008000000 */
[----:B--2---:R1:W-:Y:S04]  /*27570*/  STL [R1+0x40], R2 ;  /* 0x0000400201007387 */ /* 0x0043e80000100800 */
[----:B------:R0:W5:Y:S01]  /*27580*/  LDL R14, [R1+0x40] ;  /* 0x00004000010e7983 */ /* 0x0001620000100800 */
[----:B------:R-:W-:-:S03]  /*27590*/  UIMAD UR4, UR4, UR5, URZ ;  /* 0x00000005040472a4 */ /* 0x000fc6000f8e023f */
[----:B------:R-:W-:Y:S02]  /*275a0*/  ULDC UR5, c[0x0][0x348] ;  /* 0x0000d20000057ab9 */ /* 0x000fe40000000800 */
[----:B-1----:R-:W-:Y:S02]  /*275b0*/  IMAD.U32 R2, RZ, RZ, UR5 ;  /* 0x00000005ff027e24 */ /* 0x002fe4000f8e00ff */
[----:B------:R-:W-:Y:S01]  /*275c0*/  IMAD.U32 R10, RZ, RZ, UR4 ;  /* 0x00000004ff0a7e24 */ /* 0x000fe2000f8e00ff */
[----:B0-----:R-:W-:Y:S06]  /*275d0*/  @P3 BRA `(.L_x_2577) ;  /* 0x0000000000143947 */ /* 0x001fec0003800000 */
[----:B------:R-:W-:Y:S05]  /*275e0*/  @!P2 BRA `(.L_x_2577) ;  /* 0x000000000010a947 */ /* 0x000fea0003800000 */
[----:B------:R-:W2:Y:S04]  /*275f0*/  LDG.E R11, desc[UR54][R4.64] ;  /* 0x00000036040b7981 */ /* 0x000ea8000c1e1900 */
[----:B------:R-:W2:Y:S02]  /*27600*/  LDG.E R4, desc[UR54][R4.64+0x4] ;  /* 0x0000043604047981 */ /* 0x000ea4000c1e1900 */
[----:B--2--5:R-:W-:-:S05]  /*27610*/  IMAD.IADD R14, R4, 0x1, -R11 ;  /* 0x00000001040e7824 */ /* 0x024fca00078e0a0b */
[----:B------:R0:W-:Y:S02]  /*27620*/  STL [R1+0x40], R14 ;  /* 0x0000400e01007387 */ /* 0x0001e40000100800 */
.L_x_2577:
[----:B-----5:R-:W-:Y:S01]  /*27630*/  IMAD.IADD R4, R12, 0x1, R0 ;  /* 0x000000010c047824 */ /* 0x020fe200078e0200 */
[----:B------:R-:W-:Y:S01]  /*27640*/  ULDC.64 UR4, c[0x0][0xa20] ;  /* 0x0002880000047ab9 */ /* 0x000fe20000000a00 */
[----:B------:R1:W-:Y:S01]  /*27650*/  STL [R1+0x1c], R13 ;  /* 0x00001c0d01007387 */ /* 0x0003e20000100800 */
[----:B------:R-:W-:-:S03]  /*27660*/  ISETP.NE.U32.AND P2, PT, RZ, UR4, PT ;  /* 0x00000004ff007c0c */ /* 0x000fc6000bf45070 */
[----:B------:R1:W-:Y:S01]  /*27670*/  STL [R1+0x24], R4 ;  /* 0x0000240401007387 */ /* 0x0003e20000100800 */
[----:B------:R-:W-:-:S13]  /*27680*/  ISETP.NE.AND.EX P2, PT, RZ, UR5, PT, P2 ;  /* 0x00000005ff007c0c */ /* 0x000fda000bf45320 */
[----:B-1----:R-:W-:Y:S05]  /*27690*/  @!P2 BRA `(.L_x_2578) ;  /* 0x000000000014a947 */ /* 0x002fea0003800000 */
[----:B------:R-:W2:Y:S02]  /*276a0*/  LDL R4, [R1] ;  /* 0x0000000001047983 */ /* 0x000ea40000100800 */
[----:B--2---:R-:W-:-:S04]  /*276b0*/  IADD3 R10, P0, R4, UR4, RZ ;  /* 0x00000004040a7c10 */ /* 0x004fc8000ff1e0ff */
[----:B------:R-:W-:-:S05]  /*276c0*/  IADD3.X R11, R15, UR5, RZ, P0, !PT ;  /* 0x000000050f0b7c10 */ /* 0x000fca00087fe4ff */
[----:B------:R1:W5:Y:S01]  /*276d0*/  LDG.E R10, desc[UR54][R10.64] ;  /* 0x000000360a0a7981 */ /* 0x000362000c1e1900 */
[----:B------:R-:W-:Y:S05]  /*276e0*/  BRA `(.L_x_2579) ;  /* 0x0000000000107947 */ /* 0x000fea0003800000 */
.L_x_2578:
[----:B------:R-:W-:Y:S05]  /*276f0*/  @!P0 BRA `(.L_x_2579) ;  /* 0x00000000000c8947 */ /* 0x000fea0003800000 */
[----:B------:R-:W2:Y:S04]  /*27700*/  LDG.E R10, desc[UR54][R8.64] ;  /* 0x00000036080a7981 */ /* 0x000ea8000c1e1900 */
[----:B------:R-:W2:Y:S02]  /*27710*/  LDG.E R8, desc[UR54][R8.64+0x4] ;  /* 0x0000043608087981 */ /* 0x000ea4000c1e1900 */
[----:B--2---:R-:W-:-:S07]  /*27720*/  IMAD.IADD R10, R8, 0x1, -R10 ;  /* 0x00000001080a7824 */ /* 0x004fce00078e0a0a */
.L_x_2579:
[----:B------:R-:W2:Y:S01]  /*27730*/  @P1 LDG.E R4, desc[UR54][R6.64] ;  /* 0x0000003606041981 */ /* 0x000ea2000c1e1900 */
[----:B------:R-:W3:Y:S01]  /*27740*/  LDC R5, c[0x0][0x448] ;  /* 0x00011200ff057b82 */ /* 0x000ee20000000800 */
[----:B-----5:R-:W-:Y:S02]  /*27750*/  IMAD.IADD R0, R10, 0x1, -R0 ;  /* 0x000000010a007824 */ /* 0x020fe400078e0a00 */
[----:B------:R4:W2:Y:S01]  /*27760*/  @P1 LDG.E R6, desc[UR54][R6.64+0x4] ;  /* 0x0000043606061981 */ /* 0x0008a2000c1e1900 */
[----:B---3--:R-:W-:-:S13]  /*27770*/  ISETP.NE.AND P0, PT, R5, 0x1, PT ;  /* 0x000000010500780c */ /* 0x008fda0003f05270 */
[----:B----4-:R-:W3:Y:S01]  /*27780*/  @P0 LDC R7, c[0x0][0x450] ;  /* 0x00011400ff070b82 */ /* 0x010ee20000000800 */
[----:B------:R-:W-:Y:S01]  /*27790*/  BSSY B0, `(.L_x_2580) ;  /* 0x0000176000007945 */ /* 0x000fe20003800000 */
[----:B--2---:R-:W-:-:S06]  /*277a0*/  @P1 IMAD.IADD R2, R6, 0x1, -R4 ;  /* 0x0000000106021824 */ /* 0x004fcc00078e0a04 */
[----:B------:R-:W2:Y:S01]  /*277b0*/  @P0 LDC R6, c[0x0][0x44c] ;  /* 0x00011300ff060b82 */ /* 0x000ea20000000800 */
[----:B------:R-:W-:-:S05]  /*277c0*/  SHF.L.U32 R4, R17, 0x7, RZ ;  /* 0x0000000711047819 */ /* 0x000fca00000006ff */
[----:B------:R-:W-:-:S04]  /*277d0*/  VIADD R4, R4, 0x7f ;  /* 0x0000007f04047836 */ /* 0x000fc80000000000 */
[----:B------:R-:W-:Y:S02]  /*277e0*/  IMAD.MOV.U32 R5, RZ, RZ, R4 ;  /* 0x000000ffff057224 */ /* 0x000fe400078e0004 */
[----:B--2---:R-:W-:-:S04]  /*277f0*/  @P0 IMAD.HI.U32 R6, R4, R6, RZ ;  /* 0x0000000604060227 */ /* 0x004fc800078e00ff */
[----:B------:R-:W-:Y:S01]  /*27800*/  IMAD.IADD R4, R0, 0x1, R2 ;  /* 0x0000000100047824 */ /* 0x000fe200078e0202 */
[----:B---3--:R-:W-:-:S03]  /*27810*/  @P0 SHF.R.U32.HI R5, RZ, R7, R6 ;  /* 0x00000007ff050219 */ /* 0x008fc60000011606 */
        /* <DEDUP_REMOVED lines=9> */
[----:B------:R-:W-:-:S05]  /*278b0*/  VIMNMX R4, R20, R4, PT ;  /* 0x0000000414047248 */ /* 0x000fca0003fe0100 */
[--C-:B------:R-:W-:Y:S02]  /*278c0*/  IMAD R4, R4, 0xa0, -R0.reuse ;  /* 0x000000a004047824 */ /* 0x100fe400078e0a00 */
[----:B------:R-:W-:-:S03]  /*278d0*/  IMAD.MOV R0, RZ, RZ, -R0 ;  /* 0x000000ffff007224 */ /* 0x000fc600078e0a00 */
[----:B------:R-:W-:Y:S02]  /*278e0*/  VIMNMX R2, R4, R2, PT ;  /* 0x0000000204027248 */ /* 0x000fe40003fe0100 */
[----:B------:R-:W-:-:S04]  /*278f0*/  VIMNMX R0, RZ, R0, !PT ;  /* 0x00000000ff007248 */ /* 0x000fc80007fe0100 */
[----:B------:R-:W-:Y:S01]  /*27900*/  ISETP.GT.AND P0, PT, R2, R0, PT ;  /* 0x000000000200720c */ /* 0x000fe20003f04270 */
[----:B------:R-:W-:-:S12]  /*27910*/  IMAD.WIDE.U32 R6, R0, -0x33333333, RZ ;  /* 0xcccccccd00067825 */ /* 0x000fd800078e00ff */
[----:B------:R-:W-:-:S04]  /*27920*/  @P0 VIADD R4, R2, 0x9f ;  /* 0x0000009f02040836 */ /* 0x000fc80000000000 */
[----:B------:R-:W-:Y:S01]  /*27930*/  @P0 IMAD.HI R0, R4, 0x66666667, RZ ;  /* 0x6666666704000827 */ /* 0x000fe200078e02ff */
[----:B------:R-:W-:-:S04]  /*27940*/  SHF.R.U32.HI R2, RZ, 0x7, R7 ;  /* 0x00000007ff027819 */ /* 0x000fc80000011607 */
[----:B------:R-:W-:Y:S02]  /*27950*/  @P0 SHF.R.U32.HI R4, RZ, 0x1f, R0 ;  /* 0x0000001fff040819 */ /* 0x000fe40000011600 */
[----:B------:R-:W-:Y:S02]  /*27960*/  MOV R9, R2 ;  /* 0x0000000200097202 */ /* 0x000fe40000000f00 */
[----:B------:R-:W-:-:S04]  /*27970*/  @P0 LEA.HI.SX32 R9, R0, R4, 0x1a ;  /* 0x0000000400090211 */ /* 0x000fc800078fd2ff */
[----:B------:R-:W-:Y:S02]  /*27980*/  ISETP.GT.AND P2, PT, R9, R2, PT ;  /* 0x000000020900720c */ /* 0x000fe40003f44270 */
[----:B------:R-:W-:-:S11]  /*27990*/  PLOP3.LUT P0, PT, PT, PT, PT, 0x80, 0x0 ;  /* 0x000000000000781c */ /* 0x000fd60003f0f070 */
[----:B------:R-:W-:Y:S05]  /*279a0*/  @!P2 BRA `(.L_x_2581) ;  /* 0x000000140050a947 */ /* 0x000fea0003800000 */
[----:B------:R-:W-:Y:S01]  /*279b0*/  UMOV UR4, 0xffffffff ;  /* 0xffffffff00047882 */ /* 0x000fe20000000000 */
[----:B------:R-:W-:Y:S02]  /*279c0*/  SEL R0, R13, RZ, !P1 ;  /* 0x000000ff0d007207 */ /* 0x000fe40004800000 */
[----:B------:R-:W-:Y:S05]  /*279d0*/  BRA.DIV UR4, `(.L_x_2582) ;  /* 0x0000008604447947 */ /* 0x000fea000b800000 */
[----:B------:R-:W2:Y:S02]  /*279e0*/  S2R R4, SR_TID.X ;  /* 0x0000000000047919 */ /* 0x000ea40000002100 */
[----:B--2---:R-:W-:-:S04]  /*279f0*/  SHF.R.U32.HI R4, RZ, 0x5, R4 ;  /* 0x00000005ff047819 */ /* 0x004fc80000011604 */
[----:B------:R-:W-:-:S05]  /*27a00*/  LOP3.LUT R4, R4, 0x3, RZ, 0xc0, !PT ;  /* 0x0000000304047812 */ /* 0x000fca00078ec0ff */
[----:B0-----:R0:W2:Y:S02]  /*27a10*/  SHFL.IDX PT, R14, R4, RZ, 0x1f ;  /* 0x00001fff040e7589 */ /* 0x0010a400000e0000 */
.L_x_2794:
[----:B--2---:R-:W-:Y:S02]  /*27a20*/  ISETP.NE.AND P0, PT, R14, RZ, PT ;  /* 0x000000ff0e00720c */ /* 0x004fe40003f05270 */
[----:B------:R-:W-:-:S11]  /*27a30*/  PLOP3.LUT P6, PT, PT, PT, PT, 0x8, 0x0 ;  /* 0x000000000000781c */ /* 0x000fd60003fce170 */
[----:B------:R-:W-:Y:S05]  /*27a40*/  @P0 BRA `(.L_x_2583) ;  /* 0x00000000000c0947 */ /* 0x000fea0003800000 */
[----:B------:R-:W-:-:S03]  /*27a50*/  UMOV UR4, 0xffffffff ;  /* 0xffffffff00047882 */ /* 0x000fc60000000000 */
[----:B------:R-:W-:Y:S05]  /*27a60*/  BRA.DIV UR4, `(.L_x_2584) ;  /* 0x0000008604547947 */ /* 0x000fea000b800000 */
[----:B------:R-:W-:-:S13]  /*27a70*/  ELECT P6, URZ, PT ;  /* 0x00000000003f782f */ /* 0x000fda00038c0000 */
.L_x_2583:
        /* <DEDUP_REMOVED lines=10> */
.L_x_2797:
[----:B------:R-:W-:Y:S05]  /*27b20*/  BSYNC B1 ;  /* 0x0000000000017941 */ /* 0x000fea0003800000 */
.L_x_2585:
        /* <DEDUP_REMOVED lines=14> */
.L_x_2798:
[----:B------:R-:W-:Y:S05]  /*27c10*/  BSYNC B2 ;  /* 0x0000000000027941 */ /* 0x000fea0003800000 */
.L_x_2589:
        /* <DEDUP_REMOVED lines=9> */
.L_x_2592:
[----:B------:R-:W-:Y:S05]  /*27cb0*/  BSYNC B2 ;  /* 0x0000000000027941 */ /* 0x000fea0003800000 */
.L_x_2591:
        /* <DEDUP_REMOVED lines=11> */
[----:B--2---:R-:W-:Y:S01]  /*27d70*/  IMAD R8, R4, 0x7800, R7 ;  /* 0x0000780004087824 */ /* 0x004fe200078e0207 */
[----:B------:R-:W-:-:S03]  /*27d80*/  IADD3 R4, R6, 0x33490, RZ ;  /* 0x0003349006047810 */ /* 0x000fc60007ffe0ff */
[----:B------:R-:W-:-:S07]  /*27d90*/  VIADD R7, R8, 0x24200 ;  /* 0x0002420008077836 */ /* 0x000fce0000000000 */
.L_x_2593:
        /* <DEDUP_REMOVED lines=16> */
.L_x_2594:
        /* <DEDUP_REMOVED lines=16> */
.L_x_2595:
        /* <DEDUP_REMOVED lines=13> */
.L_x_2799:
[----:B------:R-:W-:Y:S05]  /*28070*/  BSYNC B2 ;  /* 0x0000000000027941 */ /* 0x000fea0003800000 */
.L_x_2596:
[----:B------:R-:W-:Y:S01]  /*28080*/  BSSY B2, `(.L_x_2598) ;  /* 0x000000b000027945 */ /* 0x000fe20003800000 */
[----:B0-2---:R-:W-:Y:S02]  /*28090*/  IMAD.MOV.U32 R10, RZ, RZ, 0x0 ;  /* 0x00000000ff0a7424 */ /* 0x005fe400078e00ff */
[----:B-1----:R-:W-:Y:S01]  /*280a0*/  IMAD.MOV.U32 R11, RZ, RZ, 0x12f00000 ;  /* 0x12f00000ff0b7424 */ /* 0x002fe200078e00ff */
[----:B------:R-:W-:Y:S06]  /*280b0*/  @P1 BRA `(.L_x_2599) ;  /* 0x00000000001c1947 */ /* 0x000fec0003800000 */
[----:B------:R-:W0:Y:S02]  /*280c0*/  S2R R4, SR_TID.X ;  /* 0x0000000000047919 */ /* 0x000e240000002100 */
[----:B0-----:R-:W-:Y:S02]  /*280d0*/  LOP3.LUT R7, R4, 0x1f, RZ, 0xc0, !PT ;  /* 0x0000001f04077812 */ /* 0x001fe400078ec0ff */
[----:B------:R-:W-:Y:S02]  /*280e0*/  MOV R4, 0x7800 ;  /* 0x0000780000047802 */ /* 0x000fe40000000f00 */
[----:B------:R-:W-:Y:S02]  /*280f0*/  ISETP.NE.AND P0, PT, R7, RZ, PT ;  /* 0x000000ff0700720c */ /* 0x000fe40003f05270 */
[----:B------:R0:W-:Y:S11]  /*28100*/  SYNCS.ARRIVE.TRANS64 RZ, [R6+URZ+0x334b0], R4 ;  /* 0x0334b00406ff79a7 */ /* 0x0001f6000800003f */
[----:B0-----:R-:W-:Y:S05]  /*28110*/  @!P0 BRA `(.L_x_2599) ;  /* 0x0000000000048947 */ /* 0x001fea0003800000 */
[----:B------:R-:W-:Y:S01]  /*28120*/  BPT.TRAP 0x1 ;  /* 0x000000040000795c */ /* 0x000fe20000300000 */
.L_x_2599:
[----:B------:R-:W-:Y:S05]  /*28130*/  BSYNC B2 ;  /* 0x0000000000027941 */ /* 0x000fea0003800000 */
.L_x_2598:
        /* <DEDUP_REMOVED lines=8> */
.L_x_2600:
        /* <DEDUP_REMOVED lines=15> */
.L_x_2601:
        /* <DEDUP_REMOVED lines=15> */
.L_x_2602:
        /* <DEDUP_REMOVED lines=10> */
.L_x_2588:
[----:B------:R-:W-:Y:S05]  /*28440*/  BSYNC B1 ;  /* 0x0000000000017941 */ /* 0x000fea0003800000 */
.L_x_2587:
        /* <DEDUP_REMOVED lines=13> */
.L_x_2619:
[----:B------:R-:W-:Y:S05]  /*28520*/  YIELD ;  /* 0x0000000000007946 */ /* 0x000fea0003800000 */
[----:B------:R-:W-:Y:S04]  /*28530*/  BSSY B1, `(.L_x_2603) ;  /* 0x000008f000017945 */ /* 0x000fe80003800000 */
[----:B---3--:R-:W-:Y:S05]  /*28540*/  @!P6 BRA `(.L_x_2604) ;  /* 0x000000080034e947 */ /* 0x008fea0003800000 */
[----:B--2---:R-:W2:Y:S04]  /*28550*/  LDL R7, [R1+0x4] ;  /* 0x0000040001077983 */ /* 0x004ea80000100800 */
[----:B------:R-:W2:Y:S04]  /*28560*/  LDL R6, [R1+0x10] ;  /* 0x0000100001067983 */ /* 0x000ea80000100800 */
[----:B------:R-:W3:Y:S01]  /*28570*/  LDL R5, [R1+0x18] ;  /* 0x0000180001057983 */ /* 0x000ee20000100800 */
[----:B------:R-:W0:Y:S01]  /*28580*/  S2R R4, SR_TID.X ;  /* 0x0000000000047919 */ /* 0x000e220000002100 */
[----:B------:R-:W-:Y:S01]  /*28590*/  BSSY B2, `(.L_x_2605) ;  /* 0x0000007000027945 */ /* 0x000fe20003800000 */
[----:B0-----:R-:W-:-:S04]  /*285a0*/  LOP3.LUT R4, R4, 0x7f, RZ, 0xc0, !PT ;  /* 0x0000007f04047812 */ /* 0x001fc800078ec0ff */
[----:B------:R-:W-:Y:S01]  /*285b0*/  ISETP.NE.AND P2, PT, R4, RZ, PT ;  /* 0x000000ff0400720c */ /* 0x000fe20003f45270 */
[----:B--2---:R-:W-:Y:S01]  /*285c0*/  IMAD R8, R6, 0x8, R7 ;  /* 0x0000000806087824 */ /* 0x004fe200078e0207 */
[----:B---3--:R-:W-:-:S04]  /*285d0*/  SHF.L.U32 R7, R5, 0x1f, RZ ;  /* 0x0000001f05077819 */ /* 0x008fc800000006ff */
[----:B------:R-:W0:Y:S02]  /*285e0*/  SYNCS.PHASECHK.TRANS64.TRYWAIT P1, [R8+URZ+0x334a0], R7 ;  /* 0x0334a007080075a7 */ /* 0x000e24000802017f */
[----:B0-----:R-:W-:Y:S05]  /*285f0*/  @!P1 BRA `(.L_x_2606) ;  /* 0x0000007800d09947 */ /* 0x001fea0003800000 */
.L_x_2800:
[----:B------:R-:W-:Y:S05]  /*28600*/  BSYNC B2 ;  /* 0x0000000000027941 */ /* 0x000fea0003800000 */
.L_x_2605:
[----:B------:R-:W-:Y:S04]  /*28610*/  BSSY B2, `(.L_x_2607) ;  /* 0x0000009000027945 */ /* 0x000fe80003800000 */
[----:B------:R-:W-:Y:S05]  /*28620*/  @P2 BRA `(.L_x_2608) ;  /* 0x00000000001c2947 */ /* 0x000fea0003800000 */
[----:B------:R-:W2:Y:S02]  /*28630*/  S2R R4, SR_TID.X ;  /* 0x0000000000047919 */ /* 0x000ea40000002100 */
[----:B--2---:R-:W-:Y:S02]  /*28640*/  LOP3.LUT R5, R4, 0x1f, RZ, 0xc0, !PT ;  /* 0x0000001f04057812 */ /* 0x004fe400078ec0ff */
[----:B------:R-:W-:Y:S02]  /*28650*/  MOV R4, 0x7800 ;  /* 0x0000780000047802 */ /* 0x000fe40000000f00 */
[----:B------:R-:W-:Y:S02]  /*28660*/  ISETP.NE.AND P1, PT, R5, RZ, PT ;  /* 0x000000ff0500720c */ /* 0x000fe40003f25270 */
[----:B------:R2:W-:Y:S11]  /*28670*/  SYNCS.ARRIVE.TRANS64 RZ, [R8+URZ+0x33490], R4 ;  /* 0x0334900408ff79a7 */ /* 0x0005f6000800003f */
[----:B--2---:R-:W-:Y:S05]  /*28680*/  @!P1 BRA `(.L_x_2608) ;  /* 0x0000000000049947 */ /* 0x004fea0003800000 */
[----:B------:R-:W-:Y:S01]  /*28690*/  BPT.TRAP 0x1 ;  /* 0x000000040000795c */ /* 0x000fe20000300000 */
.L_x_2608:
[----:B------:R-:W-:Y:S05]  /*286a0*/  BSYNC B2 ;  /* 0x0000000000027941 */ /* 0x000fea0003800000 */
.L_x_2607:
        /* <DEDUP_REMOVED lines=13> */
.L_x_2609:
        /* <DEDUP_REMOVED lines=16> */
.L_x_2610:
        /* <DEDUP_REMOVED lines=16> */
.L_x_2611:
        /* <DEDUP_REMOVED lines=13> */
.L_x_2801:
[----:B------:R-:W-:Y:S05]  /*28a50*/  BSYNC B2 ;  /* 0x0000000000027941 */ /* 0x000fea0003800000 */
.L_x_2612:
[----:B------:R-:W-:Y:S01]  /*28a60*/  BSSY B2, `(.L_x_2614) ;  /* 0x000000b000027945 */ /* 0x000fe20003800000 */
[----:B------:R-:W-:Y:S01]  /*28a70*/  MOV R10, 0x0 ;  /* 0x00000000000a7802 */ /* 0x000fe20000000f00 */
[----:B-1----:R-:W-:Y:S02]  /*28a80*/  IMAD.MOV.U32 R11, RZ, RZ, 0x12f00000 ;  /* 0x12f00000ff0b7424 */ /* 0x002fe400078e00ff */
        /* <DEDUP_REMOVED lines=8> */
.L_x_2615:
[----:B------:R-:W-:Y:S05]  /*28b10*/  BSYNC B2 ;  /* 0x0000000000027941 */ /* 0x000fea0003800000 */
.L_x_2614:
[----:B------:R-:W-:Y:S01]  /*28b20*/  R2UR UR10, R12 ;  /* 0x000000000c0a72ca */ /* 0x000fe200000e0000 */
[----:B------:R-:W-:Y:S01]  /*28b30*/  UIADD3 UR4, UP0, UR40, 0x670, URZ ;  /* 0x0000067028047890 */ /* 0x000fe2000ff1e03f */
[----:B------:R-:W-:Y:S01]  /*28b40*/  R2UR UR6, R10 ;  /* 0x000000000a0672ca */ /* 0x000fe200000e0000 */
[----:B0-2---:R-:W-:Y:S01]  /*28b50*/  VIADD R8, R8, 0x334b0 ;  /* 0x000334b008087836 */ /* 0x005fe20000000000 */
[----:B------:R-:W-:Y:S01]  /*28b60*/  R2UR UR7, R11 ;  /* 0x000000000b0772ca */ /* 0x000fe200000e0000 */
[----:B------:R-:W-:Y:S01]  /*28b70*/  VIADD R4, R6, 0xf200 ;  /* 0x0000f20006047836 */ /* 0x000fe20000000000 */
[----:B------:R-:W-:Y:S01]  /*28b80*/  PLOP3.LUT P1, PT, PT, PT, PT, 0x80, 0x0 ;  /* 0x000000000000781c */ /* 0x000fe20003f2f070 */
[----:B------:R-:W-:-:S12]  /*28b90*/  UIADD3.X UR5, URZ, UR41, URZ, UP0, !UPT ;  /* 0x000000293f057290 */ /* 0x000fd800087fe43f */
.L_x_2616:
        /* <DEDUP_REMOVED lines=15> */
.L_x_2617:
        /* <DEDUP_REMOVED lines=15> */
.L_x_2618:
        /* <DEDUP_REMOVED lines=10> */
.L_x_2604:
[----:B------:R-:W-:Y:S05]  /*28e20*/  BSYNC B1 ;  /* 0x0000000000017941 */ /* 0x000fea0003800000 */
.L_x_2603:
[----:B--2---:R-:W2:Y:S04]  /*28e30*/  LDL.LU R4, [R1+0x10] ;  /* 0x0000100001047983 */ /* 0x004ea80000300800 */
[----:B------:R-:W3:Y:S01]  /*28e40*/  LDL.LU R7, [R1+0x18] ;  /* 0x0000180001077983 */ /* 0x000ee20000300800 */
[C---:B------:R-:W-:Y:S02]  /*28e50*/  ISETP.GT.AND P2, PT, R9.reuse, R2, PT ;  /* 0x000000020900720c */ /* 0x040fe40003f44270 */
[----:B------:R-:W-:Y:S01]  /*28e60*/  IADD3 R9, R9, -0x1, RZ ;  /* 0xffffffff09097810 */ /* 0x000fe20007ffe0ff */
        /* <DEDUP_REMOVED lines=8> */
.L_x_2581:
[----:B------:R-:W-:Y:S05]  /*28ef0*/  BSYNC B0 ;  /* 0x0000000000007941 */ /* 0x000fea0003800000 */
.L_x_2580:
[----:B------:R-:W4:Y:S01]  /*28f00*/  LDC R0, c[0x0][0x448] ;  /* 0x00011200ff007b82 */ /* 0x000f220000000800 */
[----:B------:R-:W-:Y:S07]  /*28f10*/  @!P0 WARPSYNC.ALL ;  /* 0x0000000000008948 */ /* 0x000fee0003800000 */
[----:B------:R-:W-:Y:S01]  /*28f20*/  @!P0 BAR.SYNC.DEFER_BLOCKING 0xc, 0x180 ;  /* 0x0306000000008b1d */ /* 0x000fe20000010000 */
[----:B----4-:R-:W-:Y:S02]  /*28f30*/  ISETP.NE.AND P1, PT, R0, 0x1, PT ;  /* 0x000000010000780c */ /* 0x010fe40003f25270 */
[----:B------:R-:W-:-:S11]  /*28f40*/  LEA R0, R17, 0x7f, 0x7 ;  /* 0x0000007f11007811 */ /* 0x000fd600078e38ff */
[----:B------:R-:W4:Y:S08]  /*28f50*/  @P1 LDC R2, c[0x0][0x44c] ;  /* 0x00011300ff021b82 */ /* 0x000f300000000800 */
[----:B------:R-:W5:Y:S01]  /*28f60*/  @P1 LDC R3, c[0x0][0x450] ;  /* 0x00011400ff031b82 */ /* 0x000f620000000800 */
[----:B----4-:R-:W-:-:S05]  /*28f70*/  @P1 IMAD.HI.U32 R2, R0, R2, RZ ;  /* 0x0000000200021227 */ /* 0x010fca00078e00ff */
[----:B-----5:R-:W-:-:S05]  /*28f80*/  @P1 SHF.R.U32.HI R0, RZ, R3, R2 ;  /* 0x00000003ff001219 */ /* 0x020fca0000011602 */
[----:B------:R-:W-:-:S04]  /*28f90*/  IMAD.IADD R0, R21, 0x1, R0 ;  /* 0x0000000115007824 */ /* 0x000fc800078e0200 */
[----:B------:R-:W-:-:S05]  /*28fa0*/  IMAD.HI R0, R0, 0x66666667, RZ ;  /* 0x6666666700007827 */ /* 0x000fca00078e02ff */
[----:B------:R-:W-:-:S04]  /*28fb0*/  SHF.R.U32.HI R2, RZ, 0x1f, R0 ;  /* 0x0000001fff027819 */ /* 0x000fc80000011600 */
[----:B------:R-:W-:-:S04]  /*28fc0*/  LEA.HI.SX32 R0, R0, R2, 0x1a ;  /* 0x0000000200007211 */ /* 0x000fc800078fd2ff */
[----:B--23--:R-:W-:-:S04]  /*28fd0*/  VIMNMX R4, R20, R0, PT ;  /* 0x0000000014047248 */ /* 0x00cfc80003fe0100 */
[----:B------:R-:W-:Y:S01]  /*28fe0*/  ISETP.GT.AND P0, PT, R4, RZ, PT ;  /* 0x000000ff0400720c */ /* 0x000fe20003f04270 */
[----:B------:R2:W-:-:S12]  /*28ff0*/  STL [R1+0x38], R4 ;  /* 0x0000380401007387 */ /* 0x0005d80000100800 */
[----:B--2---:R-:W-:Y:S05]  /*29000*/  @P0 BRA `(.L_x_2620) ;  /* 0x0000000000440947 */ /* 0x004fea0003800000 */
[----:B------:R-:W2:Y:S02]  /*29010*/  S2R R4, SR_TID.X ;  /* 0x0000000000047919 */ /* 0x000ea40000002100 */
[----:B--2---:R-:W-:-:S04]  /*29020*/  LOP3.LUT R4, R4, 0x7f, RZ, 0xc0, !PT ;  /* 0x0000007f04047812 */ /* 0x004fc800078ec0ff */
[----:B------:R-:W-:-:S13]  /*29030*/  ISETP.NE.AND P0, PT, R4, RZ, PT ;  /* 0x000000ff0400720c */ /* 0x000fda0003f05270 */
[----:B------:R-:W-:Y:S05]  /*29040*/  @P0 BRA `(.L_x_2621) ;  /* 0x00000038006c0947 */ /* 0x000fea0003800000 */
[----:B------:R-:W2:Y:S01]  /*29050*/  S2R R3, SR_LANEID ;  /* 0x0000000000037919 */ /* 0x000ea20000000000 */
[----:B------:R-:W-:Y:S01]  /*29060*/  VOTEU.ANY UR4, UPT, PT ;  /* 0x0000000000047886 */ /* 0x000fe200038e0100 */
[----:B------:R-:W3:Y:S01]  /*29070*/  LDC.64 R4, c[0x0][0xc60] ;  /* 0x00031800ff047b82 */ /* 0x000ee20000000a00 */
[----:B------:R-:W2:Y:S08]  /*29080*/  FLO.U32 R0, UR4 ;  /* 0x0000000400007d00 */ /* 0x000eb000080e0000 */
[----:B------:R-:W3:Y:S01]  /*29090*/  POPC R2, UR4 ;  /* 0x0000000400027d09 */ /* 0x000ee20008000000 */
[----:B--2---:R-:W-:-:S13]  /*290a0*/  ISETP.EQ.U32.AND P0, PT, R0, R3, PT ;  /* 0x000000030000720c */ /* 0x004fda0003f02070 */
[----:B---3--:R-:W2:Y:S01]  /*290b0*/  @P0 ATOMG.E.ADD.STRONG.GPU PT, R5, desc[UR54][R4.64], R2 ;  /* 0x00000002040509a8 */ /* 0x008ea200081ee1f6 */
[----:B------:R-:W3:Y:S02]  /*290c0*/  S2R R3, SR_LTMASK ;  /* 0x0000000000037919 */ /* 0x000ee40000003900 */
[----:B---3--:R-:W-:-:S06]  /*290d0*/  LOP3.LUT R3, R3, UR4, RZ, 0xc0, !PT ;  /* 0x0000000403037c12 */ /* 0x008fcc000f8ec0ff */
[----:B------:R-:W3:Y:S01]  /*290e0*/  POPC R3, R3 ;  /* 0x0000000300037309 */ /* 0x000ee20000000000 */
[----:B--2---:R-:W3:Y:S02]  /*290f0*/  SHFL.IDX PT, R0, R5, R0, 0x1f ;  /* 0x00001f0005007589 */ /* 0x004ee400000e0000 */
[----:B---3--:R-:W-:Y:S01]  /*29100*/  IADD3 R16, R0, UR38, R3 ;  /* 0x0000002600107c10 */ /* 0x008fe2000fffe003 */
[----:B------:R-:W-:Y:S06]  /*29110*/  BRA `(.L_x_2621) ;  /* 0x0000003800387947 */ /* 0x000fec0003800000 */
.L_x_2620:
        /* <DEDUP_REMOVED lines=10> */
[----:B-1----:R-:W-:Y:S01]  /*291c0*/  MOV R11, UR5 ;  /* 0x00000005000b7c02 */ /* 0x002fe20008000f00 */
[----:B------:R-:W1:Y:S01]  /*291d0*/  LDC.64 R2, c[0x4][R2] ;  /* 0x0100000002027b82 */ /* 0x000e620000000a00 */
        /* <DEDUP_REMOVED lines=8> */
[----:B01----:R-:W-:Y:S05]  /*29260*/  CALL.ABS.NOINC R2 ;  /* 0x0000000002007343 */ /* 0x003fea0003c00000 */
.L_x_2623:
[----:B------:R-:W-:Y:S05]  /*29270*/  BSYNC B6 ;  /* 0x0000000000067941 */ /* 0x000fea0003800000 */
.L_x_2622:
        /* <DEDUP_REMOVED lines=9> */
[----:B--2---:R-:W-:Y:S01]  /*29310*/  MOV R2, 0x0 ;  /* 0x0000000000027802 */ /* 0x004fe20000000f00 */
[----:B------:R-:W-:Y:S01]  /*29320*/  ULDC.64 UR6, c[0x4][0x98] ;  /* 0x0100260000067ab9 */ /* 0x000fe20000000a00 */
[----:B------:R-:W-:Y:S01]  /*29330*/  ULDC.64 UR8, c[0x4][0xa0] ;  /* 0x0100280000087ab9 */ /* 0x000fe20000000a00 */
[----:B------:R-:W-:Y:S01]  /*29340*/  ULDC.64 UR4, c[0x4][0x10] ;  /* 0x0100040000047ab9 */ /* 0x000fe20000000a00 */
[----:B------:R-:W-:Y:S01]  /*29350*/  IMAD.U32 R4, RZ, RZ, UR6 ;  /* 0x00000006ff047e24 */ /* 0x000fe2000f8e00ff */
[----:B------:R-:W-:Y:S01]  /*29360*/  MOV R7, UR9 ;  /* 0x0000000900077c02 */ /* 0x000fe20008000f00 */
[----:B------:R-:W2:Y:S01]  /*29370*/  LDC.64 R2, c[0x4][R2] ;  /* 0x0100000002027b82 */ /* 0x000ea20000000a00 */
[----:B------:R-:W-:Y:S02]  /*29380*/  IMAD.U32 R5, RZ, RZ, UR7 ;  /* 0x00000007ff057e24 */ /* 0x000fe4000f8e00ff */
[----:B------:R-:W-:Y:S02]  /*29390*/  IMAD.U32 R6, RZ, RZ, UR8 ;  /* 0x00000008ff067e24 */ /* 0x000fe4000f8e00ff */
[----:B------:R-:W-:-:S02]  /*293a0*/  IMAD.U32 R10, RZ, RZ, UR4 ;  /* 0x00000004ff0a7e24 */ /* 0x000fc4000f8e00ff */
[----:B-1----:R-:W-:Y:S02]  /*293b0*/  IMAD.U32 R11, RZ, RZ, UR5 ;  /* 0x00000005ff0b7e24 */ /* 0x002fe4000f8e00ff */
[----:B------:R-:W-:Y:S02]  /*293c0*/  IMAD.MOV.U32 R8, RZ, RZ, 0x70 ;  /* 0x00000070ff087424 */ /* 0x000fe400078e00ff */
[----:B------:R-:W-:Y:S02]  /*293d0*/  IMAD.MOV.U32 R12, RZ, RZ, 0x1 ;  /* 0x00000001ff0c7424 */ /* 0x000fe400078e00ff */
[----:B------:R-:W-:-:S07]  /*293e0*/  IMAD.MOV.U32 R13, RZ, RZ, RZ ;  /* 0x000000ffff0d7224 */ /* 0x000fce00078e00ff */
[----:B------:R-:W-:-:S07]  /*293f0*/  LEPC R20, `(.L_x_2625) ;  /* 0x000000001014794e */ /* 0x000fce0000000000 */
[----:B0-2---:R-:W-:Y:S05]  /*29400*/  CALL.ABS.NOINC R2 ;  /* 0x0000000002007343 */ /* 0x005fea0003c00000 */
.L_x_2625:
[----:B------:R-:W-:Y:S05]  /*29410*/  BSYNC B6 ;  /* 0x0000000000067941 */ /* 0x000fea0003800000 */
.L_x_2624:
[----:B--2---:R-:W2:Y:S01]  /*29420*/  LDL R2, [R1+0x4] ;  /* 0x0000040001027983 */ /* 0x004ea20000100800 */
        /* <DEDUP_REMOVED lines=20> */
.L_x_2627:
[----:B------:R-:W-:Y:S05]  /*29570*/  BSYNC B6 ;  /* 0x0000000000067941 */ /* 0x000fea0003800000 */
.L_x_2626:
        /* <DEDUP_REMOVED lines=10> */
[----:B------:R-:W2:Y:S01]  /*29620*/  LDC.64 R2, c[0x4][R2] ;  /* 0x0100000002027b82 */ /* 0x000ea20000000a00 */
[----:B------:R-:W-:Y:S01]  /*29630*/  IMAD.U32 R6, RZ, RZ, UR6 ;  /* 0x00000006ff067e24 */ /* 0x000fe2000f8e00ff */
[----:B------:R-:W-:Y:S01]  /*29640*/  MOV R13, RZ ;  /* 0x000000ff000d7202 */ /* 0x000fe20000000f00 */
[----:B------:R-:W-:Y:S02]  /*29650*/  IMAD.U32 R7, RZ, RZ, UR7 ;  /* 0x00000007ff077e24 */ /* 0x000fe4000f8e00ff */
[----:B------:R-:W-:-:S02]  /*29660*/  IMAD.U32 R10, RZ, RZ, UR8 ;  /* 0x00000008ff0a7e24 */ /* 0x000fc4000f8e00ff */
[----:B-1----:R-:W-:Y:S02]  /*29670*/  IMAD.U32 R11, RZ, RZ, UR9 ;  /* 0x00000009ff0b7e24 */ /* 0x002fe4000f8e00ff */
[----:B------:R-:W-:Y:S02]  /*29680*/  IMAD.MOV.U32 R8, RZ, RZ, 0x70 ;  /* 0x00000070ff087424 */ /* 0x000fe400078e00ff */
[----:B------:R-:W-:-:S07]  /*29690*/  IMAD.MOV.U32 R12, RZ, RZ, 0x1 ;  /* 0x00000001ff0c7424 */ /* 0x000fce00078e00ff */
[----:B------:R-:W-:-:S07]  /*296a0*/  LEPC R20, `(.L_x_2629) ;  /* 0x000000001014794e */ /* 0x000fce0000000000 */
[----:B0-2---:R-:W-:Y:S05]  /*296b0*/  CALL.ABS.NOINC R2 ;  /* 0x0000000002007343 */ /* 0x005fea0003c00000 */
.L_x_2629:
[----:B------:R-:W-:Y:S05]  /*296c0*/  BSYNC B6 ;  /* 0x0000000000067941 */ /* 0x000fea0003800000 */
.L_x_2628:
        /* <DEDUP_REMOVED lines=9> */
[----:B----4-:R2:W3:Y:S02]  /*29760*/  @P0 LDG.E R8, desc[UR54][R2.64] ;  /* 0x0000003602080981 */ /* 0x0104e4000c1e1900 */
[----:B--2---:R-:W2:Y:S01]  /*29770*/  LDC.64 R2, c[0x0][0x418] ;  /* 0x00010600ff027b82 */ /* 0x004ea20000000a00 */
[----:B---3--:R-:W-:Y:S01]  /*29780*/  SHF.R.S32.HI R9, RZ, 0x1f, R8 ;  /* 0x0000001fff097819 */ /* 0x008fe20000011408 */
[----:B------:R3:W-:Y:S01]  /*29790*/  @P0 STL [R1+0x1c], R8 ;  /* 0x00001c0801000387 */ /* 0x0007e20000100800 */
[----:B--2---:R-:W-:Y:S01]  /*297a0*/  LOP3.LUT P0, RZ, R2, UR4, RZ, 0xfc, !PT ;  /* 0x0000000402ff7c12 */ /* 0x004fe2000f80fcff */
[----:B------:R-:W-:Y:S02]  /*297b0*/  UMOV UR4, 0xffffffff ;  /* 0xffffffff00047882 */ /* 0x000fe40000000000 */
[----:B------:R3:W-:Y:S01]  /*297c0*/  STL [R1+0x20], R9 ;  /* 0x0000200901007387 */ /* 0x0007e20000100800 */
[----:B------:R-:W-:-:S04]  /*297d0*/  LOP3.LUT P0, RZ, R3, UR5, RZ, 0xfc, P0 ;  /* 0x0000000503ff7c12 */ /* 0x000fc8000800fcff */
[----:B------:R-:W-:Y:S01]  /*297e0*/  SEL R0, R8, RZ, !P0 ;  /* 0x000000ff08007207 */ /* 0x000fe20004000000 */
[----:B------:R-:W-:Y:S08]  /*297f0*/  BRA.DIV UR4, `(.L_x_2630) ;  /* 0x0000006a04787947 */ /* 0x000ff0000b800000 */
[----:B------:R-:W2:Y:S02]  /*29800*/  S2R R4, SR_TID.X ;  /* 0x0000000000047919 */ /* 0x000ea40000002100 */
[----:B--2---:R-:W-:-:S04]  /*29810*/  SHF.R.U32.HI R4, RZ, 0x5, R4 ;  /* 0x00000005ff047819 */ /* 0x004fc80000011604 */
[----:B------:R-:W-:-:S05]  /*29820*/  LOP3.LUT R4, R4, 0x3, RZ, 0xc0, !PT ;  /* 0x0000000304047812 */ /* 0x000fca00078ec0ff */
[----:B0-----:R0:W2:Y:S02]  /*29830*/  SHFL.IDX PT, R14, R4, RZ, 0x1f ;  /* 0x00001fff040e7589 */ /* 0x0010a400000e0000 */
.L_x_2804:
[----:B0-----:R-:W4:Y:S01]  /*29840*/  LDL.LU R4, [R1+0x8] ;  /* 0x0000080001047983 */ /* 0x001f220000300800 */
[----:B------:R-:W-:Y:S02]  /*29850*/  PLOP3.LUT P1, PT, PT, PT, PT, 0x8, 0x0 ;  /* 0x000000000000781c */ /* 0x000fe40003f2e170 */
[----:B--2---:R-:W-:Y:S01]  /*29860*/  ISETP.NE.AND P0, PT, R14, RZ, PT ;  /* 0x000000ff0e00720c */ /* 0x004fe20003f05270 */
[----:B------:R0:W-:Y:S01]  /*29870*/  STL [R1], R0 ;  /* 0x0000000001007387 */ /* 0x0001e20000100800 */
[----:B----4-:R-:W-:-:S09]  /*29880*/  LOP3.LUT R4, R4, 0xfffffffe, RZ, 0xc0, !PT ;  /* 0xfffffffe04047812 */ /* 0x010fd200078ec0ff */
[----:B------:R-:W-:-:S05]  /*29890*/  @P1 LOP3.LUT R4, R4, 0x1, RZ, 0xfc, !PT ;  /* 0x0000000104041812 */ /* 0x000fca00078efcff */
[----:B------:R0:W-:Y:S01]  /*298a0*/  STL [R1+0x8], R4 ;  /* 0x0000080401007387 */ /* 0x0001e20000100800 */
[----:B------:R-:W-:Y:S05]  /*298b0*/  @P0 BRA `(.L_x_2631) ;  /* 0x0000000400c80947 */ /* 0x000fea0003800000 */
[----:B------:R-:W-:-:S03]  /*298c0*/  UMOV UR4, 0xffffffff ;  /* 0xffffffff00047882 */ /* 0x000fc60000000000 */
[----:B------:R-:W-:Y:S05]  /*298d0*/  BRA.DIV UR4, `(.L_x_2632) ;  /* 0x0000006a04747947 */ /* 0x000fea000b800000 */
[----:B------:R-:W-:-:S13]  /*298e0*/  ELECT P6, URZ, PT ;  /* 0x00000000003f782f */ /* 0x000fda00038c0000 */
.L_x_2807:
        /* <DEDUP_REMOVED lines=22> */
[----:B------:R-:W2:Y:S04]  /*29a50*/  LDG.E R2, desc[UR54][R2.64] ;  /* 0x0000003602027981 */ /* 0x000ea8000c1e1900 */
[----:B--2---:R0:W-:Y:S02]  /*29a60*/  STL [R1], R2 ;  /* 0x0000000201007387 */ /* 0x0041e40000100800 */
.L_x_2633:
[----:B---3--:R-:W2:Y:S04]  /*29a70*/  LDL R9, [R1+0x4] ;  /* 0x0000040001097983 */ /* 0x008ea80000100800 */
        /* <DEDUP_REMOVED lines=9> */
.L_x_2808:
        /* <DEDUP_REMOVED lines=8> */
.L_x_2635:
        /* <DEDUP_REMOVED lines=31> */
.L_x_2809:
[----:B------:R-:W-:Y:S05]  /*29d80*/  @P1 BRA `(.L_x_2637) ;  /* 0x00000000001c1947 */ /* 0x000fea0003800000 */
[----:B------:R-:W3:Y:S01]  /*29d90*/  S2R R5, SR_TID.X ;  /* 0x0000000000057919 */ /* 0x000ee20000002100 */
[----:B0-2---:R-:W-:-:S04]  /*29da0*/  IMAD.MOV.U32 R4, RZ, RZ, 0x7800 ;  /* 0x00007800ff047424 */ /* 0x005fc800078e00ff */
[----:B------:R4:W-:Y:S01]  /*29db0*/  SYNCS.ARRIVE.TRANS64 RZ, [R2+URZ+0x33430], R4 ;  /* 0x0334300402ff79a7 */ /* 0x0009e2000800003f */
[----:B---3--:R-:W-:-:S04]  /*29dc0*/  LOP3.LUT R5, R5, 0x1f, RZ, 0xc0, !PT ;  /* 0x0000001f05057812 */ /* 0x008fc800078ec0ff */
[----:B------:R-:W-:-:S13]  /*29dd0*/  ISETP.NE.AND P0, PT, R5, RZ, PT ;  /* 0x000000ff0500720c */ /* 0x000fda0003f05270 */
[----:B----4-:R-:W-:Y:S05]  /*29de0*/  @!P0 BRA `(.L_x_2637) ;  /* 0x0000000000048947 */ /* 0x010fea0003800000 */
[----:B------:R-:W-:Y:S01]  /*29df0*/  BPT.TRAP 0x1 ;  /* 0x000000040000795c */ /* 0x000fe20000300000 */
.L_x_2637:
[----:B------:R-:W3:Y:S04]  /*29e00*/  LDL R5, [R1] ;  /* 0x0000000001057983 */ /* 0x000ee80000100800 */
[----:B0-2---:R-:W2:Y:S01]  /*29e10*/  LDL.LU R4, [R1+0x8] ;  /* 0x0000080001047983 */ /* 0x005ea20000300800 */
        /* <DEDUP_REMOVED lines=15> */
[----:B---3--:R-:W-:Y:S02]  /*29f10*/  R2UR UR13, R5 ;  /* 0x00000000050d72ca */ /* 0x008fe400000e0000 */
[----:B--2---:R-:W-:-:S04]  /*29f20*/  LOP3.LUT R4, R4, 0xfffffffe, RZ, 0xc0, !PT ;  /* 0xfffffffe04047812 */ /* 0x004fc800078ec0ff */
        /* <DEDUP_REMOVED lines=11> */
.L_x_2631:
[----:B------:R-:W2:Y:S04]  /*29fe0*/  LDL R2, [R1+0x4] ;  /* 0x0000040001027983 */ /* 0x000ea80000100800 */
[----:B------:R-:W4:Y:S04]  /*29ff0*/  LDL.LU R3, [R1+0x3c] ;  /* 0x00003c0001037983 */ /* 0x000f280000300800 */
[----:B------:R-:W5:Y:S04]  /*2a000*/  LDL.LU R5, [R1+0x30] ;  /* 0x0000300001057983 */ /* 0x000f680000300800 */
[----:B0-----:R-:W3:Y:S01]  /*2a010*/  LDL.LU R4, [R1+0x44] ;  /* 0x0000440001047983 */ /* 0x001ee20000300800 */
[----:B------:R-:W-:Y:S05]  /*2a020*/  WARPSYNC.ALL ;  /* 0x0000000000007948 */ /* 0x000fea0003800000 */
[----:B------:R-:W-:Y:S01]  /*2a030*/  ULDC.64 UR4, c[0x0][0x298] ;  /* 0x0000a60000047ab9 */ /* 0x000fe20000000a00 */
[----:B------:R-:W-:Y:S01]  /*2a040*/  ULDC.64 UR6, c[0x0][0xa00] ;  /* 0x0002800000067ab9 */ /* 0x000fe20000000a00 */
[----:B------:R-:W-:Y:S01]  /*2a050*/  BSSY B6, `(.L_x_2638) ;  /* 0x0000024000067945 */ /* 0x000fe20003800000 */
[----:B------:R-:W-:Y:S01]  /*2a060*/  BAR.SYNC.DEFER_BLOCKING 0x8, 0x180 ;  /* 0x0206000000007b1d */ /* 0x000fe20000010000 */
[----:B------:R-:W-:-:S04]  /*2a070*/  ISETP.NE.U32.AND P0, PT, RZ, UR6, PT ;  /* 0x00000006ff007c0c */ /* 0x000fc8000bf05070 */
[----:B------:R-:W-:Y:S02]  /*2a080*/  ISETP.NE.AND.EX P0, PT, RZ, UR7, PT, P0 ;  /* 0x00000007ff007c0c */ /* 0x000fe4000bf05300 */
[----:B--2---:R-:W-:Y:S02]  /*2a090*/  IADD3 R2, R2, 0x1e200, RZ ;  /* 0x0001e20002027810 */ /* 0x004fe40007ffe0ff */
[----:B----4-:R-:W-:Y:S02]  /*2a0a0*/  SHF.R.S32.HI R0, RZ, 0x1f, R3 ;  /* 0x0000001fff007819 */ /* 0x010fe40000011403 */
[----:B------:R-:W-:Y:S02]  /*2a0b0*/  LOP3.LUT P1, RZ, R2, 0x1bf, RZ, 0xc0, !PT ;  /* 0x000001bf02ff7812 */ /* 0x000fe4000782c0ff */
[----:B-----5:R-:W-:Y:S01]  /*2a0c0*/  SEL R5, R5, RZ, !P0 ;  /* 0x000000ff05057207 */ /* 0x020fe20004000000 */
[----:B------:R-:W-:Y:S01]  /*2a0d0*/  IMAD R0, R0, UR4, RZ ;  /* 0x0000000400007c24 */ /* 0x000fe2000f8e02ff */
[----:B---3--:R-:W-:-:S03]  /*2a0e0*/  SEL R4, R4, RZ, !P0 ;  /* 0x000000ff04047207 */ /* 0x008fc60004000000 */
        /* <DEDUP_REMOVED lines=14> */
[----:B------:R-:W-:Y:S01]  /*2a1d0*/  IMAD.U32 R4, RZ, RZ, UR4 ;  /* 0x00000004ff047e24 */ /* 0x000fe2000f8e00ff */
[----:B------:R-:W-:Y:S01]  /*2a1e0*/  MOV R8, 0x70 ;  /* 0x0000007000087802 */ /* 0x000fe20000000f00 */
[----:B------:R-:W0:Y:S01]  /*2a1f0*/  LDC.64 R2, c[0x4][R2] ;  /* 0x0100000002027b82 */ /* 0x000e220000000a00 */
[----:B------:R-:W-:Y:S02]  /*2a200*/  IMAD.U32 R5, RZ, RZ, UR5 ;  /* 0x00000005ff057e24 */ /* 0x000fe4000f8e00ff */
[----:B------:R-:W-:Y:S02]  /*2a210*/  IMAD.U32 R6, RZ, RZ, UR6 ;  /* 0x00000006ff067e24 */ /* 0x000fe4000f8e00ff */
[----:B------:R-:W-:-:S02]  /*2a220*/  IMAD.U32 R7, RZ, RZ, UR7 ;  /* 0x00000007ff077e24 */ /* 0x000fc4000f8e00ff */
[----:B------:R-:W-:Y:S02]  /*2a230*/  IMAD.U32 R10, RZ, RZ, UR8 ;  /* 0x00000008ff0a7e24 */ /* 0x000fe4000f8e00ff */
[----:B-1----:R-:W-:Y:S02]  /*2a240*/  IMAD.U32 R11, RZ, RZ, UR9 ;  /* 0x00000009ff0b7e24 */ /* 0x002fe4000f8e00ff */
[----:B------:R-:W-:Y:S02]  /*2a250*/  IMAD.MOV.U32 R12, RZ, RZ, 0x1 ;  /* 0x00000001ff0c7424 */ /* 0x000fe400078e00ff */
[----:B------:R-:W-:-:S07]  /*2a260*/  IMAD.MOV.U32 R13, RZ, RZ, RZ ;  /* 0x000000ffff0d7224 */ /* 0x000fce00078e00ff */
[----:B------:R-:W-:-:S07]  /*2a270*/  LEPC R20, `(.L_x_2639) ;  /* 0x000000001014794e */ /* 0x000fce0000000000 */
[----:B0-----:R-:W-:Y:S05]  /*2a280*/  CALL.ABS.NOINC R2 ;  /* 0x0000000002007343 */ /* 0x001fea0003c00000 */
.L_x_2639:
[----:B------:R-:W-:Y:S05]  /*2a290*/  BSYNC B6 ;  /* 0x0000000000067941 */ /* 0x000fea0003800000 */
.L_x_2638:
[----:B--2---:R-:W2:Y:S01]  /*2a2a0*/  LDL.LU R5, [R1+0x3c] ;  /* 0x00003c0001057983 */ /* 0x004ea20000300800 */
[----:B------:R-:W-:Y:S01]  /*2a2b0*/  ULDC.64 UR4, c[0x0][0x2d8] ;  /* 0x0000b60000047ab9 */ /* 0x000fe20000000a00 */
[----:B------:R-:W0:Y:S01]  /*2a2c0*/  LDC R8, c[0x0][0x448] ;  /* 0x00011200ff087b82 */ /* 0x000e220000000800 */
[----:B------:R-:W-:Y:S01]  /*2a2d0*/  ULDC.64 UR6, c[0x0][0x280] ;  /* 0x0000a00000067ab9 */ /* 0x000fe20000000a00 */
[----:B------:R-:W2:Y:S04]  /*2a2e0*/  LDL.LU.64 R2, [R1+0x48] ;  /* 0x0000480001027983 */ /* 0x000ea80000300a00 */
[----:B------:R-:W3:Y:S04]  /*2a2f0*/  LDL.LU R0, [R1+0x44] ;  /* 0x0000440001007983 */ /* 0x000ee80000300800 */
[----:B------:R-:W4:Y:S04]  /*2a300*/  LDL.LU R6, [R1+0x50] ;  /* 0x0000500001067983 */ /* 0x000f280000300800 */
[----:B------:R-:W4:Y:S01]  /*2a310*/  LDL.LU R4, [R1+0x30] ;  /* 0x0000300001047983 */ /* 0x000f220000300800 */
[----:B------:R-:W1:Y:S01]  /*2a320*/  S2R R9, SR_TID.X ;  /* 0x0000000000097919 */ /* 0x000e620000002100 */
[----:B0-----:R-:W-:Y:S01]  /*2a330*/  ISETP.NE.AND P0, PT, R8, 0x1, PT ;  /* 0x000000010800780c */ /* 0x001fe20003f05270 */
[----:B-1----:R-:W-:-:S05]  /*2a340*/  IMAD.SHL.U32 R9, R9, 0x10, RZ ;  /* 0x0000001009097824 */ /* 0x002fca00078e00ff */
[----:B------:R-:W-:-:S04]  /*2a350*/  LOP3.LUT R9, R9, 0x30, RZ, 0xc0, !PT ;  /* 0x0000003009097812 */ /* 0x000fc800078ec0ff */
[C---:B------:R-:W-:Y:S02]  /*2a360*/  LOP3.LUT R11, R9.reuse, 0x40, RZ, 0xfc, !PT ;  /* 0x00000040090b7812 */ /* 0x040fe400078efcff */
        /* <DEDUP_REMOVED lines=12> */
[----:B------:R-:W-:Y:S01]  /*2a430*/  ULDC.64 UR4, c[0x0][0x2d0] ;  /* 0x0000b40000047ab9 */ /* 0x000fe20000000a00 */
[----:B------:R-:W2:Y:S02]  /*2a440*/  S2R R4, SR_TID.X ;  /* 0x0000000000047919 */ /* 0x000ea40000002100 */
[----:B------:R-:W-:Y:S01]  /*2a450*/  IMAD.IADD R3, R3, 0x1, R0 ;  /* 0x0000000103037824 */ /* 0x000fe200078e0200 */
[----:B0-----:R-:W-:-:S04]  /*2a460*/  LOP3.LUT R5, R5, 0x7f, RZ, 0xc0, !PT ;  /* 0x0000007f05057812 */ /* 0x001fc800078ec0ff */
[----:B------:R-:W-:Y:S01]  /*2a470*/  SHF.R.U32.HI R5, RZ, 0x2, R5 ;  /* 0x00000002ff057819 */ /* 0x000fe20000011605 */
[----:B--2---:R-:W-:-:S05]  /*2a480*/  IMAD.SHL.U32 R4, R4, 0x20, RZ ;  /* 0x0000002004047824 */ /* 0x004fca00078e00ff */
[----:B------:R-:W-:Y:S02]  /*2a490*/  LOP3.LUT R4, R5, 0x60, R4, 0xf8, !PT ;  /* 0x0000006005047812 */ /* 0x000fe400078ef804 */
[----:B------:R-:W0:Y:S03]  /*2a4a0*/  @P0 LDC R5, c[0x0][0x44c] ;  /* 0x00011300ff050b82 */ /* 0x000e260000000800 */
[----:B------:R-:W-:-:S05]  /*2a4b0*/  IMAD R4, R17, 0x80, R4 ;  /* 0x0000008011047824 */ /* 0x000fca00078e0204 */
[----:B------:R-:W-:Y:S01]  /*2a4c0*/  MOV R0, R4 ;  /* 0x0000000400007202 */ /* 0x000fe20000000f00 */
        /* <DEDUP_REMOVED lines=8> */
[----:B------:R-:W-:Y:S01]  /*2a550*/  ULDC.64 UR4, c[0x0][0x2c8] ;  /* 0x0000b20000047ab9 */ /* 0x000fe20000000a00 */
[----:B------:R-:W0:Y:S02]  /*2a560*/  S2R R5, SR_TID.X ;  /* 0x0000000000057919 */ /* 0x000e240000002100 */
        /* <DEDUP_REMOVED lines=10> */
[----:B------:R-:W-:Y:S01]  /*2a610*/  IADD3.X R2, R7, UR7, R2, P3, !PT ;  /* 0x0000000707027c10 */ /* 0x000fe20009ffe402 */
[----:B0-----:R-:W-:-:S05]  /*2a620*/  IMAD.SHL.U32 R10, R5, 0x10, RZ ;  /* 0x00000010050a7824 */ /* 0x001fca00078e00ff */
[----:B------:R-:W-:-:S04]  /*2a630*/  LOP3.LUT R10, R10, 0x30, RZ, 0xc0, !PT ;  /* 0x000000300a0a7812 */ /* 0x000fc800078ec0ff */
[----:B------:R-:W-:Y:S01]  /*2a640*/  ISETP.GE.AND P0, PT, R10, UR4, PT ;  /* 0x000000040a007c0c */ /* 0x000fe2000bf06270 */
[----:B------:R-:W-:-:S03]  /*2a650*/  UMOV UR4, 0xffffffff ;  /* 0xffffffff00047882 */ /* 0x000fc60000000000 */
[----:B-1----:R-:W-:Y:S09]  /*2a660*/  BRA.DIV UR4, `(.L_x_2640) ;  /* 0x0000005e04587947 */ /* 0x002ff2000b800000 */
[----:B------:R-:W0:Y:S02]  /*2a670*/  S2R R5, SR_TID.X ;  /* 0x0000000000057919 */ /* 0x000e240000002100 */
[----:B0-----:R-:W-:Y:S02]  /*2a680*/  LOP3.LUT R6, R5, 0x7f, RZ, 0xc0, !PT ;  /* 0x0000007f05067812 */ /* 0x001fe400078ec0ff */
[----:B------:R-:W2:Y:S02]  /*2a690*/  LDL.LU R5, [R1+0x40] ;  /* 0x0000400001057983 */ /* 0x000ea40000300800 */
[----:B------:R-:W-:Y:S02]  /*2a6a0*/  SHF.R.U32.HI R6, RZ, 0x2, R6 ;  /* 0x00000002ff067819 */ /* 0x000fe40000011606 */
[----:B------:R-:W-:Y:S03]  /*2a6b0*/  SHFL.IDX PT, R4, R2, RZ, 0x1c1f ;  /* 0x001c1fff02047589 */ /* 0x000fe600000e0000 */
[----:B------:R-:W-:-:S02]  /*2a6c0*/  IMAD R17, R17, 0x80, R6 ;  /* 0x0000008011117824 */ /* 0x000fc400078e0206 */
[----:B------:R-:W-:Y:S01]  /*2a6d0*/  SHFL.IDX PT, R6, R2, 0x1, 0x1c1f ;  /* 0x003c1f0002067f89 */ /* 0x000fe200000e0000 */
[----:B--2---:R-:W-:-:S03]  /*2a6e0*/  IMAD R0, R5, R8, RZ ;  /* 0x0000000805007224 */ /* 0x004fc600078e02ff */
[----:B------:R-:W0:Y:S02]  /*2a6f0*/  SHFL.IDX PT, R5, R3, RZ, 0x1c1f ;  /* 0x001c1fff03057589 */ /* 0x000e2400000e0000 */
[----:B------:R-:W-:-:S13]  /*2a700*/  ISETP.GE.AND P4, PT, R17, R0, PT ;  /* 0x000000001100720c */ /* 0x000fda0003f86270 */
[----:B0-----:R-:W-:-:S05]  /*2a710*/  @!P4 IADD3 R5, P3, R10, R5, RZ ;  /* 0x000000050a05c210 */ /* 0x001fca0007f7e0ff */
[----:B------:R-:W-:-:S05]  /*2a720*/  @!P4 IMAD.X R4, RZ, RZ, R4, P3 ;  /* 0x000000ffff04c224 */ /* 0x000fca00018e0604 */
[----:B------:R-:W-:-:S04]  /*2a730*/  @!P4 LOP3.LUT R5, R5, R4, RZ, 0x3c, !PT ;  /* 0x000000040505c212 */ /* 0x000fc800078e3cff */
[----:B------:R-:W-:-:S04]  /*2a740*/  @!P4 LOP3.LUT R4, R5, R4, RZ, 0x3c, !PT ;  /* 0x000000040504c212 */ /* 0x000fc800078e3cff */
[----:B------:R-:W-:-:S05]  /*2a750*/  @!P4 LOP3.LUT R5, R5, R4, RZ, 0x3c, !PT ;  /* 0x000000040505c212 */ /* 0x000fca00078e3cff */
[----:B-----5:R-:W-:Y:S04]  /*2a760*/  @!P4 LDGSTS.E.BYPASS.LTC128B.128 [R9+0x1e200], desc[UR54][R4.64], !P0 ;  /* 0x1e2000000409cfae */ /* 0x020fe8000c101d76 */
[----:B------:R-:W-:Y:S04]  /*2a770*/  @!P4 LDGSTS.E.BYPASS.LTC128B.128 [R9+0x20200], desc[UR54][R4.64+0x40], !P1 ;  /* 0x202000400409cfae */ /* 0x000fe8000c901d76 */
[----:B------:R0:W-:Y:S02]  /*2a780*/  @!P4 LDGSTS.E.BYPASS.LTC128B.128 [R9+0x22200], desc[UR54][R4.64+0x80], !P2 ;  /* 0x222000800409cfae */ /* 0x0001e4000d101d76 */
[----:B0-----:R-:W-:-:S05]  /*2a790*/  VIADD R4, R17, 0x20 ;  /* 0x0000002011047836 */ /* 0x001fca0000000000 */
[----:B------:R-:W-:Y:S02]  /*2a7a0*/  ISETP.GE.AND P3, PT, R4, R0, PT ;  /* 0x000000000400720c */ /* 0x000fe40003f66270 */
[----:B------:R-:W0:Y:S11]  /*2a7b0*/  SHFL.IDX PT, R4, R3, 0x1, 0x1c1f ;  /* 0x003c1f0003047f89 */ /* 0x000e3600000e0000 */
[----:B0-----:R-:W-:-:S04]  /*2a7c0*/  @!P3 IADD3 R5, P4, R10, R4, RZ ;  /* 0x000000040a05b210 */ /* 0x001fc80007f9e0ff */
[----:B------:R-:W-:Y:S02]  /*2a7d0*/  @!P3 IADD3.X R4, RZ, R6, RZ, P4, !PT ;  /* 0x00000006ff04b210 */ /* 0x000fe400027fe4ff */
[----:B------:R-:W-:Y:S02]  /*2a7e0*/  SHFL.IDX PT, R6, R2, 0x2, 0x1c1f ;  /* 0x005c1f0002067f89 */ /* 0x000fe400000e0000 */
[----:B------:R-:W-:-:S04]  /*2a7f0*/  @!P3 LOP3.LUT R5, R5, R4, RZ, 0x3c, !PT ;  /* 0x000000040505b212 */ /* 0x000fc800078e3cff */
[----:B------:R-:W-:-:S04]  /*2a800*/  @!P3 LOP3.LUT R4, R5, R4, RZ, 0x3c, !PT ;  /* 0x000000040504b212 */ /* 0x000fc800078e3cff */
[----:B------:R-:W-:-:S05]  /*2a810*/  @!P3 LOP3.LUT R5, R5, R4, RZ, 0x3c, !PT ;  /* 0x000000040505b212 */ /* 0x000fca00078e3cff */
[----:B------:R-:W-:Y:S04]  /*2a820*/  @!P3 LDGSTS.E.BYPASS.LTC128B.128 [R9+0x1ea00], desc[UR54][R4.64], !P0 ;  /* 0x1ea000000409bfae */ /* 0x000fe8000c101d76 */
[----:B------:R-:W-:Y:S04]  /*2a830*/  @!P3 LDGSTS.E.BYPASS.LTC128B.128 [R9+0x20a00], desc[UR54][R4.64+0x40], !P1 ;  /* 0x20a000400409bfae */ /* 0x000fe8000c901d76 */
[----:B------:R0:W-:Y:S02]  /*2a840*/  @!P3 LDGSTS.E.BYPASS.LTC128B.128 [R9+0x22a00], desc[UR54][R4.64+0x80], !P2 ;  /* 0x22a000800409bfae */ /* 0x0001e4000d101d76 */
[----:B0-----:R-:W-:-:S05]  /*2a850*/  VIADD R4, R17, 0x40 ;  /* 0x0000004011047836 */ /* 0x001fca0000000000 */
[----:B------:R-:W-:Y:S02]  /*2a860*/  ISETP.GE.AND P3, PT, R4, R0, PT ;  /* 0x000000000400720c */ /* 0x000fe40003f66270 */
[----:B------:R-:W0:Y:S04]  /*2a870*/  SHFL.IDX PT, R4, R3, 0x2, 0x1c1f ;  /* 0x005c1f0003047f89 */ /* 0x000e2800000e0000 */
[----:B------:R-:W1:Y:S07]  /*2a880*/  SHFL.IDX PT, R3, R3, 0x3, 0x1c1f ;  /* 0x007c1f0003037f89 */ /* 0x000e6e00000e0000 */
[----:B0-----:R-:W-:-:S05]  /*2a890*/  @!P3 IADD3 R5, P4, R10, R4, RZ ;  /* 0x000000040a05b210 */ /* 0x001fca0007f9e0ff */
[----:B------:R-:W-:-:S05]  /*2a8a0*/  @!P3 IMAD.X R4, RZ, RZ, R6, P4 ;  /* 0x000000ffff04b224 */ /* 0x000fca00020e0606 */
[----:B------:R-:W-:-:S04]  /*2a8b0*/  @!P3 LOP3.LUT R5, R5, R4, RZ, 0x3c, !PT ;  /* 0x000000040505b212 */ /* 0x000fc800078e3cff */
[----:B------:R-:W-:-:S04]  /*2a8c0*/  @!P3 LOP3.LUT R4, R5, R4, RZ, 0x3c, !PT ;  /* 0x000000040504b212 */ /* 0x000fc800078e3cff */
[----:B------:R-:W-:-:S05]  /*2a8d0*/  @!P3 LOP3.LUT R5, R5, R4, RZ, 0x3c, !PT ;  /* 0x000000040505b212 */ /* 0x000fca00078e3cff */
[----:B------:R-:W-:Y:S04]  /*2a8e0*/  @!P3 LDGSTS.E.BYPASS.LTC128B.128 [R9+0x1f200], desc[UR54][R4.64], !P0 ;  /* 0x1f2000000409bfae */ /* 0x000fe8000c101d76 */
[----:B------:R-:W-:Y:S04]  /*2a8f0*/  @!P3 LDGSTS.E.BYPASS.LTC128B.128 [R9+0x21200], desc[UR54][R4.64+0x40], !P1 ;  /* 0x212000400409bfae */ /* 0x000fe8000c901d76 */
[----:B------:R0:W-:Y:S04]  /*2a900*/  @!P3 LDGSTS.E.BYPASS.LTC128B.128 [R9+0x23200], desc[UR54][R4.64+0x80], !P2 ;  /* 0x232000800409bfae */ /* 0x0001e8000d101d76 */
[----:B01----:R0:W2:Y:S02]  /*2a910*/  SHFL.IDX PT, R4, R2, 0x3, 0x1c1f ;  /* 0x007c1f0002047f89 */ /* 0x0030a400000e0000 */
.L_x_2818:
        /* <DEDUP_REMOVED lines=12> */
.L_x_2642:
[----:B------:R-:W-:Y:S05]  /*2a9e0*/  BSYNC B0 ;  /* 0x0000000000007941 */ /* 0x000fea0003800000 */
.L_x_2641:
[----:B-1----:R1:W5:Y:S01]  /*2a9f0*/  LDL R9, [R1+0x4] ;  /* 0x0000040001097983 */ /* 0x0023620000100800 */
[----:B------:R-:W-:Y:S01]  /*2aa00*/  PLOP3.LUT P0, PT, PT, PT, PT, 0x80, 0x0 ;  /* 0x000000000000781c */ /* 0x000fe20003f0f070 */
[----:B------:R-:W-:-:S12]  /*2aa10*/  NOP ;  /* 0x0000000000007918 */ /* 0x000fd80000000000 */
.L_x_2643:
[----:B0-----:R-:W3:Y:S01]  /*2aa20*/  LDL R2, [R1+0x4] ;  /* 0x0000040001027983 */ /* 0x001ee20000100800 */
[----:B------:R-:W-:Y:S02]  /*2aa30*/  PLOP3.LUT P1, PT, P1, P0, PT, 0xa2, 0x0 ;  /* 0x000000000000781c */ /* 0x000fe40000f21472 */
[----:B---3--:R-:W-:-:S08]  /*2aa40*/  @P0 R2UR P1, UR4, R2 ;  /* 0x00000000020402ca */ /* 0x008fd00000020000 */
[----:B------:R-:W-:-:S05]  /*2aa50*/  @P0 PLOP3.LUT P0, PT, P1, PT, PT, 0x80, 0x0 ;  /* 0x000000000000081c */ /* 0x000fca0000f0f070 */
[----:B------:R-:W-:Y:S01]  /*2aa60*/  @!P1 SYNCS.ARRIVE.TRANS64.RED.A0T1 RZ, [UR4+0x33400], RZ ;  /* 0x033400ffffff99a7 */ /* 0x000fe20008200404 */
[----:B------:R-:W-:Y:S07]  /*2aa70*/  @!P1 ARRIVES.LDGSTSBAR.64.TRANSCNT [UR4+0x33400] ;  /* 0x03340000ff0099b0 */ /* 0x000fee0008000a84 */
[----:B------:R-:W-:Y:S05]  /*2aa80*/  @P0 BRA.U.ANY `(.L_x_2643) ;  /* 0xfffffffd00e40947 */ /* 0x000fea000393ffff */
[----:B------:R-:W3:Y:S02]  /*2aa90*/  LDL.LU R3, [R1+0x54] ;  /* 0x0000540001037983 */ /* 0x000ee40000300800 */
        /* <DEDUP_REMOVED lines=10> */
[----:B0--3--:R-:W-:Y:S05]  /*2ab40*/  @!P0 BRA `(.L_x_2645) ;  /* 0x0000005c00a08947 */ /* 0x009fea0003800000 */
.L_x_2819:
[----:B------:R-:W-:Y:S05]  /*2ab50*/  BSYNC B0 ;  /* 0x0000000000007941 */ /* 0x000fea0003800000 */
.L_x_2644:
[----:B0-----:R-:W3:Y:S02]  /*2ab60*/  LDL R2, [R1+0x38] ;  /* 0x0000380001027983 */ /* 0x001ee40000100800 */
[----:B---3--:R-:W-:-:S13]  /*2ab70*/  ISETP.GE.AND P0, PT, R2, 0x2, PT ;  /* 0x000000020200780c */ /* 0x008fda0003f06270 */
[----:B------:R-:W-:Y:S05]  /*2ab80*/  @!P0 BRA `(.L_x_2646) ;  /* 0x0000001400188947 */ /* 0x000fea0003800000 */
[----:B------:R0:W5:Y:S01]  /*2ab90*/  LDL.LU R0, [R1+0xc] ;  /* 0x00000c0001007983 */ /* 0x0001620000300800 */
[----:B------:R-:W-:-:S03]  /*2aba0*/  VIADD R2, R2, 0xfffffffe ;  /* 0xfffffffe02027836 */ /* 0x000fc60000000000 */
[----:B------:R0:W5:Y:S04]  /*2abb0*/  LDL.LU R8, [R1+0x14] ;  /* 0x0000140001087983 */ /* 0x0001680000300800 */
.L_x_2670:
[----:B------:R-:W3:Y:S01]  /*2abc0*/  LDL R3, [R1+0x8] ;  /* 0x0000080001037983 */ /* 0x000ee20000100800 */
[----:B--2--5:R-:W-:Y:S01]  /*2abd0*/  IADD3 R4, R0, 0x1, RZ ;  /* 0x0000000100047810 */ /* 0x024fe20007ffe0ff */
[----:B------:R-:W-:Y:S05]  /*2abe0*/  YIELD ;  /* 0x0000000000007946 */ /* 0x000fea0003800000 */
[C---:B------:R-:W-:Y:S01]  /*2abf0*/  ISETP.NE.AND P0, PT, R4.reuse, 0x2, PT ;  /* 0x000000020400780c */ /* 0x040fe20003f05270 */
[----:B------:R-:W-:Y:S03]  /*2ac00*/  BSSY B0, `(.L_x_2647) ;  /* 0x00000b3000007945 */ /* 0x000fe60003800000 */
[----:B------:R-:W-:-:S02]  /*2ac10*/  SEL R10, R4, RZ, P0 ;  /* 0x000000ff040a7207 */ /* 0x000fc40000000000 */
[----:B---3--:R-:W-:Y:S02]  /*2ac20*/  LOP3.LUT P1, RZ, R3, 0x1, RZ, 0xc0, !PT ;  /* 0x0000000103ff7812 */ /* 0x008fe4000782c0ff */
[----:B------:R-:W-:-:S04]  /*2ac30*/  SEL R3, RZ, 0x1, P0 ;  /* 0x00000001ff037807 */ /* 0x000fc80000000000 */
[----:B------:R-:W-:-:S05]  /*2ac40*/  LOP3.LUT R9, R8, R3, RZ, 0x3c, !PT ;  /* 0x0000000308097212 */ /* 0x000fca00078e3cff */
        /* <DEDUP_REMOVED lines=13> */
[----:B------:R-:W4:Y:S02]  /*2ad20*/  @P0 LDC.64 R4, c[0x0][0x440] ;  /* 0x00011000ff040b82 */ /* 0x000f240000000a00 */
[----:B----4-:R-:W-:-:S04]  /*2ad30*/  @P0 IMAD.HI.U32 R3, R2, R4, RZ ;  /* 0x0000000402030227 */ /* 0x010fc800078e00ff */
[----:B------:R-:W-:Y:S01]  /*2ad40*/  IMAD.MOV.U32 R4, RZ, RZ, R2 ;  /* 0x000000ffff047224 */ /* 0x000fe200078e0002 */
        /* <DEDUP_REMOVED lines=10> */
[----:B------:R-:W3:Y:S04]  /*2adf0*/  LDG.E R4, desc[UR54][R6.64] ;  /* 0x0000003606047981 */ /* 0x000ee8000c1e1900 */
[----:B---3--:R3:W-:Y:S02]  /*2ae00*/  STL [R1], R4 ;  /* 0x0000000401007387 */ /* 0x0087e40000100800 */
.L_x_2649:
[----:B------:R-:W4:Y:S01]  /*2ae10*/  LDL R5, [R1+0x4] ;  /* 0x0000040001057983 */ /* 0x000f220000100800 */
[----:B---3--:R-:W3:Y:S01]  /*2ae20*/  S2R R4, SR_TID.X ;  /* 0x0000000000047919 */ /* 0x008ee20000002100 */
[----:B------:R-:W-:Y:S01]  /*2ae30*/  BSSY B1, `(.L_x_2650) ;  /* 0x0000007000017945 */ /* 0x000fe20003800000 */
[----:B---3--:R-:W-:-:S04]  /*2ae40*/  LOP3.LUT R4, R4, 0x7f, RZ, 0xc0, !PT ;  /* 0x0000007f04047812 */ /* 0x008fc800078ec0ff */
[----:B------:R-:W-:Y:S01]  /*2ae50*/  ISETP.NE.AND P1, PT, R4, RZ, PT ;  /* 0x000000ff0400720c */ /* 0x000fe20003f25270 */
[----:B----4-:R-:W-:Y:S01]  /*2ae60*/  IMAD R6, R10, 0x8, R5 ;  /* 0x000000080a067824 */ /* 0x010fe200078e0205 */
[----:B------:R-:W-:-:S04]  /*2ae70*/  SHF.L.U32 R5, R9, 0x1f, RZ ;  /* 0x0000001f09057819 */ /* 0x000fc800000006ff */
[----:B------:R-:W3:Y:S02]  /*2ae80*/  SYNCS.PHASECHK.TRANS64.TRYWAIT P0, [R6+URZ+0x33480], R5 ;  /* 0x03348005060075a7 */ /* 0x000ee4000800017f */
[----:B---3--:R-:W-:Y:S05]  /*2ae90*/  @!P0 BRA `(.L_x_2651) ;  /* 0x0000005800e48947 */ /* 0x008fea0003800000 */
.L_x_2820:
[----:B------:R-:W-:Y:S05]  /*2aea0*/  BSYNC B1 ;  /* 0x0000000000017941 */ /* 0x000fea0003800000 */
.L_x_2650:
[----:B------:R-:W-:Y:S04]  /*2aeb0*/  BSSY B1, `(.L_x_2652) ;  /* 0x0000009000017945 */ /* 0x000fe80003800000 */
[----:B------:R-:W-:Y:S05]  /*2aec0*/  @P1 BRA `(.L_x_2653) ;  /* 0x00000000001c1947 */ /* 0x000fea0003800000 */
[----:B------:R-:W4:Y:S02]  /*2aed0*/  S2R R4, SR_TID.X ;  /* 0x0000000000047919 */ /* 0x000f240000002100 */
[----:B----4-:R-:W-:Y:S01]  /*2aee0*/  LOP3.LUT R7, R4, 0x1f, RZ, 0xc0, !PT ;  /* 0x0000001f04077812 */ /* 0x010fe200078ec0ff */
[----:B------:R-:W-:-:S03]  /*2aef0*/  IMAD.MOV.U32 R4, RZ, RZ, 0x7800 ;  /* 0x00007800ff047424 */ /* 0x000fc600078e00ff */
[----:B------:R-:W-:Y:S01]  /*2af00*/  ISETP.NE.AND P0, PT, R7, RZ, PT ;  /* 0x000000ff0700720c */ /* 0x000fe20003f05270 */
[----:B------:R4:W-:-:S12]  /*2af10*/  SYNCS.ARRIVE.TRANS64 RZ, [R6+URZ+0x33470], R4 ;  /* 0x0334700406ff79a7 */ /* 0x0009d8000800003f */
[----:B----4-:R-:W-:Y:S05]  /*2af20*/  @!P0 BRA `(.L_x_2653) ;  /* 0x0000000000048947 */ /* 0x010fea0003800000 */
[----:B------:R-:W-:Y:S01]  /*2af30*/  BPT.TRAP 0x1 ;  /* 0x000000040000795c */ /* 0x000fe20000300000 */
.L_x_2653:
[----:B------:R-:W-:Y:S05]  /*2af40*/  BSYNC B1 ;  /* 0x0000000000017941 */ /* 0x000fea0003800000 */
.L_x_2652:
[----:B--2---:R-:W2:Y:S04]  /*2af50*/  LDL R9, [R1+0x4] ;  /* 0x0000040001097983 */ /* 0x004ea80000100800 */
[----:B------:R-:W2:Y:S04]  /*2af60*/  LDL R4, [R1+0xc] ;  /* 0x00000c0001047983 */ /* 0x000ea80000100800 */
        /* <DEDUP_REMOVED lines=9> */
[----:B----4-:R-:W-:Y:S01]  /*2b000*/  IMAD R7, R3, 0xa0, R7 ;  /* 0x000000a003077824 */ /* 0x010fe200078e0207 */
[----:B------:R-:W-:Y:S01]  /*2b010*/  IADD3 R3, R6, 0x33470, RZ ;  /* 0x0003347006037810 */ /* 0x000fe20007ffe0ff */
[----:B------:R-:W-:-:S09]  /*2b020*/  VIADD R9, R4, 0xf200 ;  /* 0x0000f20004097836 */ /* 0x000fd20000000000 */
.L_x_2654:
        /* <DEDUP_REMOVED lines=17> */
.L_x_2655:
        /* <DEDUP_REMOVED lines=17> */
.L_x_2656:
        /* <DEDUP_REMOVED lines=11> */
[----:B------:R-:W2:Y:S01]  /*2b300*/  SYNCS.PHASECHK.TRANS64.TRYWAIT P0, [R6+URZ+0x33440], R5 ;  /* 0x03344005060075a7 */ /* 0x000ea2000800017f */
[----:B------:R-:W-:Y:S04]  /*2b310*/  BSSY B1, `(.L_x_2657) ;  /* 0x0000002000017945 */ /* 0x000fe80003800000 */
[----:B--2---:R-:W-:Y:S05]  /*2b320*/  @!P0 BRA `(.L_x_2658) ;  /* 0x0000005400d48947 */ /* 0x004fea0003800000 */
.L_x_2821:
[----:B------:R-:W-:Y:S05]  /*2b330*/  BSYNC B1 ;  /* 0x0000000000017941 */ /* 0x000fea0003800000 */
.L_x_2657:
[----:B------:R-:W-:Y:S01]  /*2b340*/  BSSY B1, `(.L_x_2659) ;  /* 0x000000b000017945 */ /* 0x000fe20003800000 */
[----:B------:R-:W-:Y:S02]  /*2b350*/  IMAD.MOV.U32 R10, RZ, RZ, 0x0 ;  /* 0x00000000ff0a7424 */ /* 0x000fe400078e00ff */
[----:B------:R-:W-:Y:S01]  /*2b360*/  IMAD.MOV.U32 R11, RZ, RZ, 0x14f00000 ;  /* 0x14f00000ff0b7424 */ /* 0x000fe200078e00ff */
[----:B------:R-:W-:Y:S06]  /*2b370*/  @P1 BRA `(.L_x_2660) ;  /* 0x00000000001c1947 */ /* 0x000fec0003800000 */
[----:B------:R-:W4:Y:S02]  /*2b380*/  S2R R3, SR_TID.X ;  /* 0x0000000000037919 */ /* 0x000f240000002100 */
[----:B----4-:R-:W-:Y:S02]  /*2b390*/  LOP3.LUT R9, R3, 0x1f, RZ, 0xc0, !PT ;  /* 0x0000001f03097812 */ /* 0x010fe400078ec0ff */
[----:B------:R-:W-:Y:S02]  /*2b3a0*/  MOV R3, 0x7800 ;  /* 0x0000780000037802 */ /* 0x000fe40000000f00 */
[----:B------:R-:W-:Y:S02]  /*2b3b0*/  ISETP.NE.AND P0, PT, R9, RZ, PT ;  /* 0x000000ff0900720c */ /* 0x000fe40003f05270 */
[----:B------:R4:W-:Y:S11]  /*2b3c0*/  SYNCS.ARRIVE.TRANS64 RZ, [R6+URZ+0x33430], R3 ;  /* 0x0334300306ff79a7 */ /* 0x0009f6000800003f */
[----:B----4-:R-:W-:Y:S05]  /*2b3d0*/  @!P0 BRA `(.L_x_2660) ;  /* 0x0000000000048947 */ /* 0x010fea0003800000 */
[----:B------:R-:W-:Y:S01]  /*2b3e0*/  BPT.TRAP 0x1 ;  /* 0x000000040000795c */ /* 0x000fe20000300000 */
.L_x_2660:
[----:B------:R-:W-:Y:S05]  /*2b3f0*/  BSYNC B1 ;  /* 0x0000000000017941 */ /* 0x000fea0003800000 */
.L_x_2659:
        /* <DEDUP_REMOVED lines=8> */
.L_x_2661:
        /* <DEDUP_REMOVED lines=11> */
[----:B------:R-:W-:Y:S01]  /*2b530*/  R2UR UR10, R13 ;  /* 0x000000000d0a72ca */ /* 0x000fe200000e0000 */
[----:B------:R-:W-:Y:S01]  /*2b540*/  VIADD R3, R4, 0x26a00 ;  /* 0x00026a0004037836 */ /* 0x000fe20000000000 */
[----:B------:R-:W-:Y:S02]  /*2b550*/  R2UR UR6, R10 ;  /* 0x000000000a0672ca */ /* 0x000fe400000e0000 */
[----:B------:R-:W-:Y:S02]  /*2b560*/  R2UR UR7, R11 ;  /* 0x000000000b0772ca */ /* 0x000fe400000e0000 */
[----:B------:R-:W-:-:S13]  /*2b570*/  PLOP3.LUT P0, PT, PT, PT, PT, 0x80, 0x0 ;  /* 0x000000000000781c */ /* 0x000fda0003f0f070 */
.L_x_2662:
        /* <DEDUP_REMOVED lines=16> */
.L_x_2663:
        /* <DEDUP_REMOVED lines=11> */
.L_x_2648:
[----:B------:R-:W-:Y:S05]  /*2b730*/  BSYNC B0 ;  /* 0x0000000000007941 */ /* 0x000fea0003800000 */
.L_x_2647:
[----:B------:R-:W-:-:S06]  /*2b740*/  UISETP.NE.AND UP0, UPT, UR37, 0x3, UPT ;  /* 0x000000032500788c */ /* 0x000fcc000bf05270 */
[----:B------:R-:W-:-:S13]  /*2b750*/  PLOP3.LUT P0, PT, PT, PT, UP0, 0x80, 0x0 ;  /* 0x000000000000781c */ /* 0x000fda0003f0f008 */
[----:B------:R-:W-:Y:S05]  /*2b760*/  @!P0 BRA `(.L_x_2664) ;  /* 0x0000000000048947 */ /* 0x000fea0003800000 */
[----:B------:R-:W-:Y:S01]  /*2b770*/  BPT.TRAP 0x1 ;  /* 0x000000040000795c */ /* 0x000fe20000300000 */
.L_x_2664:
[----:B------:R-:W3:Y:S01]  /*2b780*/  LDL R5, [R1+0x4] ;  /* 0x0000040001057983 */ /* 0x000ee20000100800 */
[----:B------:R-:W-:Y:S01]  /*2b790*/  IMAD.U32 R3, RZ, RZ, UR39 ;  /* 0x00000027ff037e24 */ /* 0x000fe2000f8e00ff */
[----:B------:R-:W-:Y:S01]  /*2b7a0*/  LOP3.LUT R4, R8, 0x1, RZ, 0x3c, !PT ;  /* 0x0000000108047812 */ /* 0x000fe200078e3cff */
[----:B------:R-:W-:Y:S03]  /*2b7b0*/  BSSY B0, `(.L_x_2665) ;  /* 0x0000006000007945 */ /* 0x000fe60003800000 */
[----:B------:R-:W-:Y:S02]  /*2b7c0*/  ISETP.NE.AND P1, PT, R3, 0x3, PT ;  /* 0x000000030300780c */ /* 0x000fe40003f25270 */
[----:B------:R-:W-:Y:S01]  /*2b7d0*/  SHF.L.U32 R4, R4, 0x1f, RZ ;  /* 0x0000001f04047819 */ /* 0x000fe200000006ff */
[----:B---3--:R-:W-:-:S04]  /*2b7e0*/  IMAD R3, R0, 0x8, R5 ;  /* 0x0000000800037824 */ /* 0x008fc800078e0205 */
[----:B------:R-:W3:Y:S02]  /*2b7f0*/  SYNCS.PHASECHK.TRANS64.TRYWAIT P0, [R3+URZ+0x33470], R4 ;  /* 0x03347004030075a7 */ /* 0x000ee4000800017f */
[----:B---3--:R-:W-:Y:S05]  /*2b800*/  @!P0 BRA `(.L_x_2666) ;  /* 0x0000005000b08947 */ /* 0x008fea0003800000 */
.L_x_2822:
[----:B------:R-:W-:Y:S05]  /*2b810*/  BSYNC B0 ;  /* 0x0000000000007941 */ /* 0x000fea0003800000 */
.L_x_2665:
[----:B------:R-:W-:Y:S05]  /*2b820*/  @!P1 BRA `(.L_x_2667) ;  /* 0x0000000000049947 */ /* 0x000fea0003800000 */
[----:B------:R-:W-:Y:S01]  /*2b830*/  BPT.TRAP 0x1 ;  /* 0x000000040000795c */ /* 0x000fe20000300000 */
.L_x_2667:
[----:B---3--:R-:W-:Y:S01]  /*2b840*/  SHF.L.U32 R4, R8, 0x1f, RZ ;  /* 0x0000001f08047819 */ /* 0x008fe200000006ff */
[----:B--2---:R-:W-:-:S03]  /*2b850*/  IMAD R10, R0, 0x7800, RZ ;  /* 0x00007800000a7824 */ /* 0x004fc600078e02ff */
[----:B------:R-:W2:Y:S02]  /*2b860*/  SYNCS.PHASECHK.TRANS64.TRYWAIT P0, [R3+URZ+0x33460], R4 ;  /* 0x03346004030075a7 */ /* 0x000ea4000800017f */
[----:B--2---:R-:W-:Y:S05]  /*2b870*/  @!P0 BRA `(.L_x_2668) ;  /* 0x0000005000a88947 */ /* 0x004fea0003800000 */
.L_x_2823:
[----:B------:R-:W3:Y:S04]  /*2b880*/  LDL R0, [R1+0x2c] ;  /* 0x00002c0001007983 */ /* 0x000ee80000100800 */
[----:B------:R-:W4:Y:S04]  /*2b890*/  LDL R13, [R1+0x4] ;  /* 0x00000400010d7983 */ /* 0x000f280000100800 */
[----:B------:R-:W5:Y:S01]  /*2b8a0*/  LDL R11, [R1+0x28] ;  /* 0x00002800010b7983 */ /* 0x000f620000100800 */
[----:B------:R-:W-:Y:S05]  /*2b8b0*/  WARPSYNC.ALL ;  /* 0x0000000000007948 */ /* 0x000fea0003800000 */
[----:B---3--:R-:W-:-:S05]  /*2b8c0*/  LOP3.LUT R0, R10, R0, RZ, 0xfc, !PT ;  /* 0x000000000a007212 */ /* 0x008fca00078efcff */
[----:B----4-:R-:W-:-:S05]  /*2b8d0*/  IMAD.IADD R0, R13, 0x1, R0 ;  /* 0x000000010d007824 */ /* 0x010fca00078e0200 */
[----:B--2---:R-:W2:Y:S01]  /*2b8e0*/  LDSM.16.MT88.4 R4, [R0+0xf200] ;  /* 0x00f200000004783b */ /* 0x004ea20000004200 */
[----:B-----5:R-:W-:-:S04]  /*2b8f0*/  LOP3.LUT R12, R10, R11, RZ, 0xfc, !PT ;  /* 0x0000000b0a0c7212 */ /* 0x020fc800078efcff */
[----:B------:R-:W-:Y:S02]  /*2b900*/  IADD3 R12, R13, R12, RZ ;  /* 0x0000000c0d0c7210 */ /* 0x000fe40007ffe0ff */
        /* <DEDUP_REMOVED lines=97> */
.L_x_2669:
[----:B------:R-:W4:Y:S01]  /*2bf20*/  S2R R0, SR_TID.X ;  /* 0x0000000000007919 */ /* 0x000f220000002100 */
[----:B---3--:R3:W-:Y:S01]  /*2bf30*/  SYNCS.ARRIVE.TRANS64.A1T0 RZ, [R3+URZ+0x33450], RZ ;  /* 0x033450ff03ff79a7 */ /* 0x0087e2000810003f */
[----:B--2---:R2:W5:Y:S01]  /*2bf40*/  LDL R8, [R1+0x14] ;  /* 0x0000140001087983 */ /* 0x0045620000100800 */
[----:B----4-:R-:W-:Y:S01]  /*2bf50*/  LOP3.LUT R0, R0, 0x7f, RZ, 0xc0, !PT ;  /* 0x0000007f00007812 */ /* 0x010fe200078ec0ff */
[----:B------:R-:W-:Y:S03]  /*2bf60*/  BAR.SYNC.DEFER_BLOCKING 0x2, 0x80 ;  /* 0x0082000000007b1d */ /* 0x000fe60000010000 */
[----:B------:R-:W-:-:S03]  /*2bf70*/  ISETP.NE.AND P0, PT, R0, RZ, PT ;  /* 0x000000ff0000720c */ /* 0x000fc60003f05270 */
[----:B------:R2:W5:Y:S10]  /*2bf80*/  LDL R0, [R1+0xc] ;  /* 0x00000c0001007983 */ /* 0x0005740000100800 */
[----:B---3--:R-:W-:-:S05]  /*2bf90*/  @!P0 VIADD R3, R3, 0x33480 ;  /* 0x0003348003038836 */ /* 0x008fca0000000000 */
[----:B------:R-:W-:-:S04]  /*2bfa0*/  @!P0 PRMT R3, RZ, 0x654, R3 ;  /* 0x00000654ff038816 */ /* 0x000fc80000000003 */
[----:B------:R2:W-:Y:S01]  /*2bfb0*/  @!P0 SYNCS.ARRIVE.TRANS64.RED.A1T0 RZ, [R3+URZ], RZ ;  /* 0x000000ff03ff89a7 */ /* 0x0005e2000810043f */
[C---:B------:R-:W-:Y:S01]  /*2bfc0*/  ISETP.GT.AND P0, PT, R2.reuse, RZ, PT ;  /* 0x000000ff0200720c */ /* 0x040fe20003f04270 */
[----:B------:R-:W-:-:S12]  /*2bfd0*/  VIADD R2, R2, 0xffffffff ;  /* 0xffffffff02027836 */ /* 0x000fd80000000000 */
[----:B--2---:R-:W-:Y:S05]  /*2bfe0*/  @P0 BRA `(.L_x_2670) ;  /* 0xffffffe800f40947 */ /* 0x004fea000383ffff */
.L_x_2646:
        /* <DEDUP_REMOVED lines=17> */
.L_x_2672:
[----:B------:R-:W-:Y:S05]  /*2c100*/  BSYNC B0 ;  /* 0x0000000000007941 */ /* 0x000fea0003800000 */
.L_x_2671:
[----:B------:R-:W-:-:S06]  /*2c110*/  UISETP.NE.AND UP0, UPT, UR37, 0x3, UPT ;  /* 0x000000032500788c */ /* 0x000fcc000bf05270 */
[----:B------:R-:W-:-:S13]  /*2c120*/  PLOP3.LUT P1, PT, PT, PT, UP0, 0x80, 0x0 ;  /* 0x000000000000781c */ /* 0x000fda0003f2f008 */
[----:B------:R-:W-:Y:S05]  /*2c130*/  @!P1 BRA `(.L_x_2673) ;  /* 0x0000000000049947 */ /* 0x000fea0003800000 */
[----:B------:R-:W-:Y:S01]  /*2c140*/  BPT.TRAP 0x1 ;  /* 0x000000040000795c */ /* 0x000fe20000300000 */
.L_x_2673:
[----:B--2---:R-:W2:Y:S04]  /*2c150*/  LDL R4, [R1+0x14] ;  /* 0x0000140001047983 */ /* 0x004ea80000100800 */
[----:B------:R-:W3:Y:S04]  /*2c160*/  LDL R3, [R1+0x4] ;  /* 0x0000040001037983 */ /* 0x000ee80000100800 */
[----:B------:R-:W3:Y:S01]  /*2c170*/  LDL R2, [R1+0xc] ;  /* 0x00000c0001027983 */ /* 0x000ee20000100800 */
[----:B-----5:R-:W-:Y:S01]  /*2c180*/  IMAD.U32 R0, RZ, RZ, UR39 ;  /* 0x00000027ff007e24 */ /* 0x020fe2000f8e00ff */
[----:B------:R-:W-:Y:S04]  /*2c190*/  BSSY B0, `(.L_x_2674) ;  /* 0x0000007000007945 */ /* 0x000fe80003800000 */
[----:B------:R-:W-:-:S02]  /*2c1a0*/  ISETP.NE.AND P2, PT, R0, 0x3, PT ;  /* 0x000000030000780c */ /* 0x000fc40003f45270 */
[----:B--2---:R-:W-:-:S04]  /*2c1b0*/  LOP3.LUT R0, R4, 0x1, RZ, 0x3c, !PT ;  /* 0x0000000104007812 */ /* 0x004fc800078e3cff */
[----:B------:R-:W-:Y:S01]  /*2c1c0*/  SHF.L.U32 R0, R0, 0x1f, RZ ;  /* 0x0000001f00007819 */ /* 0x000fe200000006ff */
[----:B---3--:R-:W-:-:S04]  /*2c1d0*/  IMAD R3, R2, 0x8, R3 ;  /* 0x0000000802037824 */ /* 0x008fc800078e0203 */
[----:B------:R-:W2:Y:S02]  /*2c1e0*/  SYNCS.PHASECHK.TRANS64.TRYWAIT P1, [R3+URZ+0x33470], R0 ;  /* 0x03347000030075a7 */ /* 0x000ea4000802017f */
[----:B--2---:R-:W-:Y:S05]  /*2c1f0*/  @!P1 BRA `(.L_x_2675) ;  /* 0x00000048005c9947 */ /* 0x004fea0003800000 */
.L_x_2824:
[----:B------:R-:W-:Y:S05]  /*2c200*/  BSYNC B0 ;  /* 0x0000000000007941 */ /* 0x000fea0003800000 */
.L_x_2674:
[----:B------:R-:W-:Y:S05]  /*2c210*/  @!P2 BRA `(.L_x_2676) ;  /* 0x000000000004a947 */ /* 0x000fea0003800000 */
[----:B------:R-:W-:Y:S01]  /*2c220*/  BPT.TRAP 0x1 ;  /* 0x000000040000795c */ /* 0x000fe20000300000 */
.L_x_2676:
[----:B--2---:R-:W2:Y:S02]  /*2c230*/  LDL R0, [R1+0x14] ;  /* 0x0000140001007983 */ /* 0x004ea40000100800 */
[----:B--2---:R-:W-:-:S04]  /*2c240*/  SHF.L.U32 R0, R0, 0x1f, RZ ;  /* 0x0000001f00007819 */ /* 0x004fc800000006ff */
[----:B------:R-:W2:Y:S02]  /*2c250*/  SYNCS.PHASECHK.TRANS64.TRYWAIT P1, [R3+URZ+0x33460], R0 ;  /* 0x03346000030075a7 */ /* 0x000ea4000802017f */
[----:B--2---:R-:W-:Y:S05]  /*2c260*/  @!P1 BRA `(.L_x_2677) ;  /* 0x0000004800549947 */ /* 0x004fea0003800000 */
.L_x_2825:
[----:B------:R-:W3:Y:S04]  /*2c270*/  LDL R12, [R1+0xc] ;  /* 0x00000c00010c7983 */ /* 0x000ee80000100800 */
[----:B------:R-:W2:Y:S04]  /*2c280*/  LDL R4, [R1+0x2c] ;  /* 0x00002c0001047983 */ /* 0x000ea80000100800 */
[----:B------:R-:W4:Y:S04]  /*2c290*/  LDL R13, [R1+0x4] ;  /* 0x00000400010d7983 */ /* 0x000f280000100800 */
[----:B------:R-:W5:Y:S01]  /*2c2a0*/  LDL R10, [R1+0x28] ;  /* 0x00002800010a7983 */ /* 0x000f620000100800 */
[----:B------:R-:W-:Y:S05]  /*2c2b0*/  WARPSYNC.ALL ;  /* 0x0000000000007948 */ /* 0x000fea0003800000 */
[----:B---3--:R-:W-:-:S05]  /*2c2c0*/  IMAD R2, R12, 0x7800, RZ ;  /* 0x000078000c027824 */ /* 0x008fca00078e02ff */
[----:B--2---:R-:W-:-:S05]  /*2c2d0*/  LOP3.LUT R0, R2, R4, RZ, 0xfc, !PT ;  /* 0x0000000402007212 */ /* 0x004fca00078efcff */
[----:B----4-:R-:W-:-:S05]  /*2c2e0*/  IMAD.IADD R0, R13, 0x1, R0 ;  /* 0x000000010d007824 */ /* 0x010fca00078e0200 */
[----:B------:R-:W2:Y:S01]  /*2c2f0*/  LDSM.16.MT88.4 R4, [R0+0xf200] ;  /* 0x00f200000004783b */ /* 0x000ea20000004200 */
        /* <DEDUP_REMOVED lines=99> */
.L_x_2678:
[----:B------:R-:W4:Y:S01]  /*2c930*/  LDL.LU R4, [R1+0x14] ;  /* 0x0000140001047983 */ /* 0x000f220000300800 */
[----:B---3--:R3:W-:Y:S01]  /*2c940*/  SYNCS.ARRIVE.TRANS64.A1T0 RZ, [R3+URZ+0x33450], RZ ;  /* 0x033450ff03ff79a7 */ /* 0x0087e2000810003f */
[----:B------:R-:W-:Y:S01]  /*2c950*/  IADD3 R0, R12, 0x1, RZ ;  /* 0x000000010c007810 */ /* 0x000fe20007ffe0ff */
        /* <DEDUP_REMOVED lines=10> */
.L_x_2621:
        /* <DEDUP_REMOVED lines=13> */
.L_x_2679:
        /* <DEDUP_REMOVED lines=30> */
[----:B--2---:R-:W-:-:S04]  /*2ccb0*/  SEL R4, R4, RZ, P4 ;  /* 0x000000ff04047207 */ /* 0x004fc80002000000 */
[----:B------:R-:W-:-:S05]  /*2ccc0*/  IADD3 R3, R3, R4, RZ ;  /* 0x0000000403037210 */ /* 0x000fca0007ffe0ff */
[----:B------:R-:W2:Y:S02]  /*2ccd0*/  SHFL.UP PT, R4, R3, 0x10, RZ ;  /* 0x0600000003047989 */ /* 0x000ea400000e00ff */
[----:B--2---:R-:W-:-:S05]  /*2cce0*/  SEL R4, R4, RZ, P5 ;  /* 0x000000ff04047207 */ /* 0x004fca0002800000 */
[----:B------:R-:W-:-:S05]  /*2ccf0*/  IMAD.IADD R3, R3, 0x1, R4 ;  /* 0x0000000103037824 */ /* 0x000fca00078e0204 */
[----:B------:R2:W3:Y:S02]  /*2cd00*/  SHFL.IDX PT, R16, R3, 0x1f, 0x1f ;  /* 0x03e01f0003107f89 */ /* 0x0004e400000e0000 */
.L_x_2835:
[----:B------:R-:W-:Y:S02]  /*2cd10*/  ULDC UR4, c[0x0][0xc38] ;  /* 0x00030e0000047ab9 */ /* 0x000fe40000000800 */
[----:B------:R-:W-:-:S04]  /*2cd20*/  IMAD.U32 R4, RZ, RZ, UR4 ;  /* 0x00000004ff047e24 */ /* 0x000fc8000f8e00ff */
[----:B---3--:R-:W-:-:S04]  /*2cd30*/  IMAD R16, R16, R4, RZ ;  /* 0x0000000410107224 */ /* 0x008fc800078e02ff */
[----:B------:R-:W-:-:S05]  /*2cd40*/  IMAD.IADD R5, R5, 0x1, R16 ;  /* 0x0000000105057824 */ /* 0x000fca00078e0210 */
[----:B------:R-:W-:-:S13]  /*2cd50*/  ISETP.GT.AND P6, PT, R5, R0, PT ;  /* 0x000000000500720c */ /* 0x000fda0003fc4270 */
[----:B------:R-:W-:Y:S05]  /*2cd60*/  @P6 BRA `(.L_x_2682) ;  /* 0x00000000009c6947 */ /* 0x000fea0003800000 */
.L_x_2687:
        /* <DEDUP_REMOVED lines=14> */
.L_x_2685:
[----:B------:R-:W-:Y:S05]  /*2ce50*/  BSYNC B0 ;  /* 0x0000000000007941 */ /* 0x000fea0003800000 */
.L_x_2684:
[----:B------:R-:W-:-:S03]  /*2ce60*/  UMOV UR4, 0xffffffff ;  /* 0xffffffff00047882 */ /* 0x000fc60000000000 */
[----:B------:R-:W-:Y:S05]  /*2ce70*/  BRA.DIV UR4, `(.L_x_2686) ;  /* 0x0000004204a07947 */ /* 0x000fea000b800000 */
[----:B--2--5:R-:W2:Y:S02]  /*2ce80*/  SHFL.UP PT, R3, R2, 0x1, RZ ;  /* 0x0420000002037989 */ /* 0x024ea400000e00ff */
        /* <DEDUP_REMOVED lines=15> */
.L_x_2843:
[----:B------:R-:W-:Y:S02]  /*2cf80*/  ULDC UR4, c[0x0][0xc38] ;  /* 0x00030e0000047ab9 */ /* 0x000fe40000000800 */
[----:B------:R-:W-:-:S04]  /*2cf90*/  IMAD.U32 R4, RZ, RZ, UR4 ;  /* 0x00000004ff047e24 */ /* 0x000fc8000f8e00ff */
[----:B---3--:R-:W-:-:S04]  /*2cfa0*/  IMAD R16, R16, R4, RZ ;  /* 0x0000000410107224 */ /* 0x008fc800078e02ff */
[----:B------:R-:W-:-:S05]  /*2cfb0*/  IMAD.IADD R5, R16, 0x1, R5 ;  /* 0x0000000110057824 */ /* 0x000fca00078e0205 */
[----:B------:R-:W-:-:S13]  /*2cfc0*/  ISETP.GT.AND P6, PT, R5, R0, PT ;  /* 0x000000000500720c */ /* 0x000fda0003fc4270 */
[----:B------:R-:W-:Y:S05]  /*2cfd0*/  @!P6 BRA `(.L_x_2687) ;  /* 0xfffffffc0064e947 */ /* 0x000fea000383ffff */
.L_x_2682:
        /* <DEDUP_REMOVED lines=8> */
.L_x_2847:
[----:B------:R-:W-:Y:S01]  /*2d060*/  ISETP.NE.AND P0, PT, R6, RZ, PT ;  /* 0x000000ff0600720c */ /* 0x000fe20003f05270 */
[----:B---3--:R-:W-:-:S12]  /*2d070*/  IMAD.MOV.U32 R2, RZ, RZ, RZ ;  /* 0x000000ffff027224 */ /* 0x008fd800078e00ff */
[----:B------:R-:W-:Y:S05]  /*2d080*/  @!P0 BRA `(.L_x_2689) ;  /* 0x0000000000108947 */ /* 0x000fea0003800000 */
[----:B------:R-:W-:Y:S01]  /*2d090*/  UMOV UR4, 0xffffffff ;  /* 0xffffffff00047882 */ /* 0x000fe20000000000 */
[----:B------:R-:W-:Y:S02]  /*2d0a0*/  IADD3 R12, R5, -0x1, RZ ;  /* 0xffffffff050c7810 */ /* 0x000fe40007ffe0ff */
[----:B------:R-:W-:Y:S05]  /*2d0b0*/  BRA.DIV UR4, `(.L_x_2690) ;  /* 0x0000004604307947 */ /* 0x000fea000b800000 */
[----:B------:R3:W0:Y:S02]  /*2d0c0*/  SHFL.IDX PT, R2, R3, R12, 0x1f ;  /* 0x00001f0c03027589 */ /* 0x00062400000e0000 */
.L_x_2689:
[----:B------:R-:W5:Y:S01]  /*2d0d0*/  LDC.64 R6, c[0x0][0xc90] ;  /* 0x00032400ff067b82 */ /* 0x000f620000000a00 */
[----:B------:R-:W-:-:S04]  /*2d0e0*/  IMAD.IADD R19, R5, 0x1, R19 ;  /* 0x0000000105137824 */ /* 0x000fc800078e0213 */
[----:B-----5:R-:W-:-:S06]  /*2d0f0*/  IMAD.WIDE R6, R19, 0x4, R6 ;  /* 0x0000000413067825 */ /* 0x020fcc00078e0206 */
[----:B------:R-:W4:Y:S01]  /*2d100*/  LDG.E R6, desc[UR54][R6.64] ;  /* 0x0000003606067981 */ /* 0x000f22000c1e1900 */
[----:B0-----:R-:W-:-:S04]  /*2d110*/  IMAD R16, R2, R4, R16 ;  /* 0x0000000402107224 */ /* 0x001fc800078e0210 */
[----:B------:R-:W-:Y:S02]  /*2d120*/  IMAD.IADD R0, R0, 0x1, -R16 ;  /* 0x0000000100007824 */ /* 0x000fe400078e0a10 */
[----:B----4-:R-:W-:-:S05]  /*2d130*/  IMAD R5, R17, R6, RZ ;  /* 0x0000000611057224 */ /* 0x010fca00078e02ff */
[----:B------:R-:W-:-:S04]  /*2d140*/  IABS R7, R5 ;  /* 0x0000000500077213 */ /* 0x000fc80000000000 */
[----:B--23--:R-:W0:Y:S08]  /*2d150*/  I2F.RP R3, R7 ;  /* 0x0000000700037306 */ /* 0x00ce300000209400 */
        /* <DEDUP_REMOVED lines=29> */
[----:B------:R-:W0:Y:S08]  /*2d330*/  I2F.RP R3, R6 ;  /* 0x0000000600037306 */ /* 0x000e300000209400 */
[----:B0-----:R-:W0:Y:S02]  /*2d340*/  MUFU.RCP R3, R3 ;  /* 0x0000000300037308 */ /* 0x001e240000001000 */
[----:B0-----:R-:W-:-:S06]  /*2d350*/  VIADD R3, R3, 0xffffffe ;  /* 0x0ffffffe03037836 */ /* 0x001fcc0000000000 */
[----:B------:R-:W0:Y:S02]  /*2d360*/  F2I.FTZ.U32.TRUNC.NTZ R3, R3 ;  /* 0x0000000300037305 */ /* 0x000e24000021f000 */
[----:B0-----:R-:W-:-:S04]  /*2d370*/  IMAD.MOV R2, RZ, RZ, -R3 ;  /* 0x000000ffff027224 */ /* 0x001fc800078e0a03 */
[----:B------:R-:W-:Y:S01]  /*2d380*/  IMAD R5, R2, R6, RZ ;  /* 0x0000000602057224 */ /* 0x000fe200078e02ff */
[----:B------:R-:W-:-:S05]  /*2d390*/  MOV R2, RZ ;  /* 0x000000ff00027202 */ /* 0x000fca0000000f00 */
        /* <DEDUP_REMOVED lines=19> */
[----:B------:R-:W-:-:S04]  /*2d4d0*/  LOP3.LUT R2, RZ, R2, RZ, 0x33, !PT ;  /* 0x00000002ff027212 */ /* 0x000fc800078e33ff */
[----:B------:R-:W-:Y:S01]  /*2d4e0*/  IADD3 R17, R17, R2, RZ ;  /* 0x0000000211117210 */ /* 0x000fe20007ffe0ff */
[----:B------:R-:W-:Y:S06]  /*2d4f0*/  BRA `(.L_x_2691) ;  /* 0x00000000001c7947 */ /* 0x000fec0003800000 */
.L_x_2683:
[----:B------:R-:W-:Y:S01]  /*2d500*/  UMOV UR4, URZ ;  /* 0x0000003f00047c82 */ /* 0x000fe20008000000 */
[----:B------:R-:W-:Y:S01]  /*2d510*/  UMOV UR5, URZ ;  /* 0x0000003f00057c82 */ /* 0x000fe20008000000 */
[----:B------:R-:W-:Y:S01]  /*2d520*/  ULDC UR6, c[0x0][0xc3c] ;  /* 0x00030f0000067ab9 */ /* 0x000fe20000000800 */
[----:B------:R-:W-:Y:S02]  /*2d530*/  IMAD.MOV.U32 R16, RZ, RZ, R0 ;  /* 0x000000ffff107224 */ /* 0x000fe400078e0000 */
[----:B------:R-:W-:Y:S02]  /*2d540*/  IMAD.U32 R17, RZ, RZ, UR4 ;  /* 0x00000004ff117e24 */ /* 0x000fe4000f8e00ff */
[----:B------:R-:W-:Y:S02]  /*2d550*/  IMAD.U32 R18, RZ, RZ, UR5 ;  /* 0x00000005ff127e24 */ /* 0x000fe4000f8e00ff */
[----:B------:R-:W-:-:S07]  /*2d560*/  IMAD.U32 R19, RZ, RZ, UR6 ;  /* 0x00000006ff137e24 */ /* 0x000fce000f8e00ff */
.L_x_2691:
        /* <DEDUP_REMOVED lines=12> */
.L_x_2680:
[----:B------:R-:W-:Y:S02]  /*2d630*/  ULDC UR4, c[0x0][0xc3c] ;  /* 0x00030f0000047ab9 */ /* 0x000fe40000000800 */
[----:B---3--:R-:W-:-:S13]  /*2d640*/  ISETP.GE.AND P0, PT, R19, UR4, PT ;  /* 0x0000000413007c0c */ /* 0x008fda000bf06270 */
[----:B------:R-:W-:Y:S05]  /*2d650*/  @!P0 BRA `(.L_x_2692) ;  /* 0xffffff9800f08947 */ /* 0x000fea000383ffff */
[----:B------:R-:W-:Y:S05]  /*2d660*/  BSYNC B7 ;  /* 0x0000000000077941 */ /* 0x000fea0003800000 */
.L_x_2576:
        /* <DEDUP_REMOVED lines=12> */
.L_x_2850:
[----:B------:R-:W-:Y:S05]  /*2d730*/  BSYNC B0 ;  /* 0x0000000000007941 */ /* 0x000fea0003800000 */
.L_x_2693:
[----:B------:R-:W-:-:S03]  /*2d740*/  UMOV UR4, 0xffffffff ;  /* 0xffffffff00047882 */ /* 0x000fc60000000000 */
[----:B------:R-:W-:Y:S05]  /*2d750*/  BRA.DIV UR4, `(.L_x_2695) ;  /* 0x0000003e04c47947 */ /* 0x000fea000b800000 */
[----:B------:R-:W2:Y:S02]  /*2d760*/  S2R R2, SR_TID.X ;  /* 0x0000000000027919 */ /* 0x000ea40000002100 */
[----:B--2---:R-:W-:-:S04]  /*2d770*/  SHF.R.U32.HI R2, RZ, 0x5, R2 ;  /* 0x00000005ff027819 */ /* 0x004fc80000011602 */
[----:B------:R-:W-:-:S05]  /*2d780*/  LOP3.LUT R2, R2, 0x3, RZ, 0xc0, !PT ;  /* 0x0000000302027812 */ /* 0x000fca00078ec0ff */
[----:B------:R2:W3:Y:S02]  /*2d790*/  SHFL.IDX PT, R14, R2, RZ, 0x1f ;  /* 0x00001fff020e7589 */ /* 0x0004e400000e0000 */
.L_x_2853:
[----:B---3--:R-:W-:-:S13]  /*2d7a0*/  ISETP.NE.AND P0, PT, R14, RZ, PT ;  /* 0x000000ff0e00720c */ /* 0x008fda0003f05270 */
[----:B------:R-:W-:Y:S05]  /*2d7b0*/  @P0 BRA `(.L_x_2363) ;  /* 0x0000000000b00947 */ /* 0x000fea0003800000 */
[----:B------:R-:W-:-:S03]  /*2d7c0*/  UMOV UR4, 0xffffffff ;  /* 0xffffffff00047882 */ /* 0x000fc60000000000 */
[----:B------:R-:W-:Y:S05]  /*2d7d0*/  BRA.DIV UR4, `(.L_x_2696) ;  /* 0x0000003e04d87947 */ /* 0x000fea000b800000 */
[----:B------:R-:W-:-:S13]  /*2d7e0*/  ELECT P6, URZ, PT ;  /* 0x00000000003f782f */ /* 0x000fda00038c0000 */
.L_x_2856:
[----:B------:R-:W-:Y:S05]  /*2d7f0*/  @!P6 BRA `(.L_x_2363) ;  /* 0x0000000000a0e947 */ /* 0x000fea0003800000 */
[----:B------:R-:W-:-:S06]  /*2d800*/  ULOP3.LUT UR4, UR36, 0x2, URZ, 0xfc, !UPT ;  /* 0x0000000224047892 */ /* 0x000fcc000f8efc3f */
[----:B--2---:R-:W-:-:S05]  /*2d810*/  IMAD.U32 R2, RZ, RZ, UR4 ;  /* 0x00000004ff027e24 */ /* 0x004fca000f8e00ff */
[----:B------:R-:W-:-:S13]  /*2d820*/  ISETP.NE.AND P0, PT, R2, 0x3, PT ;  /* 0x000000030200780c */ /* 0x000fda0003f05270 */
[----:B------:R-:W-:Y:S05]  /*2d830*/  @!P0 BRA `(.L_x_2697) ;  /* 0x0000000000048947 */ /* 0x000fea0003800000 */
[----:B------:R-:W-:Y:S01]  /*2d840*/  BPT.TRAP 0x1 ;  /* 0x000000040000795c */ /* 0x000fe20000300000 */
.L_x_2697:
[----:B0-----:R-:W2:Y:S04]  /*2d850*/  LDL R3, [R1+0xc] ;  /* 0x00000c0001037983 */ /* 0x001ea80000100800 */
[----:B------:R-:W3:Y:S01]  /*2d860*/  LDL.LU R7, [R1+0x14] ;  /* 0x0000140001077983 */ /* 0x000ee20000300800 */
[----:B------:R-:W-:-:S05]  /*2d870*/  IADD3 R2, R0, 0x33440, RZ ;  /* 0x0003344000027810 */ /* 0x000fca0007ffe0ff */
        /* <DEDUP_REMOVED lines=11> */
.L_x_2857:
[----:B------:R-:W2:Y:S02]  /*2d930*/  SYNCS.PHASECHK.TRANS64.TRYWAIT P1, [R7+URZ], R2 ;  /* 0x00000002070075a7 */ /* 0x000ea4000802017f */
[----:B--2---:R-:W-:Y:S05]  /*2d940*/  @!P1 BRA `(.L_x_2699) ;  /* 0x0000003c00b09947 */ /* 0x004fea0003800000 */
.L_x_2858:
[----:B------:R-:W-:Y:S05]  /*2d950*/  @!P0 BRA `(.L_x_2700) ;  /* 0x0000000000048947 */ /* 0x000fea0003800000 */
[----:B------:R-:W-:Y:S01]  /*2d960*/  BPT.TRAP 0x1 ;  /* 0x000000040000795c */ /* 0x000fe20000300000 */
.L_x_2700:
[----:B------:R-:W3:Y:S02]  /*2d970*/  LDL.LU R4, [R1+0xc] ;  /* 0x00000c0001047983 */ /* 0x000ee40000300800 */
[----:B---3--:R-:W-:-:S04]  /*2d980*/  IMAD R4, R4, 0x8, R0 ;  /* 0x0000000804047824 */ /* 0x008fc800078e0200 */
[----:B------:R-:W3:Y:S02]  /*2d990*/  SYNCS.PHASECHK.TRANS64.TRYWAIT P1, [R4+URZ+0x33460], R5 ;  /* 0x03346005040075a7 */ /* 0x000ee4000802017f */
[----:B---3--:R-:W-:Y:S05]  /*2d9a0*/  @!P1 BRA `(.L_x_2701) ;  /* 0x0000003c00ac9947 */ /* 0x008fea0003800000 */
.L_x_2859:
[----:B------:R-:W-:Y:S05]  /*2d9b0*/  @!P0 BRA `(.L_x_2702) ;  /* 0x0000000000048947 */ /* 0x000fea0003800000 */
[----:B------:R-:W-:Y:S01]  /*2d9c0*/  BPT.TRAP 0x1 ;  /* 0x000000040000795c */ /* 0x000fe20000300000 */
.L_x_2702:
[----:B------:R-:W-:-:S04]  /*2d9d0*/  IMAD R3, R3, 0x8, R0 ;  /* 0x0000000803037824 */ /* 0x000fc800078e0200 */
[----:B------:R-:W4:Y:S02]  /*2d9e0*/  SYNCS.PHASECHK.TRANS64.TRYWAIT P1, [R3+URZ+0x33460], R2 ;  /* 0x03346002030075a7 */ /* 0x000f24000802017f */
[----:B----4-:R-:W-:Y:S05]  /*2d9f0*/  @!P1 BRA `(.L_x_2703) ;  /* 0x0000003c00ac9947 */ /* 0x010fea0003800000 */
.L_x_2860:
[----:B------:R-:W-:Y:S05]  /*2da00*/  @!P0 BRA `(.L_x_2704) ;  /* 0x0000000000048947 */ /* 0x000fea0003800000 */
[----:B------:R-:W-:Y:S01]  /*2da10*/  BPT.TRAP 0x1 ;  /* 0x000000040000795c */ /* 0x000fe20000300000 */
.L_x_2704:
[----:B------:R-:W5:Y:S02]  /*2da20*/  SYNCS.PHASECHK.TRANS64.TRYWAIT P0, [R4+URZ+0x33480], R5 ;  /* 0x03348005040075a7 */ /* 0x000f64000800017f */
[----:B-----5:R-:W-:Y:S05]  /*2da30*/  @!P0 BRA `(.L_x_2705) ;  /* 0x0000003c00b08947 */ /* 0x020fea0003800000 */
.L_x_2706:
[----:B------:R0:W0:Y:S02]  /*2da40*/  SYNCS.PHASECHK.TRANS64.TRYWAIT P0, [R3+URZ+0x33480], R2 ;  /* 0x03348002030075a7 */ /* 0x000024000800017f */
[----:B0-----:R-:W-:Y:S05]  /*2da50*/  @!P0 NANOSLEEP.SYNCS 0x989680 ;  /* 0x009896800000895d */ /* 0x001fea0003900000 */
[----:B------:R-:W0:Y:S02]  /*2da60*/  @!P0 SYNCS.PHASECHK.TRANS64 P0, [R3+URZ+0x33480], R2 ;  /* 0x03348002030085a7 */ /* 0x000e24000800007f */
[----:B0-----:R-:W-:Y:S05]  /*2da70*/  @!P0 BRA `(.L_x_2706) ;  /* 0xfffffffc00f08947 */ /* 0x001fea000383ffff */
.L_x_2363:
[----:B------:R-:W-:Y:S05]  /*2da80*/  BSYNC B8 ;  /* 0x0000000000087941 */ /* 0x000fea0003800000 */
.L_x_2360:
[----:B------:R-:W-:Y:S05]  /*2da90*/  EXIT ;  /* 0x000000000000794d */ /* 0x000fea0003800000 */
.L_x_2381:
[----:B-1----:R1:W2:Y:S02]  /*2daa0*/  SYNCS.PHASECHK.TRANS64.TRYWAIT P5, [R101+URZ+0x33490], R102 ;  /* 0x03349066650075a7 */ /* 0x0022a400080a017f */
[----:B--2---:R-:W-:Y:S05]  /*2dab0*/  @!P5 NANOSLEEP.SYNCS 0x989680 ;  /* 0x009896800000d95d */ /* 0x004fea0003900000 */
[----:B------:R-:W2:Y:S02]  /*2dac0*/  @!P5 SYNCS.PHASECHK.TRANS64 P5, [R101+URZ+0x33490], R102 ;  /* 0x033490666500d5a7 */ /* 0x000ea400080a007f */
[----:B--2---:R-:W-:Y:S05]  /*2dad0*/  @!P5 BRA `(.L_x_2381) ;  /* 0xfffffffc00f0d947 */ /* 0x004fea000383ffff */
[----:B------:R-:W-:Y:S05]  /*2dae0*/  BRA `(.L_x_2707) ;  /* 0xfffffd5800c07947 */ /* 0x000fea000383ffff */
.L_x_2435:
[----:B--2---:R2:W4:Y:S02]  /*2daf0*/  SYNCS.PHASECHK.TRANS64.TRYWAIT P5, [R101+URZ+0x33490], R102 ;  /* 0x03349066650075a7 */ /* 0x00452400080a017f */
[----:B----4-:R-:W-:Y:S05]  /*2db00*/  @!P5 NANOSLEEP.SYNCS 0x989680 ;  /* 0x009896800000d95d */ /* 0x010fea0003900000 */
[----:B------:R-:W4:Y:S02]  /*2db10*/  @!P5 SYNCS.PHASECHK.TRANS64 P5, [R101+URZ+0x33490], R102 ;  /* 0x033490666500d5a7 */ /* 0x000f2400080a007f */
[----:B----4-:R-:W-:Y:S05]  /*2db20*/  @!P5 BRA `(.L_x_2435) ;  /* 0xfffffffc00f0d947 */ /* 0x010fea000383ffff */
[----:B------:R-:W-:Y:S05]  /*2db30*/  BRA `(.L_x_2708) ;  /* 0xfffffdb8000c7947 */ /* 0x000fea000383ffff */
.L_x_2460:
[----:B0-----:R0:W1:Y:S02]  /*2db40*/  SYNCS.PHASECHK.TRANS64.TRYWAIT P3, [R101+URZ+0x33490], R102 ;  /* 0x03349066650075a7 */ /* 0x001064000806017f */
[----:B-1----:R-:W-:Y:S05]  /*2db50*/  @!P3 NANOSLEEP.SYNCS 0x989680 ;  /* 0x009896800000b95d */ /* 0x002fea0003900000 */
[----:B------:R-:W1:Y:S02]  /*2db60*/  @!P3 SYNCS.PHASECHK.TRANS64 P3, [R101+URZ+0x33490], R102 ;  /* 0x033490666500b5a7 */ /* 0x000e64000806007f */
[----:B-1----:R-:W-:Y:S05]  /*2db70*/  @!P3 BRA `(.L_x_2460) ;  /* 0xfffffffc00f0b947 */ /* 0x002fea000383ffff */
[----:B------:R-:W-:Y:S05]  /*2db80*/  BRA `(.L_x_2709) ;  /* 0xfffffe1400c07947 */ /* 0x000fea000383ffff */
.L_x_2466:
[----:B-1----:R1:W2:Y:S02]  /*2db90*/  SYNCS.PHASECHK.TRANS64.TRYWAIT P2, [R101+URZ+0x334b0], R102 ;  /* 0x0334b066650075a7 */ /* 0x0022a4000804017f */
[----:B--2---:R-:W-:Y:S05]  /*2dba0*/  @!P2 NANOSLEEP.SYNCS 0x989680 ;  /* 0x009896800000a95d */ /* 0x004fea0003900000 */
[----:B------:R-:W2:Y:S02]  /*2dbb0*/  @!P2 SYNCS.PHASECHK.TRANS64 P2, [R101+URZ+0x334b0], R102 ;  /* 0x0334b0666500a5a7 */ /* 0x000ea4000804007f */
[----:B--2---:R-:W-:Y:S05]  /*2dbc0*/  @!P2 BRA `(.L_x_2466) ;  /* 0xfffffffc00f0a947 */ /* 0x004fea000383ffff */
[----:B------:R-:W-:Y:S05]  /*2dbd0*/  BRA `(.L_x_2710) ;  /* 0xfffffe1800c47947 */ /* 0x000fea000383ffff */
.L_x_2474:
[----:B------:R-:W0:Y:S01]  /*2dbe0*/  S2R R43, SR_TID.X ;  /* 0x00000000002b7919 */ /* 0x000e220000002100 */
[----:B------:R-:W-:Y:S01]  /*2dbf0*/  BSSY B0, `(.L_x_2711) ;  /* 0x000000c000007945 */ /* 0x000fe20003800000 */
[----:B------:R-:W-:Y:S01]  /*2dc00*/  MOV R12, RZ ;  /* 0x000000ff000c7202 */ /* 0x000fe20000000f00 */
[----:B------:R-:W-:Y:S02]  /*2dc10*/  IMAD.MOV.U32 R11, RZ, RZ, 0x1f ;  /* 0x0000001fff0b7424 */ /* 0x000fe400078e00ff */
[----:B------:R-:W-:Y:S02]  /*2dc20*/  IMAD.MOV.U32 R15, RZ, RZ, -0x1 ;  /* 0xffffffffff0f7424 */ /* 0x000fe400078e00ff */
        /* <DEDUP_REMOVED lines=8> */
.L_x_2712:
[----:B------:R-:W-:Y:S05]  /*2dcb0*/  BSYNC B0 ;  /* 0x0000000000007941 */ /* 0x000fea0003800000 */
.L_x_2711:
[----:B------:R-:W-:Y:S01]  /*2dcc0*/  IMAD.MOV.U32 R229, RZ, RZ, R14 ;  /* 0x000000ffffe57224 */ /* 0x000fe200078e000e */
[----:B------:R-:W-:Y:S06]  /*2dcd0*/  BRA `(.L_x_2713) ;  /* 0xfffffe2400c47947 */ /* 0x000fec000383ffff */
.L_x_2484:
[----:B------:R-:W-:Y:S01]  /*2dce0*/  BSSY B1, `(.L_x_2714) ;  /* 0x0000007000017945 */ /* 0x000fe20003800000 */
[----:B------:R-:W-:Y:S02]  /*2dcf0*/  IMAD.MOV.U32 R12, RZ, RZ, RZ ;  /* 0x000000ffff0c7224 */ /* 0x000fe400078e00ff */
[----:B------:R-:W-:Y:S02]  /*2dd00*/  IMAD.MOV.U32 R11, RZ, RZ, 0x1e1f ;  /* 0x00001e1fff0b7424 */ /* 0x000fe400078e00ff */
[----:B------:R-:W-:-:S07]  /*2dd10*/  IMAD.MOV.U32 R15, RZ, RZ, -0x1 ;  /* 0xffffffffff0f7424 */ /* 0x000fce00078e00ff */
[----:B------:R-:W-:Y:S05]  /*2dd20*/  WARPSYNC.COLLECTIVE R15, `(.L_x_2715) ;  /* 0x000000000f087348 */ /* 0x000fea0003c00000 */
[----:B------:R0:W1:Y:S02]  /*2dd30*/  SHFL.IDX P6, R14, R13, R12, R11 ;  /* 0x0000000c0d0e7389 */ /* 0x00006400000c000b */
[----:B01----:R-:W-:Y:S01]  /*2dd40*/  ENDCOLLECTIVE ;  /* 0x000000000000791b */ /* 0x003fe20003800000 */
.L_x_2715:
[----:B------:R-:W-:Y:S05]  /*2dd50*/  BSYNC B1 ;  /* 0x0000000000017941 */ /* 0x000fea0003800000 */
.L_x_2714:
[----:B------:R-:W-:Y:S01]  /*2dd60*/  MOV R13, R3 ;  /* 0x00000003000d7202 */ /* 0x000fe20000000f00 */
[----:B------:R-:W-:Y:S02]  /*2dd70*/  IMAD.MOV.U32 R12, RZ, RZ, RZ ;  /* 0x000000ffff0c7224 */ /* 0x000fe400078e00ff */
[----:B------:R-:W-:Y:S02]  /*2dd80*/  IMAD.MOV.U32 R11, RZ, RZ, 0x1e1f ;  /* 0x00001e1fff0b7424 */ /* 0x000fe400078e00ff */
[----:B------:R-:W-:Y:S02]  /*2dd90*/  IMAD.MOV.U32 R15, RZ, RZ, -0x1 ;  /* 0xffffffffff0f7424 */ /* 0x000fe400078e00ff */
[----:B------:R-:W-:-:S07]  /*2dda0*/  IMAD.MOV.U32 R0, RZ, RZ, R14 ;  /* 0x000000ffff007224 */ /* 0x000fce00078e000e */
[----:B------:R-:W-:Y:S05]  /*2ddb0*/  WARPSYNC.COLLECTIVE R15, `(.L_x_2716) ;  /* 0x000000000f087348 */ /* 0x000fea0003c00000 */
[----:B------:R0:W1:Y:S02]  /*2ddc0*/  SHFL.IDX P6, R14, R13, R12, R11 ;  /* 0x0000000c0d0e7389 */ /* 0x00006400000c000b */
[----:B01----:R-:W-:Y:S01]  /*2ddd0*/  ENDCOLLECTIVE ;  /* 0x000000000000791b */ /* 0x003fe20003800000 */
.L_x_2716:
[----:B------:R-:W-:Y:S02]  /*2dde0*/  IMAD.MOV.U32 R13, RZ, RZ, R4 ;  /* 0x000000ffff0d7224 */ /* 0x000fe400078e0004 */
[----:B------:R-:W-:-:S07]  /*2ddf0*/  IMAD.MOV.U32 R3, RZ, RZ, R14 ;  /* 0x000000ffff037224 */ /* 0x000fce00078e000e */
[----:B------:R-:W-:Y:S05]  /*2de00*/  WARPSYNC.COLLECTIVE R15, `(.L_x_2717) ;  /* 0x000000000f087348 */ /* 0x000fea0003c00000 */
[----:B------:R0:W1:Y:S02]  /*2de10*/  SHFL.IDX P6, R14, R13, R12, R11 ;  /* 0x0000000c0d0e7389 */ /* 0x00006400000c000b */
[----:B01----:R-:W-:Y:S01]  /*2de20*/  ENDCOLLECTIVE ;  /* 0x000000000000791b */ /* 0x003fe20003800000 */
.L_x_2717:
[----:B------:R-:W-:Y:S02]  /*2de30*/  IMAD.MOV.U32 R13, RZ, RZ, R5 ;  /* 0x000000ffff0d7224 */ /* 0x000fe400078e0005 */
[----:B------:R-:W-:-:S07]  /*2de40*/  IMAD.MOV.U32 R4, RZ, RZ, R14 ;  /* 0x000000ffff047224 */ /* 0x000fce00078e000e */
[----:B------:R-:W-:Y:S05]  /*2de50*/  WARPSYNC.COLLECTIVE R15, `(.L_x_2718) ;  /* 0x000000000f087348 */ /* 0x000fea0003c00000 */
[----:B------:R0:W1:Y:S02]  /*2de60*/  SHFL.IDX P6, R14, R13, R12, R11 ;  /* 0x0000000c0d0e7389 */ /* 0x00006400000c000b */
[----:B01----:R-:W-:Y:S01]  /*2de70*/  ENDCOLLECTIVE ;  /* 0x000000000000791b */ /* 0x003fe20003800000 */
.L_x_2718:
[----:B------:R-:W-:Y:S05]  /*2de80*/  BRA `(.L_x_2719) ;  /* 0xfffffe2c00147947 */ /* 0x000fea000383ffff */
.L_x_2488:
[----:B--2---:R2:W0:Y:S02]  /*2de90*/  SYNCS.PHASECHK.TRANS64.TRYWAIT P0, [R16+URZ+0x33400], R5 ;  /* 0x03340005100075a7 */ /* 0x004424000800017f */
[----:B0-----:R-:W-:Y:S05]  /*2dea0*/  @!P0 NANOSLEEP.SYNCS 0x989680 ;  /* 0x009896800000895d */ /* 0x001fea0003900000 */
[----:B------:R-:W0:Y:S02]  /*2deb0*/  @!P0 SYNCS.PHASECHK.TRANS64 P0, [R16+URZ+0x33400], R5 ;  /* 0x03340005100085a7 */ /* 0x000e24000800007f */
[----:B0-----:R-:W-:Y:S05]  /*2dec0*/  @!P0 BRA `(.L_x_2488) ;  /* 0xfffffffc00f08947 */ /* 0x001fea000383ffff */
[----:B------:R-:W-:Y:S05]  /*2ded0*/  BRA `(.L_x_2720) ;  /* 0xfffffe3000607947 */ /* 0x000fea000383ffff */
.L_x_2500:
[----:B------:R-:W-:Y:S01]  /*2dee0*/  BSSY B1, `(.L_x_2721) ;  /* 0x0000007000017945 */ /* 0x000fe20003800000 */
[----:B------:R-:W-:Y:S01]  /*2def0*/  MOV R12, RZ ;  /* 0x000000ff000c7202 */ /* 0x000fe20000000f00 */
[----:B------:R-:W-:Y:S02]  /*2df00*/  IMAD.MOV.U32 R11, RZ, RZ, 0x1e1f ;  /* 0x00001e1fff0b7424 */ /* 0x000fe400078e00ff */
[----:B------:R-:W-:-:S07]  /*2df10*/  IMAD.MOV.U32 R15, RZ, RZ, -0x1 ;  /* 0xffffffffff0f7424 */ /* 0x000fce00078e00ff */
[----:B------:R-:W-:Y:S05]  /*2df20*/  WARPSYNC.COLLECTIVE R15, `(.L_x_2722) ;  /* 0x000000000f087348 */ /* 0x000fea0003c00000 */
[----:B------:R0:W1:Y:S02]  /*2df30*/  SHFL.IDX P6, R14, R13, R12, R11 ;  /* 0x0000000c0d0e7389 */ /* 0x00006400000c000b */
[----:B01----:R-:W-:Y:S01]  /*2df40*/  ENDCOLLECTIVE ;  /* 0x000000000000791b */ /* 0x003fe20003800000 */
.L_x_2722:
[----:B------:R-:W-:Y:S05]  /*2df50*/  BSYNC B1 ;  /* 0x0000000000017941 */ /* 0x000fea0003800000 */
.L_x_2721:
        /* <DEDUP_REMOVED lines=8> */
.L_x_2723:
[----:B------:R-:W-:Y:S01]  /*2dfe0*/  IMAD.MOV.U32 R13, RZ, RZ, R20 ;  /* 0x000000ffff0d7224 */ /* 0x000fe200078e0014 */
[----:B------:R-:W-:-:S07]  /*2dff0*/  MOV R3, R14 ;  /* 0x0000000e00037202 */ /* 0x000fce0000000f00 */
[----:B------:R-:W-:Y:S05]  /*2e000*/  WARPSYNC.COLLECTIVE R15, `(.L_x_2724) ;  /* 0x000000000f087348 */ /* 0x000fea0003c00000 */
[----:B------:R0:W1:Y:S02]  /*2e010*/  SHFL.IDX P6, R14, R13, R12, R11 ;  /* 0x0000000c0d0e7389 */ /* 0x00006400000c000b */
[----:B01----:R-:W-:Y:S01]  /*2e020*/  ENDCOLLECTIVE ;  /* 0x000000000000791b */ /* 0x003fe20003800000 */
.L_x_2724:
[----:B------:R-:W-:Y:S02]  /*2e030*/  IMAD.MOV.U32 R13, RZ, RZ, R21 ;  /* 0x000000ffff0d7224 */ /* 0x000fe400078e0015 */
[----:B------:R-:W-:-:S07]  /*2e040*/  IMAD.MOV.U32 R20, RZ, RZ, R14 ;  /* 0x000000ffff147224 */ /* 0x000fce00078e000e */
[----:B------:R-:W-:Y:S05]  /*2e050*/  WARPSYNC.COLLECTIVE R15, `(.L_x_2725) ;  /* 0x000000000f087348 */ /* 0x000fea0003c00000 */
[----:B------:R0:W1:Y:S02]  /*2e060*/  SHFL.IDX P6, R14, R13, R12, R11 ;  /* 0x0000000c0d0e7389 */ /* 0x00006400000c000b */
[----:B01----:R-:W-:Y:S01]  /*2e070*/  ENDCOLLECTIVE ;  /* 0x000000000000791b */ /* 0x003fe20003800000 */
.L_x_2725:
[----:B------:R-:W-:Y:S01]  /*2e080*/  IMAD.MOV.U32 R21, RZ, RZ, R14 ;  /* 0x000000ffff157224 */ /* 0x000fe200078e000e */
[----:B------:R-:W-:Y:S06]  /*2e090*/  BRA `(.L_x_2726) ;  /* 0xfffffe6000307947 */ /* 0x000fec000383ffff */
.L_x_2504:
[----:B--2---:R2:W4:Y:S02]  /*2e0a0*/  SYNCS.PHASECHK.TRANS64.TRYWAIT P0, [R16+URZ+0x33400], R21 ;  /* 0x03340015100075a7 */ /* 0x004524000800017f */
[----:B----4-:R-:W-:Y:S05]  /*2e0b0*/  @!P0 NANOSLEEP.SYNCS 0x989680 ;  /* 0x009896800000895d */ /* 0x010fea0003900000 */
[----:B------:R-:W4:Y:S02]  /*2e0c0*/  @!P0 SYNCS.PHASECHK.TRANS64 P0, [R16+URZ+0x33400], R21 ;  /* 0x03340015100085a7 */ /* 0x000f24000800007f */
[----:B----4-:R-:W-:Y:S05]  /*2e0d0*/  @!P0 BRA `(.L_x_2504) ;  /* 0xfffffffc00f08947 */ /* 0x010fea000383ffff */
[----:B------:R-:W-:Y:S05]  /*2e0e0*/  BRA `(.L_x_2727) ;  /* 0xfffffe6400347947 */ /* 0x000fea000383ffff */
.L_x_2512:
[----:B-1----:R1:W2:Y:S02]  /*2e0f0*/  SYNCS.PHASECHK.TRANS64.TRYWAIT P0, [R3+URZ+0x33430], R0 ;  /* 0x03343000030075a7 */ /* 0x0022a4000800017f */
[----:B--2---:R-:W-:Y:S05]  /*2e100*/  @!P0 NANOSLEEP.SYNCS 0x989680 ;  /* 0x009896800000895d */ /* 0x004fea0003900000 */
[----:B------:R-:W2:Y:S02]  /*2e110*/  @!P0 SYNCS.PHASECHK.TRANS64 P0, [R3+URZ+0x33430], R0 ;  /* 0x03343000030085a7 */ /* 0x000ea4000800007f */
[----:B--2---:R-:W-:Y:S05]  /*2e120*/  @!P0 BRA `(.L_x_2512) ;  /* 0xfffffffc00f08947 */ /* 0x004fea000383ffff */
[----:B------:R-:W-:Y:S05]  /*2e130*/  BRA `(.L_x_2511) ;  /* 0xfffffe94008c7947 */ /* 0x000fea000383ffff */
.L_x_2518:
[----:B-1----:R1:W2:Y:S02]  /*2e140*/  SYNCS.PHASECHK.TRANS64.TRYWAIT P3, [R9+URZ+0x33430], R0 ;  /* 0x03343000090075a7 */ /* 0x0022a4000806017f */
[----:B--2---:R-:W-:Y:S05]  /*2e150*/  @!P3 NANOSLEEP.SYNCS 0x989680 ;  /* 0x009896800000b95d */ /* 0x004fea0003900000 */
[----:B------:R-:W2:Y:S02]  /*2e160*/  @!P3 SYNCS.PHASECHK.TRANS64 P3, [R9+URZ+0x33430], R0 ;  /* 0x033430000900b5a7 */ /* 0x000ea4000806007f */
[----:B--2---:R-:W-:Y:S05]  /*2e170*/  @!P3 BRA `(.L_x_2518) ;  /* 0xfffffffc00f0b947 */ /* 0x004fea000383ffff */
[----:B------:R-:W-:Y:S05]  /*2e180*/  BRA `(.L_x_2517) ;  /* 0xfffffecc00647947 */ /* 0x000fea000383ffff */
.L_x_2522:
[----:B-1----:R1:W2:Y:S02]  /*2e190*/  SYNCS.PHASECHK.TRANS64.TRYWAIT P2, [R8+URZ+0x33450], R0 ;  /* 0x03345000080075a7 */ /* 0x0022a4000804017f */
[----:B--2---:R-:W-:Y:S05]  /*2e1a0*/  @!P2 NANOSLEEP.SYNCS 0x989680 ;  /* 0x009896800000a95d */ /* 0x004fea0003900000 */
[----:B------:R-:W2:Y:S02]  /*2e1b0*/  @!P2 SYNCS.PHASECHK.TRANS64 P2, [R8+URZ+0x33450], R0 ;  /* 0x033450000800a5a7 */ /* 0x000ea4000804007f */
[----:B--2---:R-:W-:Y:S05]  /*2e1c0*/  @!P2 BRA `(.L_x_2522) ;  /* 0xfffffffc00f0a947 */ /* 0x004fea000383ffff */
[----:B------:R-:W-:Y:S05]  /*2e1d0*/  BRA `(.L_x_2519) ;  /* 0xfffffedc00a07947 */ /* 0x000fea000383ffff */
.L_x_2530:
[----:B-1----:R1:W2:Y:S02]  /*2e1e0*/  SYNCS.PHASECHK.TRANS64.TRYWAIT P0, [R0+URZ+0x33430], R11 ;  /* 0x0334300b000075a7 */ /* 0x0022a4000800017f */
[----:B--2---:R-:W-:Y:S05]  /*2e1f0*/  @!P0 NANOSLEEP.SYNCS 0x989680 ;  /* 0x009896800000895d */ /* 0x004fea0003900000 */
[----:B------:R-:W2:Y:S02]  /*2e200*/  @!P0 SYNCS.PHASECHK.TRANS64 P0, [R0+URZ+0x33430], R11 ;  /* 0x0334300b000085a7 */ /* 0x000ea4000800007f */
[----:B--2---:R-:W-:Y:S05]  /*2e210*/  @!P0 BRA `(.L_x_2530) ;  /* 0xfffffffc00f08947 */ /* 0x004fea000383ffff */
[----:B------:R-:W-:Y:S05]  /*2e220*/  BRA `(.L_x_2529) ;  /* 0xffffff0c00307947 */ /* 0x000fea000383ffff */
.L_x_2534:
[----:B-1----:R1:W2:Y:S02]  /*2e230*/  SYNCS.PHASECHK.TRANS64.TRYWAIT P0, [R8+URZ+0x33450], R0 ;  /* 0x03345000080075a7 */ /* 0x0022a4000800017f */
[----:B--2---:R-:W-:Y:S05]  /*2e240*/  @!P0 NANOSLEEP.SYNCS 0x989680 ;  /* 0x009896800000895d */ /* 0x004fea0003900000 */
[----:B------:R-:W2:Y:S02]  /*2e250*/  @!P0 SYNCS.PHASECHK.TRANS64 P0, [R8+URZ+0x33450], R0 ;  /* 0x03345000080085a7 */ /* 0x000ea4000800007f */
[----:B--2---:R-:W-:Y:S05]  /*2e260*/  @!P0 BRA `(.L_x_2534) ;  /* 0xfffffffc00f08947 */ /* 0x004fea000383ffff */
[----:B------:R-:W-:Y:S05]  /*2e270*/  BRA `(.L_x_2531) ;  /* 0xffffff1c00607947 */ /* 0x000fea000383ffff */
.L_x_2540:
[----:B-1----:R1:W2:Y:S02]  /*2e280*/  SYNCS.PHASECHK.TRANS64.TRYWAIT P0, [R20+URZ+0x33450], R5 ;  /* 0x03345005140075a7 */ /* 0x0022a4000800017f */
[----:B--2---:R-:W-:Y:S05]  /*2e290*/  @!P0 NANOSLEEP.SYNCS 0x989680 ;  /* 0x009896800000895d */ /* 0x004fea0003900000 */
[----:B------:R-:W2:Y:S02]  /*2e2a0*/  @!P0 SYNCS.PHASECHK.TRANS64 P0, [R20+URZ+0x33450], R5 ;  /* 0x03345005140085a7 */ /* 0x000ea4000800007f */
[----:B--2---:R-:W-:Y:S05]  /*2e2b0*/  @!P0 BRA `(.L_x_2540) ;  /* 0xfffffffc00f08947 */ /* 0x004fea000383ffff */
[----:B------:R-:W-:Y:S05]  /*2e2c0*/  BRA `(.L_x_2539) ;  /* 0xffffff3c00f07947 */ /* 0x000fea000383ffff */
.L_x_2544:
[----:B------:R-:W-:Y:S01]  /*2e2d0*/  IMAD.MOV.U32 R12, RZ, RZ, R0 ;  /* 0x000000ffff0c7224 */ /* 0x000fe200078e0000 */
[----:B------:R-:W-:Y:S01]  /*2e2e0*/  SEL R7, R27, R36, P0 ;  /* 0x000000241b077207 */ /* 0x000fe20000000000 */
[----:B------:R-:W-:Y:S01]  /*2e2f0*/  IMAD.MOV.U32 R11, RZ, RZ, 0x1c1f ;  /* 0x00001c1fff0b7424 */ /* 0x000fe200078e00ff */
[----:B------:R-:W-:Y:S01]  /*2e300*/  SEL R8, R36, R27, P0 ;  /* 0x0000001b24087207 */ /* 0x000fe20000000000 */
[----:B------:R-:W-:Y:S01]  /*2e310*/  IMAD.MOV.U32 R15, RZ, RZ, -0x1 ;  /* 0xffffffffff0f7424 */ /* 0x000fe200078e00ff */
[----:B------:R-:W-:Y:S02]  /*2e320*/  SEL R9, R40, R41, P0 ;  /* 0x0000002928097207 */ /* 0x000fe40000000000 */
[----:B------:R-:W-:-:S07]  /*2e330*/  SEL R20, R41, R40, P0 ;  /* 0x0000002829147207 */ /* 0x000fce0000000000 */
[----:B0----5:R-:W-:Y:S05]  /*2e340*/  WARPSYNC.COLLECTIVE R15, `(.L_x_2728) ;  /* 0x000000000f087348 */ /* 0x021fea0003c00000 */
[----:B------:R1:W2:Y:S02]  /*2e350*/  SHFL.IDX P6, R14, R13, R12, R11 ;  /* 0x0000000c0d0e7389 */ /* 0x0002a400000c000b */
[----:B012--5:R-:W-:Y:S01]  /*2e360*/  ENDCOLLECTIVE ;  /* 0x000000000000791b */ /* 0x027fe20003800000 */
.L_x_2728:
        /* <DEDUP_REMOVED lines=14> */
[----:B------:R-:W-:-:S02]  /*2e450*/  SEL R29, R72, R95, P0 ;  /* 0x0000005f481d7207 */ /* 0x000fc40000000000 */
[----:B------:R-:W-:-:S07]  /*2e460*/  MOV R6, R14 ;  /* 0x0000000e00067202 */ /* 0x000fce0000000f00 */
[----:B------:R-:W-:Y:S05]  /*2e470*/  WARPSYNC.COLLECTIVE R15, `(.L_x_2729) ;  /* 0x000000000f087348 */ /* 0x000fea0003c00000 */
[----:B------:R0:W1:Y:S02]  /*2e480*/  SHFL.IDX P6, R14, R13, R12, R11 ;  /* 0x0000000c0d0e7389 */ /* 0x00006400000c000b */
[----:B01----:R-:W-:Y:S01]  /*2e490*/  ENDCOLLECTIVE ;  /* 0x000000000000791b */ /* 0x003fe20003800000 */
.L_x_2729:
        /* <DEDUP_REMOVED lines=19> */
.L_x_2730:
        /* <DEDUP_REMOVED lines=18> */
.L_x_2731:
[----:B------:R-:W-:Y:S02]  /*2e6f0*/  SEL R74, R57, R74, P0 ;  /* 0x0000004a394a7207 */ /* 0x000fe40000000000 */
[----:B------:R-:W-:Y:S02]  /*2e700*/  SEL R57, R78, R63, P0 ;  /* 0x0000003f4e397207 */ /* 0x000fe40000000000 */
[----:B------:R-:W-:Y:S02]  /*2e710*/  SEL R78, R63, R78, P0 ;  /* 0x0000004e3f4e7207 */ /* 0x000fe40000000000 */
[----:B------:R-:W-:Y:S02]  /*2e720*/  SEL R63, R82, R89, P0 ;  /* 0x00000059523f7207 */ /* 0x000fe40000000000 */
[----:B------:R-:W-:Y:S02]  /*2e730*/  SEL R82, R89, R82, P0 ;  /* 0x0000005259527207 */ /* 0x000fe40000000000 */
[----:B------:R-:W-:-:S02]  /*2e740*/  SEL R4, R6, R5, P0 ;  /* 0x0000000506047207 */ /* 0x000fc40000000000 */
[----:B------:R-:W-:Y:S01]  /*2e750*/  SEL R6, R5, R6, P0 ;  /* 0x0000000605067207 */ /* 0x000fe20000000000 */
[----:B------:R-:W-:Y:S02]  /*2e760*/  IMAD.MOV.U32 R13, RZ, RZ, R9 ;  /* 0x000000ffff0d7224 */ /* 0x000fe400078e0009 */
[----:B------:R-:W-:Y:S02]  /*2e770*/  IMAD.MOV.U32 R12, RZ, RZ, R0 ;  /* 0x000000ffff0c7224 */ /* 0x000fe400078e0000 */
[----:B------:R-:W-:-:S07]  /*2e780*/  IMAD.MOV.U32 R7, RZ, RZ, R14 ;  /* 0x000000ffff077224 */ /* 0x000fce00078e000e */
[----:B------:R-:W-:Y:S05]  /*2e790*/  WARPSYNC.COLLECTIVE R15, `(.L_x_2732) ;  /* 0x000000000f087348 */ /* 0x000fea0003c00000 */
[----:B------:R0:W1:Y:S02]  /*2e7a0*/  SHFL.IDX P6, R14, R13, R12, R11 ;  /* 0x0000000c0d0e7389 */ /* 0x00006400000c000b */
[----:B01----:R-:W-:Y:S01]  /*2e7b0*/  ENDCOLLECTIVE ;  /* 0x000000000000791b */ /* 0x003fe20003800000 */
.L_x_2732:
        /* <DEDUP_REMOVED lines=8> */
.L_x_2733:
[----:B------:R-:W-:Y:S01]  /*2e840*/  MOV R13, R21 ;  /* 0x00000015000d7202 */ /* 0x000fe20000000f00 */
[----:B------:R-:W-:Y:S02]  /*2e850*/  IMAD.MOV.U32 R12, RZ, RZ, R0 ;  /* 0x000000ffff0c7224 */ /* 0x000fe400078e0000 */
[----:B------:R-:W-:-:S07]  /*2e860*/  IMAD.MOV.U32 R20, RZ, RZ, R14 ;  /* 0x000000ffff147224 */ /* 0x000fce00078e000e */
[----:B------:R-:W-:Y:S05]  /*2e870*/  WARPSYNC.COLLECTIVE R15, `(.L_x_2734) ;  /* 0x000000000f087348 */ /* 0x000fea0003c00000 */
[----:B------:R0:W1:Y:S02]  /*2e880*/  SHFL.IDX P6, R14, R13, R12, R11 ;  /* 0x0000000c0d0e7389 */ /* 0x00006400000c000b */
[----:B01----:R-:W-:Y:S01]  /*2e890*/  ENDCOLLECTIVE ;  /* 0x000000000000791b */ /* 0x003fe20003800000 */
.L_x_2734:
[----:B------:R-:W-:Y:S02]  /*2e8a0*/  IMAD.MOV.U32 R13, RZ, RZ, R24 ;  /* 0x000000ffff0d7224 */ /* 0x000fe400078e0018 */
[----:B------:R-:W-:Y:S02]  /*2e8b0*/  IMAD.MOV.U32 R12, RZ, RZ, R3 ;  /* 0x000000ffff0c7224 */ /* 0x000fe400078e0003 */
[----:B------:R-:W-:-:S07]  /*2e8c0*/  IMAD.MOV.U32 R26, RZ, RZ, R14 ;  /* 0x000000ffff1a7224 */ /* 0x000fce00078e000e */
[----:B------:R-:W-:Y:S05]  /*2e8d0*/  WARPSYNC.COLLECTIVE R15, `(.L_x_2735) ;  /* 0x000000000f087348 */ /* 0x000fea0003c00000 */
[----:B------:R0:W1:Y:S02]  /*2e8e0*/  SHFL.IDX P6, R14, R13, R12, R11 ;  /* 0x0000000c0d0e7389 */ /* 0x00006400000c000b */
[----:B01----:R-:W-:Y:S01]  /*2e8f0*/  ENDCOLLECTIVE ;  /* 0x000000000000791b */ /* 0x003fe20003800000 */
.L_x_2735:
[----:B------:R-:W-:Y:S02]  /*2e900*/  IMAD.MOV.U32 R13, RZ, RZ, R25 ;  /* 0x000000ffff0d7224 */ /* 0x000fe400078e0019 */
[----:B------:R-:W-:Y:S02]  /*2e910*/  IMAD.MOV.U32 R12, RZ, RZ, R0 ;  /* 0x000000ffff0c7224 */ /* 0x000fe400078e0000 */
[----:B------:R-:W-:-:S07]  /*2e920*/  IMAD.MOV.U32 R21, RZ, RZ, R14 ;  /* 0x000000ffff157224 */ /* 0x000fce00078e000e */
[----:B------:R-:W-:Y:S05]  /*2e930*/  WARPSYNC.COLLECTIVE R15, `(.L_x_2736) ;  /* 0x000000000f087348 */ /* 0x000fea0003c00000 */
[----:B------:R0:W1:Y:S02]  /*2e940*/  SHFL.IDX P6, R14, R13, R12, R11 ;  /* 0x0000000c0d0e7389 */ /* 0x00006400000c000b */
[----:B01----:R-:W-:Y:S01]  /*2e950*/  ENDCOLLECTIVE ;  /* 0x000000000000791b */ /* 0x003fe20003800000 */
.L_x_2736:
        /* <DEDUP_REMOVED lines=8> */
.L_x_2737:
[----:B------:R-:W-:Y:S02]  /*2e9e0*/  IMAD.MOV.U32 R13, RZ, RZ, R27 ;  /* 0x000000ffff0d7224 */ /* 0x000fe400078e001b */
[----:B------:R-:W-:Y:S02]  /*2e9f0*/  IMAD.MOV.U32 R12, RZ, RZ, R0 ;  /* 0x000000ffff0c7224 */ /* 0x000fe400078e0000 */
[----:B------:R-:W-:-:S07]  /*2ea00*/  IMAD.MOV.U32 R25, RZ, RZ, R14 ;  /* 0x000000ffff197224 */ /* 0x000fce00078e000e */
[----:B------:R-:W-:Y:S05]  /*2ea10*/  WARPSYNC.COLLECTIVE R15, `(.L_x_2738) ;  /* 0x000000000f087348 */ /* 0x000fea0003c00000 */
[----:B------:R0:W1:Y:S02]  /*2ea20*/  SHFL.IDX P6, R14, R13, R12, R11 ;  /* 0x0000000c0d0e7389 */ /* 0x00006400000c000b */
[----:B01----:R-:W-:Y:S01]  /*2ea30*/  ENDCOLLECTIVE ;  /* 0x000000000000791b */ /* 0x003fe20003800000 */
.L_x_2738:
        /* <DEDUP_REMOVED lines=8> */
.L_x_2739:
[----:B------:R-:W-:Y:S02]  /*2eac0*/  IMAD.MOV.U32 R13, RZ, RZ, R29 ;  /* 0x000000ffff0d7224 */ /* 0x000fe400078e001d */
[----:B------:R-:W-:Y:S02]  /*2ead0*/  IMAD.MOV.U32 R12, RZ, RZ, R0 ;  /* 0x000000ffff0c7224 */ /* 0x000fe400078e0000 */
[----:B------:R-:W-:-:S07]  /*2eae0*/  IMAD.MOV.U32 R27, RZ, RZ, R14 ;  /* 0x000000ffff1b7224 */ /* 0x000fce00078e000e */
[----:B------:R-:W-:Y:S05]  /*2eaf0*/  WARPSYNC.COLLECTIVE R15, `(.L_x_2740) ;  /* 0x000000000f087348 */ /* 0x000fea0003c00000 */
[----:B------:R0:W1:Y:S02]  /*2eb00*/  SHFL.IDX P6, R14, R13, R12, R11 ;  /* 0x0000000c0d0e7389 */ /* 0x00006400000c000b */
[----:B01----:R-:W-:Y:S01]  /*2eb10*/  ENDCOLLECTIVE ;  /* 0x000000000000791b */ /* 0x003fe20003800000 */
.L_x_2740:
        /* <DEDUP_REMOVED lines=8> */
.L_x_2741:
[----:B------:R-:W-:Y:S01]  /*2eba0*/  MOV R13, R31 ;  /* 0x0000001f000d7202 */ /* 0x000fe20000000f00 */
[----:B------:R-:W-:Y:S02]  /*2ebb0*/  IMAD.MOV.U32 R12, RZ, RZ, R0 ;  /* 0x000000ffff0c7224 */ /* 0x000fe400078e0000 */
[----:B------:R-:W-:-:S07]  /*2ebc0*/  IMAD.MOV.U32 R29, RZ, RZ, R14 ;  /* 0x000000ffff1d7224 */ /* 0x000fce00078e000e */
[----:B------:R-:W-:Y:S05]  /*2ebd0*/  WARPSYNC.COLLECTIVE R15, `(.L_x_2742) ;  /* 0x000000000f087348 */ /* 0x000fea0003c00000 */
[----:B------:R0:W1:Y:S02]  /*2ebe0*/  SHFL.IDX P6, R14, R13, R12, R11 ;  /* 0x0000000c0d0e7389 */ /* 0x00006400000c000b */
[----:B01----:R-:W-:Y:S01]  /*2ebf0*/  ENDCOLLECTIVE ;  /* 0x000000000000791b */ /* 0x003fe20003800000 */
.L_x_2742:
        /* <DEDUP_REMOVED lines=8> */
.L_x_2743:
[----:B------:R-:W-:Y:S02]  /*2ec80*/  IMAD.MOV.U32 R13, RZ, RZ, R33 ;  /* 0x000000ffff0d7224 */ /* 0x000fe400078e0021 */
[----:B------:R-:W-:Y:S02]  /*2ec90*/  IMAD.MOV.U32 R12, RZ, RZ, R0 ;  /* 0x000000ffff0c7224 */ /* 0x000fe400078e0000 */
[----:B------:R-:W-:-:S07]  /*2eca0*/  IMAD.MOV.U32 R31, RZ, RZ, R14 ;  /* 0x000000ffff1f7224 */ /* 0x000fce00078e000e */
[----:B------:R-:W-:Y:S05]  /*2ecb0*/  WARPSYNC.COLLECTIVE R15, `(.L_x_2744) ;  /* 0x000000000f087348 */ /* 0x000fea0003c00000 */
[----:B------:R0:W1:Y:S02]  /*2ecc0*/  SHFL.IDX P6, R14, R13, R12, R11 ;  /* 0x0000000c0d0e7389 */ /* 0x00006400000c000b */
[----:B01----:R-:W-:Y:S01]  /*2ecd0*/  ENDCOLLECTIVE ;  /* 0x000000000000791b */ /* 0x003fe20003800000 */
.L_x_2744:
        /* <DEDUP_REMOVED lines=8> */
.L_x_2745:
[----:B------:R-:W-:Y:S02]  /*2ed60*/  IMAD.MOV.U32 R13, RZ, RZ, R35 ;  /* 0x000000ffff0d7224 */ /* 0x000fe400078e0023 */
[----:B------:R-:W-:Y:S02]  /*2ed70*/  IMAD.MOV.U32 R12, RZ, RZ, R0 ;  /* 0x000000ffff0c7224 */ /* 0x000fe400078e0000 */
[----:B------:R-:W-:-:S07]  /*2ed80*/  IMAD.MOV.U32 R33, RZ, RZ, R14 ;  /* 0x000000ffff217224 */ /* 0x000fce00078e000e */
[----:B------:R-:W-:Y:S05]  /*2ed90*/  WARPSYNC.COLLECTIVE R15, `(.L_x_2746) ;  /* 0x000000000f087348 */ /* 0x000fea0003c00000 */
[----:B------:R0:W1:Y:S02]  /*2eda0*/  SHFL.IDX P6, R14, R13, R12, R11 ;  /* 0x0000000c0d0e7389 */ /* 0x00006400000c000b */
[----:B01----:R-:W-:Y:S01]  /*2edb0*/  ENDCOLLECTIVE ;  /* 0x000000000000791b */ /* 0x003fe20003800000 */
.L_x_2746:
        /* <DEDUP_REMOVED lines=8> */
.L_x_2747:
[----:B------:R-:W-:Y:S02]  /*2ee40*/  IMAD.MOV.U32 R13, RZ, RZ, R37 ;  /* 0x000000ffff0d7224 */ /* 0x000fe400078e0025 */
[----:B------:R-:W-:Y:S02]  /*2ee50*/  IMAD.MOV.U32 R12, RZ, RZ, R0 ;  /* 0x000000ffff0c7224 */ /* 0x000fe400078e0000 */
[----:B------:R-:W-:-:S07]  /*2ee60*/  IMAD.MOV.U32 R35, RZ, RZ, R14 ;  /* 0x000000ffff237224 */ /* 0x000fce00078e000e */
[----:B------:R-:W-:Y:S05]  /*2ee70*/  WARPSYNC.COLLECTIVE R15, `(.L_x_2748) ;  /* 0x000000000f087348 */ /* 0x000fea0003c00000 */
[----:B------:R0:W1:Y:S02]  /*2ee80*/  SHFL.IDX P6, R14, R13, R12, R11 ;  /* 0x0000000c0d0e7389 */ /* 0x00006400000c000b */
[----:B01----:R-:W-:Y:S01]  /*2ee90*/  ENDCOLLECTIVE ;  /* 0x000000000000791b */ /* 0x003fe20003800000 */
.L_x_2748:
        /* <DEDUP_REMOVED lines=8> */
.L_x_2749:
[----:B------:R-:W-:Y:S01]  /*2ef20*/  MOV R13, R39 ;  /* 0x00000027000d7202 */ /* 0x000fe20000000f00 */
[----:B------:R-:W-:Y:S02]  /*2ef30*/  IMAD.MOV.U32 R12, RZ, RZ, R0 ;  /* 0x000000ffff0c7224 */ /* 0x000fe400078e0000 */
[----:B------:R-:W-:-:S07]  /*2ef40*/  IMAD.MOV.U32 R37, RZ, RZ, R14 ;  /* 0x000000ffff257224 */ /* 0x000fce00078e000e */
[----:B------:R-:W-:Y:S05]  /*2ef50*/  WARPSYNC.COLLECTIVE R15, `(.L_x_2750) ;  /* 0x000000000f087348 */ /* 0x000fea0003c00000 */
[----:B------:R0:W1:Y:S02]  /*2ef60*/  SHFL.IDX P6, R14, R13, R12, R11 ;  /* 0x0000000c0d0e7389 */ /* 0x00006400000c000b */
[----:B01----:R-:W-:Y:S01]  /*2ef70*/  ENDCOLLECTIVE ;  /* 0x000000000000791b */ /* 0x003fe20003800000 */
.L_x_2750:
        /* <DEDUP_REMOVED lines=8> */
.L_x_2751:
[----:B------:R-:W-:Y:S02]  /*2f000*/  IMAD.MOV.U32 R13, RZ, RZ, R41 ;  /* 0x000000ffff0d7224 */ /* 0x000fe400078e0029 */
[----:B------:R-:W-:Y:S02]  /*2f010*/  IMAD.MOV.U32 R12, RZ, RZ, R0 ;  /* 0x000000ffff0c7224 */ /* 0x000fe400078e0000 */
[----:B------:R-:W-:-:S07]  /*2f020*/  IMAD.MOV.U32 R39, RZ, RZ, R14 ;  /* 0x000000ffff277224 */ /* 0x000fce00078e000e */
[----:B------:R-:W-:Y:S05]  /*2f030*/  WARPSYNC.COLLECTIVE R15, `(.L_x_2752) ;  /* 0x000000000f087348 */ /* 0x000fea0003c00000 */
[----:B------:R0:W1:Y:S02]  /*2f040*/  SHFL.IDX P6, R14, R13, R12, R11 ;  /* 0x0000000c0d0e7389 */ /* 0x00006400000c000b */
[----:B01----:R-:W-:Y:S01]  /*2f050*/  ENDCOLLECTIVE ;  /* 0x000000000000791b */ /* 0x003fe20003800000 */
.L_x_2752:
        /* <DEDUP_REMOVED lines=8> */
.L_x_2753:
[----:B------:R-:W-:Y:S02]  /*2f0e0*/  IMAD.MOV.U32 R13, RZ, RZ, R43 ;  /* 0x000000ffff0d7224 */ /* 0x000fe400078e002b */
[----:B------:R-:W-:Y:S02]  /*2f0f0*/  IMAD.MOV.U32 R12, RZ, RZ, R0 ;  /* 0x000000ffff0c7224 */ /* 0x000fe400078e0000 */
[----:B------:R-:W-:-:S07]  /*2f100*/  IMAD.MOV.U32 R62, RZ, RZ, R14 ;  /* 0x000000ffff3e7224 */ /* 0x000fce00078e000e */
[----:B------:R-:W-:Y:S05]  /*2f110*/  WARPSYNC.COLLECTIVE R15, `(.L_x_2754) ;  /* 0x000000000f087348 */ /* 0x000fea0003c00000 */
[----:B------:R0:W1:Y:S02]  /*2f120*/  SHFL.IDX P6, R14, R13, R12, R11 ;  /* 0x0000000c0d0e7389 */ /* 0x00006400000c000b */
[----:B01----:R-:W-:Y:S01]  /*2f130*/  ENDCOLLECTIVE ;  /* 0x000000000000791b */ /* 0x003fe20003800000 */
.L_x_2754:
        /* <DEDUP_REMOVED lines=8> */
.L_x_2755:
[----:B------:R-:W-:Y:S02]  /*2f1c0*/  IMAD.MOV.U32 R13, RZ, RZ, R45 ;  /* 0x000000ffff0d7224 */ /* 0x000fe400078e002d */
[----:B------:R-:W-:Y:S02]  /*2f1d0*/  IMAD.MOV.U32 R12, RZ, RZ, R0 ;  /* 0x000000ffff0c7224 */ /* 0x000fe400078e0000 */
[----:B------:R-:W-:-:S07]  /*2f1e0*/  IMAD.MOV.U32 R64, RZ, RZ, R14 ;  /* 0x000000ffff407224 */ /* 0x000fce00078e000e */
[----:B------:R-:W-:Y:S05]  /*2f1f0*/  WARPSYNC.COLLECTIVE R15, `(.L_x_2756) ;  /* 0x000000000f087348 */ /* 0x000fea0003c00000 */
[----:B------:R0:W1:Y:S02]  /*2f200*/  SHFL.IDX P6, R14, R13, R12, R11 ;  /* 0x0000000c0d0e7389 */ /* 0x00006400000c000b */
[----:B01----:R-:W-:Y:S01]  /*2f210*/  ENDCOLLECTIVE ;  /* 0x000000000000791b */ /* 0x003fe20003800000 */
.L_x_2756:
[----:B------:R-:W-:Y:S02]  /*2f220*/  IMAD.MOV.U32 R13, RZ, RZ, R66 ;  /* 0x000000ffff0d7224 */ /* 0x000fe400078e0042 */
[----:B------:R-:W-:Y:S02]  /*2f230*/  IMAD.MOV.U32 R12, RZ, RZ, R3 ;  /* 0x000000ffff0c7224 */ /* 0x000fe400078e0003 */
[----:B------:R-:W-:-:S07]  /*2f240*/  IMAD.MOV.U32 R45, RZ, RZ, R14 ;  /* 0x000000ffff2d7224 */ /* 0x000fce00078e000e */
[----:B------:R-:W-:Y:S05]  /*2f250*/  WARPSYNC.COLLECTIVE R15, `(.L_x_2757) ;  /* 0x000000000f087348 */ /* 0x000fea0003c00000 */
[----:B------:R0:W1:Y:S02]  /*2f260*/  SHFL.IDX P6, R14, R13, R12, R11 ;  /* 0x0000000c0d0e7389 */ /* 0x00006400000c000b */
[----:B01----:R-:W-:Y:S01]  /*2f270*/  ENDCOLLECTIVE ;  /* 0x000000000000791b */ /* 0x003fe20003800000 */
.L_x_2757:
[----:B------:R-:W-:Y:S01]  /*2f280*/  MOV R13, R47 ;  /* 0x0000002f000d7202 */ /* 0x000fe20000000f00 */
[----:B------:R-:W-:Y:S02]  /*2f290*/  IMAD.MOV.U32 R12, RZ, RZ, R0 ;  /* 0x000000ffff0c7224 */ /* 0x000fe400078e0000 */
[----:B------:R-:W-:-:S07]  /*2f2a0*/  IMAD.MOV.U32 R66, RZ, RZ, R14 ;  /* 0x000000ffff427224 */ /* 0x000fce00078e000e */
[----:B------:R-:W-:Y:S05]  /*2f2b0*/  WARPSYNC.COLLECTIVE R15, `(.L_x_2758) ;  /* 0x000000000f087348 */ /* 0x000fea0003c00000 */
[----:B------:R0:W1:Y:S02]  /*2f2c0*/  SHFL.IDX P6, R14, R13, R12, R11 ;  /* 0x0000000c0d0e7389 */ /* 0x00006400000c000b */
[----:B01----:R-:W-:Y:S01]  /*2f2d0*/  ENDCOLLECTIVE ;  /* 0x000000000000791b */ /* 0x003fe20003800000 */
.L_x_2758:
[----:B------:R-:W-:Y:S02]  /*2f2e0*/  IMAD.MOV.U32 R13, RZ, RZ, R68 ;  /* 0x000000ffff0d7224 */ /* 0x000fe400078e0044 */
[----:B------:R-:W-:Y:S02]  /*2f2f0*/  IMAD.MOV.U32 R12, RZ, RZ, R3 ;  /* 0x000000ffff0c7224 */ /* 0x000fe400078e0003 */
[----:B------:R-:W-:-:S07]  /*2f300*/  IMAD.MOV.U32 R47, RZ, RZ, R14 ;  /* 0x000000ffff2f7224 */ /* 0x000fce00078e000e */
[----:B------:R-:W-:Y:S05]  /*2f310*/  WARPSYNC.COLLECTIVE R15, `(.L_x_2759) ;  /* 0x000000000f087348 */ /* 0x000fea0003c00000 */
[----:B------:R0:W1:Y:S02]  /*2f320*/  SHFL.IDX P6, R14, R13, R12, R11 ;  /* 0x0000000c0d0e7389 */ /* 0x00006400000c000b */
[----:B01----:R-:W-:Y:S01]  /*2f330*/  ENDCOLLECTIVE ;  /* 0x000000000000791b */ /* 0x003fe20003800000 */
.L_x_2759:
[----:B------:R-:W-:Y:S02]  /*2f340*/  IMAD.MOV.U32 R13, RZ, RZ, R49 ;  /* 0x000000ffff0d7224 */ /* 0x000fe400078e0031 */
[----:B------:R-:W-:Y:S02]  /*2f350*/  IMAD.MOV.U32 R12, RZ, RZ, R0 ;  /* 0x000000ffff0c7224 */ /* 0x000fe400078e0000 */
[----:B------:R-:W-:-:S07]  /*2f360*/  IMAD.MOV.U32 R68, RZ, RZ, R14 ;  /* 0x000000ffff447224 */ /* 0x000fce00078e000e */
[----:B------:R-:W-:Y:S05]  /*2f370*/  WARPSYNC.COLLECTIVE R15, `(.L_x_2760) ;  /* 0x000000000f087348 */ /* 0x000fea0003c00000 */
[----:B------:R0:W1:Y:S02]  /*2f380*/  SHFL.IDX P6, R14, R13, R12, R11 ;  /* 0x0000000c0d0e7389 */ /* 0x00006400000c000b */
[----:B01----:R-:W-:Y:S01]  /*2f390*/  ENDCOLLECTIVE ;  /* 0x000000000000791b */ /* 0x003fe20003800000 */
.L_x_2760:
        /* <DEDUP_REMOVED lines=8> */
.L_x_2761:
[----:B------:R-:W-:Y:S02]  /*2f420*/  IMAD.MOV.U32 R13, RZ, RZ, R51 ;  /* 0x000000ffff0d7224 */ /* 0x000fe400078e0033 */
[----:B------:R-:W-:Y:S02]  /*2f430*/  IMAD.MOV.U32 R12, RZ, RZ, R0 ;  /* 0x000000ffff0c7224 */ /* 0x000fe400078e0000 */
[----:B------:R-:W-:-:S07]  /*2f440*/  IMAD.MOV.U32 R70, RZ, RZ, R14 ;  /* 0x000000ffff467224 */ /* 0x000fce00078e000e */
[----:B------:R-:W-:Y:S05]  /*2f450*/  WARPSYNC.COLLECTIVE R15, `(.L_x_2762) ;  /* 0x000000000f087348 */ /* 0x000fea0003c00000 */
[----:B------:R0:W1:Y:S02]  /*2f460*/  SHFL.IDX P6, R14, R13, R12, R11 ;  /* 0x0000000c0d0e7389 */ /* 0x00006400000c000b */
[----:B01----:R-:W-:Y:S01]  /*2f470*/  ENDCOLLECTIVE ;  /* 0x000000000000791b */ /* 0x003fe20003800000 */
.L_x_2762:
        /* <DEDUP_REMOVED lines=8> */
.L_x_2763:
[----:B------:R-:W-:Y:S02]  /*2f500*/  IMAD.MOV.U32 R13, RZ, RZ, R53 ;  /* 0x000000ffff0d7224 */ /* 0x000fe400078e0035 */
[----:B------:R-:W-:Y:S02]  /*2f510*/  IMAD.MOV.U32 R12, RZ, RZ, R0 ;  /* 0x000000ffff0c7224 */ /* 0x000fe400078e0000 */
[----:B------:R-:W-:-:S07]  /*2f520*/  IMAD.MOV.U32 R72, RZ, RZ, R14 ;  /* 0x000000ffff487224 */ /* 0x000fce00078e000e */
[----:B------:R-:W-:Y:S05]  /*2f530*/  WARPSYNC.COLLECTIVE R15, `(.L_x_2764) ;  /* 0x000000000f087348 */ /* 0x000fea0003c00000 */
[----:B------:R0:W1:Y:S02]  /*2f540*/  SHFL.IDX P6, R14, R13, R12, R11 ;  /* 0x0000000c0d0e7389 */ /* 0x00006400000c000b */
[----:B01----:R-:W-:Y:S01]  /*2f550*/  ENDCOLLECTIVE ;  /* 0x000000000000791b */ /* 0x003fe20003800000 */
.L_x_2764:
        /* <DEDUP_REMOVED lines=8> */
.L_x_2765:
[----:B------:R-:W-:Y:S01]  /*2f5e0*/  MOV R13, R55 ;  /* 0x00000037000d7202 */ /* 0x000fe20000000f00 */
[----:B------:R-:W-:Y:S02]  /*2f5f0*/  IMAD.MOV.U32 R12, RZ, RZ, R0 ;  /* 0x000000ffff0c7224 */ /* 0x000fe400078e0000 */
[----:B------:R-:W-:-:S07]  /*2f600*/  IMAD.MOV.U32 R74, RZ, RZ, R14 ;  /* 0x000000ffff4a7224 */ /* 0x000fce00078e000e */
[----:B------:R-:W-:Y:S05]  /*2f610*/  WARPSYNC.COLLECTIVE R15, `(.L_x_2766) ;  /* 0x000000000f087348 */ /* 0x000fea0003c00000 */
[----:B------:R0:W1:Y:S02]  /*2f620*/  SHFL.IDX P6, R14, R13, R12, R11 ;  /* 0x0000000c0d0e7389 */ /* 0x00006400000c000b */
[----:B01----:R-:W-:Y:S01]  /*2f630*/  ENDCOLLECTIVE ;  /* 0x000000000000791b */ /* 0x003fe20003800000 */
.L_x_2766:
        /* <DEDUP_REMOVED lines=8> */
.L_x_2767:
[----:B------:R-:W-:Y:S02]  /*2f6c0*/  IMAD.MOV.U32 R13, RZ, RZ, R57 ;  /* 0x000000ffff0d7224 */ /* 0x000fe400078e0039 */
[----:B------:R-:W-:Y:S02]  /*2f6d0*/  IMAD.MOV.U32 R12, RZ, RZ, R0 ;  /* 0x000000ffff0c7224 */ /* 0x000fe400078e0000 */
[----:B------:R-:W-:-:S07]  /*2f6e0*/  IMAD.MOV.U32 R76, RZ, RZ, R14 ;  /* 0x000000ffff4c7224 */ /* 0x000fce00078e000e */
[----:B------:R-:W-:Y:S05]  /*2f6f0*/  WARPSYNC.COLLECTIVE R15, `(.L_x_2768) ;  /* 0x000000000f087348 */ /* 0x000fea0003c00000 */
[----:B------:R0:W1:Y:S02]  /*2f700*/  SHFL.IDX P6, R14, R13, R12, R11 ;  /* 0x0000000c0d0e7389 */ /* 0x00006400000c000b */
[----:B01----:R-:W-:Y:S01]  /*2f710*/  ENDCOLLECTIVE ;  /* 0x000000000000791b */ /* 0x003fe20003800000 */
.L_x_2768:
[----:B------:R-:W-:Y:S01]  /*2f720*/  SEL R41, R55, R76, P0 ;  /* 0x0000004c37297207 */ /* 0x000fe20000000000 */
[----:B------:R-:W-:Y:S02]  /*2f730*/  IMAD.MOV.U32 R13, RZ, RZ, R78 ;  /* 0x000000ffff0d7224 */ /* 0x000fe400078e004e */
[----:B------:R-:W-:Y:S01]  /*2f740*/  IMAD.MOV.U32 R12, RZ, RZ, R3 ;  /* 0x000000ffff0c7224 */ /* 0x000fe200078e0003 */
[----:B------:R-:W-:-:S07]  /*2f750*/  MOV R57, R14 ;  /* 0x0000000e00397202 */ /* 0x000fce0000000f00 */
[----:B------:R-:W-:Y:S05]  /*2f760*/  WARPSYNC.COLLECTIVE R15, `(.L_x_2769) ;  /* 0x000000000f087348 */ /* 0x000fea0003c00000 */
[----:B------:R0:W1:Y:S02]  /*2f770*/  SHFL.IDX P6, R14, R13, R12, R11 ;  /* 0x0000000c0d0e7389 */ /* 0x00006400000c000b */
[----:B01----:R-:W-:Y:S01]  /*2f780*/  ENDCOLLECTIVE ;  /* 0x000000000000791b */ /* 0x003fe20003800000 */
.L_x_2769:
[----:B------:R-:W-:Y:S02]  /*2f790*/  IMAD.MOV.U32 R13, RZ, RZ, R59 ;  /* 0x000000ffff0d7224 */ /* 0x000fe400078e003b */
[----:B------:R-:W-:Y:S02]  /*2f7a0*/  IMAD.MOV.U32 R12, RZ, RZ, R0 ;  /* 0x000000ffff0c7224 */ /* 0x000fe400078e0000 */
[----:B------:R-:W-:-:S07]  /*2f7b0*/  IMAD.MOV.U32 R78, RZ, RZ, R14 ;  /* 0x000000ffff4e7224 */ /* 0x000fce00078e000e */
[----:B------:R-:W-:Y:S05]  /*2f7c0*/  WARPSYNC.COLLECTIVE R15, `(.L_x_2770) ;  /* 0x000000000f087348 */ /* 0x000fea0003c00000 */
[----:B------:R0:W1:Y:S02]  /*2f7d0*/  SHFL.IDX P6, R14, R13, R12, R11 ;  /* 0x0000000c0d0e7389 */ /* 0x00006400000c000b */
[----:B01----:R-:W-:Y:S01]  /*2f7e0*/  ENDCOLLECTIVE ;  /* 0x000000000000791b */ /* 0x003fe20003800000 */
.L_x_2770:
[----:B------:R-:W-:Y:S01]  /*2f7f0*/  SEL R47, R78, R57, P0 ;  /* 0x000000394e2f7207 */ /* 0x000fe20000000000 */
[----:B------:R-:W-:Y:S01]  /*2f800*/  IMAD.MOV.U32 R13, RZ, RZ, R80 ;  /* 0x000000ffff0d7224 */ /* 0x000fe200078e0050 */
[----:B------:R-:W-:Y:S01]  /*2f810*/  MOV R12, R3 ;  /* 0x00000003000c7202 */ /* 0x000fe20000000f00 */
[----:B------:R-:W-:-:S07]  /*2f820*/  IMAD.MOV.U32 R59, RZ, RZ, R14 ;  /* 0x000000ffff3b7224 */ /* 0x000fce00078e000e */
[----:B------:R-:W-:Y:S05]  /*2f830*/  WARPSYNC.COLLECTIVE R15, `(.L_x_2771) ;  /* 0x000000000f087348 */ /* 0x000fea0003c00000 */
[----:B------:R0:W1:Y:S02]  /*2f840*/  SHFL.IDX P6, R14, R13, R12, R11 ;  /* 0x0000000c0d0e7389 */ /* 0x00006400000c000b */
[----:B01----:R-:W-:Y:S01]  /*2f850*/  ENDCOLLECTIVE ;  /* 0x000000000000791b */ /* 0x003fe20003800000 */
.L_x_2771:
[----:B------:R-:W-:Y:S02]  /*2f860*/  IMAD.MOV.U32 R13, RZ, RZ, R63 ;  /* 0x000000ffff0d7224 */ /* 0x000fe400078e003f */
[----:B------:R-:W-:Y:S02]  /*2f870*/  IMAD.MOV.U32 R12, RZ, RZ, R0 ;  /* 0x000000ffff0c7224 */ /* 0x000fe400078e0000 */
[----:B------:R-:W-:-:S07]  /*2f880*/  IMAD.MOV.U32 R80, RZ, RZ, R14 ;  /* 0x000000ffff507224 */ /* 0x000fce00078e000e */
[----:B------:R-:W-:Y:S05]  /*2f890*/  WARPSYNC.COLLECTIVE R15, `(.L_x_2772) ;  /* 0x000000000f087348 */ /* 0x000fea0003c00000 */
[----:B------:R0:W1:Y:S02]  /*2f8a0*/  SHFL.IDX P6, R14, R13, R12, R11 ;  /* 0x0000000c0d0e7389 */ /* 0x00006400000c000b */
[----:B01----:R-:W-:Y:S01]  /*2f8b0*/  ENDCOLLECTIVE ;  /* 0x000000000000791b */ /* 0x003fe20003800000 */
.L_x_2772:
        /* <DEDUP_REMOVED lines=8> */
.L_x_2773:
[----:B------:R-:W-:Y:S01]  /*2f940*/  MOV R13, R65 ;  /* 0x00000041000d7202 */ /* 0x000fe20000000f00 */
[----:B------:R-:W-:Y:S02]  /*2f950*/  IMAD.MOV.U32 R12, RZ, RZ, R0 ;  /* 0x000000ffff0c7224 */ /* 0x000fe400078e0000 */
[----:B------:R-:W-:-:S07]  /*2f960*/  IMAD.MOV.U32 R82, RZ, RZ, R14 ;  /* 0x000000ffff527224 */ /* 0x000fce00078e000e */
[----:B------:R-:W-:Y:S05]  /*2f970*/  WARPSYNC.COLLECTIVE R15, `(.L_x_2774) ;  /* 0x000000000f087348 */ /* 0x000fea0003c00000 */
[----:B------:R0:W1:Y:S02]  /*2f980*/  SHFL.IDX P6, R14, R13, R12, R11 ;  /* 0x0000000c0d0e7389 */ /* 0x00006400000c000b */
[----:B01----:R-:W-:Y:S01]  /*2f990*/  ENDCOLLECTIVE ;  /* 0x000000000000791b */ /* 0x003fe20003800000 */
.L_x_2774:
[----:B------:R-:W-:Y:S01]  /*2f9a0*/  SEL R53, R63, R82, P0 ;  /* 0x000000523f357207 */ /* 0x000fe20000000000 */
[----:B------:R-:W-:Y:S02]  /*2f9b0*/  IMAD.MOV.U32 R13, RZ, RZ, R84 ;  /* 0x000000ffff0d7224 */ /* 0x000fe400078e0054 */
[----:B------:R-:W-:Y:S02]  /*2f9c0*/  IMAD.MOV.U32 R12, RZ, RZ, R3 ;  /* 0x000000ffff0c7224 */ /* 0x000fe400078e0003 */
[----:B------:R-:W-:-:S07]  /*2f9d0*/  IMAD.MOV.U32 R65, RZ, RZ, R14 ;  /* 0x000000ffff417224 */ /* 0x000fce00078e000e */
[----:B------:R-:W-:Y:S05]  /*2f9e0*/  WARPSYNC.COLLECTIVE R15, `(.L_x_2775) ;  /* 0x000000000f087348 */ /* 0x000fea0003c00000 */
[----:B------:R0:W1:Y:S02]  /*2f9f0*/  SHFL.IDX P6, R14, R13, R12, R11 ;  /* 0x0000000c0d0e7389 */ /* 0x00006400000c000b */
[----:B01----:R-:W-:Y:S01]  /*2fa00*/  ENDCOLLECTIVE ;  /* 0x000000000000791b */ /* 0x003fe20003800000 */
.L_x_2775:
        /* <DEDUP_REMOVED lines=11> */
.L_x_2556:
[----:B------:R-:W-:Y:S01]  /*2fac0*/  IMAD.MOV.U32 R13, RZ, RZ, R2 ;  /* 0x000000ffff0d7224 */ /* 0x000fe200078e0002 */
[----:B------:R-:W-:Y:S01]  /*2fad0*/  MOV R12, RZ ;  /* 0x000000ff000c7202 */ /* 0x000fe20000000f00 */
[----:B------:R-:W-:Y:S02]  /*2fae0*/  IMAD.MOV.U32 R11, RZ, RZ, 0x181f ;  /* 0x0000181fff0b7424 */ /* 0x000fe400078e00ff */
[----:B------:R-:W-:-:S07]  /*2faf0*/  IMAD.MOV.U32 R15, RZ, RZ, -0x1 ;  /* 0xffffffffff0f7424 */ /* 0x000fce00078e00ff */
[----:B0-----:R-:W-:Y:S05]  /*2fb00*/  WARPSYNC.COLLECTIVE R15, `(.L_x_2777) ;  /* 0x000000000f087348 */ /* 0x001fea0003c00000 */
[----:B------:R1:W2:Y:S02]  /*2fb10*/  SHFL.IDX P6, R14, R13, R12, R11 ;  /* 0x0000000c0d0e7389 */ /* 0x0002a400000c000b */
[----:B012---:R-:W-:Y:S01]  /*2fb20*/  ENDCOLLECTIVE ;  /* 0x000000000000791b */ /* 0x007fe20003800000 */
.L_x_2777:
[----:B------:R-:W-:Y:S02]  /*2fb30*/  IMAD.MOV.U32 R13, RZ, RZ, R0 ;  /* 0x000000ffff0d7224 */ /* 0x000fe400078e0000 */
[----:B------:R-:W-:-:S07]  /*2fb40*/  IMAD.MOV.U32 R3, RZ, RZ, R14 ;  /* 0x000000ffff037224 */ /* 0x000fce00078e000e */
[----:B------:R-:W-:Y:S05]  /*2fb50*/  WARPSYNC.COLLECTIVE R15, `(.L_x_2778) ;  /* 0x000000000f087348 */ /* 0x000fea0003c00000 */
[----:B------:R0:W1:Y:S02]  /*2fb60*/  SHFL.IDX P6, R14, R13, R12, R11 ;  /* 0x0000000c0d0e7389 */ /* 0x00006400000c000b */
[----:B01----:R-:W-:Y:S01]  /*2fb70*/  ENDCOLLECTIVE ;  /* 0x000000000000791b */ /* 0x003fe20003800000 */
.L_x_2778:
[----:B------:R-:W-:Y:S05]  /*2fb80*/  BRA `(.L_x_2779) ;  /* 0xffffff60002c7947 */ /* 0x000fea000383ffff */
.L_x_2559:
[----:B------:R-:W-:Y:S01]  /*2fb90*/  BSSY B1, `(.L_x_2780) ;  /* 0x0000008000017945 */ /* 0x000fe20003800000 */
[----:B------:R-:W-:Y:S01]  /*2fba0*/  IMAD.MOV.U32 R13, RZ, RZ, R2 ;  /* 0x000000ffff0d7224 */ /* 0x000fe200078e0002 */
[----:B----4-:R-:W-:Y:S01]  /*2fbb0*/  MOV R15, 0xffffffff ;  /* 0xffffffff000f7802 */ /* 0x010fe20000000f00 */
[----:B------:R-:W-:Y:S02]  /*2fbc0*/  IMAD.MOV.U32 R12, RZ, RZ, 0x1 ;  /* 0x00000001ff0c7424 */ /* 0x000fe400078e00ff */
[----:B------:R-:W-:-:S07]  /*2fbd0*/  IMAD.MOV.U32 R11, RZ, RZ, 0x181f ;  /* 0x0000181fff0b7424 */ /* 0x000fce00078e00ff */
[----:B0123--:R-:W-:Y:S05]  /*2fbe0*/  WARPSYNC.COLLECTIVE R15, `(.L_x_2781) ;  /* 0x000000000f087348 */ /* 0x00ffea0003c00000 */
[----:B---3--:R3:W4:Y:S02]  /*2fbf0*/  SHFL.IDX P6, R14, R13, R12, R11 ;  /* 0x0000000c0d0e7389 */ /* 0x00872400000c000b */
[----:B01234-:R-:W-:Y:S01]  /*2fc00*/  ENDCOLLECTIVE ;  /* 0x000000000000791b */ /* 0x01ffe20003800000 */
.L_x_2781:
[----:B------:R-:W-:Y:S05]  /*2fc10*/  BSYNC B1 ;  /* 0x0000000000017941 */ /* 0x000fea0003800000 */
.L_x_2780:
[----:B------:R-:W-:Y:S02]  /*2fc20*/  IMAD.MOV.U32 R13, RZ, RZ, R0 ;  /* 0x000000ffff0d7224 */ /* 0x000fe400078e0000 */
[----:B------:R-:W-:Y:S02]  /*2fc30*/  IMAD.MOV.U32 R12, RZ, RZ, 0x1 ;  /* 0x00000001ff0c7424 */ /* 0x000fe400078e00ff */
[----:B------:R-:W-:Y:S02]  /*2fc40*/  IMAD.MOV.U32 R11, RZ, RZ, 0x181f ;  /* 0x0000181fff0b7424 */ /* 0x000fe400078e00ff */
[----:B------:R-:W-:Y:S02]  /*2fc50*/  IMAD.MOV.U32 R15, RZ, RZ, -0x1 ;  /* 0xffffffffff0f7424 */ /* 0x000fe400078e00ff */
[----:B------:R-:W-:-:S07]  /*2fc60*/  IMAD.MOV.U32 R3, RZ, RZ, R14 ;  /* 0x000000ffff037224 */ /* 0x000fce00078e000e */
[----:B------:R-:W-:Y:S05]  /*2fc70*/  WARPSYNC.COLLECTIVE R15, `(.L_x_2782) ;  /* 0x000000000f087348 */ /* 0x000fea0003c00000 */
[----:B------:R0:W1:Y:S02]  /*2fc80*/  SHFL.IDX P6, R14, R13, R12, R11 ;  /* 0x0000000c0d0e7389 */ /* 0x00006400000c000b */
[----:B01----:R-:W-:Y:S01]  /*2fc90*/  ENDCOLLECTIVE ;  /* 0x000000000000791b */ /* 0x003fe20003800000 */
.L_x_2782:
[----:B------:R-:W-:Y:S05]  /*2fca0*/  BRA `(.L_x_2783) ;  /* 0xffffff6000587947 */ /* 0x000fea000383ffff */
.L_x_2562:
[----:B------:R-:W-:Y:S01]  /*2fcb0*/  BSSY B1, `(.L_x_2784) ;  /* 0x0000008000017945 */ /* 0x000fe20003800000 */
[----:B------:R-:W-:Y:S01]  /*2fcc0*/  IMAD.MOV.U32 R13, RZ, RZ, R2 ;  /* 0x000000ffff0d7224 */ /* 0x000fe200078e0002 */
[----:B----4-:R-:W-:Y:S01]  /*2fcd0*/  MOV R11, 0x181f ;  /* 0x0000181f000b7802 */ /* 0x010fe20000000f00 */
[----:B------:R-:W-:Y:S02]  /*2fce0*/  IMAD.MOV.U32 R12, RZ, RZ, 0x2 ;  /* 0x00000002ff0c7424 */ /* 0x000fe400078e00ff */
[----:B------:R-:W-:-:S07]  /*2fcf0*/  IMAD.MOV.U32 R15, RZ, RZ, -0x1 ;  /* 0xffffffffff0f7424 */ /* 0x000fce00078e00ff */
[----:B0123--:R-:W-:Y:S05]  /*2fd00*/  WARPSYNC.COLLECTIVE R15, `(.L_x_2785) ;  /* 0x000000000f087348 */ /* 0x00ffea0003c00000 */
[----:B---3--:R3:W4:Y:S02]  /*2fd10*/  SHFL.IDX P6, R14, R13, R12, R11 ;  /* 0x0000000c0d0e7389 */ /* 0x00872400000c000b */
[----:B01234-:R-:W-:Y:S01]  /*2fd20*/  ENDCOLLECTIVE ;  /* 0x000000000000791b */ /* 0x01ffe20003800000 */
.L_x_2785:
[----:B------:R-:W-:Y:S05]  /*2fd30*/  BSYNC B1 ;  /* 0x0000000000017941 */ /* 0x000fea0003800000 */
.L_x_2784:
        /* <DEDUP_REMOVED lines=8> */
.L_x_2786:
[----:B------:R-:W-:Y:S05]  /*2fdc0*/  BRA `(.L_x_2787) ;  /* 0xffffff6000807947 */ /* 0x000fea000383ffff */
.L_x_2565:
[----:B------:R-:W-:Y:S01]  /*2fdd0*/  BSSY B1, `(.L_x_2788) ;  /* 0x0000008000017945 */ /* 0x000fe20003800000 */
[----:B------:R-:W-:Y:S01]  /*2fde0*/  IMAD.MOV.U32 R13, RZ, RZ, R2 ;  /* 0x000000ffff0d7224 */ /* 0x000fe200078e0002 */
[----:B------:R-:W-:Y:S01]  /*2fdf0*/  MOV R12, 0x3 ;  /* 0x00000003000c7802 */ /* 0x000fe20000000f00 */
[----:B0-----:R-:W-:Y:S02]  /*2fe00*/  IMAD.MOV.U32 R11, RZ, RZ, 0x181f ;  /* 0x0000181fff0b7424 */ /* 0x001fe400078e00ff */
[----:B------:R-:W-:-:S07]  /*2fe10*/  IMAD.MOV.U32 R15, RZ, RZ, -0x1 ;  /* 0xffffffffff0f7424 */ /* 0x000fce00078e00ff */
[----:B-1234-:R-:W-:Y:S05]  /*2fe20*/  WARPSYNC.COLLECTIVE R15, `(.L_x_2789) ;  /* 0x000000000f087348 */ /* 0x01efea0003c00000 */
[----:B----4-:R0:W4:Y:S02]  /*2fe30*/  SHFL.IDX P6, R14, R13, R12, R11 ;  /* 0x0000000c0d0e7389 */ /* 0x01012400000c000b */
[----:B01234-:R-:W-:Y:S01]  /*2fe40*/  ENDCOLLECTIVE ;  /* 0x000000000000791b */ /* 0x01ffe20003800000 */
.L_x_2789:
[----:B------:R-:W-:Y:S05]  /*2fe50*/  BSYNC B1 ;  /* 0x0000000000017941 */ /* 0x000fea0003800000 */
.L_x_2788:
        /* <DEDUP_REMOVED lines=8> */
.L_x_2790:
[----:B------:R-:W-:Y:S05]  /*2fee0*/  BRA `(.L_x_2791) ;  /* 0xffffff6000a87947 */ /* 0x000fea000383ffff */
.L_x_2582:
[----:B------:R-:W2:Y:S01]  /*2fef0*/  S2R R8, SR_TID.X ;  /* 0x0000000000087919 */ /* 0x000ea20000002100 */
[----:B------:R-:W-:Y:S01]  /*2ff00*/  BSSY B1, `(.L_x_2792) ;  /* 0x000000a000017945 */ /* 0x000fe20003800000 */
[----:B------:R-:W-:Y:S02]  /*2ff10*/  IMAD.MOV.U32 R12, RZ, RZ, RZ ;  /* 0x000000ffff0c7224 */ /* 0x000fe400078e00ff */
[----:B-1----:R-:W-:Y:S02]  /*2ff20*/  IMAD.MOV.U32 R11, RZ, RZ, 0x1f ;  /* 0x0000001fff0b7424 */ /* 0x002fe400078e00ff */
[----:B------:R-:W-:Y:S01]  /*2ff30*/  IMAD.MOV.U32 R15, RZ, RZ, -0x1 ;  /* 0xffffffffff0f7424 */ /* 0x000fe200078e00ff */
[----:B--2---:R-:W-:-:S04]  /*2ff40*/  SHF.R.U32.HI R8, RZ, 0x5, R8 ;  /* 0x00000005ff087819 */ /* 0x004fc80000011608 */
[----:B------:R-:W-:-:S04]  /*2ff50*/  LOP3.LUT R8, R8, 0x3, RZ, 0xc0, !PT ;  /* 0x0000000308087812 */ /* 0x000fc800078ec0ff */
[----:B------:R-:W-:-:S07]  /*2ff60*/  MOV R13, R8 ;  /* 0x00000008000d7202 */ /* 0x000fce0000000f00 */
[----:B0-----:R-:W-:Y:S05]  /*2ff70*/  WARPSYNC.COLLECTIVE R15, `(.L_x_2793) ;  /* 0x000000000f087348 */ /* 0x001fea0003c00000 */
[----:B0-----:R0:W1:Y:S02]  /*2ff80*/  SHFL.IDX P6, R14, R13, R12, R11 ;  /* 0x0000000c0d0e7389 */ /* 0x00106400000c000b */
[----:B01----:R-:W-:Y:S01]  /*2ff90*/  ENDCOLLECTIVE ;  /* 0x000000000000791b */ /* 0x003fe20003800000 */
.L_x_2793:
[----:B------:R-:W-:Y:S05]  /*2ffa0*/  BSYNC B1 ;  /* 0x0000000000017941 */ /* 0x000fea0003800000 */
.L_x_2792:
[----:B------:R-:W-:Y:S05]  /*2ffb0*/  BRA `(.L_x_2794) ;  /* 0xffffff7800987947 */ /* 0x000fea000383ffff */
.L_x_2584:
[----:B------:R-:W-:Y:S01]  /*2ffc0*/  BSSY B1, `(.L_x_2795) ;  /* 0x0000006000017945 */ /* 0x000fe20003800000 */
[----:B------:R-:W-:-:S07]  /*2ffd0*/  IMAD.MOV.U32 R15, RZ, RZ, -0x1 ;  /* 0xffffffffff0f7424 */ /* 0x000fce00078e00ff */
[----:B01----:R-:W-:Y:S05]  /*2ffe0*/  WARPSYNC.COLLECTIVE R15, `(.L_x_2796) ;  /* 0x000000000f0c7348 */ /* 0x003fea0003c00000 */
[----:B------:R-:W-:Y:S02]  /*2fff0*/  ELECT P6, UR62, PT ;  /* 0x00000000003e782f */ /* 0x000fe400038c0000 */
[----:B------:R-:W-:Y:S01]  /*30000*/  MOV R14, UR62 ;  /* 0x0000003e000e7c02 */ /* 0x000fe20008000f00 */
[----:B01----:R-:W-:Y:S10]  /*30010*/  ENDCOLLECTIVE ;  /* 0x000000000000791b */ /* 0x003ff40003800000 */
.L_x_2796:
[----:B------:R-:W-:Y:S05]  /*30020*/  BSYNC B1 ;  /* 0x0000000000017941 */ /* 0x000fea0003800000 */
.L_x_2795:
[----:B------:R-:W-:Y:S05]  /*30030*/  BRA `(.L_x_2583) ;  /* 0xffffff7800907947 */ /* 0x000fea000383ffff */
.L_x_2586:
[----:B0-----:R-:W2:Y:S02]  /*30040*/  LDL R5, [R1+0x4] ;  /* 0x0000040001057983 */ /* 0x001ea40000100800 */
[----:B--2---:R0:W2:Y:S02]  /*30050*/  SYNCS.PHASECHK.TRANS64.TRYWAIT P0, [R5+URZ+0x33420], R4 ;  /* 0x03342004050075a7 */ /* 0x0040a4000800017f */
[----:B--2---:R-:W-:Y:S05]  /*30060*/  @!P0 NANOSLEEP.SYNCS 0x989680 ;  /* 0x009896800000895d */ /* 0x004fea0003900000 */
[----:B------:R-:W2:Y:S02]  /*30070*/  @!P0 SYNCS.PHASECHK.TRANS64 P0, [R5+URZ+0x33420], R4 ;  /* 0x03342004050085a7 */ /* 0x000ea4000800007f */
[----:B--2---:R-:W-:Y:S05]  /*30080*/  @!P0 BRA `(.L_x_2586) ;  /* 0xfffffffc00ec8947 */ /* 0x004fea000383ffff */
[----:B------:R-:W-:Y:S05]  /*30090*/  BRA `(.L_x_2797) ;  /* 0xffffff7800a07947 */ /* 0x000fea000383ffff */
.L_x_2590:
[----:B0-----:R0:W2:Y:S02]  /*300a0*/  SYNCS.PHASECHK.TRANS64.TRYWAIT P0, [R6+URZ+0x334a0], R10 ;  /* 0x0334a00a060075a7 */ /* 0x0010a4000800017f */
[----:B--2---:R-:W-:Y:S05]  /*300b0*/  @!P0 NANOSLEEP.SYNCS 0x989680 ;  /* 0x009896800000895d */ /* 0x004fea0003900000 */
[----:B------:R-:W2:Y:S02]  /*300c0*/  @!P0 SYNCS.PHASECHK.TRANS64 P0, [R6+URZ+0x334a0], R10 ;  /* 0x0334a00a060085a7 */ /* 0x000ea4000800007f */
[----:B--2---:R-:W-:Y:S05]  /*300d0*/  @!P0 BRA `(.L_x_2590) ;  /* 0xfffffffc00f08947 */ /* 0x004fea000383ffff */
[----:B------:R-:W-:Y:S05]  /*300e0*/  BRA `(.L_x_2798) ;  /* 0xffffff7800c87947 */ /* 0x000fea000383ffff */
.L_x_2597:
[----:B--2---:R2:W3:Y:S02]  /*300f0*/  SYNCS.PHASECHK.TRANS64.TRYWAIT P0, [R6+URZ+0x334c0], R10 ;  /* 0x0334c00a060075a7 */ /* 0x0044e4000800017f */
[----:B---3--:R-:W-:Y:S05]  /*30100*/  @!P0 NANOSLEEP.SYNCS 0x989680 ;  /* 0x009896800000895d */ /* 0x008fea0003900000 */
[----:B------:R-:W3:Y:S02]  /*30110*/  @!P0 SYNCS.PHASECHK.TRANS64 P0, [R6+URZ+0x334c0], R10 ;  /* 0x0334c00a060085a7 */ /* 0x000ee4000800007f */
[----:B---3--:R-:W-:Y:S05]  /*30120*/  @!P0 BRA `(.L_x_2597) ;  /* 0xfffffffc00f08947 */ /* 0x008fea000383ffff */
[----:B------:R-:W-:Y:S05]  /*30130*/  BRA `(.L_x_2799) ;  /* 0xffffff7c00cc7947 */ /* 0x000fea000383ffff */
.L_x_2606:
[----:B0-----:R0:W2:Y:S02]  /*30140*/  SYNCS.PHASECHK.TRANS64.TRYWAIT P1, [R8+URZ+0x334a0], R7 ;  /* 0x0334a007080075a7 */ /* 0x0010a4000802017f */
[----:B--2---:R-:W-:Y:S05]  /*30150*/  @!P1 NANOSLEEP.SYNCS 0x989680 ;  /* 0x009896800000995d */ /* 0x004fea0003900000 */
[----:B------:R-:W2:Y:S02]  /*30160*/  @!P1 SYNCS.PHASECHK.TRANS64 P1, [R8+URZ+0x334a0], R7 ;  /* 0x0334a007080095a7 */ /* 0x000ea4000802007f */
[----:B--2---:R-:W-:Y:S05]  /*30170*/  @!P1 BRA `(.L_x_2606) ;  /* 0xfffffffc00f09947 */ /* 0x004fea000383ffff */
[----:B------:R-:W-:Y:S05]  /*30180*/  BRA `(.L_x_2800) ;  /* 0xffffff84001c7947 */ /* 0x000fea000383ffff */
.L_x_2613:
[----:B--2---:R2:W3:Y:S02]  /*30190*/  SYNCS.PHASECHK.TRANS64.TRYWAIT P1, [R8+URZ+0x334c0], R7 ;  /* 0x0334c007080075a7 */ /* 0x0044e4000802017f */
[----:B---3--:R-:W-:Y:S05]  /*301a0*/  @!P1 NANOSLEEP.SYNCS 0x989680 ;  /* 0x009896800000995d */ /* 0x008fea0003900000 */
[----:B------:R-:W3:Y:S02]  /*301b0*/  @!P1 SYNCS.PHASECHK.TRANS64 P1, [R8+URZ+0x334c0], R7 ;  /* 0x0334c007080095a7 */ /* 0x000ee4000802007f */
[----:B---3--:R-:W-:Y:S05]  /*301c0*/  @!P1 BRA `(.L_x_2613) ;  /* 0xfffffffc00f09947 */ /* 0x008fea000383ffff */
[----:B------:R-:W-:Y:S05]  /*301d0*/  BRA `(.L_x_2801) ;  /* 0xffffff88001c7947 */ /* 0x000fea000383ffff */
.L_x_2630:
[----:B------:R-:W2:Y:S01]  /*301e0*/  S2R R4, SR_TID.X ;  /* 0x0000000000047919 */ /* 0x000ea20000002100 */
[----:B------:R-:W-:Y:S01]  /*301f0*/  BSSY B0, `(.L_x_2802) ;  /* 0x000000a000007945 */ /* 0x000fe20003800000 */
[----:B------:R-:W-:Y:S01]  /*30200*/  IMAD.MOV.U32 R12, RZ, RZ, RZ ;  /* 0x000000ffff0c7224 */ /* 0x000fe200078e00ff */
[----:B------:R-:W-:Y:S01]  /*30210*/  MOV R15, 0xffffffff ;  /* 0xffffffff000f7802 */ /* 0x000fe20000000f00 */
[----:B-1----:R-:W-:Y:S01]  /*30220*/  IMAD.MOV.U32 R11, RZ, RZ, 0x1f ;  /* 0x0000001fff0b7424 */ /* 0x002fe200078e00ff */
[----:B--2---:R-:W-:-:S04]  /*30230*/  SHF.R.U32.HI R4, RZ, 0x5, R4 ;  /* 0x00000005ff047819 */ /* 0x004fc80000011604 */
[----:B------:R-:W-:-:S05]  /*30240*/  LOP3.LUT R4, R4, 0x3, RZ, 0xc0, !PT ;  /* 0x0000000304047812 */ /* 0x000fca00078ec0ff */
[----:B------:R-:W-:-:S07]  /*30250*/  IMAD.MOV.U32 R13, RZ, RZ, R4 ;  /* 0x000000ffff0d7224 */ /* 0x000fce00078e0004 */
[----:B0--3--:R-:W-:Y:S05]  /*30260*/  WARPSYNC.COLLECTIVE R15, `(.L_x_2803) ;  /* 0x000000000f087348 */ /* 0x009fea0003c00000 */
[----:B0-----:R0:W1:Y:S02]  /*30270*/  SHFL.IDX P6, R14, R13, R12, R11 ;  /* 0x0000000c0d0e7389 */ /* 0x00106400000c000b */
[----:B01-3--:R-:W-:Y:S01]  /*30280*/  ENDCOLLECTIVE ;  /* 0x000000000000791b */ /* 0x00bfe20003800000 */
.L_x_2803:
[----:B------:R-:W-:Y:S05]  /*30290*/  BSYNC B0 ;  /* 0x0000000000007941 */ /* 0x000fea0003800000 */
.L_x_2802:
[----:B------:R-:W-:Y:S05]  /*302a0*/  BRA `(.L_x_2804) ;  /* 0xffffff9400647947 */ /* 0x000fea000383ffff */
.L_x_2632:
[----:B------:R-:W-:Y:S01]  /*302b0*/  BSSY B0, `(.L_x_2805) ;  /* 0x0000006000007945 */ /* 0x000fe20003800000 */
[----:B------:R-:W-:-:S07]  /*302c0*/  IMAD.MOV.U32 R15, RZ, RZ, -0x1 ;  /* 0xffffffffff0f7424 */ /* 0x000fce00078e00ff */
[----:B01-3--:R-:W-:Y:S05]  /*302d0*/  WARPSYNC.COLLECTIVE R15, `(.L_x_2806) ;  /* 0x000000000f0c7348 */ /* 0x00bfea0003c00000 */
[----:B------:R-:W-:Y:S02]  /*302e0*/  ELECT P6, UR62, PT ;  /* 0x00000000003e782f */ /* 0x000fe400038c0000 */
[----:B------:R-:W-:Y:S01]  /*302f0*/  MOV R14, UR62 ;  /* 0x0000003e000e7c02 */ /* 0x000fe20008000f00 */
[----:B01-3--:R-:W-:Y:S10]  /*30300*/  ENDCOLLECTIVE ;  /* 0x000000000000791b */ /* 0x00bff40003800000 */
.L_x_2806:
[----:B------:R-:W-:Y:S05]  /*30310*/  BSYNC B0 ;  /* 0x0000000000007941 */ /* 0x000fea0003800000 */
.L_x_2805:
[----:B------:R-:W-:Y:S05]  /*30320*/  BRA `(.L_x_2807) ;  /* 0xffffff9400707947 */ /* 0x000fea000383ffff */
.L_x_2634:
[----:B0-----:R0:W2:Y:S02]  /*30330*/  SYNCS.PHASECHK.TRANS64.TRYWAIT P0, [R2+URZ+0x33480], R4 ;  /* 0x03348004020075a7 */ /* 0x0010a4000800017f */
[----:B--2---:R-:W-:Y:S05]  /*30340*/  @!P0 NANOSLEEP.SYNCS 0x989680 ;  /* 0x009896800000895d */ /* 0x004fea0003900000 */
[----:B------:R-:W2:Y:S02]  /*30350*/  @!P0 SYNCS.PHASECHK.TRANS64 P0, [R2+URZ+0x33480], R4 ;  /* 0x03348004020085a7 */ /* 0x000ea4000800007f */
[----:B--2---:R-:W-:Y:S05]  /*30360*/  @!P0 BRA `(.L_x_2634) ;  /* 0xfffffffc00f08947 */ /* 0x004fea000383ffff */
[----:B------:R-:W-:Y:S05]  /*30370*/  BRA `(.L_x_2808) ;  /* 0xffffff9400e47947 */ /* 0x000fea000383ffff */
.L_x_2636:
[----:B--2---:R2:W3:Y:S02]  /*30380*/  SYNCS.PHASECHK.TRANS64.TRYWAIT P0, [R2+URZ+0x33440], R4 ;  /* 0x03344004020075a7 */ /* 0x0044e4000800017f */
[----:B---3--:R-:W-:Y:S05]  /*30390*/  @!P0 NANOSLEEP.SYNCS 0x989680 ;  /* 0x009896800000895d */ /* 0x008fea0003900000 */
[----:B------:R-:W3:Y:S02]  /*303a0*/  @!P0 SYNCS.PHASECHK.TRANS64 P0, [R2+URZ+0x33440], R4 ;  /* 0x03344004020085a7 */ /* 0x000ee4000800007f */
[----:B---3--:R-:W-:Y:S05]  /*303b0*/  @!P0 BRA `(.L_x_2636) ;  /* 0xfffffffc00f08947 */ /* 0x008fea000383ffff */
[----:B------:R-:W-:Y:S05]  /*303c0*/  BRA `(.L_x_2809) ;  /* 0xffffff98006c7947 */ /* 0x000fea000383ffff */
.L_x_2640:
[----:B------:R-:W2:Y:S01]  /*303d0*/  LDL.LU R11, [R1+0x40] ;  /* 0x00004000010b7983 */ /* 0x000ea20000300800 */
[----:B------:R-:W-:Y:S01]  /*303e0*/  IMAD.MOV.U32 R13, RZ, RZ, R2 ;  /* 0x000000ffff0d7224 */ /* 0x000fe200078e0002 */
[----:B------:R-:W-:Y:S01]  /*303f0*/  LOP3.LUT R5, R5, 0x7f, RZ, 0xc0, !PT ;  /* 0x0000007f05057812 */ /* 0x000fe200078ec0ff */
[----:B------:R-:W-:Y:S02]  /*30400*/  IMAD.MOV.U32 R12, RZ, RZ, RZ ;  /* 0x000000ffff0c7224 */ /* 0x000fe400078e00ff */
[----:B------:R-:W-:Y:S01]  /*30410*/  IMAD.MOV.U32 R15, RZ, RZ, -0x1 ;  /* 0xffffffffff0f7424 */ /* 0x000fe200078e00ff */
[----:B------:R-:W-:-:S05]  /*30420*/  SHF.R.U32.HI R7, RZ, 0x2, R5 ;  /* 0x00000002ff077819 */ /* 0x000fca0000011605 */
[----:B------:R-:W-:-:S04]  /*30430*/  IMAD R17, R17, 0x80, R7 ;  /* 0x0000008011117824 */ /* 0x000fc800078e0207 */
[----:B------:R-:W-:Y:S02]  /*30440*/  VIADD R7, R17, 0x20 ;  /* 0x0000002011077836 */ /* 0x000fe40000000000 */
[----:B--2---:R-:W-:Y:S02]  /*30450*/  IMAD R0, R11, R8, RZ ;  /* 0x000000080b007224 */ /* 0x004fe400078e02ff */
[----:B------:R-:W-:-:S03]  /*30460*/  IMAD.MOV.U32 R11, RZ, RZ, 0x1c1f ;  /* 0x00001c1fff0b7424 */ /* 0x000fc600078e00ff */
[----:B------:R-:W-:-:S13]  /*30470*/  ISETP.GE.AND P4, PT, R17, R0, PT ;  /* 0x000000001100720c */ /* 0x000fda0003f86270 */
[----:B-----5:R-:W-:Y:S05]  /*30480*/  WARPSYNC.COLLECTIVE R15, `(.L_x_2810) ;  /* 0x000000000f087348 */ /* 0x020fea0003c00000 */
[----:B------:R0:W1:Y:S02]  /*30490*/  SHFL.IDX P6, R14, R13, R12, R11 ;  /* 0x0000000c0d0e7389 */ /* 0x00006400000c000b */
[----:B01---5:R-:W-:Y:S01]  /*304a0*/  ENDCOLLECTIVE ;  /* 0x000000000000791b */ /* 0x023fe20003800000 */
.L_x_2810:
[----:B------:R-:W-:Y:S02]  /*304b0*/  IMAD.MOV.U32 R13, RZ, RZ, R3 ;  /* 0x000000ffff0d7224 */ /* 0x000fe400078e0003 */
[----:B------:R-:W-:-:S07]  /*304c0*/  IMAD.MOV.U32 R4, RZ, RZ, R14 ;  /* 0x000000ffff047224 */ /* 0x000fce00078e000e */
[----:B------:R-:W-:Y:S05]  /*304d0*/  WARPSYNC.COLLECTIVE R15, `(.L_x_2811) ;  /* 0x000000000f087348 */ /* 0x000fea0003c00000 */
[----:B------:R0:W1:Y:S02]  /*304e0*/  SHFL.IDX P6, R14, R13, R12, R11 ;  /* 0x0000000c0d0e7389 */ /* 0x00006400000c000b */
[----:B01----:R-:W-:Y:S01]  /*304f0*/  ENDCOLLECTIVE ;  /* 0x000000000000791b */ /* 0x003fe20003800000 */
.L_x_2811:
[----:B------:R-:W-:Y:S02]  /*30500*/  IMAD.MOV.U32 R13, RZ, RZ, R2 ;  /* 0x000000ffff0d7224 */ /* 0x000fe400078e0002 */
[----:B------:R-:W-:Y:S01]  /*30510*/  IMAD.MOV.U32 R12, RZ, RZ, 0x1 ;  /* 0x00000001ff0c7424 */ /* 0x000fe200078e00ff */
[----:B------:R-:W-:-:S07]  /*30520*/  MOV R5, R14 ;  /* 0x0000000e00057202 */ /* 0x000fce0000000f00 */
[----:B------:R-:W-:Y:S05]  /*30530*/  WARPSYNC.COLLECTIVE R15, `(.L_x_2812) ;  /* 0x000000000f087348 */ /* 0x000fea0003c00000 */
[----:B------:R0:W1:Y:S02]  /*30540*/  SHFL.IDX P6, R14, R13, R12, R11 ;  /* 0x0000000c0d0e7389 */ /* 0x00006400000c000b */
[----:B01----:R-:W-:Y:S01]  /*30550*/  ENDCOLLECTIVE ;  /* 0x000000000000791b */ /* 0x003fe20003800000 */
.L_x_2812:
[----:B------:R-:W-:-:S05]  /*30560*/  @!P4 IADD3 R5, P3, R10, R5, RZ ;  /* 0x000000050a05c210 */ /* 0x000fca0007f7e0ff */
[----:B------:R-:W-:Y:S01]  /*30570*/  @!P4 IMAD.X R4, RZ, RZ, R4, P3 ;  /* 0x000000ffff04c224 */ /* 0x000fe200018e0604 */
[----:B------:R-:W-:-:S04]  /*30580*/  ISETP.GE.AND P3, PT, R7, R0, PT ;  /* 0x000000000700720c */ /* 0x000fc80003f66270 */
[----:B------:R-:W-:Y:S01]  /*30590*/  @!P4 LOP3.LUT R5, R5, R4, RZ, 0x3c, !PT ;  /* 0x000000040505c212 */ /* 0x000fe200078e3cff */
[----:B------:R-:W-:-:S03]  /*305a0*/  IMAD.MOV.U32 R13, RZ, RZ, R3 ;  /* 0x000000ffff0d7224 */ /* 0x000fc600078e0003 */
[----:B------:R-:W-:-:S04]  /*305b0*/  @!P4 LOP3.LUT R4, R5, R4, RZ, 0x3c, !PT ;  /* 0x000000040504c212 */ /* 0x000fc800078e3cff */
[----:B------:R-:W-:Y:S01]  /*305c0*/  @!P4 LOP3.LUT R5, R5, R4, RZ, 0x3c, !PT ;  /* 0x000000040505c212 */ /* 0x000fe200078e3cff */
[----:B------:R-:W-:-:S04]  /*305d0*/  IMAD.MOV.U32 R6, RZ, RZ, R14 ;  /* 0x000000ffff067224 */ /* 0x000fc800078e000e */
[----:B------:R-:W-:Y:S01]  /*305e0*/  @!PT LDS RZ, [RZ] ;  /* 0x00000000fffff984 */ /* 0x000fe20000000800 */
[----:B------:R-:W-:Y:S01]  /*305f0*/  @!PT LDS RZ, [RZ] ;  /* 0x00000000fffff984 */ /* 0x000fe20000000800 */
[----:B------:R-:W-:Y:S01]  /*30600*/  @!PT LDS RZ, [RZ] ;  /* 0x00000000fffff984 */ /* 0x000fe20000000800 */
[----:B------:R0:W-:Y:S03]  /*30610*/  @!P4 LDGSTS.E.BYPASS.LTC128B.128 [R9+0x1e200], desc[UR54][R4.64], !P0 ;  /* 0x1e2000000409cfae */ /* 0x0001e6000c101d76 */
[----:B0-----:R-:W-:Y:S05]  /*30620*/  WARPSYNC.COLLECTIVE R15, `(.L_x_2813) ;  /* 0x000000000f087348 */ /* 0x001fea0003c00000 */
[----:B------:R1:W2:Y:S02]  /*30630*/  SHFL.IDX P6, R14, R13, R12, R11 ;  /* 0x0000000c0d0e7389 */ /* 0x0002a400000c000b */
[----:B012---:R-:W-:Y:S01]  /*30640*/  ENDCOLLECTIVE ;  /* 0x000000000000791b */ /* 0x007fe20003800000 */
.L_x_2813:
[----:B------:R-:W-:Y:S01]  /*30650*/  @!PT LDS RZ, [RZ] ;  /* 0x00000000fffff984 */ /* 0x000fe20000000800 */
[----:B------:R-:W-:Y:S01]  /*30660*/  @!PT LDS RZ, [RZ] ;  /* 0x00000000fffff984 */ /* 0x000fe20000000800 */
[----:B------:R-:W-:Y:S01]  /*30670*/  @!PT LDS RZ, [RZ] ;  /* 0x00000000fffff984 */ /* 0x000fe20000000800 */
[----:B------:R-:W-:Y:S04]  /*30680*/  @!P4 LDGSTS.E.BYPASS.LTC128B.128 [R9+0x20200], desc[UR54][R4.64+0x40], !P1 ;  /* 0x202000400409cfae */ /* 0x000fe8000c901d76 */
[----:B------:R0:W-:Y:S01]  /*30690*/  @!P4 LDGSTS.E.BYPASS.LTC128B.128 [R9+0x22200], desc[UR54][R4.64+0x80], !P2 ;  /* 0x222000800409cfae */ /* 0x0001e2000d101d76 */
[----:B------:R-:W-:Y:S02]  /*306a0*/  IMAD.MOV.U32 R13, RZ, RZ, R2 ;  /* 0x000000ffff0d7224 */ /* 0x000fe400078e0002 */
[----:B------:R-:W-:Y:S01]  /*306b0*/  IMAD.MOV.U32 R12, RZ, RZ, 0x2 ;  /* 0x00000002ff0c7424 */ /* 0x000fe200078e00ff */
[----:B0-----:R-:W-:-:S07]  /*306c0*/  MOV R4, R14 ;  /* 0x0000000e00047202 */ /* 0x001fce0000000f00 */
[----:B------:R-:W-:Y:S05]  /*306d0*/  WARPSYNC.COLLECTIVE R15, `(.L_x_2814) ;  /* 0x000000000f087348 */ /* 0x000fea0003c00000 */
[----:B------:R0:W1:Y:S02]  /*306e0*/  SHFL.IDX P6, R14, R13, R12, R11 ;  /* 0x0000000c0d0e7389 */ /* 0x00006400000c000b */
[----:B01----:R-:W-:Y:S01]  /*306f0*/  ENDCOLLECTIVE ;  /* 0x000000000000791b */ /* 0x003fe20003800000 */
.L_x_2814:
[----:B------:R-:W-:-:S05]  /*30700*/  @!P3 IADD3 R5, P4, R10, R4, RZ ;  /* 0x000000040a05b210 */ /* 0x000fca0007f9e0ff */
[----:B------:R-:W-:-:S05]  /*30710*/  @!P3 IMAD.X R4, RZ, RZ, R6, P4 ;  /* 0x000000ffff04b224 */ /* 0x000fca00020e0606 */
        /* <DEDUP_REMOVED lines=12> */
.L_x_2815:
[----:B------:R-:W-:Y:S01]  /*307e0*/  @!PT LDS RZ, [RZ] ;  /* 0x00000000fffff984 */ /* 0x000fe20000000800 */
[----:B------:R-:W-:Y:S01]  /*307f0*/  @!PT LDS RZ, [RZ] ;  /* 0x00000000fffff984 */ /* 0x000fe20000000800 */
[----:B------:R-:W-:Y:S01]  /*30800*/  @!PT LDS RZ, [RZ] ;  /* 0x00000000fffff984 */ /* 0x000fe20000000800 */
[----:B------:R-:W-:Y:S04]  /*30810*/  @!P3 LDGSTS.E.BYPASS.LTC128B.128 [R9+0x20a00], desc[UR54][R4.64+0x40], !P1 ;  /* 0x20a000400409bfae */ /* 0x000fe8000c901d76 */
[----:B------:R0:W-:Y:S01]  /*30820*/  @!P3 LDGSTS.E.BYPASS.LTC128B.128 [R9+0x22a00], desc[UR54][R4.64+0x80], !P2 ;  /* 0x22a000800409bfae */ /* 0x0001e2000d101d76 */
[----:B------:R-:W-:Y:S02]  /*30830*/  IMAD.MOV.U32 R13, RZ, RZ, R2 ;  /* 0x000000ffff0d7224 */ /* 0x000fe400078e0002 */
[----:B------:R-:W-:Y:S02]  /*30840*/  IMAD.MOV.U32 R12, RZ, RZ, 0x3 ;  /* 0x00000003ff0c7424 */ /* 0x000fe400078e00ff */
[----:B0-----:R-:W-:-:S05]  /*30850*/  VIADD R4, R17, 0x40 ;  /* 0x0000004011047836 */ /* 0x001fca0000000000 */
[----:B------:R-:W-:Y:S01]  /*30860*/  ISETP.GE.AND P3, PT, R4, R0, PT ;  /* 0x000000000400720c */ /* 0x000fe20003f66270 */
[----:B------:R-:W-:-:S12]  /*30870*/  IMAD.MOV.U32 R4, RZ, RZ, R14 ;  /* 0x000000ffff047224 */ /* 0x000fd800078e000e */
[----:B------:R-:W-:Y:S05]  /*30880*/  WARPSYNC.COLLECTIVE R15, `(.L_x_2816) ;  /* 0x000000000f087348 */ /* 0x000fea0003c00000 */
[----:B------:R0:W1:Y:S02]  /*30890*/  SHFL.IDX P6, R14, R13, R12, R11 ;  /* 0x0000000c0d0e7389 */ /* 0x00006400000c000b */
[----:B01----:R-:W-:Y:S01]  /*308a0*/  ENDCOLLECTIVE ;  /* 0x000000000000791b */ /* 0x003fe20003800000 */
.L_x_2816:
[----:B------:R-:W-:-:S04]  /*308b0*/  @!P3 IADD3 R5, P4, R10, R4, RZ ;  /* 0x000000040a05b210 */ /* 0x000fc80007f9e0ff */
[----:B------:R-:W-:Y:S01]  /*308c0*/  @!P3 IADD3.X R4, RZ, R6, RZ, P4, !PT ;  /* 0x00000006ff04b210 */ /* 0x000fe200027fe4ff */
[----:B------:R-:W-:-:S03]  /*308d0*/  IMAD.MOV.U32 R13, RZ, RZ, R3 ;  /* 0x000000ffff0d7224 */ /* 0x000fc600078e0003 */
[----:B------:R-:W-:-:S04]  /*308e0*/  @!P3 LOP3.LUT R5, R5, R4, RZ, 0x3c, !PT ;  /* 0x000000040505b212 */ /* 0x000fc800078e3cff */
        /* <DEDUP_REMOVED lines=12> */
.L_x_2817:
[----:B------:R-:W-:Y:S01]  /*309b0*/  IMAD.MOV.U32 R3, RZ, RZ, R14 ;  /* 0x000000ffff037224 */ /* 0x000fe200078e000e */
[----:B------:R-:W-:Y:S06]  /*309c0*/  BRA `(.L_x_2818) ;  /* 0xffffff9c00d47947 */ /* 0x000fec000383ffff */
.L_x_2645:
[----:B0-----:R-:W3:Y:S02]  /*309d0*/  LDL R2, [R1+0x4] ;  /* 0x0000040001027983 */ /* 0x001ee40000100800 */
[----:B---3--:R0:W3:Y:S02]  /*309e0*/  SYNCS.PHASECHK.TRANS64.TRYWAIT P0, [R2+URZ+0x33420], R0 ;  /* 0x03342000020075a7 */ /* 0x0080e4000800017f */
[----:B---3--:R-:W-:Y:S05]  /*309f0*/  @!P0 NANOSLEEP.SYNCS 0x989680 ;  /* 0x009896800000895d */ /* 0x008fea0003900000 */
[----:B------:R-:W3:Y:S02]  /*30a00*/  @!P0 SYNCS.PHASECHK.TRANS64 P0, [R2+URZ+0x33420], R0 ;  /* 0x03342000020085a7 */ /* 0x000ee4000800007f */
[----:B---3--:R-:W-:Y:S05]  /*30a10*/  @!P0 BRA `(.L_x_2645) ;  /* 0xfffffffc00ec8947 */ /* 0x008fea000383ffff */
[----:B------:R-:W-:Y:S05]  /*30a20*/  BRA `(.L_x_2819) ;  /* 0xffffffa000487947 */ /* 0x000fea000383ffff */
.L_x_2651:
[----:B---3--:R3:W4:Y:S02]  /*30a30*/  SYNCS.PHASECHK.TRANS64.TRYWAIT P0, [R6+URZ+0x33480], R5 ;  /* 0x03348005060075a7 */ /* 0x008724000800017f */
[----:B----4-:R-:W-:Y:S05]  /*30a40*/  @!P0 NANOSLEEP.SYNCS 0x989680 ;  /* 0x009896800000895d */ /* 0x010fea0003900000 */
[----:B------:R-:W4:Y:S02]  /*30a50*/  @!P0 SYNCS.PHASECHK.TRANS64 P0, [R6+URZ+0x33480], R5 ;  /* 0x03348005060085a7 */ /* 0x000f24000800007f */
[----:B----4-:R-:W-:Y:S05]  /*30a60*/  @!P0 BRA `(.L_x_2651) ;  /* 0xfffffffc00f08947 */ /* 0x010fea000383ffff */
[----:B------:R-:W-:Y:S05]  /*30a70*/  BRA `(.L_x_2820) ;  /* 0xffffffa400087947 */ /* 0x000fea000383ffff */
.L_x_2658:
[----:B--2---:R2:W4:Y:S02]  /*30a80*/  SYNCS.PHASECHK.TRANS64.TRYWAIT P0, [R6+URZ+0x33440], R5 ;  /* 0x03344005060075a7 */ /* 0x004524000800017f */
[----:B----4-:R-:W-:Y:S05]  /*30a90*/  @!P0 NANOSLEEP.SYNCS 0x989680 ;  /* 0x009896800000895d */ /* 0x010fea0003900000 */
[----:B------:R-:W4:Y:S02]  /*30aa0*/  @!P0 SYNCS.PHASECHK.TRANS64 P0, [R6+URZ+0x33440], R5 ;  /* 0x03344005060085a7 */ /* 0x000f24000800007f */
[----:B----4-:R-:W-:Y:S05]  /*30ab0*/  @!P0 BRA `(.L_x_2658) ;  /* 0xfffffffc00f08947 */ /* 0x010fea000383ffff */
[----:B------:R-:W-:Y:S05]  /*30ac0*/  BRA `(.L_x_2821) ;  /* 0xffffffa800187947 */ /* 0x000fea000383ffff */
.L_x_2666:
[----:B---3--:R3:W4:Y:S02]  /*30ad0*/  SYNCS.PHASECHK.TRANS64.TRYWAIT P0, [R3+URZ+0x33470], R4 ;  /* 0x03347004030075a7 */ /* 0x008724000800017f */
[----:B----4-:R-:W-:Y:S05]  /*30ae0*/  @!P0 NANOSLEEP.SYNCS 0x989680 ;  /* 0x009896800000895d */ /* 0x010fea0003900000 */
[----:B------:R-:W4:Y:S02]  /*30af0*/  @!P0 SYNCS.PHASECHK.TRANS64 P0, [R3+URZ+0x33470], R4 ;  /* 0x03347004030085a7 */ /* 0x000f24000800007f */
[----:B----4-:R-:W-:Y:S05]  /*30b00*/  @!P0 BRA `(.L_x_2666) ;  /* 0xfffffffc00f08947 */ /* 0x010fea000383ffff */
[----:B------:R-:W-:Y:S05]  /*30b10*/  BRA `(.L_x_2822) ;  /* 0xffffffac003c7947 */ /* 0x000fea000383ffff */
.L_x_2668:
[----:B--2---:R2:W3:Y:S02]  /*30b20*/  SYNCS.PHASECHK.TRANS64.TRYWAIT P0, [R3+URZ+0x33460], R4 ;  /* 0x03346004030075a7 */ /* 0x0044e4000800017f */
[----:B---3--:R-:W-:Y:S05]  /*30b30*/  @!P0 NANOSLEEP.SYNCS 0x989680 ;  /* 0x009896800000895d */ /* 0x008fea0003900000 */
[----:B------:R-:W3:Y:S02]  /*30b40*/  @!P0 SYNCS.PHASECHK.TRANS64 P0, [R3+URZ+0x33460], R4 ;  /* 0x03346004030085a7 */ /* 0x000ee4000800007f */
[----:B---3--:R-:W-:Y:S05]  /*30b50*/  @!P0 BRA `(.L_x_2668) ;  /* 0xfffffffc00f08947 */ /* 0x008fea000383ffff */
[----:B------:R-:W-:Y:S05]  /*30b60*/  BRA `(.L_x_2823) ;  /* 0xffffffac00447947 */ /* 0x000fea000383ffff */
.L_x_2675:
[----:B--2---:R2:W3:Y:S02]  /*30b70*/  SYNCS.PHASECHK.TRANS64.TRYWAIT P1, [R3+URZ+0x33470], R0 ;  /* 0x03347000030075a7 */ /* 0x0044e4000802017f */
[----:B---3--:R-:W-:Y:S05]  /*30b80*/  @!P1 NANOSLEEP.SYNCS 0x989680 ;  /* 0x009896800000995d */ /* 0x008fea0003900000 */
[----:B------:R-:W3:Y:S02]  /*30b90*/  @!P1 SYNCS.PHASECHK.TRANS64 P1, [R3+URZ+0x33470], R0 ;  /* 0x03347000030095a7 */ /* 0x000ee4000802007f */
[----:B---3--:R-:W-:Y:S05]  /*30ba0*/  @!P1 BRA `(.L_x_2675) ;  /* 0xfffffffc00f09947 */ /* 0x008fea000383ffff */
[----:B------:R-:W-:Y:S05]  /*30bb0*/  BRA `(.L_x_2824) ;  /* 0xffffffb400907947 */ /* 0x000fea000383ffff */
.L_x_2677:
[----:B--2---:R2:W3:Y:S02]  /*30bc0*/  SYNCS.PHASECHK.TRANS64.TRYWAIT P1, [R3+URZ+0x33460], R0 ;  /* 0x03346000030075a7 */ /* 0x0044e4000802017f */
[----:B---3--:R-:W-:Y:S05]  /*30bd0*/  @!P1 NANOSLEEP.SYNCS 0x989680 ;  /* 0x009896800000995d */ /* 0x008fea0003900000 */
[----:B------:R-:W3:Y:S02]  /*30be0*/  @!P1 SYNCS.PHASECHK.TRANS64 P1, [R3+URZ+0x33460], R0 ;  /* 0x03346000030095a7 */ /* 0x000ee4000802007f */
[----:B---3--:R-:W-:Y:S05]  /*30bf0*/  @!P1 BRA `(.L_x_2677) ;  /* 0xfffffffc00f09947 */ /* 0x008fea000383ffff */
[----:B------:R-:W-:Y:S05]  /*30c00*/  BRA `(.L_x_2825) ;  /* 0xffffffb400987947 */ /* 0x000fea000383ffff */
.L_x_2681:
[----:B------:R-:W-:Y:S01]  /*30c10*/  BSSY B0, `(.L_x_2826) ;  /* 0x0000008000007945 */ /* 0x000fe20003800000 */
[----:B------:R-:W-:Y:S01]  /*30c20*/  IMAD.MOV.U32 R13, RZ, RZ, R16 ;  /* 0x000000ffff0d7224 */ /* 0x000fe200078e0010 */
[----:B-1----:R-:W-:Y:S01]  /*30c30*/  MOV R11, 0x1f ;  /* 0x0000001f000b7802 */ /* 0x002fe20000000f00 */
[----:B------:R-:W-:Y:S02]  /*30c40*/  IMAD.MOV.U32 R12, RZ, RZ, RZ ;  /* 0x000000ffff0c7224 */ /* 0x000fe400078e00ff */
[----:B------:R-:W-:-:S07]  /*30c50*/  IMAD.MOV.U32 R15, RZ, RZ, -0x1 ;  /* 0xffffffffff0f7424 */ /* 0x000fce00078e00ff */
[----:B0-----:R-:W-:Y:S05]  /*30c60*/  WARPSYNC.COLLECTIVE R15, `(.L_x_2827) ;  /* 0x000000000f087348 */ /* 0x001fea0003c00000 */
[----:B0-----:R0:W1:Y:S02]  /*30c70*/  SHFL.IDX P6, R14, R13, R12, R11 ;  /* 0x0000000c0d0e7389 */ /* 0x00106400000c000b */
[----:B01----:R-:W-:Y:S01]  /*30c80*/  ENDCOLLECTIVE ;  /* 0x000000000000791b */ /* 0x003fe20003800000 */
.L_x_2827:
[----:B------:R-:W-:Y:S05]  /*30c90*/  BSYNC B0 ;  /* 0x0000000000007941 */ /* 0x000fea0003800000 */
.L_x_2826:
[----:B------:R-:W-:Y:S01]  /*30ca0*/  IMAD.MOV.U32 R13, RZ, RZ, R16 ;  /* 0x000000ffff0d7224 */ /* 0x000fe200078e0010 */
[----:B------:R-:W-:Y:S01]  /*30cb0*/  IADD3 R4, R19, R6, RZ ;  /* 0x0000000613047210 */ /* 0x000fe20007ffe0ff */
[----:B------:R-:W-:Y:S02]  /*30cc0*/  IMAD.MOV.U32 R12, RZ, RZ, 0x1 ;  /* 0x00000001ff0c7424 */ /* 0x000fe400078e00ff */
[----:B------:R-:W-:Y:S02]  /*30cd0*/  IMAD.MOV.U32 R11, RZ, RZ, 0x1f ;  /* 0x0000001fff0b7424 */ /* 0x000fe400078e00ff */
[----:B------:R-:W-:Y:S02]  /*30ce0*/  IMAD.MOV.U32 R15, RZ, RZ, -0x1 ;  /* 0xffffffffff0f7424 */ /* 0x000fe400078e00ff */
[----:B------:R-:W-:-:S07]  /*30cf0*/  IMAD.MOV.U32 R0, RZ, RZ, R14 ;  /* 0x000000ffff007224 */ /* 0x000fce00078e000e */
[----:B------:R-:W-:Y:S05]  /*30d00*/  WARPSYNC.COLLECTIVE R15, `(.L_x_2828) ;  /* 0x000000000f087348 */ /* 0x000fea0003c00000 */
[----:B------:R0:W1:Y:S02]  /*30d10*/  SHFL.IDX P6, R14, R13, R12, R11 ;  /* 0x0000000c0d0e7389 */ /* 0x00006400000c000b */
[----:B01----:R-:W-:Y:S01]  /*30d20*/  ENDCOLLECTIVE ;  /* 0x000000000000791b */ /* 0x003fe20003800000 */
.L_x_2828:
        /* <DEDUP_REMOVED lines=18> */
.L_x_2829:
        /* <DEDUP_REMOVED lines=8> */
.L_x_2830:
        /* <DEDUP_REMOVED lines=8> */
.L_x_2831:
        /* <DEDUP_REMOVED lines=8> */
.L_x_2832:
        /* <DEDUP_REMOVED lines=8> */
.L_x_2833:
        /* <DEDUP_REMOVED lines=9> */
.L_x_2834:
[----:B------:R-:W-:Y:S01]  /*310e0*/  IMAD.MOV.U32 R16, RZ, RZ, R14 ;  /* 0x000000ffff107224 */ /* 0x000fe200078e000e */
[----:B------:R-:W-:Y:S06]  /*310f0*/  BRA `(.L_x_2835) ;  /* 0xffffffbc00047947 */ /* 0x000fec000383ffff */
.L_x_2686:
[----:B------:R-:W-:Y:S01]  /*31100*/  BSSY B0, `(.L_x_2836) ;  /* 0x0000008000007945 */ /* 0x000fe20003800000 */
[----:B-----5:R-:W-:Y:S02]  /*31110*/  IMAD.MOV.U32 R13, RZ, RZ, R2 ;  /* 0x000000ffff0d7224 */ /* 0x020fe400078e0002 */
[----:B------:R-:W-:Y:S02]  /*31120*/  IMAD.MOV.U32 R12, RZ, RZ, 0x1 ;  /* 0x00000001ff0c7424 */ /* 0x000fe400078e00ff */
[----:B-1----:R-:W-:Y:S02]  /*31130*/  IMAD.MOV.U32 R11, RZ, RZ, RZ ;  /* 0x000000ffff0b7224 */ /* 0x002fe400078e00ff */
[----:B------:R-:W-:-:S07]  /*31140*/  IMAD.MOV.U32 R15, RZ, RZ, -0x1 ;  /* 0xffffffffff0f7424 */ /* 0x000fce00078e00ff */
[----:B0-2---:R-:W-:Y:S05]  /*31150*/  WARPSYNC.COLLECTIVE R15, `(.L_x_2837) ;  /* 0x000000000f087348 */ /* 0x005fea0003c00000 */
[----:B0-----:R0:W1:Y:S02]  /*31160*/  SHFL.UP P6, R14, R13, R12, R11 ;  /* 0x0400000c0d0e7389 */ /* 0x00106400000c000b */
[----:B012---:R-:W-:Y:S01]  /*31170*/  ENDCOLLECTIVE ;  /* 0x000000000000791b */ /* 0x007fe20003800000 */
.L_x_2837:
[----:B------:R-:W-:Y:S05]  /*31180*/  BSYNC B0 ;  /* 0x0000000000007941 */ /* 0x000fea0003800000 */
.L_x_2836:
        /* <DEDUP_REMOVED lines=10> */
.L_x_2838:
        /* <DEDUP_REMOVED lines=8> */
.L_x_2839:
        /* <DEDUP_REMOVED lines=8> */
.L_x_2840:
        /* <DEDUP_REMOVED lines=8> */
.L_x_2841:
        /* <DEDUP_REMOVED lines=9> */
.L_x_2842:
[----:B------:R-:W-:Y:S01]  /*31440*/  IMAD.MOV.U32 R16, RZ, RZ, R14 ;  /* 0x000000ffff107224 */ /* 0x000fe200078e000e */
[----:B------:R-:W-:Y:S06]  /*31450*/  BRA `(.L_x_2843) ;  /* 0xffffffb800c87947 */ /* 0x000fec000383ffff */
.L_x_2688:
[----:B------:R-:W-:Y:S01]  /*31460*/  BSSY B0, `(.L_x_2844) ;  /* 0x0000006000007945 */ /* 0x000fe20003800000 */
[----:B------:R-:W-:Y:S01]  /*31470*/  PLOP3.LUT P6, PT, P6, PT, PT, 0x8, 0x0 ;  /* 0x000000000000781c */ /* 0x000fe200037ce170 */
[----:B------:R-:W-:-:S12]  /*31480*/  IMAD.MOV.U32 R15, RZ, RZ, -0x1 ;  /* 0xffffffffff0f7424 */ /* 0x000fd800078e00ff */
[----:B012---:R-:W-:Y:S05]  /*31490*/  WARPSYNC.COLLECTIVE R15, `(.L_x_2845) ;  /* 0x000000000f087348 */ /* 0x007fea0003c00000 */
[----:B0-----:R-:W-:Y:S01]  /*314a0*/  VOTE.ANY R14, PT, P6 ;  /* 0x00000000000e7806 */ /* 0x001fe200030e0100 */
[----:B-12---:R-:W-:Y:S06]  /*314b0*/  ENDCOLLECTIVE ;  /* 0x000000000000791b */ /* 0x006fec0003800000 */
.L_x_2845:
[----:B------:R-:W-:Y:S05]  /*314c0*/  BSYNC B0 ;  /* 0x0000000000007941 */ /* 0x000fea0003800000 */
.L_x_2844:
[----:B------:R-:W-:Y:S01]  /*314d0*/  MOV R6, R14 ;  /* 0x0000000e00067202 */ /* 0x000fe20000000f00 */
[----:B------:R-:W-:Y:S02]  /*314e0*/  IMAD.MOV.U32 R13, RZ, RZ, R2 ;  /* 0x000000ffff0d7224 */ /* 0x000fe400078e0002 */
[----:B------:R-:W-:Y:S01]  /*314f0*/  IMAD.MOV.U32 R11, RZ, RZ, 0x1f ;  /* 0x0000001fff0b7424 */ /* 0x000fe200078e00ff */
[----:B------:R-:W0:Y:S01]  /*31500*/  POPC R5, R6 ;  /* 0x0000000600057309 */ /* 0x000e220000000000 */
[----:B------:R-:W-:Y:S02]  /*31510*/  IMAD.MOV.U32 R15, RZ, RZ, -0x1 ;  /* 0xffffffffff0f7424 */ /* 0x000fe400078e00ff */
[----:B0-----:R-:W-:-:S07]  /*31520*/  IMAD.MOV.U32 R12, RZ, RZ, R5 ;  /* 0x000000ffff0c7224 */ /* 0x001fce00078e0005 */
[----:B------:R-:W-:Y:S05]  /*31530*/  WARPSYNC.COLLECTIVE R15, `(.L_x_2846) ;  /* 0x000000000f087348 */ /* 0x000fea0003c00000 */
[----:B------:R0:W1:Y:S02]  /*31540*/  SHFL.IDX P6, R14, R13, R12, R11 ;  /* 0x0000000c0d0e7389 */ /* 0x00006400000c000b */
[----:B01----:R-:W-:Y:S01]  /*31550*/  ENDCOLLECTIVE ;  /* 0x000000000000791b */ /* 0x003fe20003800000 */
.L_x_2846:
[----:B------:R-:W-:Y:S01]  /*31560*/  IMAD.MOV.U32 R17, RZ, RZ, R14 ;  /* 0x000000ffff117224 */ /* 0x000fe200078e000e */
[----:B------:R-:W-:Y:S06]  /*31570*/  BRA `(.L_x_2847) ;  /* 0xffffffb800b87947 */ /* 0x000fec000383ffff */
.L_x_2690:
[----:B------:R-:W-:Y:S01]  /*31580*/  BSSY B0, `(.L_x_2848) ;  /* 0x0000007000007945 */ /* 0x000fe20003800000 */
[----:B------:R-:W-:Y:S01]  /*31590*/  IMAD.MOV.U32 R13, RZ, RZ, R3 ;  /* 0x000000ffff0d7224 */ /* 0x000fe200078e0003 */
[----:B------:R-:W-:Y:S01]  /*315a0*/  MOV R15, 0xffffffff ;  /* 0xffffffff000f7802 */ /* 0x000fe20000000f00 */
[----:B-1----:R-:W-:-:S07]  /*315b0*/  IMAD.MOV.U32 R11, RZ, RZ, 0x1f ;  /* 0x0000001fff0b7424 */ /* 0x002fce00078e00ff */
[----:B0-2-4-:R-:W-:Y:S05]  /*315c0*/  WARPSYNC.COLLECTIVE R15, `(.L_x_2849) ;  /* 0x000000000f087348 */ /* 0x015fea0003c00000 */
[----:B0-----:R0:W1:Y:S02]  /*315d0*/  SHFL.IDX P6, R14, R13, R12, R11 ;  /* 0x0000000c0d0e7389 */ /* 0x00106400000c000b */
[----:B012-4-:R-:W-:Y:S01]  /*315e0*/  ENDCOLLECTIVE ;  /* 0x000000000000791b */ /* 0x017fe20003800000 */
.L_x_2849:
[----:B------:R-:W-:Y:S05]  /*315f0*/  BSYNC B0 ;  /* 0x0000000000007941 */ /* 0x000fea0003800000 */
.L_x_2848:
[----:B------:R-:W-:Y:S01]  /*31600*/  IMAD.MOV.U32 R2, RZ, RZ, R14 ;  /* 0x000000ffff027224 */ /* 0x000fe200078e000e */
[----:B------:R-:W-:Y:S06]  /*31610*/  BRA `(.L_x_2689) ;  /* 0xffffffb800ac7947 */ /* 0x000fec000383ffff */
.L_x_2694:
[----:B0-----:R0:W2:Y:S02]  /*31620*/  SYNCS.PHASECHK.TRANS64.TRYWAIT P0, [R0+URZ+0x33420], R3 ;  /* 0x03342003000075a7 */ /* 0x0010a4000800017f */
[----:B--2---:R-:W-:Y:S05]  /*31630*/  @!P0 NANOSLEEP.SYNCS 0x989680 ;  /* 0x009896800000895d */ /* 0x004fea0003900000 */
[----:B------:R-:W2:Y:S02]  /*31640*/  @!P0 SYNCS.PHASECHK.TRANS64 P0, [R0+URZ+0x33420], R3 ;  /* 0x03342003000085a7 */ /* 0x000ea4000800007f */
[----:B--2---:R-:W-:Y:S05]  /*31650*/  @!P0 BRA `(.L_x_2694) ;  /* 0xfffffffc00f08947 */ /* 0x004fea000383ffff */
[----:B------:R-:W-:Y:S05]  /*31660*/  BRA `(.L_x_2850) ;  /* 0xffffffc000307947 */ /* 0x000fea000383ffff */
.L_x_2695:
[----:B------:R-:W2:Y:S01]  /*31670*/  S2R R2, SR_TID.X ;  /* 0x0000000000027919 */ /* 0x000ea20000002100 */
[----:B------:R-:W-:Y:S01]  /*31680*/  BSSY B0, `(.L_x_2851) ;  /* 0x000000a000007945 */ /* 0x000fe20003800000 */
[----:B------:R-:W-:Y:S02]  /*31690*/  IMAD.MOV.U32 R12, RZ, RZ, RZ ;  /* 0x000000ffff0c7224 */ /* 0x000fe400078e00ff */
[----:B-1----:R-:W-:Y:S02]  /*316a0*/  IMAD.MOV.U32 R11, RZ, RZ, 0x1f ;  /* 0x0000001fff0b7424 */ /* 0x002fe400078e00ff */
[----:B------:R-:W-:Y:S01]  /*316b0*/  IMAD.MOV.U32 R15, RZ, RZ, -0x1 ;  /* 0xffffffffff0f7424 */ /* 0x000fe200078e00ff */
[----:B--2---:R-:W-:-:S04]  /*316c0*/  SHF.R.U32.HI R2, RZ, 0x5, R2 ;  /* 0x00000005ff027819 */ /* 0x004fc80000011602 */
[----:B------:R-:W-:-:S05]  /*316d0*/  LOP3.LUT R2, R2, 0x3, RZ, 0xc0, !PT ;  /* 0x0000000302027812 */ /* 0x000fca00078ec0ff */
[----:B------:R-:W-:-:S07]  /*316e0*/  IMAD.MOV.U32 R13, RZ, RZ, R2 ;  /* 0x000000ffff0d7224 */ /* 0x000fce00078e0002 */
[----:B0-----:R-:W-:Y:S05]  /*316f0*/  WARPSYNC.COLLECTIVE R15, `(.L_x_2852) ;  /* 0x000000000f087348 */ /* 0x001fea0003c00000 */
[----:B------:R1:W2:Y:S02]  /*31700*/  SHFL.IDX P6, R14, R13, R12, R11 ;  /* 0x0000000c0d0e7389 */ /* 0x0002a400000c000b */
[----:B012---:R-:W-:Y:S01]  /*31710*/  ENDCOLLECTIVE ;  /* 0x000000000000791b */ /* 0x007fe20003800000 */
.L_x_2852:
[----:B------:R-:W-:Y:S05]  /*31720*/  BSYNC B0 ;  /* 0x0000000000007941 */ /* 0x000fea0003800000 */
.L_x_2851:
[----:B------:R-:W-:Y:S05]  /*31730*/  BRA `(.L_x_2853) ;  /* 0xffffffc000187947 */ /* 0x000fea000383ffff */
.L_x_2696:
[----:B------:R-:W-:Y:S01]  /*31740*/  BSSY B0, `(.L_x_2854) ;  /* 0x0000006000007945 */ /* 0x000fe20003800000 */
[----:B------:R-:W-:-:S07]  /*31750*/  IMAD.MOV.U32 R15, RZ, RZ, -0x1 ;  /* 0xffffffffff0f7424 */ /* 0x000fce00078e00ff */
[----:B012---:R-:W-:Y:S05]  /*31760*/  WARPSYNC.COLLECTIVE R15, `(.L_x_2855) ;  /* 0x000000000f0c7348 */ /* 0x007fea0003c00000 */
[----:B------:R-:W-:Y:S02]  /*31770*/  ELECT P6, UR62, PT ;  /* 0x00000000003e782f */ /* 0x000fe400038c0000 */
[----:B------:R-:W-:Y:S01]  /*31780*/  MOV R14, UR62 ;  /* 0x0000003e000e7c02 */ /* 0x000fe20008000f00 */
[----:B012---:R-:W-:Y:S10]  /*31790*/  ENDCOLLECTIVE ;  /* 0x000000000000791b */ /* 0x007ff40003800000 */
.L_x_2855:
[----:B------:R-:W-:Y:S05]  /*317a0*/  BSYNC B0 ;  /* 0x0000000000007941 */ /* 0x000fea0003800000 */
.L_x_2854:
[----:B------:R-:W-:Y:S05]  /*317b0*/  BRA `(.L_x_2856) ;  /* 0xffffffc0000c7947 */ /* 0x000fea000383ffff */
.L_x_2698:
[----:B0-----:R0:W2:Y:S02]  /*317c0*/  SYNCS.PHASECHK.TRANS64.TRYWAIT P1, [R6+URZ], R5 ;  /* 0x00000005060075a7 */ /* 0x0010a4000802017f */
[----:B--2---:R-:W-:Y:S05]  /*317d0*/  @!P1 NANOSLEEP.SYNCS 0x989680 ;  /* 0x009896800000995d */ /* 0x004fea0003900000 */
[----:B------:R-:W2:Y:S02]  /*317e0*/  @!P1 SYNCS.PHASECHK.TRANS64 P1, [R6+URZ], R5 ;  /* 0x00000005060095a7 */ /* 0x000ea4000802007f */
[----:B--2---:R-:W-:Y:S05]  /*317f0*/  @!P1 BRA `(.L_x_2698) ;  /* 0xfffffffc00f09947 */ /* 0x004fea000383ffff */
[----:B------:R-:W-:Y:S05]  /*31800*/  BRA `(.L_x_2857) ;  /* 0xffffffc000487947 */ /* 0x000fea000383ffff */
.L_x_2699:
[----:B--2---:R2:W3:Y:S02]  /*31810*/  SYNCS.PHASECHK.TRANS64.TRYWAIT P1, [R7+URZ], R2 ;  /* 0x00000002070075a7 */ /* 0x0044e4000802017f */
[----:B---3--:R-:W-:Y:S05]  /*31820*/  @!P1 NANOSLEEP.SYNCS 0x989680 ;  /* 0x009896800000995d */ /* 0x008fea0003900000 */
[----:B------:R-:W3:Y:S02]  /*31830*/  @!P1 SYNCS.PHASECHK.TRANS64 P1, [R7+URZ], R2 ;  /* 0x00000002070095a7 */ /* 0x000ee4000802007f */
[----:B---3--:R-:W-:Y:S05]  /*31840*/  @!P1 BRA `(.L_x_2699) ;  /* 0xfffffffc00f09947 */ /* 0x008fea000383ffff */
[----:B------:R-:W-:Y:S05]  /*31850*/  BRA `(.L_x_2858) ;  /* 0xffffffc0003c7947 */ /* 0x000fea000383ffff */
.L_x_2701:
[----:B---3--:R3:W4:Y:S02]  /*31860*/  SYNCS.PHASECHK.TRANS64.TRYWAIT P1, [R4+URZ+0x33460], R5 ;  /* 0x03346005040075a7 */ /* 0x008724000802017f */
[----:B----4-:R-:W-:Y:S05]  /*31870*/  @!P1 NANOSLEEP.SYNCS 0x989680 ;  /* 0x009896800000995d */ /* 0x010fea0003900000 */
[----:B------:R-:W4:Y:S02]  /*31880*/  @!P1 SYNCS.PHASECHK.TRANS64 P1, [R4+URZ+0x33460], R5 ;  /* 0x03346005040095a7 */ /* 0x000f24000802007f */
[----:B----4-:R-:W-:Y:S05]  /*31890*/  @!P1 BRA `(.L_x_2701) ;  /* 0xfffffffc00f09947 */ /* 0x010fea000383ffff */
[----:B------:R-:W-:Y:S05]  /*318a0*/  BRA `(.L_x_2859) ;  /* 0xffffffc000407947 */ /* 0x000fea000383ffff */
.L_x_2703:
[----:B----4-:R4:W0:Y:S02]  /*318b0*/  SYNCS.PHASECHK.TRANS64.TRYWAIT P1, [R3+URZ+0x33460], R2 ;  /* 0x03346002030075a7 */ /* 0x010824000802017f */
[----:B0-----:R-:W-:Y:S05]  /*318c0*/  @!P1 NANOSLEEP.SYNCS 0x989680 ;  /* 0x009896800000995d */ /* 0x001fea0003900000 */
[----:B------:R-:W0:Y:S02]  /*318d0*/  @!P1 SYNCS.PHASECHK.TRANS64 P1, [R3+URZ+0x33460], R2 ;  /* 0x03346002030095a7 */ /* 0x000e24000802007f */
[----:B0-----:R-:W-:Y:S05]  /*318e0*/  @!P1 BRA `(.L_x_2703) ;  /* 0xfffffffc00f09947 */ /* 0x001fea000383ffff */
[----:B------:R-:W-:Y:S05]  /*318f0*/  BRA `(.L_x_2860) ;  /* 0xffffffc000407947 */ /* 0x000fea000383ffff */
.L_x_2705:
[----:B------:R0:W0:Y:S02]  /*31900*/  SYNCS.PHASECHK.TRANS64.TRYWAIT P0, [R4+URZ+0x33480], R5 ;  /* 0x03348005040075a7 */ /* 0x000024000800017f */
[----:B0-----:R-:W-:Y:S05]  /*31910*/  @!P0 NANOSLEEP.SYNCS 0x989680 ;  /* 0x009896800000895d */ /* 0x001fea0003900000 */
[----:B------:R-:W0:Y:S02]  /*31920*/  @!P0 SYNCS.PHASECHK.TRANS64 P0, [R4+URZ+0x33480], R5 ;  /* 0x03348005040085a7 */ /* 0x000e24000800007f */
[----:B0-----:R-:W-:Y:S05]  /*31930*/  @!P0 BRA `(.L_x_2705) ;  /* 0xfffffffc00f08947 */ /* 0x001fea000383ffff */
[----:B------:R-:W-:Y:S05]  /*31940*/  BRA `(.L_x_2706) ;  /* 0xffffffc0003c7947 */ /* 0x000fea000383ffff */
.L_x_2861:
        /* <DEDUP_REMOVED lines=11> */
.L_x_2872:


//--------------------- .nv.global.init           --------------------------
	.section	.nv.global.init,"aw",@progbits
	.align	4
.nv.global.init:
	.type		_ZZN5flash28permute_output_fp8_VcolmajorIN4cute6TensorINS1_11ArrayEngineIN7cutlass10bfloat16_tELm96EEENS1_6LayoutINS1_5tupleIJNS8_IJNS1_1CILi2EEESA_NS9_ILi24EEEEEENS9_ILi1EEESD_EEENS8_IJNS8_IJSD_SA_NS9_ILi4EEEEEENS9_ILi0EEESH_EEEEEEEEEvRT_E9upper_map,@object
	.size		_ZZN5flash28permute_output_fp8_VcolmajorIN4cute6TensorINS1_11ArrayEngineIN7cutlass10bfloat16_tELm96EEENS1_6LayoutINS1_5tupleIJNS8_IJNS1_1CILi2EEESA_NS9_ILi24EEEEEENS9_ILi1EEESD_EEENS8_IJNS8_IJSD_SA_NS9_ILi4EEEEEENS9_ILi0EEESH_EEEEEEEEEvRT_E9upper_map,($str$25 - _ZZN5flash28permute_output_fp8_VcolmajorIN4cute6TensorINS1_11ArrayEngineIN7cutlass10bfloat16_tELm96EEENS1_6LayoutINS1_5tupleIJNS8_IJNS1_1CILi2EEESA_NS9_ILi24EEEEEENS9_ILi1EEESD_EEENS8_IJNS8_IJSD_SA_NS9_ILi4EEEEEENS9_ILi0EEESH_EEEEEEEEEvRT_E9upper_map)
_ZZN5flash28permute_output_fp8_VcolmajorIN4cute6TensorINS1_11ArrayEngineIN7cutlass10bfloat16_tELm96EEENS1_6LayoutINS1_5tupleIJNS8_IJNS1_1CILi2EEESA_NS9_ILi24EEEEEENS9_ILi1EEESD_EEENS8_IJNS8_IJSD_SA_NS9_ILi4EEEEEENS9_ILi0EEESH_EEEEEEEEEvRT_E9upper_map:
        /*0000*/ 	.byte	0x00, 0x00, 0x00, 0x00, 0x02, 0x00, 0x00, 0x00, 0x03, 0x00, 0x00, 0x00, 0x01, 0x00, 0x00, 0x00
	.type		$str$25,@object
	.size		$str$25,($str$26 - $str$25)
$str$25:
        /*0010*/ 	.byte	0x28, 0x61, 0x64, 0x64, 0x72, 0x65, 0x73, 0x73, 0x20, 0x26, 0x20, 0x6d, 0x61, 0x73, 0x6b, 0x29
        /*0020*/ 	.byte	0x20, 0x3d, 0x3d, 0x20, 0x30, 0x00
	.type		$str$26,@object
	.size		$str$26,(__unnamed_5 - $str$26)
$str$26:
        /*0026*/ 	.byte	0x2f, 0x74, 0x6d, 0x70, 0x2f, 0x6f, 0x73, 0x73, 0x5f, 0x6b, 0x65, 0x72, 0x6e, 0x65, 0x6c, 0x73
        /*0036*/ 	.byte	0x5f, 0x73, 0x72, 0x63, 0x2f, 0x66, 0x6c, 0x61, 0x73, 0x68, 0x5f, 0x61, 0x74, 0x74, 0x65, 0x6e
        /*0046*/ 	.byte	0x74, 0x69, 0x6f, 0x6e, 0x2f, 0x63, 0x73, 0x72, 0x63, 0x2f, 0x63, 0x75, 0x74, 0x6c, 0x61, 0x73
        /*0056*/ 	.byte	0x73, 0x2f, 0x69, 0x6e, 0x63, 0x6c, 0x75, 0x64, 0x65, 0x2f, 0x63, 0x75, 0x74, 0x65, 0x2f, 0x70
        /*0066*/ 	.byte	0x6f, 0x69, 0x6e, 0x74, 0x65, 0x72, 0x5f, 0x66, 0x6c, 0x61, 0x67, 0x67, 0x65, 0x64, 0x2e, 0x68
        /*0076*/ 	.byte	0x70, 0x70, 0x00
	.type		__unnamed_5,@object
	.size		__unnamed_5,(__unnamed_6 - __unnamed_5)
__unnamed_5:
        /* <DEDUP_REMOVED lines=24> */
        /*01f9*/ 	.byte	0x3e, 0x3e, 0x20, 0x26, 0x5d, 0x00
	.type		__unnamed_6,@object
	.size		__unnamed_6,(__unnamed_3 - __unnamed_6)
__unnamed_6:
        /* <DEDUP_REMOVED lines=25> */
	.type		__unnamed_3,@object
	.size		__unnamed_3,(__unnamed_4 - __unnamed_3)
__unnamed_3:
        /* <DEDUP_REMOVED lines=29> */
        /*0555*/ 	.byte	0x5d, 0x00
	.type		__unnamed_4,@object
	.size		__unnamed_4,(__unnamed_2 - __unnamed_4)
__unnamed_4:
        /* <DEDUP_REMOVED lines=29> */
        /*0727*/ 	.byte	0x3e, 0x5d, 0x00
	.type		__unnamed_2,@object
	.size		__unnamed_2,(__unnamed_1 - __unnamed_2)
__unnamed_2:
        /* <DEDUP_REMOVED lines=30> */
	.type		__unnamed_1,@object
	.size		__unnamed_1,(.L_0 - __unnamed_1)
__unnamed_1:
        /* <DEDUP_REMOVED lines=29> */
        /*0acd*/ 	.byte	0x3e, 0x20, 0x26, 0x5d, 0x00
.L_0:


//--------------------- .nv.shared._ZN7cutlass13device_kernelIN5flash11enable_sm90INS1_16FlashAttnFwdSm90INS1_25CollectiveMainloopFwdSm90ILi2EN4cute5tupleIJNS5_1CILi1EEES8_S8_EEENS6_IJNS7_ILi128EEENS7_ILi160EEENS7_ILi192EEEEEELi192ENS_12float_e4m3_tEfNS_4arch4Sm90ELb0ELb0ELb0ELb0ELb0ELb0ELb0ELb1ELb1ELb1ELb0ELb0EEENS1_21CollectiveEpilogueFwdINS6_IJSA_SC_SB_EEES9_NS_10bfloat16_tESG_Li256ELb0ELb1ELb0ELb1EEENS1_29StaticPersistentTileSchedulerILb0EEEEEEEEEvNT_6ParamsE --------------------------
	.section	.nv.shared._ZN7cutlass13device_kernelIN5flash11enable_sm90INS1_16FlashAttnFwdSm90INS1_25CollectiveMainloopFwdSm90ILi2EN4cute5tupleIJNS5_1CILi1EEES8_S8_EEENS6_IJNS7_ILi128EEENS7_ILi160EEENS7_ILi192EEEEEELi192ENS_12float_e4m3_tEfNS_4arch4Sm90ELb0ELb0ELb0ELb0ELb0ELb0ELb0ELb1ELb1ELb1ELb0ELb0EEENS1_21CollectiveEpilogueFwdINS6_IJSA_SC_SB_EEES9_NS_10bfloat16_tESG_Li256ELb0ELb1ELb0ELb1EEENS1_29StaticPersistentTileSchedulerILb0EEEEEEEEEvNT_6ParamsE,"aw",@nobits
	.sectionflags	@""
	.align	16
	.zero		1024


//--------------------- .nv.shared.reserved.0     --------------------------
	.section	.nv.shared.reserved.0,"aw",@nobits
	.weak		__nv_reservedSMEM_offset_0_alias
	.size		__nv_reservedSMEM_offset_0_alias, 0, 0
	.other		__nv_reservedSMEM_offset_0_alias,@"STO_CUDA_RESERVED_SHARED STV_DEFAULT"
__nv_reservedSMEM_offset_0_alias:
	.zero		0


//--------------------- .nv.global                --------------------------
	.section	.nv.global,"aw",@nobits
.nv.global:
	.type		_ZN74_INTERNAL_ed5ebc88_38_flash_fwd_hdim192_e4m3_packgqa_sm90_cu_9949e2e8_43984cute1_E,@object
	.size		_ZN74_INTERNAL_ed5ebc88_38_flash_fwd_hdim192_e4m3_packgqa_sm90_cu_9949e2e8_43984cute1_E,(_ZN74_INTERNAL_ed5ebc88_38_flash_fwd_hdim192_e4m3_packgqa_sm90_cu_9949e2e8_43984cuda3std3__45__cpo6cbeginE - _ZN74_INTERNAL_ed5ebc88_38_flash_fwd_hdim192_e4m3_packgqa_sm90_cu_9949e2e8_43984cute1_E)
_ZN74_INTERNAL_ed5ebc88_38_flash_fwd_hdim192_e4m3_packgqa_sm90_cu_9949e2e8_43984cute1_E:
	.zero		1
	.type		_ZN74_INTERNAL_ed5ebc88_38_flash_fwd_hdim192_e4m3_packgqa_sm90_cu_9949e2e8_43984cuda3std3__45__cpo6cbeginE,@object
	.size		_ZN74_INTERNAL_ed5ebc88_38_flash_fwd_hdim192_e4m3_packgqa_sm90_cu_9949e2e8_43984cuda3std3__45__cpo6cbeginE,(_ZN74_INTERNAL_ed5ebc88_38_flash_fwd_hdim192_e4m3_packgqa_sm90_cu_9949e2e8_43984cuda3std3__48in_placeE - _ZN74_INTERNAL_ed5ebc88_38_flash_fwd_hdim192_e4m3_packgqa_sm90_cu_9949e2e8_43984cuda3std3__45__cpo6cbeginE)
_ZN74_INTERNAL_ed5ebc88_38_flash_fwd_hdim192_e4m3_packgqa_sm90_cu_9949e2e8_43984cuda3std3__45__cpo6cbeginE:
	.zero		1
	.type		_ZN74_INTERNAL_ed5ebc88_38_flash_fwd_hdim192_e4m3_packgqa_sm90_cu_9949e2e8_43984cuda3std3__48in_placeE,@object
	.size		_ZN74_INTERNAL_ed5ebc88_38_flash_fwd_hdim192_e4m3_packgqa_sm90_cu_9949e2e8_43984cuda3std3__48in_placeE,(_ZN74_INTERNAL_ed5ebc88_38_flash_fwd_hdim192_e4m3_packgqa_sm90_cu_9949e2e8_43984cuda3std6ranges3__45__cpo9iter_moveE - _ZN74_INTERNAL_ed5ebc88_38_flash_fwd_hdim192_e4m3_packgqa_sm90_cu_9949e2e8_43984cuda3std3__48in_placeE)
_ZN74_INTERNAL_ed5ebc88_38_flash_fwd_hdim192_e4m3_packgqa_sm90_cu_9949e2e8_43984cuda3std3__48in_placeE:
	.zero		1
	.type		_ZN74_INTERNAL_ed5ebc88_38_flash_fwd_hdim192_e4m3_packgqa_sm90_cu_9949e2e8_43984cuda3std6ranges3__45__cpo9iter_moveE,@object
	.size		_ZN74_INTERNAL_ed5ebc88_38_flash_fwd_hdim192_e4m3_packgqa_sm90_cu_9949e2e8_43984cuda3std6ranges3__45__cpo9iter_moveE,(_ZN74_INTERNAL_ed5ebc88_38_flash_fwd_hdim192_e4m3_packgqa_sm90_cu_9949e2e8_43984cuda3std3__45__cpo5beginE - _ZN74_INTERNAL_ed5ebc88_38_flash_fwd_hdim192_e4m3_packgqa_sm90_cu_9949e2e8_43984cuda3std6ranges3__45__cpo9iter_moveE)
_ZN74_INTERNAL_ed5ebc88_38_flash_fwd_hdim192_e4m3_packgqa_sm90_cu_9949e2e8_43984cuda3std6ranges3__45__cpo9iter_moveE:
	.zero		1
	.type		_ZN74_INTERNAL_ed5ebc88_38_flash_fwd_hdim192_e4m3_packgqa_sm90_cu_9949e2e8_43984cuda3std3__45__cpo5beginE,@object
	.size		_ZN74_INTERNAL_ed5ebc88_38_flash_fwd_hdim192_e4m3_packgqa_sm90_cu_9949e2e8_43984cuda3std3__45__cpo5beginE,(_ZN74_INTERNAL_ed5ebc88_38_flash_fwd_hdim192_e4m3_packgqa_sm90_cu_9949e2e8_43984cuda3std3__476_GLOBAL__N__ed5ebc88_38_flash_fwd_hdim192_e4m3_packgqa_sm90_cu_9949e2e8_43986ignoreE - _ZN74_INTERNAL_ed5ebc88_38_flash_fwd_hdim192_e4m3_packgqa_sm90_cu_9949e2e8_43984cuda3std3__45__cpo5beginE)
_ZN74_INTERNAL_ed5ebc88_38_flash_fwd_hdim192_e4m3_packgqa_sm90_cu_9949e2e8_43984cuda3std3__45__cpo5beginE:
	.zero		1
	.type		_ZN74_INTERNAL_ed5ebc88_38_flash_fwd_hdim192_e4m3_packgqa_sm90_cu_9949e2e8_43984cuda3std3__476_GLOBAL__N__ed5ebc88_38_flash_fwd_hdim192_e4m3_packgqa_sm90_cu_9949e2e8_43986ignoreE,@object
	.size		_ZN74_INTERNAL_ed5ebc88_38_flash_fwd_hdim192_e4m3_packgqa_sm90_cu_9949e2e8_43984cuda3std3__476_GLOBAL__N__ed5ebc88_38_flash_fwd_hdim192_e4m3_packgqa_sm90_cu_9949e2e8_43986ignoreE,(_ZN74_INTERNAL_ed5ebc88_38_flash_fwd_hdim192_e4m3_packgqa_sm90_cu_9949e2e8_43984cute7productE - _ZN74_INTERNAL_ed5ebc88_38_flash_fwd_hdim192_e4m3_packgqa_sm90_cu_9949e2e8_43984cuda3std3__476_GLOBAL__N__ed5ebc88_38_flash_fwd_hdim192_e4m3_packgqa_sm90_cu_9949e2e8_43986ignoreE)
_ZN74_INTERNAL_ed5ebc88_38_flash_fwd_hdim192_e4m3_packgqa_sm90_cu_9949e2e8_43984cuda3std3__476_GLOBAL__N__ed5ebc88_38_flash_fwd_hdim192_e4m3_packgqa_sm90_cu_9949e2e8_43986ignoreE:
	.zero		1
	.type		_ZN74_INTERNAL_ed5ebc88_38_flash_fwd_hdim192_e4m3_packgqa_sm90_cu_9949e2e8_43984cute7productE,@object
	.size		_ZN74_INTERNAL_ed5ebc88_38_flash_fwd_hdim192_e4m3_packgqa_sm90_cu_9949e2e8_43984cute7productE,(_ZN74_INTERNAL_ed5ebc88_38_flash_fwd_hdim192_e4m3_packgqa_sm90_cu_9949e2e8_43984cuda3std3__45__cpo3endE - _ZN74_INTERNAL_ed5ebc88_38_flash_fwd_hdim192_e4m3_packgqa_sm90_cu_9949e2e8_43984cute7productE)
_ZN74_INTERNAL_ed5ebc88_38_flash_fwd_hdim192_e4m3_packgqa_sm90_cu_9949e2e8_43984cute7productE:
	.zero		1
	.type		_ZN74_INTERNAL_ed5ebc88_38_flash_fwd_hdim192_e4m3_packgqa_sm90_cu_9949e2e8_43984cuda3std3__45__cpo3endE,@object
	.size		_ZN74_INTERNAL_ed5ebc88_38_flash_fwd_hdim192_e4m3_packgqa_sm90_cu_9949e2e8_43984cuda3std3__45__cpo3endE,(_ZN74_INTERNAL_ed5ebc88_38_flash_fwd_hdim192_e4m3_packgqa_sm90_cu_9949e2e8_43984cuda3std3__419piecewise_constructE - _ZN74_INTERNAL_ed5ebc88_38_flash_fwd_hdim192_e4m3_packgqa_sm90_cu_9949e2e8_43984cuda3std3__45__cpo3endE)
_ZN74_INTERNAL_ed5ebc88_38_flash_fwd_hdim192_e4m3_packgqa_sm90_cu_9949e2e8_43984cuda3std3__45__cpo3endE:
	.zero		1
	.type		_ZN74_INTERNAL_ed5ebc88_38_flash_fwd_hdim192_e4m3_packgqa_sm90_cu_9949e2e8_43984cuda3std3__419piecewise_constructE,@object
	.size		_ZN74_INTERNAL_ed5ebc88_38_flash_fwd_hdim192_e4m3_packgqa_sm90_cu_9949e2e8_43984cuda3std3__419piecewise_constructE,(_ZN74_INTERNAL_ed5ebc88_38_flash_fwd_hdim192_e4m3_packgqa_sm90_cu_9949e2e8_43984cuda3std3__45__cpo4cendE - _ZN74_INTERNAL_ed5ebc88_38_flash_fwd_hdim192_e4m3_packgqa_sm90_cu_9949e2e8_43984cuda3std3__419piecewise_constructE)
_ZN74_INTERNAL_ed5ebc88_38_flash_fwd_hdim192_e4m3_packgqa_sm90_cu_9949e2e8_43984cuda3std3__419piecewise_constructE:
	.zero		1
	.type		_ZN74_INTERNAL_ed5ebc88_38_flash_fwd_hdim192_e4m3_packgqa_sm90_cu_9949e2e8_43984cuda3std3__45__cpo4cendE,@object
	.size		_ZN74_INTERNAL_ed5ebc88_38_flash_fwd_hdim192_e4m3_packgqa_sm90_cu_9949e2e8_43984cuda3std3__45__cpo4cendE,(_ZN74_INTERNAL_ed5ebc88_38_flash_fwd_hdim192_e4m3_packgqa_sm90_cu_9949e2e8_43984cuda3std6ranges3__45__cpo4swapE - _ZN74_INTERNAL_ed5ebc88_38_flash_fwd_hdim192_e4m3_packgqa_sm90_cu_9949e2e8_43984cuda3std3__45__cpo4cendE)
_ZN74_INTERNAL_ed5ebc88_38_flash_fwd_hdim192_e4m3_packgqa_sm90_cu_9949e2e8_43984cuda3std3__45__cpo4cendE:
	.zero		1
	.type		_ZN74_INTERNAL_ed5ebc88_38_flash_fwd_hdim192_e4m3_packgqa_sm90_cu_9949e2e8_43984cuda3std6ranges3__45__cpo4swapE,@object
	.size		_ZN74_INTERNAL_ed5ebc88_38_flash_fwd_hdim192_e4m3_packgqa_sm90_cu_9949e2e8_43984cuda3std6ranges3__45__cpo4swapE,(.L_14 - _ZN74_INTERNAL_ed5ebc88_38_flash_fwd_hdim192_e4m3_packgqa_sm90_cu_9949e2e8_43984cuda3std6ranges3__45__cpo4swapE)
_ZN74_INTERNAL_ed5ebc88_38_flash_fwd_hdim192_e4m3_packgqa_sm90_cu_9949e2e8_43984cuda3std6ranges3__45__cpo4swapE:
	.zero		1
.L_14:


//--------------------- .nv.shared._ZN7cutlass13device_kernelIN5flash11enable_sm90INS1_16FlashAttnFwdSm90INS1_25CollectiveMainloopFwdSm90ILi2EN4cute5tupleIJNS5_1CILi2EEENS7_ILi1EEES9_EEENS6_IJNS7_ILi128EEENS7_ILi160EEENS7_ILi192EEEEEELi192ENS_12float_e4m3_tEfNS_4arch4Sm90ELb0ELb0ELb0ELb0ELb0ELb0ELb0ELb1ELb1ELb1ELb0ELb0EEENS1_21CollectiveEpilogueFwdINS6_IJSB_SD_SC_EEESA_NS_10bfloat16_tESH_Li256ELb0ELb1ELb0ELb1EEENS1_29StaticPersistentTileSchedulerILb0EEEEEEEEEvNT_6ParamsE --------------------------
	.section	.nv.shared._ZN7cutlass13device_kernelIN5flash11enable_sm90INS1_16FlashAttnFwdSm90INS1_25CollectiveMainloopFwdSm90ILi2EN4cute5tupleIJNS5_1CILi2EEENS7_ILi1EEES9_EEENS6_IJNS7_ILi128EEENS7_ILi160EEENS7_ILi192EEEEEELi192ENS_12float_e4m3_tEfNS_4arch4Sm90ELb0ELb0ELb0ELb0ELb0ELb0ELb0ELb1ELb1ELb1ELb0ELb0EEENS1_21CollectiveEpilogueFwdINS6_IJSB_SD_SC_EEESA_NS_10bfloat16_tESH_Li256ELb0ELb1ELb0ELb1EEENS1_29StaticPersistentTileSchedulerILb0EEEEEEEEEvNT_6ParamsE,"aw",@nobits
	.sectionflags	@""
	.align	16
	.zero		1024


//--------------------- .nv.shared._ZN7cutlass13device_kernelIN5flash11enable_sm90INS1_16FlashAttnFwdSm90INS1_25CollectiveMainloopFwdSm90ILi2EN4cute5tupleIJNS5_1CILi1EEES8_S8_EEENS6_IJNS7_ILi128EEENS7_ILi160EEENS7_ILi192EEEEEELi192ENS_12float_e4m3_tEfNS_4arch4Sm90ELb0ELb0ELb0ELb1ELb0ELb0ELb0ELb1ELb1ELb1ELb0ELb0EEENS1_21CollectiveEpilogueFwdINS6_IJSA_SC_SB_EEES9_NS_10bfloat16_tESG_Li256ELb1ELb1ELb0ELb1EEENS1_36VarlenDynamicPersistentTileSchedulerILi128ELi160ELi256ELi128ELb0ELb1ELb1ELb0ELb1ELb1EEEEEEEEEvNT_6ParamsE --------------------------
	.section	.nv.shared._ZN7cutlass13device_kernelIN5flash11enable_sm90INS1_16FlashAttnFwdSm90INS1_25CollectiveMainloopFwdSm90ILi2EN4cute5tupleIJNS5_1CILi1EEES8_S8_EEENS6_IJNS7_ILi128EEENS7_ILi160EEENS7_ILi192EEEEEELi192ENS_12float_e4m3_tEfNS_4arch4Sm90ELb0ELb0ELb0ELb1ELb0ELb0ELb0ELb1ELb1ELb1ELb0ELb0EEENS1_21CollectiveEpilogueFwdINS6_IJSA_SC_SB_EEES9_NS_10bfloat16_tESG_Li256ELb1ELb1ELb0ELb1EEENS1_36VarlenDynamicPersistentTileSchedulerILi128ELi160ELi256ELi128ELb0ELb1ELb1ELb0ELb1ELb1EEEEEEEEEvNT_6ParamsE,"aw",@nobits
	.sectionflags	@""
	.align	16
	.zero		1024


//--------------------- .nv.shared._ZN7cutlass13device_kernelIN5flash11enable_sm90INS1_16FlashAttnFwdSm90INS1_25CollectiveMainloopFwdSm90ILi2EN4cute5tupleIJNS5_1CILi1EEES8_S8_EEENS6_IJNS7_ILi128EEENS7_ILi160EEENS7_ILi192EEEEEELi192ENS_12float_e4m3_tEfNS_4arch4Sm90ELb0ELb0ELb0ELb1ELb0ELb1ELb0ELb1ELb1ELb1ELb0ELb0EEENS1_21CollectiveEpilogueFwdINS6_IJSA_SC_SB_EEES9_NS_10bfloat16_tESG_Li256ELb1ELb1ELb0ELb1EEENS1_36VarlenDynamicPersistentTileSchedulerILi128ELi160ELi256ELi128ELb0ELb1ELb1ELb0ELb1ELb1EEEEEEEEEvNT_6ParamsE --------------------------
	.section	.nv.shared._ZN7cutlass13device_kernelIN5flash11enable_sm90INS1_16FlashAttnFwdSm90INS1_25CollectiveMainloopFwdSm90ILi2EN4cute5tupleIJNS5_1CILi1EEES8_S8_EEENS6_IJNS7_ILi128EEENS7_ILi160EEENS7_ILi192EEEEEELi192ENS_12float_e4m3_tEfNS_4arch4Sm90ELb0ELb0ELb0ELb1ELb0ELb1ELb0ELb1ELb1ELb1ELb0ELb0EEENS1_21CollectiveEpilogueFwdINS6_IJSA_SC_SB_EEES9_NS_10bfloat16_tESG_Li256ELb1ELb1ELb0ELb1EEENS1_36VarlenDynamicPersistentTileSchedulerILi128ELi160ELi256ELi128ELb0ELb1ELb1ELb0ELb1ELb1EEEEEEEEEvNT_6ParamsE,"aw",@nobits
	.sectionflags	@""
	.align	16
	.zero		1024


//--------------------- .nv.shared._ZN7cutlass13device_kernelIN5flash11enable_sm90INS1_16FlashAttnFwdSm90INS1_25CollectiveMainloopFwdSm90ILi2EN4cute5tupleIJNS5_1CILi1EEES8_S8_EEENS6_IJNS7_ILi128EEENS7_ILi160EEENS7_ILi192EEEEEELi192ENS_12float_e4m3_tEfNS_4arch4Sm90ELb0ELb1ELb0ELb0ELb0ELb0ELb0ELb1ELb1ELb1ELb0ELb0EEENS1_21CollectiveEpilogueFwdINS6_IJSA_SC_SB_EEES9_NS_10bfloat16_tESG_Li256ELb0ELb1ELb0ELb1EEENS1_30DynamicPersistentTileSchedulerILi256ELi128ELb0ELb1ELb1EEEEEEEEEvNT_6ParamsE --------------------------
	.section	.nv.shared._ZN7cutlass13device_kernelIN5flash11enable_sm90INS1_16FlashAttnFwdSm90INS1_25CollectiveMainloopFwdSm90ILi2EN4cute5tupleIJNS5_1CILi1EEES8_S8_EEENS6_IJNS7_ILi128EEENS7_ILi160EEENS7_ILi192EEEEEELi192ENS_12float_e4m3_tEfNS_4arch4Sm90ELb0ELb1ELb0ELb0ELb0ELb0ELb0ELb1ELb1ELb1ELb0ELb0EEENS1_21CollectiveEpilogueFwdINS6_IJSA_SC_SB_EEES9_NS_10bfloat16_tESG_Li256ELb0ELb1ELb0ELb1EEENS1_30DynamicPersistentTileSchedulerILi256ELi128ELb0ELb1ELb1EEEEEEEEEvNT_6ParamsE,"aw",@nobits
	.sectionflags	@""
	.align	16
	.zero		1024


//--------------------- .nv.shared._ZN7cutlass13device_kernelIN5flash11enable_sm90INS1_16FlashAttnFwdSm90INS1_25CollectiveMainloopFwdSm90ILi2EN4cute5tupleIJNS5_1CILi1EEES8_S8_EEENS6_IJNS7_ILi128EEENS7_ILi160EEENS7_ILi192EEEEEELi192ENS_12float_e4m3_tEfNS_4arch4Sm90ELb0ELb1ELb0ELb1ELb0ELb0ELb0ELb1ELb1ELb1ELb0ELb0EEENS1_21CollectiveEpilogueFwdINS6_IJSA_SC_SB_EEES9_NS_10bfloat16_tESG_Li256ELb1ELb1ELb0ELb1EEENS1_36VarlenDynamicPersistentTileSchedulerILi128ELi160ELi256ELi128ELb0ELb1ELb1ELb1ELb0ELb1EEEEEEEEEvNT_6ParamsE --------------------------
	.section	.nv.shared._ZN7cutlass13device_kernelIN5flash11enable_sm90INS1_16FlashAttnFwdSm90INS1_25CollectiveMainloopFwdSm90ILi2EN4cute5tupleIJNS5_1CILi1EEES8_S8_EEENS6_IJNS7_ILi128EEENS7_ILi160EEENS7_ILi192EEEEEELi192ENS_12float_e4m3_tEfNS_4arch4Sm90ELb0ELb1ELb0ELb1ELb0ELb0ELb0ELb1ELb1ELb1ELb0ELb0EEENS1_21CollectiveEpilogueFwdINS6_IJSA_SC_SB_EEES9_NS_10bfloat16_tESG_Li256ELb1ELb1ELb0ELb1EEENS1_36VarlenDynamicPersistentTileSchedulerILi128ELi160ELi256ELi128ELb0ELb1ELb1ELb1ELb0ELb1EEEEEEEEEvNT_6ParamsE,"aw",@nobits
	.sectionflags	@""
	.align	16
	.zero		1024


//--------------------- .nv.shared._ZN7cutlass13device_kernelIN5flash11enable_sm90INS1_16FlashAttnFwdSm90INS1_25CollectiveMainloopFwdSm90ILi2EN4cute5tupleIJNS5_1CILi1EEES8_S8_EEENS6_IJNS7_ILi128EEENS7_ILi160EEENS7_ILi192EEEEEELi192ENS_12float_e4m3_tEfNS_4arch4Sm90ELb0ELb1ELb0ELb1ELb0ELb1ELb0ELb1ELb1ELb1ELb0ELb0EEENS1_21CollectiveEpilogueFwdINS6_IJSA_SC_SB_EEES9_NS_10bfloat16_tESG_Li256ELb1ELb1ELb0ELb1EEENS1_36VarlenDynamicPersistentTileSchedulerILi128ELi160ELi256ELi128ELb0ELb1ELb1ELb1ELb0ELb1EEEEEEEEEvNT_6ParamsE --------------------------
	.section	.nv.shared._ZN7cutlass13device_kernelIN5flash11enable_sm90INS1_16FlashAttnFwdSm90INS1_25CollectiveMainloopFwdSm90ILi2EN4cute5tupleIJNS5_1CILi1EEES8_S8_EEENS6_IJNS7_ILi128EEENS7_ILi160EEENS7_ILi192EEEEEELi192ENS_12float_e4m3_tEfNS_4arch4Sm90ELb0ELb1ELb0ELb1ELb0ELb1ELb0ELb1ELb1ELb1ELb0ELb0EEENS1_21CollectiveEpilogueFwdINS6_IJSA_SC_SB_EEES9_NS_10bfloat16_tESG_Li256ELb1ELb1ELb0ELb1EEENS1_36VarlenDynamicPersistentTileSchedulerILi128ELi160ELi256ELi128ELb0ELb1ELb1ELb1ELb0ELb1EEEEEEEEEvNT_6ParamsE,"aw",@nobits
	.sectionflags	@""
	.align	16
	.zero		1024


//--------------------- .nv.shared._ZN7cutlass13device_kernelIN5flash11enable_sm90INS1_16FlashAttnFwdSm90INS1_25CollectiveMainloopFwdSm90ILi2EN4cute5tupleIJNS5_1CILi1EEES8_S8_EEENS6_IJNS7_ILi128EEENS7_ILi160EEENS7_ILi192EEEEEELi192ENS_12float_e4m3_tEfNS_4arch4Sm90ELb1ELb0ELb0ELb0ELb0ELb0ELb0ELb1ELb1ELb1ELb0ELb0EEENS1_21CollectiveEpilogueFwdINS6_IJSA_SC_SB_EEES9_NS_10bfloat16_tESG_Li256ELb0ELb1ELb0ELb1EEENS1_30DynamicPersistentTileSchedulerILi256ELi128ELb0ELb1ELb1EEEEEEEEEvNT_6ParamsE --------------------------
	.section	.nv.shared._ZN7cutlass13device_kernelIN5flash11enable_sm90INS1_16FlashAttnFwdSm90INS1_25CollectiveMainloopFwdSm90ILi2EN4cute5tupleIJNS5_1CILi1EEES8_S8_EEENS6_IJNS7_ILi128EEENS7_ILi160EEENS7_ILi192EEEEEELi192ENS_12float_e4m3_tEfNS_4arch4Sm90ELb1ELb0ELb0ELb0ELb0ELb0ELb0ELb1ELb1ELb1ELb0ELb0EEENS1_21CollectiveEpilogueFwdINS6_IJSA_SC_SB_EEES9_NS_10bfloat16_tESG_Li256ELb0ELb1ELb0ELb1EEENS1_30DynamicPersistentTileSchedulerILi256ELi128ELb0ELb1ELb1EEEEEEEEEvNT_6ParamsE,"aw",@nobits
	.sectionflags	@""
	.align	16
	.zero		1024


//--------------------- .nv.shared._ZN7cutlass13device_kernelIN5flash11enable_sm90INS1_16FlashAttnFwdSm90INS1_25CollectiveMainloopFwdSm90ILi2EN4cute5tupleIJNS5_1CILi1EEES8_S8_EEENS6_IJNS7_ILi128EEENS7_ILi160EEENS7_ILi192EEEEEELi192ENS_12float_e4m3_tEfNS_4arch4Sm90ELb1ELb0ELb0ELb1ELb0ELb0ELb0ELb1ELb1ELb1ELb0ELb0EEENS1_21CollectiveEpilogueFwdINS6_IJSA_SC_SB_EEES9_NS_10bfloat16_tESG_Li256ELb1ELb1ELb0ELb1EEENS1_36VarlenDynamicPersistentTileSchedulerILi128ELi160ELi256ELi128ELb0ELb1ELb1ELb1ELb1ELb1EEEEEEEEEvNT_6ParamsE --------------------------
	.section	.nv.shared._ZN7cutlass13device_kernelIN5flash11enable_sm90INS1_16FlashAttnFwdSm90INS1_25CollectiveMainloopFwdSm90ILi2EN4cute5tupleIJNS5_1CILi1EEES8_S8_EEENS6_IJNS7_ILi128EEENS7_ILi160EEENS7_ILi192EEEEEELi192ENS_12float_e4m3_tEfNS_4arch4Sm90ELb1ELb0ELb0ELb1ELb0ELb0ELb0ELb1ELb1ELb1ELb0ELb0EEENS1_21CollectiveEpilogueFwdINS6_IJSA_SC_SB_EEES9_NS_10bfloat16_tESG_Li256ELb1ELb1ELb0ELb1EEENS1_36VarlenDynamicPersistentTileSchedulerILi128ELi160ELi256ELi128ELb0ELb1ELb1ELb1ELb1ELb1EEEEEEEEEvNT_6ParamsE,"aw",@nobits
	.sectionflags	@""
	.align	16
	.zero		1024


//--------------------- .nv.shared._ZN7cutlass13device_kernelIN5flash11enable_sm90INS1_16FlashAttnFwdSm90INS1_25CollectiveMainloopFwdSm90ILi2EN4cute5tupleIJNS5_1CILi1EEES8_S8_EEENS6_IJNS7_ILi128EEENS7_ILi160EEENS7_ILi192EEEEEELi192ENS_12float_e4m3_tEfNS_4arch4Sm90ELb1ELb0ELb0ELb1ELb0ELb1ELb0ELb1ELb1ELb1ELb0ELb0EEENS1_21CollectiveEpilogueFwdINS6_IJSA_SC_SB_EEES9_NS_10bfloat16_tESG_Li256ELb1ELb1ELb0ELb1EEENS1_36VarlenDynamicPersistentTileSchedulerILi128ELi160ELi256ELi128ELb0ELb1ELb1ELb1ELb1ELb1EEEEEEEEEvNT_6ParamsE --------------------------
	.section	.nv.shared._ZN7cutlass13device_kernelIN5flash11enable_sm90INS1_16FlashAttnFwdSm90INS1_25CollectiveMainloopFwdSm90ILi2EN4cute5tupleIJNS5_1CILi1EEES8_S8_EEENS6_IJNS7_ILi128EEENS7_ILi160EEENS7_ILi192EEEEEELi192ENS_12float_e4m3_tEfNS_4arch4Sm90ELb1ELb0ELb0ELb1ELb0ELb1ELb0ELb1ELb1ELb1ELb0ELb0EEENS1_21CollectiveEpilogueFwdINS6_IJSA_SC_SB_EEES9_NS_10bfloat16_tESG_Li256ELb1ELb1ELb0ELb1EEENS1_36VarlenDynamicPersistentTileSchedulerILi128ELi160ELi256ELi128ELb0ELb1ELb1ELb1ELb1ELb1EEEEEEEEEvNT_6ParamsE,"aw",@nobits
	.sectionflags	@""
	.align	16
	.zero		1024


//--------------------- .nv.constant0._ZN7cutlass13device_kernelIN5flash11enable_sm90INS1_16FlashAttnFwdSm90INS1_25CollectiveMainloopFwdSm90ILi2EN4cute5tupleIJNS5_1CILi1EEES8_S8_EEENS6_IJNS7_ILi128EEENS7_ILi160EEENS7_ILi192EEEEEELi192ENS_12float_e4m3_tEfNS_4arch4Sm90ELb0ELb0ELb0ELb0ELb0ELb0ELb0ELb1ELb1ELb1ELb0ELb0EEENS1_21CollectiveEpilogueFwdINS6_IJSA_SC_SB_EEES9_NS_10bfloat16_tESG_Li256ELb0ELb1ELb0ELb1EEENS1_29StaticPersistentTileSchedulerILb0EEEEEEEEEvNT_6ParamsE --------------------------
	.section	.nv.constant0._ZN7cutlass13device_kernelIN5flash11enable_sm90INS1_16FlashAttnFwdSm90INS1_25CollectiveMainloopFwdSm90ILi2EN4cute5tupleIJNS5_1CILi1EEES8_S8_EEENS6_IJNS7_ILi128EEENS7_ILi160EEENS7_ILi192EEEEEELi192ENS_12float_e4m3_tEfNS_4arch4Sm90ELb0ELb0ELb0ELb0ELb0ELb0ELb0ELb1ELb1ELb1ELb0ELb0EEENS1_21CollectiveEpilogueFwdINS6_IJSA_SC_SB_EEES9_NS_10bfloat16_tESG_Li256ELb0ELb1ELb0ELb1EEENS1_29StaticPersistentTileSchedulerILb0EEEEEEEEEvNT_6ParamsE,"a",@progbits
	.sectionflags	@""
	.align	4
.nv.constant0._ZN7cutlass13device_kernelIN5flash11enable_sm90INS1_16FlashAttnFwdSm90INS1_25CollectiveMainloopFwdSm90ILi2EN4cute5tupleIJNS5_1CILi1EEES8_S8_EEENS6_IJNS7_ILi128EEENS7_ILi160EEENS7_ILi192EEEEEELi192ENS_12float_e4m3_tEfNS_4arch4Sm90ELb0ELb0ELb0ELb0ELb0ELb0ELb0ELb1ELb1ELb1ELb0ELb0EEENS1_21CollectiveEpilogueFwdINS6_IJSA_SC_SB_EEES9_NS_10bfloat16_tESG_Li256ELb0ELb1ELb0ELb1EEENS1_29StaticPersistentTileSchedulerILb0EEEEEEEEEvNT_6ParamsE:
	.zero		3200


//--------------------- .nv.constant0._ZN7cutlass13device_kernelIN5flash11enable_sm90INS1_16FlashAttnFwdSm90INS1_25CollectiveMainloopFwdSm90ILi2EN4cute5tupleIJNS5_1CILi2EEENS7_ILi1EEES9_EEENS6_IJNS7_ILi128EEENS7_ILi160EEENS7_ILi192EEEEEELi192ENS_12float_e4m3_tEfNS_4arch4Sm90ELb0ELb0ELb0ELb0ELb0ELb0ELb0ELb1ELb1ELb1ELb0ELb0EEENS1_21CollectiveEpilogueFwdINS6_IJSB_SD_SC_EEESA_NS_10bfloat16_tESH_Li256ELb0ELb1ELb0ELb1EEENS1_29StaticPersistentTileSchedulerILb0EEEEEEEEEvNT_6ParamsE --------------------------
	.section	.nv.constant0._ZN7cutlass13device_kernelIN5flash11enable_sm90INS1_16FlashAttnFwdSm90INS1_25CollectiveMainloopFwdSm90ILi2EN4cute5tupleIJNS5_1CILi2EEENS7_ILi1EEES9_EEENS6_IJNS7_ILi128EEENS7_ILi160EEENS7_ILi192EEEEEELi192ENS_12float_e4m3_tEfNS_4arch4Sm90ELb0ELb0ELb0ELb0ELb0ELb0ELb0ELb1ELb1ELb1ELb0ELb0EEENS1_21CollectiveEpilogueFwdINS6_IJSB_SD_SC_EEESA_NS_10bfloat16_tESH_Li256ELb0ELb1ELb0ELb1EEENS1_29StaticPersistentTileSchedulerILb0EEEEEEEEEvNT_6ParamsE,"a",@progbits
	.sectionflags	@""
	.align	4
.nv.constant0._ZN7cutlass13device_kernelIN5flash11enable_sm90INS1_16FlashAttnFwdSm90INS1_25CollectiveMainloopFwdSm90ILi2EN4cute5tupleIJNS5_1CILi2EEENS7_ILi1EEES9_EEENS6_IJNS7_ILi128EEENS7_ILi160EEENS7_ILi192EEEEEELi192ENS_12float_e4m3_tEfNS_4arch4Sm90ELb0ELb0ELb0ELb0ELb0ELb0ELb0ELb1ELb1ELb1ELb0ELb0EEENS1_21CollectiveEpilogueFwdINS6_IJSB_SD_SC_EEESA_NS_10bfloat16_tESH_Li256ELb0ELb1ELb0ELb1EEENS1_29StaticPersistentTileSchedulerILb0EEEEEEEEEvNT_6ParamsE:
	.zero		3200


//--------------------- .nv.constant0._ZN7cutlass13device_kernelIN5flash11enable_sm90INS1_16FlashAttnFwdSm90INS1_25CollectiveMainloopFwdSm90ILi2EN4cute5tupleIJNS5_1CILi1EEES8_S8_EEENS6_IJNS7_ILi128EEENS7_ILi160EEENS7_ILi192EEEEEELi192ENS_12float_e4m3_tEfNS_4arch4Sm90ELb0ELb0ELb0ELb1ELb0ELb0ELb0ELb1ELb1ELb1ELb0ELb0EEENS1_21CollectiveEpilogueFwdINS6_IJSA_SC_SB_EEES9_NS_10bfloat16_tESG_Li256ELb1ELb1ELb0ELb1EEENS1_36VarlenDynamicPersistentTileSchedulerILi128ELi160ELi256ELi128ELb0ELb1ELb1ELb0ELb1ELb1EEEEEEEEEvNT_6ParamsE --------------------------
	.section	.nv.constant0._ZN7cutlass13device_kernelIN5flash11enable_sm90INS1_16FlashAttnFwdSm90INS1_25CollectiveMainloopFwdSm90ILi2EN4cute5tupleIJNS5_1CILi1EEES8_S8_EEENS6_IJNS7_ILi128EEENS7_ILi160EEENS7_ILi192EEEEEELi192ENS_12float_e4m3_tEfNS_4arch4Sm90ELb0ELb0ELb0ELb1ELb0ELb0ELb0ELb1ELb1ELb1ELb0ELb0EEENS1_21CollectiveEpilogueFwdINS6_IJSA_SC_SB_EEES9_NS_10bfloat16_tESG_Li256ELb1ELb1ELb0ELb1EEENS1_36VarlenDynamicPersistentTileSchedulerILi128ELi160ELi256ELi128ELb0ELb1ELb1ELb0ELb1ELb1EEEEEEEEEvNT_6ParamsE,"a",@progbits
	.sectionflags	@""
	.align	4
.nv.constant0._ZN7cutlass13device_kernelIN5flash11enable_sm90INS1_16FlashAttnFwdSm90INS1_25CollectiveMainloopFwdSm90ILi2EN4cute5tupleIJNS5_1CILi1EEES8_S8_EEENS6_IJNS7_ILi128EEENS7_ILi160EEENS7_ILi192EEEEEELi192ENS_12float_e4m3_tEfNS_4arch4Sm90ELb0ELb0ELb0ELb1ELb0ELb0ELb0ELb1ELb1ELb1ELb0ELb0EEENS1_21CollectiveEpilogueFwdINS6_IJSA_SC_SB_EEES9_NS_10bfloat16_tESG_Li256ELb1ELb1ELb0ELb1EEENS1_36VarlenDynamicPersistentTileSchedulerILi128ELi160ELi256ELi128ELb0ELb1ELb1ELb0ELb1ELb1EEEEEEEEEvNT_6ParamsE:
	.zero		3328


//--------------------- .nv.constant0._ZN7cutlass13device_kernelIN5flash11enable_sm90INS1_16FlashAttnFwdSm90INS1_25CollectiveMainloopFwdSm90ILi2EN4cute5tupleIJNS5_1CILi1EEES8_S8_EEENS6_IJNS7_ILi128EEENS7_ILi160EEENS7_ILi192EEEEEELi192ENS_12float_e4m3_tEfNS_4arch4Sm90ELb0ELb0ELb0ELb1ELb0ELb1ELb0ELb1ELb1ELb1ELb0ELb0EEENS1_21CollectiveEpilogueFwdINS6_IJSA_SC_SB_EEES9_NS_10bfloat16_tESG_Li256ELb1ELb1ELb0ELb1EEENS1_36VarlenDynamicPersistentTileSchedulerILi128ELi160ELi256ELi128ELb0ELb1ELb1ELb0ELb1ELb1EEEEEEEEEvNT_6ParamsE --------------------------
	.section	.nv.constant0._ZN7cutlass13device_kernelIN5flash11enable_sm90INS1_16FlashAttnFwdSm90INS1_25CollectiveMainloopFwdSm90ILi2EN4cute5tupleIJNS5_1CILi1EEES8_S8_EEENS6_IJNS7_ILi128EEENS7_ILi160EEENS7_ILi192EEEEEELi192ENS_12float_e4m3_tEfNS_4arch4Sm90ELb0ELb0ELb0ELb1ELb0ELb1ELb0ELb1ELb1ELb1ELb0ELb0EEENS1_21CollectiveEpilogueFwdINS6_IJSA_SC_SB_EEES9_NS_10bfloat16_tESG_Li256ELb1ELb1ELb0ELb1EEENS1_36VarlenDynamicPersistentTileSchedulerILi128ELi160ELi256ELi128ELb0ELb1ELb1ELb0ELb1ELb1EEEEEEEEEvNT_6ParamsE,"a",@progbits
	.sectionflags	@""
	.align	4
.nv.constant0._ZN7cutlass13device_kernelIN5flash11enable_sm90INS1_16FlashAttnFwdSm90INS1_25CollectiveMainloopFwdSm90ILi2EN4cute5tupleIJNS5_1CILi1EEES8_S8_EEENS6_IJNS7_ILi128EEENS7_ILi160EEENS7_ILi192EEEEEELi192ENS_12float_e4m3_tEfNS_4arch4Sm90ELb0ELb0ELb0ELb1ELb0ELb1ELb0ELb1ELb1ELb1ELb0ELb0EEENS1_21CollectiveEpilogueFwdINS6_IJSA_SC_SB_EEES9_NS_10bfloat16_tESG_Li256ELb1ELb1ELb0ELb1EEENS1_36VarlenDynamicPersistentTileSchedulerILi128ELi160ELi256ELi128ELb0ELb1ELb1ELb0ELb1ELb1EEEEEEEEEvNT_6ParamsE:
	.zero		3328


//--------------------- .nv.constant0._ZN7cutlass13device_kernelIN5flash11enable_sm90INS1_16FlashAttnFwdSm90INS1_25CollectiveMainloopFwdSm90ILi2EN4cute5tupleIJNS5_1CILi1EEES8_S8_EEENS6_IJNS7_ILi128EEENS7_ILi160EEENS7_ILi192EEEEEELi192ENS_12float_e4m3_tEfNS_4arch4Sm90ELb0ELb1ELb0ELb0ELb0ELb0ELb0ELb1ELb1ELb1ELb0ELb0EEENS1_21CollectiveEpilogueFwdINS6_IJSA_SC_SB_EEES9_NS_10bfloat16_tESG_Li256ELb0ELb1ELb0ELb1EEENS1_30DynamicPersistentTileSchedulerILi256ELi128ELb0ELb1ELb1EEEEEEEEEvNT_6ParamsE --------------------------
	.section	.nv.constant0._ZN7cutlass13device_kernelIN5flash11enable_sm90INS1_16FlashAttnFwdSm90INS1_25CollectiveMainloopFwdSm90ILi2EN4cute5tupleIJNS5_1CILi1EEES8_S8_EEENS6_IJNS7_ILi128EEENS7_ILi160EEENS7_ILi192EEEEEELi192ENS_12float_e4m3_tEfNS_4arch4Sm90ELb0ELb1ELb0ELb0ELb0ELb0ELb0ELb1ELb1ELb1ELb0ELb0EEENS1_21CollectiveEpilogueFwdINS6_IJSA_SC_SB_EEES9_NS_10bfloat16_tESG_Li256ELb0ELb1ELb0ELb1EEENS1_30DynamicPersistentTileSchedulerILi256ELi128ELb0ELb1ELb1EEEEEEEEEvNT_6ParamsE,"a",@progbits
	.sectionflags	@""
	.align	4
.nv.constant0._ZN7cutlass13device_kernelIN5flash11enable_sm90INS1_16FlashAttnFwdSm90INS1_25CollectiveMainloopFwdSm90ILi2EN4cute5tupleIJNS5_1CILi1EEES8_S8_EEENS6_IJNS7_ILi128EEENS7_ILi160EEENS7_ILi192EEEEEELi192ENS_12float_e4m3_tEfNS_4arch4Sm90ELb0ELb1ELb0ELb0ELb0ELb0ELb0ELb1ELb1ELb1ELb0ELb0EEENS1_21CollectiveEpilogueFwdINS6_IJSA_SC_SB_EEES9_NS_10bfloat16_tESG_Li256ELb0ELb1ELb0ELb1EEENS1_30DynamicPersistentTileSchedulerILi256ELi128ELb0ELb1ELb1EEEEEEEEEvNT_6ParamsE:
	.zero		3328


//--------------------- .nv.constant0._ZN7cutlass13device_kernelIN5flash11enable_sm90INS1_16FlashAttnFwdSm90INS1_25CollectiveMainloopFwdSm90ILi2EN4cute5tupleIJNS5_1CILi1EEES8_S8_EEENS6_IJNS7_ILi128EEENS7_ILi160EEENS7_ILi192EEEEEELi192ENS_12float_e4m3_tEfNS_4arch4Sm90ELb0ELb1ELb0ELb1ELb0ELb0ELb0ELb1ELb1ELb1ELb0ELb0EEENS1_21CollectiveEpilogueFwdINS6_IJSA_SC_SB_EEES9_NS_10bfloat16_tESG_Li256ELb1ELb1ELb0ELb1EEENS1_36VarlenDynamicPersistentTileSchedulerILi128ELi160ELi256ELi128ELb0ELb1ELb1ELb1ELb0ELb1EEEEEEEEEvNT_6ParamsE --------------------------
	.section	.nv.constant0._ZN7cutlass13device_kernelIN5flash11enable_sm90INS1_16FlashAttnFwdSm90INS1_25CollectiveMainloopFwdSm90ILi2EN4cute5tupleIJNS5_1CILi1EEES8_S8_EEENS6_IJNS7_ILi128EEENS7_ILi160EEENS7_ILi192EEEEEELi192ENS_12float_e4m3_tEfNS_4arch4Sm90ELb0ELb1ELb0ELb1ELb0ELb0ELb0ELb1ELb1ELb1ELb0ELb0EEENS1_21CollectiveEpilogueFwdINS6_IJSA_SC_SB_EEES9_NS_10bfloat16_tESG_Li256ELb1ELb1ELb0ELb1EEENS1_36VarlenDynamicPersistentTileSchedulerILi128ELi160ELi256ELi128ELb0ELb1ELb1ELb1ELb0ELb1EEEEEEEEEvNT_6ParamsE,"a",@progbits
	.sectionflags	@""
	.align	4
.nv.constant0._ZN7cutlass13device_kernelIN5flash11enable_sm90INS1_16FlashAttnFwdSm90INS1_25CollectiveMainloopFwdSm90ILi2EN4cute5tupleIJNS5_1CILi1EEES8_S8_EEENS6_IJNS7_ILi128EEENS7_ILi160EEENS7_ILi192EEEEEELi192ENS_12float_e4m3_tEfNS_4arch4Sm90ELb0ELb1ELb0ELb1ELb0ELb0ELb0ELb1ELb1ELb1ELb0ELb0EEENS1_21CollectiveEpilogueFwdINS6_IJSA_SC_SB_EEES9_NS_10bfloat16_tESG_Li256ELb1ELb1ELb0ELb1EEENS1_36VarlenDynamicPersistentTileSchedulerILi128ELi160ELi256ELi128ELb0ELb1ELb1ELb1ELb0ELb1EEEEEEEEEvNT_6ParamsE:
	.zero		3328


//--------------------- .nv.constant0._ZN7cutlass13device_kernelIN5flash11enable_sm90INS1_16FlashAttnFwdSm90INS1_25CollectiveMainloopFwdSm90ILi2EN4cute5tupleIJNS5_1CILi1EEES8_S8_EEENS6_IJNS7_ILi128EEENS7_ILi160EEENS7_ILi192EEEEEELi192ENS_12float_e4m3_tEfNS_4arch4Sm90ELb0ELb1ELb0ELb1ELb0ELb1ELb0ELb1ELb1ELb1ELb0ELb0EEENS1_21CollectiveEpilogueFwdINS6_IJSA_SC_SB_EEES9_NS_10bfloat16_tESG_Li256ELb1ELb1ELb0ELb1EEENS1_36VarlenDynamicPersistentTileSchedulerILi128ELi160ELi256ELi128ELb0ELb1ELb1ELb1ELb0ELb1EEEEEEEEEvNT_6ParamsE --------------------------
	.section	.nv.constant0._ZN7cutlass13device_kernelIN5flash11enable_sm90INS1_16FlashAttnFwdSm90INS1_25CollectiveMainloopFwdSm90ILi2EN4cute5tupleIJNS5_1CILi1EEES8_S8_EEENS6_IJNS7_ILi128EEENS7_ILi160EEENS7_ILi192EEEEEELi192ENS_12float_e4m3_tEfNS_4arch4Sm90ELb0ELb1ELb0ELb1ELb0ELb1ELb0ELb1ELb1ELb1ELb0ELb0EEENS1_21CollectiveEpilogueFwdINS6_IJSA_SC_SB_EEES9_NS_10bfloat16_tESG_Li256ELb1ELb1ELb0ELb1EEENS1_36VarlenDynamicPersistentTileSchedulerILi128ELi160ELi256ELi128ELb0ELb1ELb1ELb1ELb0ELb1EEEEEEEEEvNT_6ParamsE,"a",@progbits
	.sectionflags	@""
	.align	4
.nv.constant0._ZN7cutlass13device_kernelIN5flash11enable_sm90INS1_16FlashAttnFwdSm90INS1_25CollectiveMainloopFwdSm90ILi2EN4cute5tupleIJNS5_1CILi1EEES8_S8_EEENS6_IJNS7_ILi128EEENS7_ILi160EEENS7_ILi192EEEEEELi192ENS_12float_e4m3_tEfNS_4arch4Sm90ELb0ELb1ELb0ELb1ELb0ELb1ELb0ELb1ELb1ELb1ELb0ELb0EEENS1_21CollectiveEpilogueFwdINS6_IJSA_SC_SB_EEES9_NS_10bfloat16_tESG_Li256ELb1ELb1ELb0ELb1EEENS1_36VarlenDynamicPersistentTileSchedulerILi128ELi160ELi256ELi128ELb0ELb1ELb1ELb1ELb0ELb1EEEEEEEEEvNT_6ParamsE:
	.zero		3328


//--------------------- .nv.constant0._ZN7cutlass13device_kernelIN5flash11enable_sm90INS1_16FlashAttnFwdSm90INS1_25CollectiveMainloopFwdSm90ILi2EN4cute5tupleIJNS5_1CILi1EEES8_S8_EEENS6_IJNS7_ILi128EEENS7_ILi160EEENS7_ILi192EEEEEELi192ENS_12float_e4m3_tEfNS_4arch4Sm90ELb1ELb0ELb0ELb0ELb0ELb0ELb0ELb1ELb1ELb1ELb0ELb0EEENS1_21CollectiveEpilogueFwdINS6_IJSA_SC_SB_EEES9_NS_10bfloat16_tESG_Li256ELb0ELb1ELb0ELb1EEENS1_30DynamicPersistentTileSchedulerILi256ELi128ELb0ELb1ELb1EEEEEEEEEvNT_6ParamsE --------------------------
	.section	.nv.constant0._ZN7cutlass13device_kernelIN5flash11enable_sm90INS1_16FlashAttnFwdSm90INS1_25CollectiveMainloopFwdSm90ILi2EN4cute5tupleIJNS5_1CILi1EEES8_S8_EEENS6_IJNS7_ILi128EEENS7_ILi160EEENS7_ILi192EEEEEELi192ENS_12float_e4m3_tEfNS_4arch4Sm90ELb1ELb0ELb0ELb0ELb0ELb0ELb0ELb1ELb1ELb1ELb0ELb0EEENS1_21CollectiveEpilogueFwdINS6_IJSA_SC_SB_EEES9_NS_10bfloat16_tESG_Li256ELb0ELb1ELb0ELb1EEENS1_30DynamicPersistentTileSchedulerILi256ELi128ELb0ELb1ELb1EEEEEEEEEvNT_6ParamsE,"a",@progbits
	.sectionflags	@""
	.align	4
.nv.constant0._ZN7cutlass13device_kernelIN5flash11enable_sm90INS1_16FlashAttnFwdSm90INS1_25CollectiveMainloopFwdSm90ILi2EN4cute5tupleIJNS5_1CILi1EEES8_S8_EEENS6_IJNS7_ILi128EEENS7_ILi160EEENS7_ILi192EEEEEELi192ENS_12float_e4m3_tEfNS_4arch4Sm90ELb1ELb0ELb0ELb0ELb0ELb0ELb0ELb1ELb1ELb1ELb0ELb0EEENS1_21CollectiveEpilogueFwdINS6_IJSA_SC_SB_EEES9_NS_10bfloat16_tESG_Li256ELb0ELb1ELb0ELb1EEENS1_30DynamicPersistentTileSchedulerILi256ELi128ELb0ELb1ELb1EEEEEEEEEvNT_6ParamsE:
	.zero		3328


//--------------------- .nv.constant0._ZN7cutlass13device_kernelIN5flash11enable_sm90INS1_16FlashAttnFwdSm90INS1_25CollectiveMainloopFwdSm90ILi2EN4cute5tupleIJNS5_1CILi1EEES8_S8_EEENS6_IJNS7_ILi128EEENS7_ILi160EEENS7_ILi192EEEEEELi192ENS_12float_e4m3_tEfNS_4arch4Sm90ELb1ELb0ELb0ELb1ELb0ELb0ELb0ELb1ELb1ELb1ELb0ELb0EEENS1_21CollectiveEpilogueFwdINS6_IJSA_SC_SB_EEES9_NS_10bfloat16_tESG_Li256ELb1ELb1ELb0ELb1EEENS1_36VarlenDynamicPersistentTileSchedulerILi128ELi160ELi256ELi128ELb0ELb1ELb1ELb1ELb1ELb1EEEEEEEEEvNT_6ParamsE --------------------------
	.section	.nv.constant0._ZN7cutlass13device_kernelIN5flash11enable_sm90INS1_16FlashAttnFwdSm90INS1_25CollectiveMainloopFwdSm90ILi2EN4cute5tupleIJNS5_1CILi1EEES8_S8_EEENS6_IJNS7_ILi128EEENS7_ILi160EEENS7_ILi192EEEEEELi192ENS_12float_e4m3_tEfNS_4arch4Sm90ELb1ELb0ELb0ELb1ELb0ELb0ELb0ELb1ELb1ELb1ELb0ELb0EEENS1_21CollectiveEpilogueFwdINS6_IJSA_SC_SB_EEES9_NS_10bfloat16_tESG_Li256ELb1ELb1ELb0ELb1EEENS1_36VarlenDynamicPersistentTileSchedulerILi128ELi160ELi256ELi128ELb0ELb1ELb1ELb1ELb1ELb1EEEEEEEEEvNT_6ParamsE,"a",@progbits
	.sectionflags	@""
	.align	4
.nv.constant0._ZN7cutlass13device_kernelIN5flash11enable_sm90INS1_16FlashAttnFwdSm90INS1_25CollectiveMainloopFwdSm90ILi2EN4cute5tupleIJNS5_1CILi1EEES8_S8_EEENS6_IJNS7_ILi128EEENS7_ILi160EEENS7_ILi192EEEEEELi192ENS_12float_e4m3_tEfNS_4arch4Sm90ELb1ELb0ELb0ELb1ELb0ELb0ELb0ELb1ELb1ELb1ELb0ELb0EEENS1_21CollectiveEpilogueFwdINS6_IJSA_SC_SB_EEES9_NS_10bfloat16_tESG_Li256ELb1ELb1ELb0ELb1EEENS1_36VarlenDynamicPersistentTileSchedulerILi128ELi160ELi256ELi128ELb0ELb1ELb1ELb1ELb1ELb1EEEEEEEEEvNT_6ParamsE:
	.zero		3328


//--------------------- .nv.constant0._ZN7cutlass13device_kernelIN5flash11enable_sm90INS1_16FlashAttnFwdSm90INS1_25CollectiveMainloopFwdSm90ILi2EN4cute5tupleIJNS5_1CILi1EEES8_S8_EEENS6_IJNS7_ILi128EEENS7_ILi160EEENS7_ILi192EEEEEELi192ENS_12float_e4m3_tEfNS_4arch4Sm90ELb1ELb0ELb0ELb1ELb0ELb1ELb0ELb1ELb1ELb1ELb0ELb0EEENS1_21CollectiveEpilogueFwdINS6_IJSA_SC_SB_EEES9_NS_10bfloat16_tESG_Li256ELb1ELb1ELb0ELb1EEENS1_36VarlenDynamicPersistentTileSchedulerILi128ELi160ELi256ELi128ELb0ELb1ELb1ELb1ELb1ELb1EEEEEEEEEvNT_6ParamsE --------------------------
	.section	.nv.constant0._ZN7cutlass13device_kernelIN5flash11enable_sm90INS1_16FlashAttnFwdSm90INS1_25CollectiveMainloopFwdSm90ILi2EN4cute5tupleIJNS5_1CILi1EEES8_S8_EEENS6_IJNS7_ILi128EEENS7_ILi160EEENS7_ILi192EEEEEELi192ENS_12float_e4m3_tEfNS_4arch4Sm90ELb1ELb0ELb0ELb1ELb0ELb1ELb0ELb1ELb1ELb1ELb0ELb0EEENS1_21CollectiveEpilogueFwdINS6_IJSA_SC_SB_EEES9_NS_10bfloat16_tESG_Li256ELb1ELb1ELb0ELb1EEENS1_36VarlenDynamicPersistentTileSchedulerILi128ELi160ELi256ELi128ELb0ELb1ELb1ELb1ELb1ELb1EEEEEEEEEvNT_6ParamsE,"a",@progbits
	.sectionflags	@""
	.align	4
.nv.constant0._ZN7cutlass13device_kernelIN5flash11enable_sm90INS1_16FlashAttnFwdSm90INS1_25CollectiveMainloopFwdSm90ILi2EN4cute5tupleIJNS5_1CILi1EEES8_S8_EEENS6_IJNS7_ILi128EEENS7_ILi160EEENS7_ILi192EEEEEELi192ENS_12float_e4m3_tEfNS_4arch4Sm90ELb1ELb0ELb0ELb1ELb0ELb1ELb0ELb1ELb1ELb1ELb0ELb0EEENS1_21CollectiveEpilogueFwdINS6_IJSA_SC_SB_EEES9_NS_10bfloat16_tESG_Li256ELb1ELb1ELb0ELb1EEENS1_36VarlenDynamicPersistentTileSchedulerILi128ELi160ELi256ELi128ELb0ELb1ELb1ELb1ELb1ELb1EEEEEEEEEvNT_6ParamsE:
	.zero		3328


//--------------------- SYMBOLS --------------------------

	.type		.nv.reservedSmem.offset0,@object
	.size		.nv.reservedSmem.offset0,0x4
	.type		__assertfail,@function
